// Copyright (c) 2024, Jay Shah, Ganesh Bikshandi, Ying Zhang, Vijay Thakkar, Pradeep Ramani, Tri Dao.
// Splitting the different template instantiations to different files to speed up compilation.
// This file is auto-generated. See "generate_kernels.py"

#include "flash_fwd_launch_template.h"

#ifndef FLASHATTENTION_DISABLE_HDIM96
template void run_mha_fwd_<90, cutlass::float_e4m3_t, 96, 96, true, true, true, true>(Flash_fwd_params &params, cudaStream_t stream);
#endif


// ===== COMPILED SASS (sm_90a) =====

	.target	sm_90a

	.elftype	@"ET_EXEC"


//--------------------- .note.nv.tkinfo           --------------------------
	.section	.note.nv.tkinfo,"",@"SHT_NOTE"
	.sectionflags	@"SHF_NOTE_NV_TKINFO"
	.tkinfo
        /*0018*/ 	.word	0x00000002
        /*0030*/ 	.string	""
        /*0030*/ 	.string	"ptxas"
        /*0030*/ 	.string	"Cuda compilation tools, release 13.0, V13.0.88"
        /*0030*/ 	.string	"Build cuda_13.0.r13.0/compiler.36424714_0"
        /*0030*/ 	.string	"-arch sm_90a -m 64 "



//--------------------- .note.nv.cuinfo           --------------------------
	.section	.note.nv.cuinfo,"",@"SHT_NOTE"
	.sectionflags	@"SHF_NOTE_NV_CUINFO"
        /*0018*/ 	.short	0x0002
        /*001a*/ 	.short	0x005a
        /*001c*/ 	.short	0x0082
	.zero		2


//--------------------- .nv.info                  --------------------------
	.section	.nv.info,"",@"SHT_CUDA_INFO"
	.align	4


	//----- nvinfo : EIATTR_REGCOUNT
	.align		4
        /*0000*/ 	.byte	0x04, 0x2f
        /*0002*/ 	.short	(.L_21 - .L_20)
	.align		4
.L_20:
        /*0004*/ 	.word	index@(_ZN7cutlass13device_kernelIN5flash11enable_sm90INS1_16FlashAttnFwdSm90INS1_25CollectiveMainloopFwdSm90ILi2EN4cute5tupleIJNS5_1CILi1EEES8_S8_EEENS6_IJNS7_ILi192EEENS7_ILi128EEENS7_ILi96EEEEEELi96ENS_12float_e4m3_tEfNS_4arch4Sm90ELb1ELb0ELb1ELb1ELb1ELb1ELb0ELb1ELb1ELb1ELb1ELb0EEENS1_21CollectiveEpilogueFwdINS6_IJSA_SC_SB_EEES9_NS_10bfloat16_tESG_Li384ELb1ELb1ELb1ELb1EEENS1_36VarlenDynamicPersistentTileSchedulerILi192ELi128ELi384ELi128ELb1ELb1ELb1ELb1ELb1ELb1EEEEEEEEEvNT_6ParamsE)
        /*0008*/ 	.word	0x00000080


	//----- nvinfo : EIATTR_FRAME_SIZE
	.align		4
.L_21:
        /*000c*/ 	.byte	0x04, 0x11
        /*000e*/ 	.short	(.L_23 - .L_22)
	.align		4
.L_22:
        /*0010*/ 	.word	index@(_ZN7cutlass13device_kernelIN5flash11enable_sm90INS1_16FlashAttnFwdSm90INS1_25CollectiveMainloopFwdSm90ILi2EN4cute5tupleIJNS5_1CILi1EEES8_S8_EEENS6_IJNS7_ILi192EEENS7_ILi128EEENS7_ILi96EEEEEELi96ENS_12float_e4m3_tEfNS_4arch4Sm90ELb1ELb0ELb1ELb1ELb1ELb1ELb0ELb1ELb1ELb1ELb1ELb0EEENS1_21CollectiveEpilogueFwdINS6_IJSA_SC_SB_EEES9_NS_10bfloat16_tESG_Li384ELb1ELb1ELb1ELb1EEENS1_36VarlenDynamicPersistentTileSchedulerILi192ELi128ELi384ELi128ELb1ELb1ELb1ELb1ELb1ELb1EEEEEEEEEvNT_6ParamsE)
        /*0014*/ 	.word	0x000000a8


	//----- nvinfo : EIATTR_REGCOUNT
	.align		4
.L_23:
        /*0018*/ 	.byte	0x04, 0x2f
        /*001a*/ 	.short	(.L_25 - .L_24)
	.align		4
.L_24:
        /*001c*/ 	.word	index@(_ZN7cutlass13device_kernelIN5flash11enable_sm90INS1_16FlashAttnFwdSm90INS1_25CollectiveMainloopFwdSm90ILi2EN4cute5tupleIJNS5_1CILi1EEES8_S8_EEENS6_IJNS7_ILi192EEENS7_ILi128EEENS7_ILi96EEEEEELi96ENS_12float_e4m3_tEfNS_4arch4Sm90ELb1ELb0ELb1ELb1ELb1ELb0ELb0ELb1ELb1ELb1ELb1ELb0EEENS1_21CollectiveEpilogueFwdINS6_IJSA_SC_SB_EEES9_NS_10bfloat16_tESG_Li384ELb1ELb1ELb1ELb1EEENS1_36VarlenDynamicPersistentTileSchedulerILi192ELi128ELi384ELi128ELb1ELb1ELb1ELb1ELb1ELb1EEEEEEEEEvNT_6ParamsE)
        /*0020*/ 	.word	0x00000080


	//----- nvinfo : EIATTR_FRAME_SIZE
	.align		4
.L_25:
        /*0024*/ 	.byte	0x04, 0x11
        /*0026*/ 	.short	(.L_27 - .L_26)
	.align		4
.L_26:
        /*0028*/ 	.word	index@(_ZN7cutlass13device_kernelIN5flash11enable_sm90INS1_16FlashAttnFwdSm90INS1_25CollectiveMainloopFwdSm90ILi2EN4cute5tupleIJNS5_1CILi1EEES8_S8_EEENS6_IJNS7_ILi192EEENS7_ILi128EEENS7_ILi96EEEEEELi96ENS_12float_e4m3_tEfNS_4arch4Sm90ELb1ELb0ELb1ELb1ELb1ELb0ELb0ELb1ELb1ELb1ELb1ELb0EEENS1_21CollectiveEpilogueFwdINS6_IJSA_SC_SB_EEES9_NS_10bfloat16_tESG_Li384ELb1ELb1ELb1ELb1EEENS1_36VarlenDynamicPersistentTileSchedulerILi192ELi128ELi384ELi128ELb1ELb1ELb1ELb1ELb1ELb1EEEEEEEEEvNT_6ParamsE)
        /*002c*/ 	.word	0x00000030


	//----- nvinfo : EIATTR_REGCOUNT
	.align		4
.L_27:
        /*0030*/ 	.byte	0x04, 0x2f
        /*0032*/ 	.short	(.L_29 - .L_28)
	.align		4
.L_28:
        /*0034*/ 	.word	index@(_ZN7cutlass13device_kernelIN5flash11enable_sm90INS1_16FlashAttnFwdSm90INS1_25CollectiveMainloopFwdSm90ILi2EN4cute5tupleIJNS5_1CILi1EEES8_S8_EEENS6_IJNS7_ILi192EEENS7_ILi128EEENS7_ILi96EEEEEELi96ENS_12float_e4m3_tEfNS_4arch4Sm90ELb1ELb0ELb1ELb0ELb1ELb0ELb0ELb1ELb1ELb1ELb1ELb0EEENS1_21CollectiveEpilogueFwdINS6_IJSA_SC_SB_EEES9_NS_10bfloat16_tESG_Li384ELb0ELb1ELb1ELb1EEENS1_19SingleTileSchedulerILb0ELb1ELb1ELi192EEEEEEEEEvNT_6ParamsE)
        /*0038*/ 	.word	0x00000080


	//----- nvinfo : EIATTR_FRAME_SIZE
	.align		4
.L_29:
        /*003c*/ 	.byte	0x04, 0x11
        /*003e*/ 	.short	(.L_31 - .L_30)
	.align		4
.L_30:
        /*0040*/ 	.word	index@(_ZN7cutlass13device_kernelIN5flash11enable_sm90INS1_16FlashAttnFwdSm90INS1_25CollectiveMainloopFwdSm90ILi2EN4cute5tupleIJNS5_1CILi1EEES8_S8_EEENS6_IJNS7_ILi192EEENS7_ILi128EEENS7_ILi96EEEEEELi96ENS_12float_e4m3_tEfNS_4arch4Sm90ELb1ELb0ELb1ELb0ELb1ELb0ELb0ELb1ELb1ELb1ELb1ELb0EEENS1_21CollectiveEpilogueFwdINS6_IJSA_SC_SB_EEES9_NS_10bfloat16_tESG_Li384ELb0ELb1ELb1ELb1EEENS1_19SingleTileSchedulerILb0ELb1ELb1ELi192EEEEEEEEEvNT_6ParamsE)
        /*0044*/ 	.word	0x00000008


	//----- nvinfo : EIATTR_REGCOUNT
	.align		4
.L_31:
        /*0048*/ 	.byte	0x04, 0x2f
        /*004a*/ 	.short	(.L_33 - .L_32)
	.align		4
.L_32:
        /*004c*/ 	.word	index@(_ZN7cutlass13device_kernelIN5flash11enable_sm90INS1_16FlashAttnFwdSm90INS1_25CollectiveMainloopFwdSm90ILi2EN4cute5tupleIJNS5_1CILi1EEES8_S8_EEENS6_IJNS7_ILi192EEENS7_ILi128EEENS7_ILi96EEEEEELi96ENS_12float_e4m3_tEfNS_4arch4Sm90ELb0ELb1ELb1ELb1ELb1ELb1ELb0ELb1ELb1ELb1ELb1ELb0EEENS1_21CollectiveEpilogueFwdINS6_IJSA_SC_SB_EEES9_NS_10bfloat16_tESG_Li384ELb1ELb1ELb1ELb1EEENS1_36VarlenDynamicPersistentTileSchedulerILi192ELi128ELi384ELi128ELb1ELb1ELb1ELb1ELb0ELb1EEEEEEEEEvNT_6ParamsE)
        /*0050*/ 	.word	0x00000080


	//----- nvinfo : EIATTR_FRAME_SIZE
	.align		4
.L_33:
        /*0054*/ 	.byte	0x04, 0x11
        /*0056*/ 	.short	(.L_35 - .L_34)
	.align		4
.L_34:
        /*0058*/ 	.word	index@(_ZN7cutlass13device_kernelIN5flash11enable_sm90INS1_16FlashAttnFwdSm90INS1_25CollectiveMainloopFwdSm90ILi2EN4cute5tupleIJNS5_1CILi1EEES8_S8_EEENS6_IJNS7_ILi192EEENS7_ILi128EEENS7_ILi96EEEEEELi96ENS_12float_e4m3_tEfNS_4arch4Sm90ELb0ELb1ELb1ELb1ELb1ELb1ELb0ELb1ELb1ELb1ELb1ELb0EEENS1_21CollectiveEpilogueFwdINS6_IJSA_SC_SB_EEES9_NS_10bfloat16_tESG_Li384ELb1ELb1ELb1ELb1EEENS1_36VarlenDynamicPersistentTileSchedulerILi192ELi128ELi384ELi128ELb1ELb1ELb1ELb1ELb0ELb1EEEEEEEEEvNT_6ParamsE)
        /*005c*/ 	.word	0x00000090


	//----- nvinfo : EIATTR_REGCOUNT
	.align		4
.L_35:
        /*0060*/ 	.byte	0x04, 0x2f
        /*0062*/ 	.short	(.L_37 - .L_36)
	.align		4
.L_36:
        /*0064*/ 	.word	index@(_ZN7cutlass13device_kernelIN5flash11enable_sm90INS1_16FlashAttnFwdSm90INS1_25CollectiveMainloopFwdSm90ILi2EN4cute5tupleIJNS5_1CILi1EEES8_S8_EEENS6_IJNS7_ILi192EEENS7_ILi128EEENS7_ILi96EEEEEELi96ENS_12float_e4m3_tEfNS_4arch4Sm90ELb0ELb1ELb1ELb1ELb1ELb0ELb0ELb1ELb1ELb1ELb1ELb0EEENS1_21CollectiveEpilogueFwdINS6_IJSA_SC_SB_EEES9_NS_10bfloat16_tESG_Li384ELb1ELb1ELb1ELb1EEENS1_36VarlenDynamicPersistentTileSchedulerILi192ELi128ELi384ELi128ELb1ELb1ELb1ELb1ELb0ELb1EEEEEEEEEvNT_6ParamsE)
        /*0068*/ 	.word	0x00000080


	//----- nvinfo : EIATTR_FRAME_SIZE
	.align		4
.L_37:
        /*006c*/ 	.byte	0x04, 0x11
        /*006e*/ 	.short	(.L_39 - .L_38)
	.align		4
.L_38:
        /*0070*/ 	.word	index@(_ZN7cutlass13device_kernelIN5flash11enable_sm90INS1_16FlashAttnFwdSm90INS1_25CollectiveMainloopFwdSm90ILi2EN4cute5tupleIJNS5_1CILi1EEES8_S8_EEENS6_IJNS7_ILi192EEENS7_ILi128EEENS7_ILi96EEEEEELi96ENS_12float_e4m3_tEfNS_4arch4Sm90ELb0ELb1ELb1ELb1ELb1ELb0ELb0ELb1ELb1ELb1ELb1ELb0EEENS1_21CollectiveEpilogueFwdINS6_IJSA_SC_SB_EEES9_NS_10bfloat16_tESG_Li384ELb1ELb1ELb1ELb1EEENS1_36VarlenDynamicPersistentTileSchedulerILi192ELi128ELi384ELi128ELb1ELb1ELb1ELb1ELb0ELb1EEEEEEEEEvNT_6ParamsE)
        /*0074*/ 	.word	0x00000028


	//----- nvinfo : EIATTR_REGCOUNT
	.align		4
.L_39:
        /*0078*/ 	.byte	0x04, 0x2f
        /*007a*/ 	.short	(.L_41 - .L_40)
	.align		4
.L_40:
        /*007c*/ 	.word	index@(_ZN7cutlass13device_kernelIN5flash11enable_sm90INS1_16FlashAttnFwdSm90INS1_25CollectiveMainloopFwdSm90ILi2EN4cute5tupleIJNS5_1CILi1EEES8_S8_EEENS6_IJNS7_ILi192EEENS7_ILi128EEENS7_ILi96EEEEEELi96ENS_12float_e4m3_tEfNS_4arch4Sm90ELb0ELb1ELb1ELb0ELb1ELb0ELb0ELb1ELb1ELb1ELb1ELb0EEENS1_21CollectiveEpilogueFwdINS6_IJSA_SC_SB_EEES9_NS_10bfloat16_tESG_Li384ELb0ELb1ELb1ELb1EEENS1_19SingleTileSchedulerILb0ELb1ELb1ELi192EEEEEEEEEvNT_6ParamsE)
        /*0080*/ 	.word	0x00000080


	//----- nvinfo : EIATTR_FRAME_SIZE
	.align		4
.L_41:
        /*0084*/ 	.byte	0x04, 0x11
        /*0086*/ 	.short	(.L_43 - .L_42)
	.align		4
.L_42:
        /*0088*/ 	.word	index@(_ZN7cutlass13device_kernelIN5flash11enable_sm90INS1_16FlashAttnFwdSm90INS1_25CollectiveMainloopFwdSm90ILi2EN4cute5tupleIJNS5_1CILi1EEES8_S8_EEENS6_IJNS7_ILi192EEENS7_ILi128EEENS7_ILi96EEEEEELi96ENS_12float_e4m3_tEfNS_4arch4Sm90ELb0ELb1ELb1ELb0ELb1ELb0ELb0ELb1ELb1ELb1ELb1ELb0EEENS1_21CollectiveEpilogueFwdINS6_IJSA_SC_SB_EEES9_NS_10bfloat16_tESG_Li384ELb0ELb1ELb1ELb1EEENS1_19SingleTileSchedulerILb0ELb1ELb1ELi192EEEEEEEEEvNT_6ParamsE)
        /*008c*/ 	.word	0x00000008


	//----- nvinfo : EIATTR_REGCOUNT
	.align		4
.L_43:
        /*0090*/ 	.byte	0x04, 0x2f
        /*0092*/ 	.short	(.L_45 - .L_44)
	.align		4
.L_44:
        /*0094*/ 	.word	index@(_ZN7cutlass13device_kernelIN5flash11enable_sm90INS1_16FlashAttnFwdSm90INS1_25CollectiveMainloopFwdSm90ILi2EN4cute5tupleIJNS5_1CILi1EEES8_S8_EEENS6_IJNS7_ILi192EEENS7_ILi128EEENS7_ILi96EEEEEELi96ENS_12float_e4m3_tEfNS_4arch4Sm90ELb0ELb0ELb1ELb1ELb1ELb1ELb0ELb1ELb1ELb1ELb1ELb0EEENS1_21CollectiveEpilogueFwdINS6_IJSA_SC_SB_EEES9_NS_10bfloat16_tESG_Li384ELb1ELb1ELb1ELb1EEENS1_36VarlenDynamicPersistentTileSchedulerILi192ELi128ELi384ELi128ELb1ELb1ELb1ELb0ELb1ELb1EEEEEEEEEvNT_6ParamsE)
        /*0098*/ 	.word	0x00000080


	//----- nvinfo : EIATTR_FRAME_SIZE
	.align		4
.L_45:
        /*009c*/ 	.byte	0x04, 0x11
        /*009e*/ 	.short	(.L_47 - .L_46)
	.align		4
.L_46:
        /*00a0*/ 	.word	index@(_ZN7cutlass13device_kernelIN5flash11enable_sm90INS1_16FlashAttnFwdSm90INS1_25CollectiveMainloopFwdSm90ILi2EN4cute5tupleIJNS5_1CILi1EEES8_S8_EEENS6_IJNS7_ILi192EEENS7_ILi128EEENS7_ILi96EEEEEELi96ENS_12float_e4m3_tEfNS_4arch4Sm90ELb0ELb0ELb1ELb1ELb1ELb1ELb0ELb1ELb1ELb1ELb1ELb0EEENS1_21CollectiveEpilogueFwdINS6_IJSA_SC_SB_EEES9_NS_10bfloat16_tESG_Li384ELb1ELb1ELb1ELb1EEENS1_36VarlenDynamicPersistentTileSchedulerILi192ELi128ELi384ELi128ELb1ELb1ELb1ELb0ELb1ELb1EEEEEEEEEvNT_6ParamsE)
        /*00a4*/ 	.word	0x000000b0


	//----- nvinfo : EIATTR_REGCOUNT
	.align		4
.L_47:
        /*00a8*/ 	.byte	0x04, 0x2f
        /*00aa*/ 	.short	(.L_49 - .L_48)
	.align		4
.L_48:
        /*00ac*/ 	.word	index@(_ZN7cutlass13device_kernelIN5flash11enable_sm90INS1_16FlashAttnFwdSm90INS1_25CollectiveMainloopFwdSm90ILi2EN4cute5tupleIJNS5_1CILi1EEES8_S8_EEENS6_IJNS7_ILi192EEENS7_ILi128EEENS7_ILi96EEEEEELi96ENS_12float_e4m3_tEfNS_4arch4Sm90ELb0ELb0ELb1ELb1ELb1ELb0ELb0ELb1ELb1ELb1ELb1ELb0EEENS1_21CollectiveEpilogueFwdINS6_IJSA_SC_SB_EEES9_NS_10bfloat16_tESG_Li384ELb1ELb1ELb1ELb1EEENS1_36VarlenDynamicPersistentTileSchedulerILi192ELi128ELi384ELi128ELb1ELb1ELb1ELb0ELb1ELb1EEEEEEEEEvNT_6ParamsE)
        /*00b0*/ 	.word	0x00000080


	//----- nvinfo : EIATTR_FRAME_SIZE
	.align		4
.L_49:
        /*00b4*/ 	.byte	0x04, 0x11
        /*00b6*/ 	.short	(.L_51 - .L_50)
	.align		4
.L_50:
        /*00b8*/ 	.word	index@(_ZN7cutlass13device_kernelIN5flash11enable_sm90INS1_16FlashAttnFwdSm90INS1_25CollectiveMainloopFwdSm90ILi2EN4cute5tupleIJNS5_1CILi1EEES8_S8_EEENS6_IJNS7_ILi192EEENS7_ILi128EEENS7_ILi96EEEEEELi96ENS_12float_e4m3_tEfNS_4arch4Sm90ELb0ELb0ELb1ELb1ELb1ELb0ELb0ELb1ELb1ELb1ELb1ELb0EEENS1_21CollectiveEpilogueFwdINS6_IJSA_SC_SB_EEES9_NS_10bfloat16_tESG_Li384ELb1ELb1ELb1ELb1EEENS1_36VarlenDynamicPersistentTileSchedulerILi192ELi128ELi384ELi128ELb1ELb1ELb1ELb0ELb1ELb1EEEEEEEEEvNT_6ParamsE)
        /*00bc*/ 	.word	0x00000038


	//----- nvinfo : EIATTR_REGCOUNT
	.align		4
.L_51:
        /*00c0*/ 	.byte	0x04, 0x2f
        /*00c2*/ 	.short	(.L_53 - .L_52)
	.align		4
.L_52:
        /*00c4*/ 	.word	index@(_ZN7cutlass13device_kernelIN5flash11enable_sm90INS1_16FlashAttnFwdSm90INS1_25CollectiveMainloopFwdSm90ILi2EN4cute5tupleIJNS5_1CILi1EEES8_S8_EEENS6_IJNS7_ILi192EEENS7_ILi128EEENS7_ILi96EEEEEELi96ENS_12float_e4m3_tEfNS_4arch4Sm90ELb0ELb0ELb1ELb0ELb1ELb0ELb0ELb1ELb1ELb1ELb1ELb0EEENS1_21CollectiveEpilogueFwdINS6_IJSA_SC_SB_EEES9_NS_10bfloat16_tESG_Li384ELb0ELb1ELb1ELb1EEENS1_19SingleTileSchedulerILb0ELb1ELb1ELi192EEEEEEEEEvNT_6ParamsE)
        /*00c8*/ 	.word	0x00000080


	//----- nvinfo : EIATTR_FRAME_SIZE
	.align		4
.L_53:
        /*00cc*/ 	.byte	0x04, 0x11
        /*00ce*/ 	.short	(.L_55 - .L_54)
	.align		4
.L_54:
        /*00d0*/ 	.word	index@(_ZN7cutlass13device_kernelIN5flash11enable_sm90INS1_16FlashAttnFwdSm90INS1_25CollectiveMainloopFwdSm90ILi2EN4cute5tupleIJNS5_1CILi1EEES8_S8_EEENS6_IJNS7_ILi192EEENS7_ILi128EEENS7_ILi96EEEEEELi96ENS_12float_e4m3_tEfNS_4arch4Sm90ELb0ELb0ELb1ELb0ELb1ELb0ELb0ELb1ELb1ELb1ELb1ELb0EEENS1_21CollectiveEpilogueFwdINS6_IJSA_SC_SB_EEES9_NS_10bfloat16_tESG_Li384ELb0ELb1ELb1ELb1EEENS1_19SingleTileSchedulerILb0ELb1ELb1ELi192EEEEEEEEEvNT_6ParamsE)
        /*00d4*/ 	.word	0x00000008


	//----- nvinfo : EIATTR_MIN_STACK_SIZE
	.align		4
.L_55:
        /*00d8*/ 	.byte	0x04, 0x12
        /*00da*/ 	.short	(.L_57 - .L_56)
	.align		4
.L_56:
        /*00dc*/ 	.word	index@(_ZN7cutlass13device_kernelIN5flash11enable_sm90INS1_16FlashAttnFwdSm90INS1_25CollectiveMainloopFwdSm90ILi2EN4cute5tupleIJNS5_1CILi1EEES8_S8_EEENS6_IJNS7_ILi192EEENS7_ILi128EEENS7_ILi96EEEEEELi96ENS_12float_e4m3_tEfNS_4arch4Sm90ELb0ELb0ELb1ELb0ELb1ELb0ELb0ELb1ELb1ELb1ELb1ELb0EEENS1_21CollectiveEpilogueFwdINS6_IJSA_SC_SB_EEES9_NS_10bfloat16_tESG_Li384ELb0ELb1ELb1ELb1EEENS1_19SingleTileSchedulerILb0ELb1ELb1ELi192EEEEEEEEEvNT_6ParamsE)
        /*00e0*/ 	.word	0x00000008


	//----- nvinfo : EIATTR_MIN_STACK_SIZE
	.align		4
.L_57:
        /*00e4*/ 	.byte	0x04, 0x12
        /*00e6*/ 	.short	(.L_59 - .L_58)
	.align		4
.L_58:
        /*00e8*/ 	.word	index@(_ZN7cutlass13device_kernelIN5flash11enable_sm90INS1_16FlashAttnFwdSm90INS1_25CollectiveMainloopFwdSm90ILi2EN4cute5tupleIJNS5_1CILi1EEES8_S8_EEENS6_IJNS7_ILi192EEENS7_ILi128EEENS7_ILi96EEEEEELi96ENS_12float_e4m3_tEfNS_4arch4Sm90ELb0ELb0ELb1ELb1ELb1ELb0ELb0ELb1ELb1ELb1ELb1ELb0EEENS1_21CollectiveEpilogueFwdINS6_IJSA_SC_SB_EEES9_NS_10bfloat16_tESG_Li384ELb1ELb1ELb1ELb1EEENS1_36VarlenDynamicPersistentTileSchedulerILi192ELi128ELi384ELi128ELb1ELb1ELb1ELb0ELb1ELb1EEEEEEEEEvNT_6ParamsE)
        /*00ec*/ 	.word	0x00000038


	//----- nvinfo : EIATTR_MIN_STACK_SIZE
	.align		4
.L_59:
        /*00f0*/ 	.byte	0x04, 0x12
        /*00f2*/ 	.short	(.L_61 - .L_60)
	.align		4
.L_60:
        /*00f4*/ 	.word	index@(_ZN7cutlass13device_kernelIN5flash11enable_sm90INS1_16FlashAttnFwdSm90INS1_25CollectiveMainloopFwdSm90ILi2EN4cute5tupleIJNS5_1CILi1EEES8_S8_EEENS6_IJNS7_ILi192EEENS7_ILi128EEENS7_ILi96EEEEEELi96ENS_12float_e4m3_tEfNS_4arch4Sm90ELb0ELb0ELb1ELb1ELb1ELb1ELb0ELb1ELb1ELb1ELb1ELb0EEENS1_21CollectiveEpilogueFwdINS6_IJSA_SC_SB_EEES9_NS_10bfloat16_tESG_Li384ELb1ELb1ELb1ELb1EEENS1_36VarlenDynamicPersistentTileSchedulerILi192ELi128ELi384ELi128ELb1ELb1ELb1ELb0ELb1ELb1EEEEEEEEEvNT_6ParamsE)
        /*00f8*/ 	.word	0x000000b0


	//----- nvinfo : EIATTR_MIN_STACK_SIZE
	.align		4
.L_61:
        /*00fc*/ 	.byte	0x04, 0x12
        /*00fe*/ 	.short	(.L_63 - .L_62)
	.align		4
.L_62:
        /*0100*/ 	.word	index@(_ZN7cutlass13device_kernelIN5flash11enable_sm90INS1_16FlashAttnFwdSm90INS1_25CollectiveMainloopFwdSm90ILi2EN4cute5tupleIJNS5_1CILi1EEES8_S8_EEENS6_IJNS7_ILi192EEENS7_ILi128EEENS7_ILi96EEEEEELi96ENS_12float_e4m3_tEfNS_4arch4Sm90ELb0ELb1ELb1ELb0ELb1ELb0ELb0ELb1ELb1ELb1ELb1ELb0EEENS1_21CollectiveEpilogueFwdINS6_IJSA_SC_SB_EEES9_NS_10bfloat16_tESG_Li384ELb0ELb1ELb1ELb1EEENS1_19SingleTileSchedulerILb0ELb1ELb1ELi192EEEEEEEEEvNT_6ParamsE)
        /*0104*/ 	.word	0x00000008


	//----- nvinfo : EIATTR_MIN_STACK_SIZE
	.align		4
.L_63:
        /*0108*/ 	.byte	0x04, 0x12
        /*010a*/ 	.short	(.L_65 - .L_64)
	.align		4
.L_64:
        /*010c*/ 	.word	index@(_ZN7cutlass13device_kernelIN5flash11enable_sm90INS1_16FlashAttnFwdSm90INS1_25CollectiveMainloopFwdSm90ILi2EN4cute5tupleIJNS5_1CILi1EEES8_S8_EEENS6_IJNS7_ILi192EEENS7_ILi128EEENS7_ILi96EEEEEELi96ENS_12float_e4m3_tEfNS_4arch4Sm90ELb0ELb1ELb1ELb1ELb1ELb0ELb0ELb1ELb1ELb1ELb1ELb0EEENS1_21CollectiveEpilogueFwdINS6_IJSA_SC_SB_EEES9_NS_10bfloat16_tESG_Li384ELb1ELb1ELb1ELb1EEENS1_36VarlenDynamicPersistentTileSchedulerILi192ELi128ELi384ELi128ELb1ELb1ELb1ELb1ELb0ELb1EEEEEEEEEvNT_6ParamsE)
        /*0110*/ 	.word	0x00000028


	//----- nvinfo : EIATTR_MIN_STACK_SIZE
	.align		4
.L_65:
        /*0114*/ 	.byte	0x04, 0x12
        /*0116*/ 	.short	(.L_67 - .L_66)
	.align		4
.L_66:
        /*0118*/ 	.word	index@(_ZN7cutlass13device_kernelIN5flash11enable_sm90INS1_16FlashAttnFwdSm90INS1_25CollectiveMainloopFwdSm90ILi2EN4cute5tupleIJNS5_1CILi1EEES8_S8_EEENS6_IJNS7_ILi192EEENS7_ILi128EEENS7_ILi96EEEEEELi96ENS_12float_e4m3_tEfNS_4arch4Sm90ELb0ELb1ELb1ELb1ELb1ELb1ELb0ELb1ELb1ELb1ELb1ELb0EEENS1_21CollectiveEpilogueFwdINS6_IJSA_SC_SB_EEES9_NS_10bfloat16_tESG_Li384ELb1ELb1ELb1ELb1EEENS1_36VarlenDynamicPersistentTileSchedulerILi192ELi128ELi384ELi128ELb1ELb1ELb1ELb1ELb0ELb1EEEEEEEEEvNT_6ParamsE)
        /*011c*/ 	.word	0x00000090


	//----- nvinfo : EIATTR_MIN_STACK_SIZE
	.align		4
.L_67:
        /*0120*/ 	.byte	0x04, 0x12
        /*0122*/ 	.short	(.L_69 - .L_68)
	.align		4
.L_68:
        /*0124*/ 	.word	index@(_ZN7cutlass13device_kernelIN5flash11enable_sm90INS1_16FlashAttnFwdSm90INS1_25CollectiveMainloopFwdSm90ILi2EN4cute5tupleIJNS5_1CILi1EEES8_S8_EEENS6_IJNS7_ILi192EEENS7_ILi128EEENS7_ILi96EEEEEELi96ENS_12float_e4m3_tEfNS_4arch4Sm90ELb1ELb0ELb1ELb0ELb1ELb0ELb0ELb1ELb1ELb1ELb1ELb0EEENS1_21CollectiveEpilogueFwdINS6_IJSA_SC_SB_EEES9_NS_10bfloat16_tESG_Li384ELb0ELb1ELb1ELb1EEENS1_19SingleTileSchedulerILb0ELb1ELb1ELi192EEEEEEEEEvNT_6ParamsE)
        /*0128*/ 	.word	0x00000008


	//----- nvinfo : EIATTR_MIN_STACK_SIZE
	.align		4
.L_69:
        /*012c*/ 	.byte	0x04, 0x12
        /*012e*/ 	.short	(.L_71 - .L_70)
	.align		4
.L_70:
        /*0130*/ 	.word	index@(_ZN7cutlass13device_kernelIN5flash11enable_sm90INS1_16FlashAttnFwdSm90INS1_25CollectiveMainloopFwdSm90ILi2EN4cute5tupleIJNS5_1CILi1EEES8_S8_EEENS6_IJNS7_ILi192EEENS7_ILi128EEENS7_ILi96EEEEEELi96ENS_12float_e4m3_tEfNS_4arch4Sm90ELb1ELb0ELb1ELb1ELb1ELb0ELb0ELb1ELb1ELb1ELb1ELb0EEENS1_21CollectiveEpilogueFwdINS6_IJSA_SC_SB_EEES9_NS_10bfloat16_tESG_Li384ELb1ELb1ELb1ELb1EEENS1_36VarlenDynamicPersistentTileSchedulerILi192ELi128ELi384ELi128ELb1ELb1ELb1ELb1ELb1ELb1EEEEEEEEEvNT_6ParamsE)
        /*0134*/ 	.word	0x00000030


	//----- nvinfo : EIATTR_MIN_STACK_SIZE
	.align		4
.L_71:
        /*0138*/ 	.byte	0x04, 0x12
        /*013a*/ 	.short	(.L_73 - .L_72)
	.align		4
.L_72:
        /*013c*/ 	.word	index@(_ZN7cutlass13device_kernelIN5flash11enable_sm90INS1_16FlashAttnFwdSm90INS1_25CollectiveMainloopFwdSm90ILi2EN4cute5tupleIJNS5_1CILi1EEES8_S8_EEENS6_IJNS7_ILi192EEENS7_ILi128EEENS7_ILi96EEEEEELi96ENS_12float_e4m3_tEfNS_4arch4Sm90ELb1ELb0ELb1ELb1ELb1ELb1ELb0ELb1ELb1ELb1ELb1ELb0EEENS1_21CollectiveEpilogueFwdINS6_IJSA_SC_SB_EEES9_NS_10bfloat16_tESG_Li384ELb1ELb1ELb1ELb1EEENS1_36VarlenDynamicPersistentTileSchedulerILi192ELi128ELi384ELi128ELb1ELb1ELb1ELb1ELb1ELb1EEEEEEEEEvNT_6ParamsE)
        /*0140*/ 	.word	0x000000a8
.L_73:


//--------------------- .nv.compat                --------------------------
	.section	.nv.compat,"",@"SHT_CUDA_COMPAT_INFO"
	.align	4
        /*0000*/ 	.byte	0x02, 0x09, 0x01, 0x00, 0x02, 0x02, 0x04, 0x00, 0x02, 0x05, 0x05, 0x00, 0x03, 0x07, 0x01, 0x01
        /*0010*/ 	.byte	0x02, 0x03, 0x01, 0x00, 0x02, 0x06, 0x01, 0x00, 0x04, 0x0b, 0x08, 0x00, 0x00, 0x00, 0x00, 0x00
        /*0020*/ 	.byte	0x00, 0x00, 0x00, 0x00


//--------------------- .nv.info._ZN7cutlass13device_kernelIN5flash11enable_sm90INS1_16FlashAttnFwdSm90INS1_25CollectiveMainloopFwdSm90ILi2EN4cute5tupleIJNS5_1CILi1EEES8_S8_EEENS6_IJNS7_ILi192EEENS7_ILi128EEENS7_ILi96EEEEEELi96ENS_12float_e4m3_tEfNS_4arch4Sm90ELb0ELb0ELb1ELb0ELb1ELb0ELb0ELb1ELb1ELb1ELb1ELb0EEENS1_21CollectiveEpilogueFwdINS6_IJSA_SC_SB_EEES9_NS_10bfloat16_tESG_Li384ELb0ELb1ELb1ELb1EEENS1_19SingleTileSchedulerILb0ELb1ELb1ELi192EEEEEEEEEvNT_6ParamsE --------------------------
	.section	.nv.info._ZN7cutlass13device_kernelIN5flash11enable_sm90INS1_16FlashAttnFwdSm90INS1_25CollectiveMainloopFwdSm90ILi2EN4cute5tupleIJNS5_1CILi1EEES8_S8_EEENS6_IJNS7_ILi192EEENS7_ILi128EEENS7_ILi96EEEEEELi96ENS_12float_e4m3_tEfNS_4arch4Sm90ELb0ELb0ELb1ELb0ELb1ELb0ELb0ELb1ELb1ELb1ELb1ELb0EEENS1_21CollectiveEpilogueFwdINS6_IJSA_SC_SB_EEES9_NS_10bfloat16_tESG_Li384ELb0ELb1ELb1ELb1EEENS1_19SingleTileSchedulerILb0ELb1ELb1ELi192EEEEEEEEEvNT_6ParamsE,"",@"SHT_CUDA_INFO"
	.sectionflags	@""
	.align	4


	//----- nvinfo : EIATTR_CUDA_API_VERSION
	.align		4
        /*0000*/ 	.byte	0x04, 0x37
        /*0002*/ 	.short	(.L_75 - .L_74)
.L_74:
        /*0004*/ 	.word	0x00000082


	//----- nvinfo : EIATTR_KPARAM_INFO
	.align		4
.L_75:
        /*0008*/ 	.byte	0x04, 0x17
        /*000a*/ 	.short	(.L_77 - .L_76)
.L_76:
        /*000c*/ 	.word	0x00000000
        /*0010*/ 	.short	0x0000
        /*0012*/ 	.short	0x0070
        /*0014*/ 	.byte	0x00, 0xf0, 0x01, 0x28


	//----- nvinfo : EIATTR_SPARSE_MMA_MASK
	.align		4
.L_77:
        /*0018*/ 	.byte	0x03, 0x50
        /*001a*/ 	.short	0x0000


	//----- nvinfo : EIATTR_MAXREG_COUNT
	.align		4
        /*001c*/ 	.byte	0x03, 0x1b
        /*001e*/ 	.short	0x0080


	//----- nvinfo : EIATTR_NUM_BARRIERS
	.align		4
        /*0020*/ 	.byte	0x02, 0x4c
        /*0022*/ 	.byte	0x09
	.zero		1


	//----- nvinfo : EIATTR_EXTERNS
	.align		4
        /*0024*/ 	.byte	0x04, 0x0f
        /*0026*/ 	.short	(.L_79 - .L_78)


	//   ....[0]....
	.align		4
.L_78:
        /*0028*/ 	.word	index@(__assertfail)


	//----- nvinfo : EIATTR_ANNOTATIONS
	.align		4
.L_79:
        /*002c*/ 	.byte	0x04, 0x55
        /*002e*/ 	.short	(.L_81 - .L_80)


	//   ....[0]....
.L_80:
        /*0030*/ 	.word	0x00000001
        /*0034*/ 	.byte	0x70, 0x9a, 0x00, 0x00, 0x01, 0x00, 0x00, 0x00, 0x20, 0x9b, 0x00, 0x00, 0x01, 0x00, 0x00, 0x00
        /*0044*/ 	.byte	0x00, 0xba, 0x00, 0x00, 0x01, 0x00, 0x00, 0x00, 0x10, 0xba, 0x00, 0x00, 0x01, 0x00, 0x00, 0x00
        /*0054*/ 	.byte	0x50, 0xbf, 0x00, 0x00, 0x01, 0x00, 0x00, 0x00, 0xb0, 0xbf, 0x00, 0x00


	//----- nvinfo : EIATTR_MERCURY_ISA_VERSION
	.align		4
.L_81:
        /*0060*/ 	.byte	0x03, 0x5f
        /*0062*/ 	.short	0x0101


	//----- nvinfo : EIATTR_INT_WARP_WIDE_INSTR_OFFSETS
	.align		4
        /*0064*/ 	.byte	0x04, 0x31
        /*0066*/ 	.short	(.L_83 - .L_82)


	//   ....[0]....
.L_82:
        /*0068*/ 	.word	0x000000c0


	//   ....[1]....
        /*006c*/ 	.word	0x000000d0


	//   ....[2]....
        /*0070*/ 	.word	0x00000170


	//----- nvinfo : EIATTR_COOP_GROUP_MASK_REGIDS
	.align		4
.L_83:
        /*0074*/ 	.byte	0x04, 0x29
        /*0076*/ 	.short	(.L_85 - .L_84)


	//   ....[0]....
.L_84:
        /*0078*/ 	.word	0xffffffff


	//   ....[1]....
        /*007c*/ 	.word	0xffffffff


	//   ....[2]....
        /*0080*/ 	.word	0xffffffff


	//   ....[3]....
        /*0084*/ 	.word	0xffffffff


	//   ....[4]....
        /*0088*/ 	.word	0xffffffff


	//   ....[5]....
        /*008c*/ 	.word	0xffffffff


	//   ....[6]....
        /*0090*/ 	.word	0xffffffff


	//   ....[7]....
        /*0094*/ 	.word	0xffffffff


	//   ....[8]....
        /*0098*/ 	.word	0xffffffff


	//   ....[9]....
        /*009c*/ 	.word	0xffffffff


	//   ....[10]....
        /*00a0*/ 	.word	0xffffffff


	//   ....[11]....
        /*00a4*/ 	.word	0xffffffff


	//   ....[12]....
        /*00a8*/ 	.word	0xffffffff


	//   ....[13]....
        /*00ac*/ 	.word	0xffffffff


	//   ....[14]....
        /*00b0*/ 	.word	0xffffffff


	//   ....[15]....
        /*00b4*/ 	.word	0xffffffff


	//   ....[16]....
        /*00b8*/ 	.word	0xffffffff


	//   ....[17]....
        /*00bc*/ 	.word	0xffffffff


	//   ....[18]....
        /*00c0*/ 	.word	0xffffffff


	//   ....[19]....
        /*00c4*/ 	.word	0xffffffff


	//   ....[20]....
        /*00c8*/ 	.word	0xffffffff


	//   ....[21]....
        /*00cc*/ 	.word	0xffffffff


	//   ....[22]....
        /*00d0*/ 	.word	0xffffffff


	//   ....[23]....
        /*00d4*/ 	.word	0xffffffff


	//   ....[24]....
        /*00d8*/ 	.word	0xffffffff


	//   ....[25]....
        /*00dc*/ 	.word	0xffffffff


	//   ....[26]....
        /*00e0*/ 	.word	0xffffffff


	//   ....[27]....
        /*00e4*/ 	.word	0xffffffff


	//   ....[28]....
        /*00e8*/ 	.word	0xffffffff


	//   ....[29]....
        /*00ec*/ 	.word	0xffffffff


	//   ....[30]....
        /*00f0*/ 	.word	0xffffffff


	//   ....[31]....
        /*00f4*/ 	.word	0xffffffff


	//   ....[32]....
        /*00f8*/ 	.word	0xffffffff


	//   ....[33]....
        /*00fc*/ 	.word	0xffffffff


	//   ....[34]....
        /*0100*/ 	.word	0xffffffff


	//   ....[35]....
        /*0104*/ 	.word	0xffffffff


	//   ....[36]....
        /*0108*/ 	.word	0xffffffff


	//   ....[37]....
        /*010c*/ 	.word	0xffffffff


	//   ....[38]....
        /*0110*/ 	.word	0xffffffff


	//   ....[39]....
        /*0114*/ 	.word	0xffffffff


	//   ....[40]....
        /*0118*/ 	.word	0xffffffff


	//   ....[41]....
        /*011c*/ 	.word	0xffffffff


	//   ....[42]....
        /*0120*/ 	.word	0xffffffff


	//   ....[43]....
        /*0124*/ 	.word	0xffffffff


	//   ....[44]....
        /*0128*/ 	.word	0xffffffff


	//   ....[45]....
        /*012c*/ 	.word	0xffffffff


	//   ....[46]....
        /*0130*/ 	.word	0xffffffff


	//   ....[47]....
        /*0134*/ 	.word	0xffffffff


	//   ....[48]....
        /*0138*/ 	.word	0xffffffff


	//   ....[49]....
        /*013c*/ 	.word	0xffffffff


	//   ....[50]....
        /*0140*/ 	.word	0xffffffff


	//   ....[51]....
        /*0144*/ 	.word	0xffffffff


	//   ....[52]....
        /*0148*/ 	.word	0xffffffff


	//   ....[53]....
        /*014c*/ 	.word	0xffffffff


	//   ....[54]....
        /*0150*/ 	.word	0xffffffff


	//   ....[55]....
        /*0154*/ 	.word	0xffffffff


	//   ....[56]....
        /*0158*/ 	.word	0xffffffff


	//   ....[57]....
        /*015c*/ 	.word	0xffffffff


	//   ....[58]....
        /*0160*/ 	.word	0xffffffff


	//   ....[59]....
        /*0164*/ 	.word	0xffffffff


	//   ....[60]....
        /*0168*/ 	.word	0xffffffff


	//   ....[61]....
        /*016c*/ 	.word	0xffffffff


	//   ....[62]....
        /*0170*/ 	.word	0xffffffff


	//   ....[63]....
        /*0174*/ 	.word	0xffffffff


	//   ....[64]....
        /*0178*/ 	.word	0xffffffff


	//   ....[65]....
        /*017c*/ 	.word	0xffffffff


	//   ....[66]....
        /*0180*/ 	.word	0xffffffff


	//   ....[67]....
        /*0184*/ 	.word	0xffffffff


	//   ....[68]....
        /*0188*/ 	.word	0xffffffff


	//   ....[69]....
        /*018c*/ 	.word	0xffffffff


	//   ....[70]....
        /*0190*/ 	.word	0xffffffff


	//   ....[71]....
        /*0194*/ 	.word	0xffffffff


	//   ....[72]....
        /*0198*/ 	.word	0xffffffff


	//   ....[73]....
        /*019c*/ 	.word	0xffffffff


	//   ....[74]....
        /*01a0*/ 	.word	0xffffffff


	//   ....[75]....
        /*01a4*/ 	.word	0xffffffff


	//   ....[76]....
        /*01a8*/ 	.word	0xffffffff


	//   ....[77]....
        /*01ac*/ 	.word	0xffffffff


	//   ....[78]....
        /*01b0*/ 	.word	0xffffffff


	//   ....[79]....
        /*01b4*/ 	.word	0xffffffff


	//   ....[80]....
        /*01b8*/ 	.word	0xffffffff


	//   ....[81]....
        /*01bc*/ 	.word	0xffffffff


	//   ....[82]....
        /*01c0*/ 	.word	0xffffffff


	//   ....[83]....
        /*01c4*/ 	.word	0xffffffff


	//   ....[84]....
        /*01c8*/ 	.word	0xffffffff


	//   ....[85]....
        /*01cc*/ 	.word	0xffffffff


	//   ....[86]....
        /*01d0*/ 	.word	0xffffffff


	//   ....[87]....
        /*01d4*/ 	.word	0xffffffff


	//   ....[88]....
        /*01d8*/ 	.word	0xffffffff


	//   ....[89]....
        /*01dc*/ 	.word	0xffffffff


	//   ....[90]....
        /*01e0*/ 	.word	0xffffffff


	//   ....[91]....
        /*01e4*/ 	.word	0xffffffff


	//   ....[92]....
        /*01e8*/ 	.word	0xffffffff


	//   ....[93]....
        /*01ec*/ 	.word	0xffffffff


	//   ....[94]....
        /*01f0*/ 	.word	0xffffffff


	//   ....[95]....
        /*01f4*/ 	.word	0xffffffff


	//   ....[96]....
        /*01f8*/ 	.word	0xffffffff


	//   ....[97]....
        /*01fc*/ 	.word	0xffffffff


	//   ....[98]....
        /*0200*/ 	.word	0xffffffff


	//   ....[99]....
        /*0204*/ 	.word	0x0500000f


	//   ....[100]....
        /*0208*/ 	.word	0x0500000f


	//   ....[101]....
        /*020c*/ 	.word	0x0500000f


	//   ....[102]....
        /*0210*/ 	.word	0x0500000f


	//   ....[103]....
        /*0214*/ 	.word	0x0500000f


	//   ....[104]....
        /*0218*/ 	.word	0x0500000f


	//   ....[105]....
        /*021c*/ 	.word	0x0500000f


	//   ....[106]....
        /*0220*/ 	.word	0x0500000f


	//   ....[107]....
        /*0224*/ 	.word	0x0500000f


	//   ....[108]....
        /*0228*/ 	.word	0x0500000f


	//   ....[109]....
        /*022c*/ 	.word	0x0500000f


	//   ....[110]....
        /*0230*/ 	.word	0x0500000f


	//   ....[111]....
        /*0234*/ 	.word	0x0500000f


	//   ....[112]....
        /*0238*/ 	.word	0x0500000f


	//   ....[113]....
        /*023c*/ 	.word	0x0500000f


	//   ....[114]....
        /*0240*/ 	.word	0x0500000f


	//   ....[115]....
        /*0244*/ 	.word	0x0500000f


	//   ....[116]....
        /*0248*/ 	.word	0x0500000f


	//   ....[117]....
        /*024c*/ 	.word	0x0500000f


	//   ....[118]....
        /*0250*/ 	.word	0x0500000f


	//   ....[119]....
        /*0254*/ 	.word	0x0500000f


	//   ....[120]....
        /*0258*/ 	.word	0x0500000f


	//   ....[121]....
        /*025c*/ 	.word	0x0500000f


	//----- nvinfo : EIATTR_COOP_GROUP_INSTR_OFFSETS
	.align		4
.L_85:
        /*0260*/ 	.byte	0x04, 0x28
        /*0262*/ 	.short	(.L_87 - .L_86)


	//   ....[0]....
.L_86:
        /*0264*/ 	.word	0x00000070


	//   ....[1]....
        /*0268*/ 	.word	0x000000b0


	//   ....[2]....
        /*026c*/ 	.word	0x000002d0


	//   ....[3]....
        /*0270*/ 	.word	0x00000430


	//   ....[4]....
        /*0274*/ 	.word	0x00000550


	//   ....[5]....
        /*0278*/ 	.word	0x000006b0


	//   ....[6]....
        /*027c*/ 	.word	0x00000fe0


	//   ....[7]....
        /*0280*/ 	.word	0x00002ca0


	//   ....[8]....
        /*0284*/ 	.word	0x00002d00


	//   ....[9]....
        /*0288*/ 	.word	0x00002ff0


	//   ....[10]....
        /*028c*/ 	.word	0x00003090


	//   ....[11]....
        /*0290*/ 	.word	0x00004f00


	//   ....[12]....
        /*0294*/ 	.word	0x00004f80


	//   ....[13]....
        /*0298*/ 	.word	0x00004f90


	//   ....[14]....
        /*029c*/ 	.word	0x00004fd0


	//   ....[15]....
        /*02a0*/ 	.word	0x000065a0


	//   ....[16]....
        /*02a4*/ 	.word	0x000065c0


	//   ....[17]....
        /*02a8*/ 	.word	0x00006640


	//   ....[18]....
        /*02ac*/ 	.word	0x00006650


	//   ....[19]....
        /*02b0*/ 	.word	0x00007320


	//   ....[20]....
        /*02b4*/ 	.word	0x00007330


	//   ....[21]....
        /*02b8*/ 	.word	0x00007340


	//   ....[22]....
        /*02bc*/ 	.word	0x00007350


	//   ....[23]....
        /*02c0*/ 	.word	0x00007360


	//   ....[24]....
        /*02c4*/ 	.word	0x00007380


	//   ....[25]....
        /*02c8*/ 	.word	0x00007390


	//   ....[26]....
        /*02cc*/ 	.word	0x000073a0


	//   ....[27]....
        /*02d0*/ 	.word	0x000073c0


	//   ....[28]....
        /*02d4*/ 	.word	0x000073d0


	//   ....[29]....
        /*02d8*/ 	.word	0x000073e0


	//   ....[30]....
        /*02dc*/ 	.word	0x000073f0


	//   ....[31]....
        /*02e0*/ 	.word	0x00007410


	//   ....[32]....
        /*02e4*/ 	.word	0x00007430


	//   ....[33]....
        /*02e8*/ 	.word	0x00007450


	//   ....[34]....
        /*02ec*/ 	.word	0x00007460


	//   ....[35]....
        /*02f0*/ 	.word	0x00007480


	//   ....[36]....
        /*02f4*/ 	.word	0x000074a0


	//   ....[37]....
        /*02f8*/ 	.word	0x000074b0


	//   ....[38]....
        /*02fc*/ 	.word	0x000074e0


	//   ....[39]....
        /*0300*/ 	.word	0x000074f0


	//   ....[40]....
        /*0304*/ 	.word	0x00007500


	//   ....[41]....
        /*0308*/ 	.word	0x00007510


	//   ....[42]....
        /*030c*/ 	.word	0x00007520


	//   ....[43]....
        /*0310*/ 	.word	0x00007550


	//   ....[44]....
        /*0314*/ 	.word	0x00007560


	//   ....[45]....
        /*0318*/ 	.word	0x00007570


	//   ....[46]....
        /*031c*/ 	.word	0x00007580


	//   ....[47]....
        /*0320*/ 	.word	0x000075a0


	//   ....[48]....
        /*0324*/ 	.word	0x000075b0


	//   ....[49]....
        /*0328*/ 	.word	0x000075c0


	//   ....[50]....
        /*032c*/ 	.word	0x000075d0


	//   ....[51]....
        /*0330*/ 	.word	0x000075e0


	//   ....[52]....
        /*0334*/ 	.word	0x000075f0


	//   ....[53]....
        /*0338*/ 	.word	0x00007600


	//   ....[54]....
        /*033c*/ 	.word	0x00007610


	//   ....[55]....
        /*0340*/ 	.word	0x00007620


	//   ....[56]....
        /*0344*/ 	.word	0x00007630


	//   ....[57]....
        /*0348*/ 	.word	0x00007640


	//   ....[58]....
        /*034c*/ 	.word	0x00007650


	//   ....[59]....
        /*0350*/ 	.word	0x00007670


	//   ....[60]....
        /*0354*/ 	.word	0x00007690


	//   ....[61]....
        /*0358*/ 	.word	0x000076b0


	//   ....[62]....
        /*035c*/ 	.word	0x000076c0


	//   ....[63]....
        /*0360*/ 	.word	0x000076d0


	//   ....[64]....
        /*0364*/ 	.word	0x000076e0


	//   ....[65]....
        /*0368*/ 	.word	0x000076f0


	//   ....[66]....
        /*036c*/ 	.word	0x00007700


	//   ....[67]....
        /*0370*/ 	.word	0x00007ad0


	//   ....[68]....
        /*0374*/ 	.word	0x00007b20


	//   ....[69]....
        /*0378*/ 	.word	0x00007b60


	//   ....[70]....
        /*037c*/ 	.word	0x00007ba0


	//   ....[71]....
        /*0380*/ 	.word	0x00007be0


	//   ....[72]....
        /*0384*/ 	.word	0x00007c20


	//   ....[73]....
        /*0388*/ 	.word	0x00008150


	//   ....[74]....
        /*038c*/ 	.word	0x00008180


	//   ....[75]....
        /*0390*/ 	.word	0x00008b50


	//   ....[76]....
        /*0394*/ 	.word	0x00009e60


	//   ....[77]....
        /*0398*/ 	.word	0x00009e90


	//   ....[78]....
        /*039c*/ 	.word	0x00009ea0


	//   ....[79]....
        /*03a0*/ 	.word	0x00009f70


	//   ....[80]....
        /*03a4*/ 	.word	0x0000a2e0


	//   ....[81]....
        /*03a8*/ 	.word	0x0000a2f0


	//   ....[82]....
        /*03ac*/ 	.word	0x0000a300


	//   ....[83]....
        /*03b0*/ 	.word	0x0000a340


	//   ....[84]....
        /*03b4*/ 	.word	0x0000aa80


	//   ....[85]....
        /*03b8*/ 	.word	0x0000aab0


	//   ....[86]....
        /*03bc*/ 	.word	0x0000aae0


	//   ....[87]....
        /*03c0*/ 	.word	0x0000ab00


	//   ....[88]....
        /*03c4*/ 	.word	0x0000ab40


	//   ....[89]....
        /*03c8*/ 	.word	0x0000abc0


	//   ....[90]....
        /*03cc*/ 	.word	0x0000b2d0


	//   ....[91]....
        /*03d0*/ 	.word	0x0000b2e0


	//   ....[92]....
        /*03d4*/ 	.word	0x0000b2f0


	//   ....[93]....
        /*03d8*/ 	.word	0x0000b370


	//   ....[94]....
        /*03dc*/ 	.word	0x0000b6f0


	//   ....[95]....
        /*03e0*/ 	.word	0x0000b710


	//   ....[96]....
        /*03e4*/ 	.word	0x0000b730


	//   ....[97]....
        /*03e8*/ 	.word	0x0000b750


	//   ....[98]....
        /*03ec*/ 	.word	0x0000c460


	//   ....[99]....
        /*03f0*/ 	.word	0x0000c960


	//   ....[100]....
        /*03f4*/ 	.word	0x0000ca50


	//   ....[101]....
        /*03f8*/ 	.word	0x0000cb00


	//   ....[102]....
        /*03fc*/ 	.word	0x0000cb80


	//   ....[103]....
        /*0400*/ 	.word	0x0000cc50


	//   ....[104]....
        /*0404*/ 	.word	0x0000cdd0


	//   ....[105]....
        /*0408*/ 	.word	0x0000ce60


	//   ....[106]....
        /*040c*/ 	.word	0x0000cee0


	//   ....[107]....
        /*0410*/ 	.word	0x0000cf90


	//   ....[108]....
        /*0414*/ 	.word	0x0000d020


	//   ....[109]....
        /*0418*/ 	.word	0x0000d070


	//   ....[110]....
        /*041c*/ 	.word	0x0000d120


	//   ....[111]....
        /*0420*/ 	.word	0x0000d1d0


	//   ....[112]....
        /*0424*/ 	.word	0x0000d270


	//   ....[113]....
        /*0428*/ 	.word	0x0000d330


	//   ....[114]....
        /*042c*/ 	.word	0x0000d470


	//   ....[115]....
        /*0430*/ 	.word	0x0000d500


	//   ....[116]....
        /*0434*/ 	.word	0x0000d560


	//   ....[117]....
        /*0438*/ 	.word	0x0000d640


	//   ....[118]....
        /*043c*/ 	.word	0x0000d730


	//   ....[119]....
        /*0440*/ 	.word	0x0000d7d0


	//   ....[120]....
        /*0444*/ 	.word	0x0000d840


	//   ....[121]....
        /*0448*/ 	.word	0x0000d900


	//----- nvinfo : EIATTR_REG_RECONFIG
	.align		4
.L_87:
        /*044c*/ 	.byte	0x01, 0x54
	.zero		2


	//----- nvinfo : EIATTR_SYSCALL_OFFSETS
	.align		4
        /*0450*/ 	.byte	0x04, 0x46
        /*0452*/ 	.short	(.L_89 - .L_88)


	//   ....[0]....
.L_88:
        /*0454*/ 	.word	0x000011a0


	//   ....[1]....
        /*0458*/ 	.word	0x00009290


	//   ....[2]....
        /*045c*/ 	.word	0x000093d0


	//   ....[3]....
        /*0460*/ 	.word	0x00009510


	//   ....[4]....
        /*0464*/ 	.word	0x00009630


	//   ....[5]....
        /*0468*/ 	.word	0x0000a650


	//----- nvinfo : EIATTR_MBARRIER_INSTR_OFFSETS
	.align		4
.L_89:
        /*046c*/ 	.byte	0x04, 0x39
        /*046e*/ 	.short	(.L_91 - .L_90)


	//   ....[0]....
.L_90:
        /*0470*/ 	.word	0x00000180
        /*0474*/ 	.word	0x000000ff
        /*0478*/ 	.word	0x00017000
        /*047c*/ 	.short	0x0100
        /*047e*/ 	.byte	0x08
	.zero		1


	//   ....[1]....
        /*0480*/ 	.word	0x00000190
        /*0484*/ 	.word	0x000000ff
        /*0488*/ 	.word	0x00017020
        /*048c*/ 	.short	0x0100
        /*048e*/ 	.byte	0x08
	.zero		1


	//   ....[2]....
        /*0490*/ 	.word	0x00000280
        /*0494*/ 	.word	0x000000ff
        /*0498*/ 	.word	0x00017030
        /*049c*/ 	.short	0x0100
        /*049e*/ 	.byte	0x08
	.zero		1


	//   ....[3]....
        /*04a0*/ 	.word	0x00000290
        /*04a4*/ 	.word	0x000000ff
        /*04a8*/ 	.word	0x00017040
        /*04ac*/ 	.short	0x0100
        /*04ae*/ 	.byte	0x08
	.zero		1


	//   ....[4]....
        /*04b0*/ 	.word	0x000002a0
        /*04b4*/ 	.word	0x000000ff
        /*04b8*/ 	.word	0x00017038
        /*04bc*/ 	.short	0x0100
        /*04be*/ 	.byte	0x08
	.zero		1


	//   ....[5]....
        /*04c0*/ 	.word	0x000002b0
        /*04c4*/ 	.word	0x000000ff
        /*04c8*/ 	.word	0x00017048
        /*04cc*/ 	.short	0x0100
        /*04ce*/ 	.byte	0x08
	.zero		1


	//   ....[6]....
        /*04d0*/ 	.word	0x000003e0
        /*04d4*/ 	.word	0x000000ff
        /*04d8*/ 	.word	0x00017050
        /*04dc*/ 	.short	0x0100
        /*04de*/ 	.byte	0x08
	.zero		1


	//   ....[7]....
        /*04e0*/ 	.word	0x000003f0
        /*04e4*/ 	.word	0x000000ff
        /*04e8*/ 	.word	0x00017060
        /*04ec*/ 	.short	0x0100
        /*04ee*/ 	.byte	0x08
	.zero		1


	//   ....[8]....
        /*04f0*/ 	.word	0x00000400
        /*04f4*/ 	.word	0x000000ff
        /*04f8*/ 	.word	0x00017058
        /*04fc*/ 	.short	0x0100
        /*04fe*/ 	.byte	0x08
	.zero		1


	//   ....[9]....
        /*0500*/ 	.word	0x00000410
        /*0504*/ 	.word	0x000000ff
        /*0508*/ 	.word	0x00017068
        /*050c*/ 	.short	0x0100
        /*050e*/ 	.byte	0x08
	.zero		1


	//   ....[10]....
        /*0510*/ 	.word	0x00000500
        /*0514*/ 	.word	0x000000ff
        /*0518*/ 	.word	0x00017070
        /*051c*/ 	.short	0x0100
        /*051e*/ 	.byte	0x06
	.zero		1


	//   ....[11]....
        /*0520*/ 	.word	0x00000510
        /*0524*/ 	.word	0x000000ff
        /*0528*/ 	.word	0x00017080
        /*052c*/ 	.short	0x0100
        /*052e*/ 	.byte	0x06
	.zero		1


	//   ....[12]....
        /*0530*/ 	.word	0x00000520
        /*0534*/ 	.word	0x000000ff
        /*0538*/ 	.word	0x00017078
        /*053c*/ 	.short	0x0100
        /*053e*/ 	.byte	0x06
	.zero		1


	//   ....[13]....
        /*0540*/ 	.word	0x00000530
        /*0544*/ 	.word	0x000000ff
        /*0548*/ 	.word	0x00017088
        /*054c*/ 	.short	0x0100
        /*054e*/ 	.byte	0x06
	.zero		1


	//   ....[14]....
        /*0550*/ 	.word	0x00000660
        /*0554*/ 	.word	0x000000ff
        /*0558*/ 	.word	0x00017090
        /*055c*/ 	.short	0x0100
        /*055e*/ 	.byte	0x08
	.zero		1


	//   ....[15]....
        /*0560*/ 	.word	0x00000670
        /*0564*/ 	.word	0x000000ff
        /*0568*/ 	.word	0x000170a0
        /*056c*/ 	.short	0x0100
        /*056e*/ 	.byte	0x08
	.zero		1


	//   ....[16]....
        /*0570*/ 	.word	0x00000680
        /*0574*/ 	.word	0x000000ff
        /*0578*/ 	.word	0x00017098
        /*057c*/ 	.short	0x0100
        /*057e*/ 	.byte	0x08
	.zero		1


	//   ....[17]....
        /*0580*/ 	.word	0x00000690
        /*0584*/ 	.word	0x000000ff
        /*0588*/ 	.word	0x000170a8
        /*058c*/ 	.short	0x0100
        /*058e*/ 	.byte	0x08
	.zero		1


	//   ....[18]....
        /*0590*/ 	.word	0x000007d0
        /*0594*/ 	.word	0x000000ff
        /*0598*/ 	.word	0x000170b0
        /*059c*/ 	.short	0x0100
        /*059e*/ 	.byte	0x08
	.zero		1


	//   ....[19]....
        /*05a0*/ 	.word	0x000007e0
        /*05a4*/ 	.word	0x000000ff
        /*05a8*/ 	.word	0x000170c0
        /*05ac*/ 	.short	0x0100
        /*05ae*/ 	.byte	0x08
	.zero		1


	//   ....[20]....
        /*05b0*/ 	.word	0x000007f0
        /*05b4*/ 	.word	0x000000ff
        /*05b8*/ 	.word	0x000170b8
        /*05bc*/ 	.short	0x0100
        /*05be*/ 	.byte	0x08
	.zero		1


	//   ....[21]....
        /*05c0*/ 	.word	0x00000800
        /*05c4*/ 	.word	0x000000ff
        /*05c8*/ 	.word	0x000170c8
        /*05cc*/ 	.short	0x0100
        /*05ce*/ 	.byte	0x08
	.zero		1


	//   ....[22]....
        /*05d0*/ 	.word	0x00001470
        /*05d4*/ 	.word	0x000000ff
        /*05d8*/ 	.word	0x00017000
        /*05dc*/ 	.short	0x010a
        /*05de*/ 	.byte	0x28
	.zero		1


	//   ....[23]....
        /*05e0*/ 	.word	0x00001500
        /*05e4*/ 	.word	0x000000ff
        /*05e8*/ 	.word	0x00017030
        /*05ec*/ 	.short	0x010a
        /*05ee*/ 	.byte	0x28
	.zero		1


	//   ....[24]....
        /*05f0*/ 	.word	0x00001560
        /*05f4*/ 	.word	0x000000ff
        /*05f8*/ 	.word	0x00017030
        /*05fc*/ 	.short	0x010a
        /*05fe*/ 	.byte	0x28
	.zero		1


	//   ....[25]....
        /*0600*/ 	.word	0x00002070
        /*0604*/ 	.word	0x000000ff
        /*0608*/ 	.word	0x00000000
        /*060c*/ 	.short	0x0101
        /*060e*/ 	.byte	0x04
	.zero		1


	//   ....[26]....
        /*0610*/ 	.word	0x00003f30
        /*0614*/ 	.word	0x000000ff
        /*0618*/ 	.word	0x00017030
        /*061c*/ 	.short	0x010a
        /*061e*/ 	.byte	0x11
	.zero		1


	//   ....[27]....
        /*0620*/ 	.word	0x00003f70
        /*0624*/ 	.word	0x000000ff
        /*0628*/ 	.word	0x00017030
        /*062c*/ 	.short	0x010a
        /*062e*/ 	.byte	0x11
	.zero		1


	//   ....[28]....
        /*0630*/ 	.word	0x00004100
        /*0634*/ 	.word	0x000000ff
        /*0638*/ 	.word	0x00017050
        /*063c*/ 	.short	0x010a
        /*063e*/ 	.byte	0x0e
	.zero		1


	//   ....[29]....
        /*0640*/ 	.word	0x00004140
        /*0644*/ 	.word	0x000000ff
        /*0648*/ 	.word	0x00017050
        /*064c*/ 	.short	0x010a
        /*064e*/ 	.byte	0x0e
	.zero		1


	//   ....[30]....
        /*0650*/ 	.word	0x00004840
        /*0654*/ 	.word	0x000000ff
        /*0658*/ 	.word	0x00000000
        /*065c*/ 	.short	0x0101
        /*065e*/ 	.byte	0x05
	.zero		1


	//   ....[31]....
        /*0660*/ 	.word	0x00005da0
        /*0664*/ 	.word	0x000000ff
        /*0668*/ 	.word	0x00000000
        /*066c*/ 	.short	0x0101
        /*066e*/ 	.byte	0x05
	.zero		1


	//   ....[32]....
        /*0670*/ 	.word	0x000062c0
        /*0674*/ 	.word	0x000000ff
        /*0678*/ 	.word	0x00017050
        /*067c*/ 	.short	0x010a
        /*067e*/ 	.byte	0x0b
	.zero		1


	//   ....[33]....
        /*0680*/ 	.word	0x00006300
        /*0684*/ 	.word	0x000000ff
        /*0688*/ 	.word	0x00017050
        /*068c*/ 	.short	0x010a
        /*068e*/ 	.byte	0x0b
	.zero		1


	//   ....[34]....
        /*0690*/ 	.word	0x00006930
        /*0694*/ 	.word	0x000000ff
        /*0698*/ 	.word	0x00000000
        /*069c*/ 	.short	0x0101
        /*069e*/ 	.byte	0x04
	.zero		1


	//   ....[35]....
        /*06a0*/ 	.word	0x00007c00
        /*06a4*/ 	.word	0x000000ff
        /*06a8*/ 	.word	0x00000000
        /*06ac*/ 	.short	0x0101
        /*06ae*/ 	.byte	0x04
	.zero		1


	//   ....[36]....
        /*06b0*/ 	.word	0x00009c60
        /*06b4*/ 	.word	0x000000ff
        /*06b8*/ 	.word	0x00017080
        /*06bc*/ 	.short	0x010a
        /*06be*/ 	.byte	0x2c
	.zero		1


	//   ....[37]....
        /*06c0*/ 	.word	0x0000a030
        /*06c4*/ 	.word	0x000000ff
        /*06c8*/ 	.word	0x00017070
        /*06cc*/ 	.short	0x0107
        /*06ce*/ 	.byte	0x2c
	.zero		1


	//   ....[38]....
        /*06d0*/ 	.word	0x0000a0c0
        /*06d4*/ 	.word	0x000000ff
        /*06d8*/ 	.word	0x00017070
        /*06dc*/ 	.short	0x0101
        /*06de*/ 	.byte	0x2c
	.zero		1


	//   ....[39]....
        /*06e0*/ 	.word	0x0000a0f0
        /*06e4*/ 	.word	0x000000ff
        /*06e8*/ 	.word	0x00017040
        /*06ec*/ 	.short	0x010a
        /*06ee*/ 	.byte	0x2c
	.zero		1


	//   ....[40]....
        /*06f0*/ 	.word	0x0000a400
        /*06f4*/ 	.word	0x000000ff
        /*06f8*/ 	.word	0x00017030
        /*06fc*/ 	.short	0x0107
        /*06fe*/ 	.byte	0x2c
	.zero		1


	//   ....[41]....
        /*0700*/ 	.word	0x0000a490
        /*0704*/ 	.word	0x000000ff
        /*0708*/ 	.word	0x00017030
        /*070c*/ 	.short	0x0101
        /*070e*/ 	.byte	0x2c
	.zero		1


	//   ....[42]....
        /*0710*/ 	.word	0x0000ace0
        /*0714*/ 	.word	0x000000ff
        /*0718*/ 	.word	0x00017000
        /*071c*/ 	.short	0x0107
        /*071e*/ 	.byte	0x2c
	.zero		1


	//   ....[43]....
        /*0720*/ 	.word	0x0000ad40
        /*0724*/ 	.word	0x000000ff
        /*0728*/ 	.word	0x00017000
        /*072c*/ 	.short	0x0101
        /*072e*/ 	.byte	0x2c
	.zero		1


	//   ....[44]....
        /*0730*/ 	.word	0x0000ad50
        /*0734*/ 	.word	0x000000ff
        /*0738*/ 	.word	0x00017020
        /*073c*/ 	.short	0x010a
        /*073e*/ 	.byte	0x2c
	.zero		1


	//   ....[45]....
        /*0740*/ 	.word	0x0000b080
        /*0744*/ 	.word	0x00000006
        /*0748*/ 	.word	0x00017080
        /*074c*/ 	.short	0x010a
        /*074e*/ 	.byte	0x3f
	.zero		1


	//   ....[46]....
        /*0750*/ 	.word	0x0000b440
        /*0754*/ 	.word	0x00000006
        /*0758*/ 	.word	0x00017070
        /*075c*/ 	.short	0x0107
        /*075e*/ 	.byte	0x3f
	.zero		1


	//   ....[47]....
        /*0760*/ 	.word	0x0000b4d0
        /*0764*/ 	.word	0x00000006
        /*0768*/ 	.word	0x00017070
        /*076c*/ 	.short	0x0101
        /*076e*/ 	.byte	0x3f
	.zero		1


	//   ....[48]....
        /*0770*/ 	.word	0x0000b500
        /*0774*/ 	.word	0x00000006
        /*0778*/ 	.word	0x00017040
        /*077c*/ 	.short	0x010a
        /*077e*/ 	.byte	0x3f
	.zero		1


	//   ....[49]....
        /*0780*/ 	.word	0x0000b830
        /*0784*/ 	.word	0x00000006
        /*0788*/ 	.word	0x00017030
        /*078c*/ 	.short	0x0107
        /*078e*/ 	.byte	0x3f
	.zero		1


	//   ....[50]....
        /*0790*/ 	.word	0x0000b8d0
        /*0794*/ 	.word	0x00000006
        /*0798*/ 	.word	0x00017030
        /*079c*/ 	.short	0x0101
        /*079e*/ 	.byte	0x3f
	.zero		1


	//   ....[51]....
        /*07a0*/ 	.word	0x0000b950
        /*07a4*/ 	.word	0x00000002
        /*07a8*/ 	.word	0x00017070
        /*07ac*/ 	.short	0x010a
        /*07ae*/ 	.byte	0x3f
	.zero		1


	//   ....[52]....
        /*07b0*/ 	.word	0x0000b9e0
        /*07b4*/ 	.word	0x00000002
        /*07b8*/ 	.word	0x00017060
        /*07bc*/ 	.short	0x010a
        /*07be*/ 	.byte	0x3f
	.zero		1


	//   ....[53]....
        /*07c0*/ 	.word	0x0000bd60
        /*07c4*/ 	.word	0x00000002
        /*07c8*/ 	.word	0x00017050
        /*07cc*/ 	.short	0x0101
        /*07ce*/ 	.byte	0x3f
	.zero		1


	//   ....[54]....
        /*07d0*/ 	.word	0x0000be00
        /*07d4*/ 	.word	0x00000002
        /*07d8*/ 	.word	0x00000000
        /*07dc*/ 	.short	0x0101
        /*07de*/ 	.byte	0x3f
	.zero		1


	//   ....[55]....
        /*07e0*/ 	.word	0x0000bed0
        /*07e4*/ 	.word	0x00000002
        /*07e8*/ 	.word	0x00017070
        /*07ec*/ 	.short	0x010a
        /*07ee*/ 	.byte	0x3f
	.zero		1


	//   ....[56]....
        /*07f0*/ 	.word	0x0000bf80
        /*07f4*/ 	.word	0x00000002
        /*07f8*/ 	.word	0x00017060
        /*07fc*/ 	.short	0x010a
        /*07fe*/ 	.byte	0x3f
	.zero		1


	//   ....[57]....
        /*0800*/ 	.word	0x0000c2f0
        /*0804*/ 	.word	0x00000002
        /*0808*/ 	.word	0x00017050
        /*080c*/ 	.short	0x0101
        /*080e*/ 	.byte	0x3f
	.zero		1


	//   ....[58]....
        /*0810*/ 	.word	0x0000c370
        /*0814*/ 	.word	0x00000002
        /*0818*/ 	.word	0x00000000
        /*081c*/ 	.short	0x0101
        /*081e*/ 	.byte	0x3f
	.zero		1


	//   ....[59]....
        /*0820*/ 	.word	0x0000c410
        /*0824*/ 	.word	0x00000007
        /*0828*/ 	.word	0x00017020
        /*082c*/ 	.short	0x010a
        /*082e*/ 	.byte	0x3f
	.zero		1


	//   ....[60]....
        /*0830*/ 	.word	0x0000c530
        /*0834*/ 	.word	0x00000005
        /*0838*/ 	.word	0x00017040
        /*083c*/ 	.short	0x010a
        /*083e*/ 	.byte	0x3f
	.zero		1


	//   ....[61]....
        /*0840*/ 	.word	0x0000c5d0
        /*0844*/ 	.word	0x00000007
        /*0848*/ 	.word	0x00017040
        /*084c*/ 	.short	0x010a
        /*084e*/ 	.byte	0x3f
	.zero		1


	//   ....[62]....
        /*0850*/ 	.word	0x0000c610
        /*0854*/ 	.word	0x00000005
        /*0858*/ 	.word	0x00017060
        /*085c*/ 	.short	0x010a
        /*085e*/ 	.byte	0x3f
	.zero		1


	//   ....[63]....
        /*0860*/ 	.word	0x0000c650
        /*0864*/ 	.word	0x00000007
        /*0868*/ 	.word	0x00017060
        /*086c*/ 	.short	0x010a
        /*086e*/ 	.byte	0x3f
	.zero		1


	//   ....[64]....
        /*0870*/ 	.word	0x0000c690
        /*0874*/ 	.word	0x00000005
        /*0878*/ 	.word	0x00017080
        /*087c*/ 	.short	0x010a
        /*087e*/ 	.byte	0x3f
	.zero		1


	//   ....[65]....
        /*0880*/ 	.word	0x0000c6d0
        /*0884*/ 	.word	0x00000007
        /*0888*/ 	.word	0x00017080
        /*088c*/ 	.short	0x010a
        /*088e*/ 	.byte	0x3f
	.zero		1


	//   ....[66]....
        /*0890*/ 	.word	0x0000c740
        /*0894*/ 	.word	0x00000003
        /*0898*/ 	.word	0x00017000
        /*089c*/ 	.short	0x010a
        /*089e*/ 	.byte	0x3f
	.zero		1


	//   ....[67]....
        /*08a0*/ 	.word	0x0000c7a0
        /*08a4*/ 	.word	0x00000003
        /*08a8*/ 	.word	0x00017030
        /*08ac*/ 	.short	0x010a
        /*08ae*/ 	.byte	0x3f
	.zero		1


	//   ....[68]....
        /*08b0*/ 	.word	0x0000c800
        /*08b4*/ 	.word	0x0000000a
        /*08b8*/ 	.word	0x00017030
        /*08bc*/ 	.short	0x010a
        /*08be*/ 	.byte	0x3f
	.zero		1


	//   ....[69]....
        /*08c0*/ 	.word	0x0000c860
        /*08c4*/ 	.word	0x0000000a
        /*08c8*/ 	.word	0x00017050
        /*08cc*/ 	.short	0x010a
        /*08ce*/ 	.byte	0x3f
	.zero		1


	//   ....[70]....
        /*08d0*/ 	.word	0x0000c8c0
        /*08d4*/ 	.word	0x00000003
        /*08d8*/ 	.word	0x00017050
        /*08dc*/ 	.short	0x010a
        /*08de*/ 	.byte	0x3f
	.zero		1


	//   ....[71]....
        /*08e0*/ 	.word	0x0000c9a0
        /*08e4*/ 	.word	0x00000003
        /*08e8*/ 	.word	0x00017080
        /*08ec*/ 	.short	0x010a
        /*08ee*/ 	.byte	0x3f
	.zero		1


	//   ....[72]....
        /*08f0*/ 	.word	0x0000cd20
        /*08f4*/ 	.word	0x00000003
        /*08f8*/ 	.word	0x00017040
        /*08fc*/ 	.short	0x010a
        /*08fe*/ 	.byte	0x3f
	.zero		1


	//   ....[73]....
        /*0900*/ 	.word	0x0000d370
        /*0904*/ 	.word	0x00000003
        /*0908*/ 	.word	0x00017020
        /*090c*/ 	.short	0x010a
        /*090e*/ 	.byte	0x3f
	.zero		1


	//   ....[74]....
        /*0910*/ 	.word	0x0000d3c0
        /*0914*/ 	.word	0x00000006
        /*0918*/ 	.word	0x00017080
        /*091c*/ 	.short	0x010a
        /*091e*/ 	.byte	0x3f
	.zero		1


	//   ....[75]....
        /*0920*/ 	.word	0x0000d680
        /*0924*/ 	.word	0x00000006
        /*0928*/ 	.word	0x00017040
        /*092c*/ 	.short	0x010a
        /*092e*/ 	.byte	0x3f
	.zero		1


	//   ....[76]....
        /*0930*/ 	.word	0x0000d930
        /*0934*/ 	.word	0x00000002
        /*0938*/ 	.word	0x00017070
        /*093c*/ 	.short	0x010a
        /*093e*/ 	.byte	0x3f
	.zero		1


	//   ....[77]....
        /*0940*/ 	.word	0x0000d980
        /*0944*/ 	.word	0x00000002
        /*0948*/ 	.word	0x00017060
        /*094c*/ 	.short	0x010a
        /*094e*/ 	.byte	0x3f
	.zero		1


	//   ....[78]....
        /*0950*/ 	.word	0x0000d9d0
        /*0954*/ 	.word	0x00000002
        /*0958*/ 	.word	0x00017070
        /*095c*/ 	.short	0x010a
        /*095e*/ 	.byte	0x3f
	.zero		1


	//   ....[79]....
        /*0960*/ 	.word	0x0000da20
        /*0964*/ 	.word	0x00000002
        /*0968*/ 	.word	0x00017060
        /*096c*/ 	.short	0x010a
        /*096e*/ 	.byte	0x3f
	.zero		1


	//   ....[80]....
        /*0970*/ 	.word	0x0000da70
        /*0974*/ 	.word	0x00000007
        /*0978*/ 	.word	0x00017020
        /*097c*/ 	.short	0x010a
        /*097e*/ 	.byte	0x3f
	.zero		1


	//   ....[81]....
        /*0980*/ 	.word	0x0000dac0
        /*0984*/ 	.word	0x00000005
        /*0988*/ 	.word	0x00017040
        /*098c*/ 	.short	0x010a
        /*098e*/ 	.byte	0x3f
	.zero		1


	//   ....[82]....
        /*0990*/ 	.word	0x0000db10
        /*0994*/ 	.word	0x00000007
        /*0998*/ 	.word	0x00017040
        /*099c*/ 	.short	0x010a
        /*099e*/ 	.byte	0x3f
	.zero		1


	//   ....[83]....
        /*09a0*/ 	.word	0x0000db60
        /*09a4*/ 	.word	0x00000005
        /*09a8*/ 	.word	0x00017060
        /*09ac*/ 	.short	0x010a
        /*09ae*/ 	.byte	0x3f
	.zero		1


	//   ....[84]....
        /*09b0*/ 	.word	0x0000dbb0
        /*09b4*/ 	.word	0x00000007
        /*09b8*/ 	.word	0x00017060
        /*09bc*/ 	.short	0x010a
        /*09be*/ 	.byte	0x3f
	.zero		1


	//   ....[85]....
        /*09c0*/ 	.word	0x0000dc00
        /*09c4*/ 	.word	0x00000005
        /*09c8*/ 	.word	0x00017080
        /*09cc*/ 	.short	0x010a
        /*09ce*/ 	.byte	0x3f
	.zero		1


	//----- nvinfo : EIATTR_NUM_MBARRIERS
	.align		4
.L_91:
        /*09d0*/ 	.byte	0x03, 0x38
        /*09d2*/ 	.short	0x0016


	//----- nvinfo : EIATTR_EXIT_INSTR_OFFSETS
	.align		4
        /*09d4*/ 	.byte	0x04, 0x1c
        /*09d6*/ 	.short	(.L_93 - .L_92)


	//   ....[0]....
.L_92:
        /*09d8*/ 	.word	0x0000c720


	//----- nvinfo : EIATTR_MAX_THREADS
	.align		4
.L_93:
        /*09dc*/ 	.byte	0x04, 0x05
        /*09de*/ 	.short	(.L_95 - .L_94)
.L_94:
        /*09e0*/ 	.word	0x00000200
        /*09e4*/ 	.word	0x00000001
        /*09e8*/ 	.word	0x00000001


	//----- nvinfo : EIATTR_CRS_STACK_SIZE
	.align		4
.L_95:
        /*09ec*/ 	.byte	0x04, 0x1e
        /*09ee*/ 	.short	(.L_97 - .L_96)
.L_96:
        /*09f0*/ 	.word	0x00000000


	//----- nvinfo : EIATTR_CBANK_PARAM_SIZE
	.align		4
.L_97:
        /*09f4*/ 	.byte	0x03, 0x19
        /*09f6*/ 	.short	0x0a70


	//----- nvinfo : EIATTR_PARAM_CBANK
	.align		4
        /*09f8*/ 	.byte	0x04, 0x0a
        /*09fa*/ 	.short	(.L_99 - .L_98)
	.align		4
.L_98:
        /*09fc*/ 	.word	index@(.nv.constant0._ZN7cutlass13device_kernelIN5flash11enable_sm90INS1_16FlashAttnFwdSm90INS1_25CollectiveMainloopFwdSm90ILi2EN4cute5tupleIJNS5_1CILi1EEES8_S8_EEENS6_IJNS7_ILi192EEENS7_ILi128EEENS7_ILi96EEEEEELi96ENS_12float_e4m3_tEfNS_4arch4Sm90ELb0ELb0ELb1ELb0ELb1ELb0ELb0ELb1ELb1ELb1ELb1ELb0EEENS1_21CollectiveEpilogueFwdINS6_IJSA_SC_SB_EEES9_NS_10bfloat16_tESG_Li384ELb0ELb1ELb1ELb1EEENS1_19SingleTileSchedulerILb0ELb1ELb1ELi192EEEEEEEEEvNT_6ParamsE)
        /*0a00*/ 	.short	0x0210
        /*0a02*/ 	.short	0x0a70


	//----- nvinfo : EIATTR_SW_WAR
	.align		4
.L_99:
        /*0a04*/ 	.byte	0x04, 0x36
        /*0a06*/ 	.short	(.L_101 - .L_100)
.L_100:
        /*0a08*/ 	.word	0x00000008
.L_101:


//--------------------- .nv.info._ZN7cutlass13device_kernelIN5flash11enable_sm90INS1_16FlashAttnFwdSm90INS1_25CollectiveMainloopFwdSm90ILi2EN4cute5tupleIJNS5_1CILi1EEES8_S8_EEENS6_IJNS7_ILi192EEENS7_ILi128EEENS7_ILi96EEEEEELi96ENS_12float_e4m3_tEfNS_4arch4Sm90ELb0ELb0ELb1ELb1ELb1ELb0ELb0ELb1ELb1ELb1ELb1ELb0EEENS1_21CollectiveEpilogueFwdINS6_IJSA_SC_SB_EEES9_NS_10bfloat16_tESG_Li384ELb1ELb1ELb1ELb1EEENS1_36VarlenDynamicPersistentTileSchedulerILi192ELi128ELi384ELi128ELb1ELb1ELb1ELb0ELb1ELb1EEEEEEEEEvNT_6ParamsE --------------------------
	.section	.nv.info._ZN7cutlass13device_kernelIN5flash11enable_sm90INS1_16FlashAttnFwdSm90INS1_25CollectiveMainloopFwdSm90ILi2EN4cute5tupleIJNS5_1CILi1EEES8_S8_EEENS6_IJNS7_ILi192EEENS7_ILi128EEENS7_ILi96EEEEEELi96ENS_12float_e4m3_tEfNS_4arch4Sm90ELb0ELb0ELb1ELb1ELb1ELb0ELb0ELb1ELb1ELb1ELb1ELb0EEENS1_21CollectiveEpilogueFwdINS6_IJSA_SC_SB_EEES9_NS_10bfloat16_tESG_Li384ELb1ELb1ELb1ELb1EEENS1_36VarlenDynamicPersistentTileSchedulerILi192ELi128ELi384ELi128ELb1ELb1ELb1ELb0ELb1ELb1EEEEEEEEEvNT_6ParamsE,"",@"SHT_CUDA_INFO"
	.sectionflags	@""
	.align	4


	//----- nvinfo : EIATTR_CUDA_API_VERSION
	.align		4
        /*0000*/ 	.byte	0x04, 0x37
        /*0002*/ 	.short	(.L_103 - .L_102)
.L_102:
        /*0004*/ 	.word	0x00000082


	//----- nvinfo : EIATTR_KPARAM_INFO
	.align		4
.L_103:
        /*0008*/ 	.byte	0x04, 0x17
        /*000a*/ 	.short	(.L_105 - .L_104)
.L_104:
        /*000c*/ 	.word	0x00000000
        /*0010*/ 	.short	0x0000
        /*0012*/ 	.short	0x0070
        /*0014*/ 	.byte	0x00, 0xf0, 0x01, 0x2a


	//----- nvinfo : EIATTR_SPARSE_MMA_MASK
	.align		4
.L_105:
        /*0018*/ 	.byte	0x03, 0x50
        /*001a*/ 	.short	0x0000


	//----- nvinfo : EIATTR_MAXREG_COUNT
	.align		4
        /*001c*/ 	.byte	0x03, 0x1b
        /*001e*/ 	.short	0x0080


	//----- nvinfo : EIATTR_NUM_BARRIERS
	.align		4
        /*0020*/ 	.byte	0x02, 0x4c
        /*0022*/ 	.byte	0x09
	.zero		1


	//----- nvinfo : EIATTR_EXTERNS
	.align		4
        /*0024*/ 	.byte	0x04, 0x0f
        /*0026*/ 	.short	(.L_107 - .L_106)


	//   ....[0]....
	.align		4
.L_106:
        /*0028*/ 	.word	index@(__assertfail)


	//----- nvinfo : EIATTR_ANNOTATIONS
	.align		4
.L_107:
        /*002c*/ 	.byte	0x04, 0x55
        /*002e*/ 	.short	(.L_109 - .L_108)


	//   ....[0]....
.L_108:
        /*0030*/ 	.word	0x00000001
        /*0034*/ 	.byte	0x10, 0x0c, 0x00, 0x00, 0x01, 0x00, 0x00, 0x00, 0xc0, 0x0c, 0x00, 0x00, 0x01, 0x00, 0x00, 0x00
        /* <DEDUP_REMOVED lines=21> */
        /*0194*/ 	.byte	0xc0, 0xfd, 0x00, 0x00


	//----- nvinfo : EIATTR_MERCURY_ISA_VERSION
	.align		4
.L_109:
        /*0198*/ 	.byte	0x03, 0x5f
        /*019a*/ 	.short	0x0101


	//----- nvinfo : EIATTR_UNUSED_LOAD_BYTE_OFFSET
	.align		4
        /*019c*/ 	.byte	0x04, 0x44
        /*019e*/ 	.short	(.L_111 - .L_110)


	//   ....[0]....
.L_110:
        /*01a0*/ 	.word	0x00000940
        /*01a4*/ 	.word	0x0000fff0


	//   ....[1]....
        /*01a8*/ 	.word	0x000072d0
        /*01ac*/ 	.word	0x0000fff0


	//----- nvinfo : EIATTR_INT_WARP_WIDE_INSTR_OFFSETS
	.align		4
.L_111:
        /*01b0*/ 	.byte	0x04, 0x31
        /*01b2*/ 	.short	(.L_113 - .L_112)


	//   ....[0]....
.L_112:
        /*01b4*/ 	.word	0x000000c0


	//   ....[1]....
        /*01b8*/ 	.word	0x000000d0


	//   ....[2]....
        /*01bc*/ 	.word	0x00000170


	//   ....[3]....
        /*01c0*/ 	.word	0x0000be00


	//   ....[4]....
        /*01c4*/ 	.word	0x0000be90


	//   ....[5]....
        /*01c8*/ 	.word	0x0000ebf0


	//   ....[6]....
        /*01cc*/ 	.word	0x0000ec80


	//----- nvinfo : EIATTR_COOP_GROUP_MASK_REGIDS
	.align		4
.L_113:
        /*01d0*/ 	.byte	0x04, 0x29
        /*01d2*/ 	.short	(.L_115 - .L_114)


	//   ....[0]....
.L_114:
        /*01d4*/ 	.word	0xffffffff


	//   ....[1]....
        /*01d8*/ 	.word	0xffffffff


	//   ....[2]....
        /*01dc*/ 	.word	0xffffffff


	//   ....[3]....
        /*01e0*/ 	.word	0xffffffff


	//   ....[4]....
        /*01e4*/ 	.word	0xffffffff


	//   ....[5]....
        /*01e8*/ 	.word	0xffffffff


	//   ....[6]....
        /*01ec*/ 	.word	0xffffffff


	//   ....[7]....
        /*01f0*/ 	.word	0xffffffff


	//   ....[8]....
        /*01f4*/ 	.word	0xffffffff


	//   ....[9]....
        /*01f8*/ 	.word	0xffffffff


	//   ....[10]....
        /*01fc*/ 	.word	0xffffffff


	//   ....[11]....
        /*0200*/ 	.word	0xffffffff


	//   ....[12]....
        /*0204*/ 	.word	0xffffffff


	//   ....[13]....
        /*0208*/ 	.word	0xffffffff


	//   ....[14]....
        /*020c*/ 	.word	0xffffffff


	//   ....[15]....
        /*0210*/ 	.word	0xffffffff


	//   ....[16]....
        /*0214*/ 	.word	0xffffffff


	//   ....[17]....
        /*0218*/ 	.word	0xffffffff


	//   ....[18]....
        /*021c*/ 	.word	0xffffffff


	//   ....[19]....
        /*0220*/ 	.word	0xffffffff


	//   ....[20]....
        /*0224*/ 	.word	0xffffffff


	//   ....[21]....
        /*0228*/ 	.word	0xffffffff


	//   ....[22]....
        /*022c*/ 	.word	0xffffffff


	//   ....[23]....
        /*0230*/ 	.word	0xffffffff


	//   ....[24]....
        /*0234*/ 	.word	0xffffffff


	//   ....[25]....
        /*0238*/ 	.word	0xffffffff


	//   ....[26]....
        /*023c*/ 	.word	0xffffffff


	//   ....[27]....
        /*0240*/ 	.word	0xffffffff


	//   ....[28]....
        /*0244*/ 	.word	0xffffffff


	//   ....[29]....
        /*0248*/ 	.word	0xffffffff


	//   ....[30]....
        /*024c*/ 	.word	0xffffffff


	//   ....[31]....
        /*0250*/ 	.word	0xffffffff


	//   ....[32]....
        /*0254*/ 	.word	0xffffffff


	//   ....[33]....
        /*0258*/ 	.word	0xffffffff


	//   ....[34]....
        /*025c*/ 	.word	0xffffffff


	//   ....[35]....
        /*0260*/ 	.word	0xffffffff


	//   ....[36]....
        /*0264*/ 	.word	0xffffffff


	//   ....[37]....
        /*0268*/ 	.word	0xffffffff


	//   ....[38]....
        /*026c*/ 	.word	0xffffffff


	//   ....[39]....
        /*0270*/ 	.word	0xffffffff


	//   ....[40]....
        /*0274*/ 	.word	0xffffffff


	//   ....[41]....
        /*0278*/ 	.word	0xffffffff


	//   ....[42]....
        /*027c*/ 	.word	0xffffffff


	//   ....[43]....
        /*0280*/ 	.word	0xffffffff


	//   ....[44]....
        /*0284*/ 	.word	0xffffffff


	//   ....[45]....
        /*0288*/ 	.word	0xffffffff


	//   ....[46]....
        /*028c*/ 	.word	0xffffffff


	//   ....[47]....
        /*0290*/ 	.word	0xffffffff


	//   ....[48]....
        /*0294*/ 	.word	0xffffffff


	//   ....[49]....
        /*0298*/ 	.word	0xffffffff


	//   ....[50]....
        /*029c*/ 	.word	0xffffffff


	//   ....[51]....
        /*02a0*/ 	.word	0xffffffff


	//   ....[52]....
        /*02a4*/ 	.word	0xffffffff


	//   ....[53]....
        /*02a8*/ 	.word	0xffffffff


	//   ....[54]....
        /*02ac*/ 	.word	0xffffffff


	//   ....[55]....
        /*02b0*/ 	.word	0xffffffff


	//   ....[56]....
        /*02b4*/ 	.word	0xffffffff


	//   ....[57]....
        /*02b8*/ 	.word	0xffffffff


	//   ....[58]....
        /*02bc*/ 	.word	0xffffffff


	//   ....[59]....
        /*02c0*/ 	.word	0xffffffff


	//   ....[60]....
        /*02c4*/ 	.word	0xffffffff


	//   ....[61]....
        /*02c8*/ 	.word	0xffffffff


	//   ....[62]....
        /*02cc*/ 	.word	0xffffffff


	//   ....[63]....
        /*02d0*/ 	.word	0xffffffff


	//   ....[64]....
        /*02d4*/ 	.word	0xffffffff


	//   ....[65]....
        /*02d8*/ 	.word	0xffffffff


	//   ....[66]....
        /*02dc*/ 	.word	0xffffffff


	//   ....[67]....
        /*02e0*/ 	.word	0xffffffff


	//   ....[68]....
        /*02e4*/ 	.word	0xffffffff


	//   ....[69]....
        /*02e8*/ 	.word	0xffffffff


	//   ....[70]....
        /*02ec*/ 	.word	0xffffffff


	//   ....[71]....
        /*02f0*/ 	.word	0xffffffff


	//   ....[72]....
        /*02f4*/ 	.word	0xffffffff


	//   ....[73]....
        /*02f8*/ 	.word	0xffffffff


	//   ....[74]....
        /*02fc*/ 	.word	0xffffffff


	//   ....[75]....
        /*0300*/ 	.word	0xffffffff


	//   ....[76]....
        /*0304*/ 	.word	0xffffffff


	//   ....[77]....
        /*0308*/ 	.word	0xffffffff


	//   ....[78]....
        /*030c*/ 	.word	0xffffffff


	//   ....[79]....
        /*0310*/ 	.word	0xffffffff


	//   ....[80]....
        /*0314*/ 	.word	0xffffffff


	//   ....[81]....
        /*0318*/ 	.word	0xffffffff


	//   ....[82]....
        /*031c*/ 	.word	0xffffffff


	//   ....[83]....
        /*0320*/ 	.word	0xffffffff


	//   ....[84]....
        /*0324*/ 	.word	0xffffffff


	//   ....[85]....
        /*0328*/ 	.word	0xffffffff


	//   ....[86]....
        /*032c*/ 	.word	0xffffffff


	//   ....[87]....
        /*0330*/ 	.word	0xffffffff


	//   ....[88]....
        /*0334*/ 	.word	0xffffffff


	//   ....[89]....
        /*0338*/ 	.word	0xffffffff


	//   ....[90]....
        /*033c*/ 	.word	0xffffffff


	//   ....[91]....
        /*0340*/ 	.word	0xffffffff


	//   ....[92]....
        /*0344*/ 	.word	0xffffffff


	//   ....[93]....
        /*0348*/ 	.word	0xffffffff


	//   ....[94]....
        /*034c*/ 	.word	0xffffffff


	//   ....[95]....
        /*0350*/ 	.word	0xffffffff


	//   ....[96]....
        /*0354*/ 	.word	0xffffffff


	//   ....[97]....
        /*0358*/ 	.word	0xffffffff


	//   ....[98]....
        /*035c*/ 	.word	0xffffffff


	//   ....[99]....
        /*0360*/ 	.word	0xffffffff


	//   ....[100]....
        /*0364*/ 	.word	0xffffffff


	//   ....[101]....
        /*0368*/ 	.word	0xffffffff


	//   ....[102]....
        /*036c*/ 	.word	0xffffffff


	//   ....[103]....
        /*0370*/ 	.word	0xffffffff


	//   ....[104]....
        /*0374*/ 	.word	0xffffffff


	//   ....[105]....
        /*0378*/ 	.word	0xffffffff


	//   ....[106]....
        /*037c*/ 	.word	0xffffffff


	//   ....[107]....
        /*0380*/ 	.word	0xffffffff


	//   ....[108]....
        /*0384*/ 	.word	0xffffffff


	//   ....[109]....
        /*0388*/ 	.word	0xffffffff


	//   ....[110]....
        /*038c*/ 	.word	0xffffffff


	//   ....[111]....
        /*0390*/ 	.word	0xffffffff


	//   ....[112]....
        /*0394*/ 	.word	0xffffffff


	//   ....[113]....
        /*0398*/ 	.word	0xffffffff


	//   ....[114]....
        /*039c*/ 	.word	0xffffffff


	//   ....[115]....
        /*03a0*/ 	.word	0xffffffff


	//   ....[116]....
        /*03a4*/ 	.word	0xffffffff


	//   ....[117]....
        /*03a8*/ 	.word	0xffffffff


	//   ....[118]....
        /*03ac*/ 	.word	0xffffffff


	//   ....[119]....
        /*03b0*/ 	.word	0xffffffff


	//   ....[120]....
        /*03b4*/ 	.word	0xffffffff


	//   ....[121]....
        /*03b8*/ 	.word	0xffffffff


	//   ....[122]....
        /*03bc*/ 	.word	0xffffffff


	//   ....[123]....
        /*03c0*/ 	.word	0xffffffff


	//   ....[124]....
        /*03c4*/ 	.word	0xffffffff


	//   ....[125]....
        /*03c8*/ 	.word	0xffffffff


	//   ....[126]....
        /*03cc*/ 	.word	0xffffffff


	//   ....[127]....
        /*03d0*/ 	.word	0xffffffff


	//   ....[128]....
        /*03d4*/ 	.word	0xffffffff


	//   ....[129]....
        /*03d8*/ 	.word	0xffffffff


	//   ....[130]....
        /*03dc*/ 	.word	0xffffffff


	//   ....[131]....
        /*03e0*/ 	.word	0xffffffff


	//   ....[132]....
        /*03e4*/ 	.word	0xffffffff


	//   ....[133]....
        /*03e8*/ 	.word	0xffffffff


	//   ....[134]....
        /*03ec*/ 	.word	0xffffffff


	//   ....[135]....
        /*03f0*/ 	.word	0xffffffff


	//   ....[136]....
        /*03f4*/ 	.word	0xffffffff


	//   ....[137]....
        /*03f8*/ 	.word	0xffffffff


	//   ....[138]....
        /*03fc*/ 	.word	0xffffffff


	//   ....[139]....
        /*0400*/ 	.word	0xffffffff


	//   ....[140]....
        /*0404*/ 	.word	0xffffffff


	//   ....[141]....
        /*0408*/ 	.word	0x0500000f


	//   ....[142]....
        /*040c*/ 	.word	0x0500000f


	//   ....[143]....
        /*0410*/ 	.word	0x0500000f


	//   ....[144]....
        /*0414*/ 	.word	0x0500000f


	//   ....[145]....
        /*0418*/ 	.word	0x0500000f


	//   ....[146]....
        /*041c*/ 	.word	0x0500000f


	//   ....[147]....
        /*0420*/ 	.word	0x0500000f


	//   ....[148]....
        /*0424*/ 	.word	0x0500000f


	//   ....[149]....
        /*0428*/ 	.word	0x0500000f


	//   ....[150]....
        /*042c*/ 	.word	0x0500000f


	//   ....[151]....
        /*0430*/ 	.word	0x0500000f


	//   ....[152]....
        /*0434*/ 	.word	0x0500000f


	//   ....[153]....
        /*0438*/ 	.word	0x0500000f


	//   ....[154]....
        /*043c*/ 	.word	0x0500000f


	//   ....[155]....
        /*0440*/ 	.word	0x0500000f


	//   ....[156]....
        /*0444*/ 	.word	0x0500000f


	//   ....[157]....
        /*0448*/ 	.word	0x0500000f


	//   ....[158]....
        /*044c*/ 	.word	0x0500000f


	//   ....[159]....
        /*0450*/ 	.word	0x0500000f


	//   ....[160]....
        /*0454*/ 	.word	0x0500000f


	//   ....[161]....
        /*0458*/ 	.word	0x0500000f


	//   ....[162]....
        /*045c*/ 	.word	0x0500000f


	//   ....[163]....
        /*0460*/ 	.word	0x0500000f


	//   ....[164]....
        /*0464*/ 	.word	0x0500000f


	//----- nvinfo : EIATTR_COOP_GROUP_INSTR_OFFSETS
	.align		4
.L_115:
        /*0468*/ 	.byte	0x04, 0x28
        /*046a*/ 	.short	(.L_117 - .L_116)


	//   ....[0]....
.L_116:
        /*046c*/ 	.word	0x00000070


	//   ....[1]....
        /*0470*/ 	.word	0x000000b0


	//   ....[2]....
        /*0474*/ 	.word	0x000002d0


	//   ....[3]....
        /*0478*/ 	.word	0x00000430


	//   ....[4]....
        /*047c*/ 	.word	0x00000550


	//   ....[5]....
        /*0480*/ 	.word	0x000006b0


	//   ....[6]....
        /*0484*/ 	.word	0x00001800


	//   ....[7]....
        /*0488*/ 	.word	0x00003210


	//   ....[8]....
        /*048c*/ 	.word	0x00003260


	//   ....[9]....
        /*0490*/ 	.word	0x00003840


	//   ....[10]....
        /*0494*/ 	.word	0x000038c0


	//   ....[11]....
        /*0498*/ 	.word	0x000051d0


	//   ....[12]....
        /*049c*/ 	.word	0x00005230


	//   ....[13]....
        /*04a0*/ 	.word	0x000058e0


	//   ....[14]....
        /*04a4*/ 	.word	0x00005940


	//   ....[15]....
        /*04a8*/ 	.word	0x00006c00


	//   ....[16]....
        /*04ac*/ 	.word	0x00006c20


	//   ....[17]....
        /*04b0*/ 	.word	0x00006ca0


	//   ....[18]....
        /*04b4*/ 	.word	0x00006cb0


	//   ....[19]....
        /*04b8*/ 	.word	0x00007960


	//   ....[20]....
        /*04bc*/ 	.word	0x00007980


	//   ....[21]....
        /*04c0*/ 	.word	0x000079a0


	//   ....[22]....
        /*04c4*/ 	.word	0x000079c0


	//   ....[23]....
        /*04c8*/ 	.word	0x000079e0


	//   ....[24]....
        /*04cc*/ 	.word	0x00007a00


	//   ....[25]....
        /*04d0*/ 	.word	0x00007a10


	//   ....[26]....
        /*04d4*/ 	.word	0x00007a20


	//   ....[27]....
        /*04d8*/ 	.word	0x00007a30


	//   ....[28]....
        /*04dc*/ 	.word	0x00007a40


	//   ....[29]....
        /*04e0*/ 	.word	0x00007a50


	//   ....[30]....
        /*04e4*/ 	.word	0x00007a60


	//   ....[31]....
        /*04e8*/ 	.word	0x00007a70


	//   ....[32]....
        /*04ec*/ 	.word	0x00007a80


	//   ....[33]....
        /*04f0*/ 	.word	0x00007a90


	//   ....[34]....
        /*04f4*/ 	.word	0x00007aa0


	//   ....[35]....
        /*04f8*/ 	.word	0x00007ab0


	//   ....[36]....
        /*04fc*/ 	.word	0x00007ac0


	//   ....[37]....
        /*0500*/ 	.word	0x00007ad0


	//   ....[38]....
        /*0504*/ 	.word	0x00007ae0


	//   ....[39]....
        /*0508*/ 	.word	0x00007af0


	//   ....[40]....
        /*050c*/ 	.word	0x00007b00


	//   ....[41]....
        /*0510*/ 	.word	0x00007b10


	//   ....[42]....
        /*0514*/ 	.word	0x00007b20


	//   ....[43]....
        /*0518*/ 	.word	0x00007b30


	//   ....[44]....
        /*051c*/ 	.word	0x00007b40


	//   ....[45]....
        /*0520*/ 	.word	0x00007b50


	//   ....[46]....
        /*0524*/ 	.word	0x00007b60


	//   ....[47]....
        /*0528*/ 	.word	0x00007b70


	//   ....[48]....
        /*052c*/ 	.word	0x00007b80


	//   ....[49]....
        /*0530*/ 	.word	0x00007b90


	//   ....[50]....
        /*0534*/ 	.word	0x00007ba0


	//   ....[51]....
        /*0538*/ 	.word	0x00007bb0


	//   ....[52]....
        /*053c*/ 	.word	0x00007bc0


	//   ....[53]....
        /*0540*/ 	.word	0x00007bd0


	//   ....[54]....
        /*0544*/ 	.word	0x00007be0


	//   ....[55]....
        /*0548*/ 	.word	0x00007bf0


	//   ....[56]....
        /*054c*/ 	.word	0x00007c00


	//   ....[57]....
        /*0550*/ 	.word	0x00007c10


	//   ....[58]....
        /*0554*/ 	.word	0x00007c20


	//   ....[59]....
        /*0558*/ 	.word	0x00007c30


	//   ....[60]....
        /*055c*/ 	.word	0x00007c40


	//   ....[61]....
        /*0560*/ 	.word	0x00007c50


	//   ....[62]....
        /*0564*/ 	.word	0x00007c60


	//   ....[63]....
        /*0568*/ 	.word	0x00007c70


	//   ....[64]....
        /*056c*/ 	.word	0x00007c80


	//   ....[65]....
        /*0570*/ 	.word	0x00007c90


	//   ....[66]....
        /*0574*/ 	.word	0x00007ca0


	//   ....[67]....
        /*0578*/ 	.word	0x00008670


	//   ....[68]....
        /*057c*/ 	.word	0x00008680


	//   ....[69]....
        /*0580*/ 	.word	0x00008690


	//   ....[70]....
        /*0584*/ 	.word	0x000086e0


	//   ....[71]....
        /*0588*/ 	.word	0x00008de0


	//   ....[72]....
        /*058c*/ 	.word	0x00008e10


	//   ....[73]....
        /*0590*/ 	.word	0x00008f30


	//   ....[74]....
        /*0594*/ 	.word	0x00008f50


	//   ....[75]....
        /*0598*/ 	.word	0x00009410


	//   ....[76]....
        /*059c*/ 	.word	0x00009420


	//   ....[77]....
        /*05a0*/ 	.word	0x00009750


	//   ....[78]....
        /*05a4*/ 	.word	0x00009760


	//   ....[79]....
        /*05a8*/ 	.word	0x0000a3f0


	//   ....[80]....
        /*05ac*/ 	.word	0x0000a400


	//   ....[81]....
        /*05b0*/ 	.word	0x0000a500


	//   ....[82]....
        /*05b4*/ 	.word	0x0000a520


	//   ....[83]....
        /*05b8*/ 	.word	0x0000a690


	//   ....[84]....
        /*05bc*/ 	.word	0x0000a880


	//   ....[85]....
        /*05c0*/ 	.word	0x0000a8b0


	//   ....[86]....
        /*05c4*/ 	.word	0x0000a8e0


	//   ....[87]....
        /*05c8*/ 	.word	0x0000a910


	//   ....[88]....
        /*05cc*/ 	.word	0x0000a940


	//   ....[89]....
        /*05d0*/ 	.word	0x0000a980


	//   ....[90]....
        /*05d4*/ 	.word	0x0000ab00


	//   ....[91]....
        /*05d8*/ 	.word	0x0000ab30


	//   ....[92]....
        /*05dc*/ 	.word	0x0000ab60


	//   ....[93]....
        /*05e0*/ 	.word	0x0000ab90


	//   ....[94]....
        /*05e4*/ 	.word	0x0000abc0


	//   ....[95]....
        /*05e8*/ 	.word	0x0000abf0


	//   ....[96]....
        /*05ec*/ 	.word	0x0000ac80


	//   ....[97]....
        /*05f0*/ 	.word	0x0000acd0


	//   ....[98]....
        /*05f4*/ 	.word	0x0000ace0


	//   ....[99]....
        /*05f8*/ 	.word	0x0000ad90


	//   ....[100]....
        /*05fc*/ 	.word	0x0000c9f0


	//   ....[101]....
        /*0600*/ 	.word	0x0000ca30


	//   ....[102]....
        /*0604*/ 	.word	0x0000ca50


	//   ....[103]....
        /*0608*/ 	.word	0x0000cb20


	//   ....[104]....
        /*060c*/ 	.word	0x0000cea0


	//   ....[105]....
        /*0610*/ 	.word	0x0000ceb0


	//   ....[106]....
        /*0614*/ 	.word	0x0000cec0


	//   ....[107]....
        /*0618*/ 	.word	0x0000ced0


	//   ....[108]....
        /*061c*/ 	.word	0x0000d780


	//   ....[109]....
        /*0620*/ 	.word	0x0000d7b0


	//   ....[110]....
        /*0624*/ 	.word	0x0000d7d0


	//   ....[111]....
        /*0628*/ 	.word	0x0000d7e0


	//   ....[112]....
        /*062c*/ 	.word	0x0000d7f0


	//   ....[113]....
        /*0630*/ 	.word	0x0000d900


	//   ....[114]....
        /*0634*/ 	.word	0x0000e050


	//   ....[115]....
        /*0638*/ 	.word	0x0000e070


	//   ....[116]....
        /*063c*/ 	.word	0x0000e080


	//   ....[117]....
        /*0640*/ 	.word	0x0000e0e0


	//   ....[118]....
        /*0644*/ 	.word	0x0000e430


	//   ....[119]....
        /*0648*/ 	.word	0x0000e440


	//   ....[120]....
        /*064c*/ 	.word	0x0000e450


	//   ....[121]....
        /*0650*/ 	.word	0x0000e4b0


	//   ....[122]....
        /*0654*/ 	.word	0x0000f430


	//   ....[123]....
        /*0658*/ 	.word	0x0000f460


	//   ....[124]....
        /*065c*/ 	.word	0x0000f470


	//   ....[125]....
        /*0660*/ 	.word	0x0000f4a0


	//   ....[126]....
        /*0664*/ 	.word	0x0000f4b0


	//   ....[127]....
        /*0668*/ 	.word	0x0000f4f0


	//   ....[128]....
        /*066c*/ 	.word	0x0000f520


	//   ....[129]....
        /*0670*/ 	.word	0x0000f550


	//   ....[130]....
        /*0674*/ 	.word	0x0000f6b0


	//   ....[131]....
        /*0678*/ 	.word	0x0000f6e0


	//   ....[132]....
        /*067c*/ 	.word	0x0000f710


	//   ....[133]....
        /*0680*/ 	.word	0x0000f740


	//   ....[134]....
        /*0684*/ 	.word	0x0000f770


	//   ....[135]....
        /*0688*/ 	.word	0x0000f7b0


	//   ....[136]....
        /*068c*/ 	.word	0x0000f830


	//   ....[137]....
        /*0690*/ 	.word	0x0000f880


	//   ....[138]....
        /*0694*/ 	.word	0x0000f890


	//   ....[139]....
        /*0698*/ 	.word	0x0000f8d0


	//   ....[140]....
        /*069c*/ 	.word	0x0000fee0


	//   ....[141]....
        /*06a0*/ 	.word	0x00010430


	//   ....[142]....
        /*06a4*/ 	.word	0x00010510


	//   ....[143]....
        /*06a8*/ 	.word	0x000105d0


	//   ....[144]....
        /*06ac*/ 	.word	0x00010670


	//   ....[145]....
        /*06b0*/ 	.word	0x00010740


	//   ....[146]....
        /*06b4*/ 	.word	0x000108b0


	//   ....[147]....
        /*06b8*/ 	.word	0x00010940


	//   ....[148]....
        /*06bc*/ 	.word	0x000109a0


	//   ....[149]....
        /*06c0*/ 	.word	0x00010a40


	//   ....[150]....
        /*06c4*/ 	.word	0x00010b50


	//   ....[151]....
        /*06c8*/ 	.word	0x00010bb0


	//   ....[152]....
        /*06cc*/ 	.word	0x00010c10


	//   ....[153]....
        /*06d0*/ 	.word	0x00010cb0


	//   ....[154]....
        /*06d4*/ 	.word	0x00010d70


	//   ....[155]....
        /*06d8*/ 	.word	0x00010df0


	//   ....[156]....
        /*06dc*/ 	.word	0x00010fb0


	//   ....[157]....
        /*06e0*/ 	.word	0x00011050


	//   ....[158]....
        /*06e4*/ 	.word	0x000110b0


	//   ....[159]....
        /*06e8*/ 	.word	0x00011180


	//   ....[160]....
        /*06ec*/ 	.word	0x00011270


	//   ....[161]....
        /*06f0*/ 	.word	0x00011300


	//   ....[162]....
        /*06f4*/ 	.word	0x00011360


	//   ....[163]....
        /*06f8*/ 	.word	0x00011430


	//   ....[164]....
        /*06fc*/ 	.word	0x00011690


	//----- nvinfo : EIATTR_REG_RECONFIG
	.align		4
.L_117:
        /*0700*/ 	.byte	0x01, 0x54
	.zero		2


	//----- nvinfo : EIATTR_SYSCALL_OFFSETS
	.align		4
        /*0704*/ 	.byte	0x04, 0x46
        /*0706*/ 	.short	(.L_119 - .L_118)


	//   ....[0]....
.L_118:
        /*0708*/ 	.word	0x000019b0


	//   ....[1]....
        /*070c*/ 	.word	0x0000bff0


	//   ....[2]....
        /*0710*/ 	.word	0x0000c160


	//   ....[3]....
        /*0714*/ 	.word	0x0000c2b0


	//   ....[4]....
        /*0718*/ 	.word	0x0000c3f0


	//   ....[5]....
        /*071c*/ 	.word	0x0000d2c0


	//----- nvinfo : EIATTR_MBARRIER_INSTR_OFFSETS
	.align		4
.L_119:
        /*0720*/ 	.byte	0x04, 0x39
        /*0722*/ 	.short	(.L_121 - .L_120)


	//   ....[0]....
.L_120:
        /*0724*/ 	.word	0x00000180
        /*0728*/ 	.word	0x000000ff
        /*072c*/ 	.word	0x00019c00
        /*0730*/ 	.short	0x0100
        /*0732*/ 	.byte	0x08
	.zero		1


	//   ....[1]....
        /*0734*/ 	.word	0x00000190
        /*0738*/ 	.word	0x000000ff
        /*073c*/ 	.word	0x00019c20
        /*0740*/ 	.short	0x0100
        /*0742*/ 	.byte	0x08
	.zero		1


	//   ....[2]....
        /*0744*/ 	.word	0x00000280
        /*0748*/ 	.word	0x000000ff
        /*074c*/ 	.word	0x00019c30
        /*0750*/ 	.short	0x0100
        /*0752*/ 	.byte	0x08
	.zero		1


	//   ....[3]....
        /*0754*/ 	.word	0x00000290
        /*0758*/ 	.word	0x000000ff
        /*075c*/ 	.word	0x00019c40
        /*0760*/ 	.short	0x0100
        /*0762*/ 	.byte	0x08
	.zero		1


	//   ....[4]....
        /*0764*/ 	.word	0x000002a0
        /*0768*/ 	.word	0x000000ff
        /*076c*/ 	.word	0x00019c38
        /*0770*/ 	.short	0x0100
        /*0772*/ 	.byte	0x08
	.zero		1


	//   ....[5]....
        /*0774*/ 	.word	0x000002b0
        /*0778*/ 	.word	0x000000ff
        /*077c*/ 	.word	0x00019c48
        /*0780*/ 	.short	0x0100
        /*0782*/ 	.byte	0x08
	.zero		1


	//   ....[6]....
        /*0784*/ 	.word	0x000003e0
        /*0788*/ 	.word	0x000000ff
        /*078c*/ 	.word	0x00019c50
        /*0790*/ 	.short	0x0100
        /*0792*/ 	.byte	0x08
	.zero		1


	//   ....[7]....
        /*0794*/ 	.word	0x000003f0
        /*0798*/ 	.word	0x000000ff
        /*079c*/ 	.word	0x00019c60
        /*07a0*/ 	.short	0x0100
        /*07a2*/ 	.byte	0x08
	.zero		1


	//   ....[8]....
        /*07a4*/ 	.word	0x00000400
        /*07a8*/ 	.word	0x000000ff
        /*07ac*/ 	.word	0x00019c58
        /*07b0*/ 	.short	0x0100
        /*07b2*/ 	.byte	0x08
	.zero		1


	//   ....[9]....
        /*07b4*/ 	.word	0x00000410
        /*07b8*/ 	.word	0x000000ff
        /*07bc*/ 	.word	0x00019c68
        /*07c0*/ 	.short	0x0100
        /*07c2*/ 	.byte	0x08
	.zero		1


	//   ....[10]....
        /*07c4*/ 	.word	0x00000500
        /*07c8*/ 	.word	0x000000ff
        /*07cc*/ 	.word	0x00019c70
        /*07d0*/ 	.short	0x0100
        /*07d2*/ 	.byte	0x06
	.zero		1


	//   ....[11]....
        /*07d4*/ 	.word	0x00000510
        /*07d8*/ 	.word	0x000000ff
        /*07dc*/ 	.word	0x00019c80
        /*07e0*/ 	.short	0x0100
        /*07e2*/ 	.byte	0x06
	.zero		1


	//   ....[12]....
        /*07e4*/ 	.word	0x00000520
        /*07e8*/ 	.word	0x000000ff
        /*07ec*/ 	.word	0x00019c78
        /*07f0*/ 	.short	0x0100
        /*07f2*/ 	.byte	0x06
	.zero		1


	//   ....[13]....
        /*07f4*/ 	.word	0x00000530
        /*07f8*/ 	.word	0x000000ff
        /*07fc*/ 	.word	0x00019c88
        /*0800*/ 	.short	0x0100
        /*0802*/ 	.byte	0x06
	.zero		1


	//   ....[14]....
        /*0804*/ 	.word	0x00000660
        /*0808*/ 	.word	0x000000ff
        /*080c*/ 	.word	0x00019c90
        /*0810*/ 	.short	0x0100
        /*0812*/ 	.byte	0x08
	.zero		1


	//   ....[15]....
        /*0814*/ 	.word	0x00000670
        /*0818*/ 	.word	0x000000ff
        /*081c*/ 	.word	0x00019ca0
        /*0820*/ 	.short	0x0100
        /*0822*/ 	.byte	0x08
	.zero		1


	//   ....[16]....
        /*0824*/ 	.word	0x00000680
        /*0828*/ 	.word	0x000000ff
        /*082c*/ 	.word	0x00019c98
        /*0830*/ 	.short	0x0100
        /*0832*/ 	.byte	0x08
	.zero		1


	//   ....[17]....
        /*0834*/ 	.word	0x00000690
        /*0838*/ 	.word	0x000000ff
        /*083c*/ 	.word	0x00019ca8
        /*0840*/ 	.short	0x0100
        /*0842*/ 	.byte	0x08
	.zero		1


	//   ....[18]....
        /*0844*/ 	.word	0x000007e0
        /*0848*/ 	.word	0x000000ff
        /*084c*/ 	.word	0x00019cb0
        /*0850*/ 	.short	0x0100
        /*0852*/ 	.byte	0x08
	.zero		1


	//   ....[19]....
        /*0854*/ 	.word	0x000007f0
        /*0858*/ 	.word	0x000000ff
        /*085c*/ 	.word	0x00019cc0
        /*0860*/ 	.short	0x0100
        /*0862*/ 	.byte	0x08
	.zero		1


	//   ....[20]....
        /*0864*/ 	.word	0x00000800
        /*0868*/ 	.word	0x000000ff
        /*086c*/ 	.word	0x00019cb8
        /*0870*/ 	.short	0x0100
        /*0872*/ 	.byte	0x08
	.zero		1


	//   ....[21]....
        /*0874*/ 	.word	0x00000810
        /*0878*/ 	.word	0x000000ff
        /*087c*/ 	.word	0x00019cc8
        /*0880*/ 	.short	0x0100
        /*0882*/ 	.byte	0x08
	.zero		1


	//   ....[22]....
        /*0884*/ 	.word	0x00001c00
        /*0888*/ 	.word	0x000000ff
        /*088c*/ 	.word	0x00019c00
        /*0890*/ 	.short	0x010a
        /*0892*/ 	.byte	0x33
	.zero		1


	//   ....[23]....
        /*0894*/ 	.word	0x00001cc0
        /*0898*/ 	.word	0x00000003
        /*089c*/ 	.word	0x00019c30
        /*08a0*/ 	.short	0x010a
        /*08a2*/ 	.byte	0x3f
	.zero		1


	//   ....[24]....
        /*08a4*/ 	.word	0x00001d10
        /*08a8*/ 	.word	0x00000003
        /*08ac*/ 	.word	0x00019c30
        /*08b0*/ 	.short	0x010a
        /*08b2*/ 	.byte	0x3f
	.zero		1


	//   ....[25]....
        /*08b4*/ 	.word	0x000024f0
        /*08b8*/ 	.word	0x000000ff
        /*08bc*/ 	.word	0x00000000
        /*08c0*/ 	.short	0x0101
        /*08c2*/ 	.byte	0x06
	.zero		1


	//   ....[26]....
        /*08c4*/ 	.word	0x00004650
        /*08c8*/ 	.word	0x000000ff
        /*08cc*/ 	.word	0x00019c30
        /*08d0*/ 	.short	0x010a
        /*08d2*/ 	.byte	0x14
	.zero		1


	//   ....[27]....
        /*08d4*/ 	.word	0x00004690
        /*08d8*/ 	.word	0x000000ff
        /*08dc*/ 	.word	0x00019c30
        /*08e0*/ 	.short	0x010a
        /*08e2*/ 	.byte	0x14
	.zero		1


	//   ....[28]....
        /*08e4*/ 	.word	0x000047f0
        /*08e8*/ 	.word	0x000000ff
        /*08ec*/ 	.word	0x00019c50
        /*08f0*/ 	.short	0x010a
        /*08f2*/ 	.byte	0x0b
	.zero		1


	//   ....[29]....
        /*08f4*/ 	.word	0x00004830
        /*08f8*/ 	.word	0x000000ff
        /*08fc*/ 	.word	0x00019c50
        /*0900*/ 	.short	0x010a
        /*0902*/ 	.byte	0x0b
	.zero		1


	//   ....[30]....
        /*0904*/ 	.word	0x00004db0
        /*0908*/ 	.word	0x000000ff
        /*090c*/ 	.word	0x00000000
        /*0910*/ 	.short	0x0101
        /*0912*/ 	.byte	0x14
	.zero		1


	//   ....[31]....
        /*0914*/ 	.word	0x00006470
        /*0918*/ 	.word	0x000000ff
        /*091c*/ 	.word	0x00000000
        /*0920*/ 	.short	0x0101
        /*0922*/ 	.byte	0x06
	.zero		1


	//   ....[32]....
        /*0924*/ 	.word	0x000069b0
        /*0928*/ 	.word	0x000000ff
        /*092c*/ 	.word	0x00019c50
        /*0930*/ 	.short	0x010a
        /*0932*/ 	.byte	0x05
	.zero		1


	//   ....[33]....
        /*0934*/ 	.word	0x000069f0
        /*0938*/ 	.word	0x000000ff
        /*093c*/ 	.word	0x00019c50
        /*0940*/ 	.short	0x010a
        /*0942*/ 	.byte	0x05
	.zero		1


	//   ....[34]....
        /*0944*/ 	.word	0x00006f90
        /*0948*/ 	.word	0x000000ff
        /*094c*/ 	.word	0x00000000
        /*0950*/ 	.short	0x0101
        /*0952*/ 	.byte	0x04
	.zero		1


	//   ....[35]....
        /*0954*/ 	.word	0x00008e00
        /*0958*/ 	.word	0x00000050
        /*095c*/ 	.word	0x00000000
        /*0960*/ 	.short	0x0101
        /*0962*/ 	.byte	0x3f
	.zero		1


	//   ....[36]....
        /*0964*/ 	.word	0x00009180
        /*0968*/ 	.word	0x00000050
        /*096c*/ 	.word	0x00000000
        /*0970*/ 	.short	0x0101
        /*0972*/ 	.byte	0x3f
	.zero		1


	//   ....[37]....
        /*0974*/ 	.word	0x0000c850
        /*0978*/ 	.word	0x00000005
        /*097c*/ 	.word	0x00019c80
        /*0980*/ 	.short	0x010a
        /*0982*/ 	.byte	0x3f
	.zero		1


	//   ....[38]....
        /*0984*/ 	.word	0x0000cbf0
        /*0988*/ 	.word	0x00000005
        /*098c*/ 	.word	0x00019c70
        /*0990*/ 	.short	0x0107
        /*0992*/ 	.byte	0x3f
	.zero		1


	//   ....[39]....
        /*0994*/ 	.word	0x0000ccb0
        /*0998*/ 	.word	0x00000005
        /*099c*/ 	.word	0x00019c70
        /*09a0*/ 	.short	0x0101
        /*09a2*/ 	.byte	0x3f
	.zero		1


	//   ....[40]....
        /*09a4*/ 	.word	0x0000cce0
        /*09a8*/ 	.word	0x00000005
        /*09ac*/ 	.word	0x00019c40
        /*09b0*/ 	.short	0x010a
        /*09b2*/ 	.byte	0x3f
	.zero		1


	//   ....[41]....
        /*09b4*/ 	.word	0x0000d010
        /*09b8*/ 	.word	0x00000005
        /*09bc*/ 	.word	0x00019c30
        /*09c0*/ 	.short	0x0107
        /*09c2*/ 	.byte	0x3f
	.zero		1


	//   ....[42]....
        /*09c4*/ 	.word	0x0000d0d0
        /*09c8*/ 	.word	0x00000005
        /*09cc*/ 	.word	0x00019c30
        /*09d0*/ 	.short	0x0101
        /*09d2*/ 	.byte	0x3f
	.zero		1


	//   ....[43]....
        /*09d4*/ 	.word	0x0000d9e0
        /*09d8*/ 	.word	0x00000010
        /*09dc*/ 	.word	0x00019c00
        /*09e0*/ 	.short	0x0107
        /*09e2*/ 	.byte	0x3f
	.zero		1


	//   ....[44]....
        /*09e4*/ 	.word	0x0000dae0
        /*09e8*/ 	.word	0x00000010
        /*09ec*/ 	.word	0x00019c00
        /*09f0*/ 	.short	0x0101
        /*09f2*/ 	.byte	0x3f
	.zero		1


	//   ....[45]....
        /*09f4*/ 	.word	0x0000db00
        /*09f8*/ 	.word	0x00000010
        /*09fc*/ 	.word	0x00019c20
        /*0a00*/ 	.short	0x010a
        /*0a02*/ 	.byte	0x3f
	.zero		1


	//   ....[46]....
        /*0a04*/ 	.word	0x0000de80
        /*0a08*/ 	.word	0x00000005
        /*0a0c*/ 	.word	0x00019c80
        /*0a10*/ 	.short	0x010a
        /*0a12*/ 	.byte	0x3f
	.zero		1


	//   ....[47]....
        /*0a14*/ 	.word	0x0000e180
        /*0a18*/ 	.word	0x00000005
        /*0a1c*/ 	.word	0x00019c70
        /*0a20*/ 	.short	0x0107
        /*0a22*/ 	.byte	0x3f
	.zero		1


	//   ....[48]....
        /*0a24*/ 	.word	0x0000e240
        /*0a28*/ 	.word	0x00000005
        /*0a2c*/ 	.word	0x00019c70
        /*0a30*/ 	.short	0x0101
        /*0a32*/ 	.byte	0x3f
	.zero		1


	//   ....[49]....
        /*0a34*/ 	.word	0x0000e270
        /*0a38*/ 	.word	0x00000005
        /*0a3c*/ 	.word	0x00019c40
        /*0a40*/ 	.short	0x010a
        /*0a42*/ 	.byte	0x3f
	.zero		1


	//   ....[50]....
        /*0a44*/ 	.word	0x0000e550
        /*0a48*/ 	.word	0x00000005
        /*0a4c*/ 	.word	0x00019c30
        /*0a50*/ 	.short	0x0107
        /*0a52*/ 	.byte	0x3f
	.zero		1


	//   ....[51]....
        /*0a54*/ 	.word	0x0000e620
        /*0a58*/ 	.word	0x00000005
        /*0a5c*/ 	.word	0x00019c30
        /*0a60*/ 	.short	0x0101
        /*0a62*/ 	.byte	0x3f
	.zero		1


	//   ....[52]....
        /*0a64*/ 	.word	0x0000e6a0
        /*0a68*/ 	.word	0x00000002
        /*0a6c*/ 	.word	0x00019c70
        /*0a70*/ 	.short	0x010a
        /*0a72*/ 	.byte	0x3f
	.zero		1


	//   ....[53]....
        /*0a74*/ 	.word	0x0000e730
        /*0a78*/ 	.word	0x00000002
        /*0a7c*/ 	.word	0x00019c60
        /*0a80*/ 	.short	0x010a
        /*0a82*/ 	.byte	0x3f
	.zero		1


	//   ....[54]....
        /*0a84*/ 	.word	0x0000eac0
        /*0a88*/ 	.word	0x00000002
        /*0a8c*/ 	.word	0x00019c50
        /*0a90*/ 	.short	0x0101
        /*0a92*/ 	.byte	0x3f
	.zero		1


	//   ....[55]....
        /*0a94*/ 	.word	0x0000eb50
        /*0a98*/ 	.word	0x00000002
        /*0a9c*/ 	.word	0x00000000
        /*0aa0*/ 	.short	0x0101
        /*0aa2*/ 	.byte	0x3f
	.zero		1


	//   ....[56]....
        /*0aa4*/ 	.word	0x0000ed10
        /*0aa8*/ 	.word	0x00000003
        /*0aac*/ 	.word	0x00019c70
        /*0ab0*/ 	.short	0x010a
        /*0ab2*/ 	.byte	0x3f
	.zero		1


	//   ....[57]....
        /*0ab4*/ 	.word	0x0000ed90
        /*0ab8*/ 	.word	0x00000003
        /*0abc*/ 	.word	0x00019c60
        /*0ac0*/ 	.short	0x010a
        /*0ac2*/ 	.byte	0x3f
	.zero		1


	//   ....[58]....
        /*0ac4*/ 	.word	0x0000f130
        /*0ac8*/ 	.word	0x00000003
        /*0acc*/ 	.word	0x00019c50
        /*0ad0*/ 	.short	0x0101
        /*0ad2*/ 	.byte	0x3f
	.zero		1


	//   ....[59]....
        /*0ad4*/ 	.word	0x0000f1d0
        /*0ad8*/ 	.word	0x00000003
        /*0adc*/ 	.word	0x00000000
        /*0ae0*/ 	.short	0x0101
        /*0ae2*/ 	.byte	0x3f
	.zero		1


	//   ....[60]....
        /*0ae4*/ 	.word	0x0000fe60
        /*0ae8*/ 	.word	0x00000004
        /*0aec*/ 	.word	0x00019c20
        /*0af0*/ 	.short	0x010a
        /*0af2*/ 	.byte	0x3f
	.zero		1


	//   ....[61]....
        /*0af4*/ 	.word	0x0000ffe0
        /*0af8*/ 	.word	0x00000005
        /*0afc*/ 	.word	0x00019c40
        /*0b00*/ 	.short	0x010a
        /*0b02*/ 	.byte	0x3f
	.zero		1


	//   ....[62]....
        /*0b04*/ 	.word	0x00010080
        /*0b08*/ 	.word	0x00000013
        /*0b0c*/ 	.word	0x00019c40
        /*0b10*/ 	.short	0x010a
        /*0b12*/ 	.byte	0x3f
	.zero		1


	//   ....[63]....
        /*0b14*/ 	.word	0x000100c0
        /*0b18*/ 	.word	0x00000005
        /*0b1c*/ 	.word	0x00019c60
        /*0b20*/ 	.short	0x010a
        /*0b22*/ 	.byte	0x3f
	.zero		1


	//   ....[64]....
        /*0b24*/ 	.word	0x00010100
        /*0b28*/ 	.word	0x00000013
        /*0b2c*/ 	.word	0x00019c60
        /*0b30*/ 	.short	0x010a
        /*0b32*/ 	.byte	0x3f
	.zero		1


	//   ....[65]....
        /*0b34*/ 	.word	0x00010140
        /*0b38*/ 	.word	0x00000005
        /*0b3c*/ 	.word	0x00019c80
        /*0b40*/ 	.short	0x010a
        /*0b42*/ 	.byte	0x3f
	.zero		1


	//   ....[66]....
        /*0b44*/ 	.word	0x00010180
        /*0b48*/ 	.word	0x00000013
        /*0b4c*/ 	.word	0x00019c80
        /*0b50*/ 	.short	0x010a
        /*0b52*/ 	.byte	0x3f
	.zero		1


	//   ....[67]....
        /*0b54*/ 	.word	0x000101f0
        /*0b58*/ 	.word	0x00000003
        /*0b5c*/ 	.word	0x00019c00
        /*0b60*/ 	.short	0x010a
        /*0b62*/ 	.byte	0x3f
	.zero		1


	//   ....[68]....
        /*0b64*/ 	.word	0x00010240
        /*0b68*/ 	.word	0x00000003
        /*0b6c*/ 	.word	0x00019c30
        /*0b70*/ 	.short	0x010a
        /*0b72*/ 	.byte	0x3f
	.zero		1


	//   ....[69]....
        /*0b74*/ 	.word	0x000102a0
        /*0b78*/ 	.word	0x00000008
        /*0b7c*/ 	.word	0x00019c30
        /*0b80*/ 	.short	0x010a
        /*0b82*/ 	.byte	0x3f
	.zero		1


	//   ....[70]....
        /*0b84*/ 	.word	0x00010300
        /*0b88*/ 	.word	0x00000008
        /*0b8c*/ 	.word	0x00019c50
        /*0b90*/ 	.short	0x010a
        /*0b92*/ 	.byte	0x3f
	.zero		1


	//   ....[71]....
        /*0b94*/ 	.word	0x00010360
        /*0b98*/ 	.word	0x00000005
        /*0b9c*/ 	.word	0x00019c50
        /*0ba0*/ 	.short	0x010a
        /*0ba2*/ 	.byte	0x3f
	.zero		1


	//   ....[72]....
        /*0ba4*/ 	.word	0x00010460
        /*0ba8*/ 	.word	0x00000005
        /*0bac*/ 	.word	0x00019c80
        /*0bb0*/ 	.short	0x010a
        /*0bb2*/ 	.byte	0x3f
	.zero		1


	//   ....[73]....
        /*0bb4*/ 	.word	0x00010800
        /*0bb8*/ 	.word	0x00000005
        /*0bbc*/ 	.word	0x00019c40
        /*0bc0*/ 	.short	0x010a
        /*0bc2*/ 	.byte	0x3f
	.zero		1


	//   ....[74]....
        /*0bc4*/ 	.word	0x00010eb0
        /*0bc8*/ 	.word	0x00000010
        /*0bcc*/ 	.word	0x00019c20
        /*0bd0*/ 	.short	0x010a
        /*0bd2*/ 	.byte	0x3f
	.zero		1


	//   ....[75]....
        /*0bd4*/ 	.word	0x00010f00
        /*0bd8*/ 	.word	0x00000005
        /*0bdc*/ 	.word	0x00019c80
        /*0be0*/ 	.short	0x010a
        /*0be2*/ 	.byte	0x3f
	.zero		1


	//   ....[76]....
        /*0be4*/ 	.word	0x000111c0
        /*0be8*/ 	.word	0x00000005
        /*0bec*/ 	.word	0x00019c40
        /*0bf0*/ 	.short	0x010a
        /*0bf2*/ 	.byte	0x3f
	.zero		1


	//   ....[77]....
        /*0bf4*/ 	.word	0x00011470
        /*0bf8*/ 	.word	0x00000002
        /*0bfc*/ 	.word	0x00019c70
        /*0c00*/ 	.short	0x010a
        /*0c02*/ 	.byte	0x3f
	.zero		1


	//   ....[78]....
        /*0c04*/ 	.word	0x000114c0
        /*0c08*/ 	.word	0x00000002
        /*0c0c*/ 	.word	0x00019c60
        /*0c10*/ 	.short	0x010a
        /*0c12*/ 	.byte	0x3f
	.zero		1


	//   ....[79]....
        /*0c14*/ 	.word	0x00011510
        /*0c18*/ 	.word	0x00000003
        /*0c1c*/ 	.word	0x00019c70
        /*0c20*/ 	.short	0x010a
        /*0c22*/ 	.byte	0x3f
	.zero		1


	//   ....[80]....
        /*0c24*/ 	.word	0x00011560
        /*0c28*/ 	.word	0x00000003
        /*0c2c*/ 	.word	0x00019c60
        /*0c30*/ 	.short	0x010a
        /*0c32*/ 	.byte	0x3f
	.zero		1


	//   ....[81]....
        /*0c34*/ 	.word	0x000115b0
        /*0c38*/ 	.word	0x00000004
        /*0c3c*/ 	.word	0x00019c20
        /*0c40*/ 	.short	0x010a
        /*0c42*/ 	.byte	0x3f
	.zero		1


	//   ....[82]....
        /*0c44*/ 	.word	0x00011750
        /*0c48*/ 	.word	0x00000005
        /*0c4c*/ 	.word	0x00019c40
        /*0c50*/ 	.short	0x010a
        /*0c52*/ 	.byte	0x3f
	.zero		1


	//   ....[83]....
        /*0c54*/ 	.word	0x000117a0
        /*0c58*/ 	.word	0x00000013
        /*0c5c*/ 	.word	0x00019c40
        /*0c60*/ 	.short	0x010a
        /*0c62*/ 	.byte	0x3f
	.zero		1


	//   ....[84]....
        /*0c64*/ 	.word	0x000117f0
        /*0c68*/ 	.word	0x00000005
        /*0c6c*/ 	.word	0x00019c60
        /*0c70*/ 	.short	0x010a
        /*0c72*/ 	.byte	0x3f
	.zero		1


	//   ....[85]....
        /*0c74*/ 	.word	0x00011840
        /*0c78*/ 	.word	0x00000013
        /*0c7c*/ 	.word	0x00019c60
        /*0c80*/ 	.short	0x010a
        /*0c82*/ 	.byte	0x3f
	.zero		1


	//   ....[86]....
        /*0c84*/ 	.word	0x00011890
        /*0c88*/ 	.word	0x00000005
        /*0c8c*/ 	.word	0x00019c80
        /*0c90*/ 	.short	0x010a
        /*0c92*/ 	.byte	0x3f
	.zero		1


	//----- nvinfo : EIATTR_NUM_MBARRIERS
	.align		4
.L_121:
        /*0c94*/ 	.byte	0x03, 0x38
        /*0c96*/ 	.short	0x0016


	//----- nvinfo : EIATTR_EXIT_INSTR_OFFSETS
	.align		4
        /*0c98*/ 	.byte	0x04, 0x1c
        /*0c9a*/ 	.short	(.L_123 - .L_122)


	//   ....[0]....
.L_122:
        /*0c9c*/ 	.word	0x00000980


	//   ....[1]....
        /*0ca0*/ 	.word	0x0000a640


	//   ....[2]....
        /*0ca4*/ 	.word	0x000101d0


	//----- nvinfo : EIATTR_MAX_THREADS
	.align		4
.L_123:
        /*0ca8*/ 	.byte	0x04, 0x05
        /*0caa*/ 	.short	(.L_125 - .L_124)
.L_124:
        /*0cac*/ 	.word	0x00000200
        /*0cb0*/ 	.word	0x00000001
        /*0cb4*/ 	.word	0x00000001


	//----- nvinfo : EIATTR_CRS_STACK_SIZE
	.align		4
.L_125:
        /*0cb8*/ 	.byte	0x04, 0x1e
        /*0cba*/ 	.short	(.L_127 - .L_126)
.L_126:
        /*0cbc*/ 	.word	0x00000000


	//----- nvinfo : EIATTR_CBANK_PARAM_SIZE
	.align		4
.L_127:
        /*0cc0*/ 	.byte	0x03, 0x19
        /*0cc2*/ 	.short	0x0af0


	//----- nvinfo : EIATTR_PARAM_CBANK
	.align		4
        /*0cc4*/ 	.byte	0x04, 0x0a
        /*0cc6*/ 	.short	(.L_129 - .L_128)
	.align		4
.L_128:
        /*0cc8*/ 	.word	index@(.nv.constant0._ZN7cutlass13device_kernelIN5flash11enable_sm90INS1_16FlashAttnFwdSm90INS1_25CollectiveMainloopFwdSm90ILi2EN4cute5tupleIJNS5_1CILi1EEES8_S8_EEENS6_IJNS7_ILi192EEENS7_ILi128EEENS7_ILi96EEEEEELi96ENS_12float_e4m3_tEfNS_4arch4Sm90ELb0ELb0ELb1ELb1ELb1ELb0ELb0ELb1ELb1ELb1ELb1ELb0EEENS1_21CollectiveEpilogueFwdINS6_IJSA_SC_SB_EEES9_NS_10bfloat16_tESG_Li384ELb1ELb1ELb1ELb1EEENS1_36VarlenDynamicPersistentTileSchedulerILi192ELi128ELi384ELi128ELb1ELb1ELb1ELb0ELb1ELb1EEEEEEEEEvNT_6ParamsE)
        /*0ccc*/ 	.short	0x0210
        /*0cce*/ 	.short	0x0af0


	//----- nvinfo : EIATTR_SW_WAR
	.align		4
.L_129:
        /*0cd0*/ 	.byte	0x04, 0x36
        /*0cd2*/ 	.short	(.L_131 - .L_130)
.L_130:
        /*0cd4*/ 	.word	0x00000008
.L_131:


//--------------------- .nv.info._ZN7cutlass13device_kernelIN5flash11enable_sm90INS1_16FlashAttnFwdSm90INS1_25CollectiveMainloopFwdSm90ILi2EN4cute5tupleIJNS5_1CILi1EEES8_S8_EEENS6_IJNS7_ILi192EEENS7_ILi128EEENS7_ILi96EEEEEELi96ENS_12float_e4m3_tEfNS_4arch4Sm90ELb0ELb0ELb1ELb1ELb1ELb1ELb0ELb1ELb1ELb1ELb1ELb0EEENS1_21CollectiveEpilogueFwdINS6_IJSA_SC_SB_EEES9_NS_10bfloat16_tESG_Li384ELb1ELb1ELb1ELb1EEENS1_36VarlenDynamicPersistentTileSchedulerILi192ELi128ELi384ELi128ELb1ELb1ELb1ELb0ELb1ELb1EEEEEEEEEvNT_6ParamsE --------------------------
	.section	.nv.info._ZN7cutlass13device_kernelIN5flash11enable_sm90INS1_16FlashAttnFwdSm90INS1_25CollectiveMainloopFwdSm90ILi2EN4cute5tupleIJNS5_1CILi1EEES8_S8_EEENS6_IJNS7_ILi192EEENS7_ILi128EEENS7_ILi96EEEEEELi96ENS_12float_e4m3_tEfNS_4arch4Sm90ELb0ELb0ELb1ELb1ELb1ELb1ELb0ELb1ELb1ELb1ELb1ELb0EEENS1_21CollectiveEpilogueFwdINS6_IJSA_SC_SB_EEES9_NS_10bfloat16_tESG_Li384ELb1ELb1ELb1ELb1EEENS1_36VarlenDynamicPersistentTileSchedulerILi192ELi128ELi384ELi128ELb1ELb1ELb1ELb0ELb1ELb1EEEEEEEEEvNT_6ParamsE,"",@"SHT_CUDA_INFO"
	.sectionflags	@""
	.align	4


	//----- nvinfo : EIATTR_CUDA_API_VERSION
	.align		4
        /*0000*/ 	.byte	0x04, 0x37
        /*0002*/ 	.short	(.L_133 - .L_132)
.L_132:
        /*0004*/ 	.word	0x00000082


	//----- nvinfo : EIATTR_KPARAM_INFO
	.align		4
.L_133:
        /*0008*/ 	.byte	0x04, 0x17
        /*000a*/ 	.short	(.L_135 - .L_134)
.L_134:
        /*000c*/ 	.word	0x00000000
        /*0010*/ 	.short	0x0000
        /*0012*/ 	.short	0x0070
        /*0014*/ 	.byte	0x00, 0xf0, 0x01, 0x2a


	//----- nvinfo : EIATTR_SPARSE_MMA_MASK
	.align		4
.L_135:
        /*0018*/ 	.byte	0x03, 0x50
        /*001a*/ 	.short	0x0000


	//----- nvinfo : EIATTR_MAXREG_COUNT
	.align		4
        /*001c*/ 	.byte	0x03, 0x1b
        /*001e*/ 	.short	0x0080


	//----- nvinfo : EIATTR_NUM_BARRIERS
	.align		4
        /*0020*/ 	.byte	0x02, 0x4c
        /*0022*/ 	.byte	0x10
	.zero		1


	//----- nvinfo : EIATTR_EXTERNS
	.align		4
        /*0024*/ 	.byte	0x04, 0x0f
        /*0026*/ 	.short	(.L_137 - .L_136)


	//   ....[0]....
	.align		4
.L_136:
        /*0028*/ 	.word	index@(__assertfail)


	//----- nvinfo : EIATTR_ANNOTATIONS
	.align		4
.L_137:
        /*002c*/ 	.byte	0x04, 0x55
        /*002e*/ 	.short	(.L_139 - .L_138)


	//   ....[0]....
.L_138:
        /* <DEDUP_REMOVED lines=116> */
        /*0764*/ 	.byte	0xf0, 0xc8, 0x01, 0x00, 0x01, 0x00, 0x00, 0x00, 0xb0, 0xcc, 0x01, 0x00


	//----- nvinfo : EIATTR_MERCURY_ISA_VERSION
	.align		4
.L_139:
        /*0770*/ 	.byte	0x03, 0x5f
        /*0772*/ 	.short	0x0101


	//----- nvinfo : EIATTR_UNUSED_LOAD_BYTE_OFFSET
	.align		4
        /*0774*/ 	.byte	0x04, 0x44
        /*0776*/ 	.short	(.L_141 - .L_140)


	//   ....[0]....
.L_140:
        /*0778*/ 	.word	0x00000a40
        /*077c*/ 	.word	0x0000fff0


	//   ....[1]....
        /*0780*/ 	.word	0x000112f0
        /*0784*/ 	.word	0x0000fff0


	//----- nvinfo : EIATTR_INT_WARP_WIDE_INSTR_OFFSETS
	.align		4
.L_141:
        /*0788*/ 	.byte	0x04, 0x31
        /*078a*/ 	.short	(.L_143 - .L_142)


	//   ....[0]....
.L_142:
        /*078c*/ 	.word	0x00000120


	//   ....[1]....
        /*0790*/ 	.word	0x000001c0


	//   ....[2]....
        /*0794*/ 	.word	0x00000230


	//   ....[3]....
        /*0798*/ 	.word	0x000175b0


	//   ....[4]....
        /*079c*/ 	.word	0x00017640


	//   ....[5]....
        /*07a0*/ 	.word	0x0001a480


	//   ....[6]....
        /*07a4*/ 	.word	0x0001a510


	//----- nvinfo : EIATTR_COOP_GROUP_MASK_REGIDS
	.align		4
.L_143:
        /*07a8*/ 	.byte	0x04, 0x29
        /*07aa*/ 	.short	(.L_145 - .L_144)


	//   ....[0]....
.L_144:
        /*07ac*/ 	.word	0xffffffff


	//   ....[1]....
        /*07b0*/ 	.word	0xffffffff


	//   ....[2]....
        /*07b4*/ 	.word	0xffffffff


	//   ....[3]....
        /*07b8*/ 	.word	0xffffffff


	//   ....[4]....
        /*07bc*/ 	.word	0xffffffff


	//   ....[5]....
        /*07c0*/ 	.word	0xffffffff


	//   ....[6]....
        /*07c4*/ 	.word	0xffffffff


	//   ....[7]....
        /*07c8*/ 	.word	0xffffffff


	//   ....[8]....
        /*07cc*/ 	.word	0xffffffff


	//   ....[9]....
        /*07d0*/ 	.word	0xffffffff


	//   ....[10]....
        /*07d4*/ 	.word	0xffffffff


	//   ....[11]....
        /*07d8*/ 	.word	0xffffffff


	//   ....[12]....
        /*07dc*/ 	.word	0xffffffff


	//   ....[13]....
        /*07e0*/ 	.word	0xffffffff


	//   ....[14]....
        /*07e4*/ 	.word	0xffffffff


	//   ....[15]....
        /*07e8*/ 	.word	0xffffffff


	//   ....[16]....
        /*07ec*/ 	.word	0xffffffff


	//   ....[17]....
        /*07f0*/ 	.word	0xffffffff


	//   ....[18]....
        /*07f4*/ 	.word	0xffffffff


	//   ....[19]....
        /*07f8*/ 	.word	0xffffffff


	//   ....[20]....
        /*07fc*/ 	.word	0xffffffff


	//   ....[21]....
        /*0800*/ 	.word	0xffffffff


	//   ....[22]....
        /*0804*/ 	.word	0xffffffff


	//   ....[23]....
        /*0808*/ 	.word	0xffffffff


	//   ....[24]....
        /*080c*/ 	.word	0xffffffff


	//   ....[25]....
        /*0810*/ 	.word	0xffffffff


	//   ....[26]....
        /*0814*/ 	.word	0xffffffff


	//   ....[27]....
        /*0818*/ 	.word	0xffffffff


	//   ....[28]....
        /*081c*/ 	.word	0xffffffff


	//   ....[29]....
        /*0820*/ 	.word	0xffffffff


	//   ....[30]....
        /*0824*/ 	.word	0xffffffff


	//   ....[31]....
        /*0828*/ 	.word	0xffffffff


	//   ....[32]....
        /*082c*/ 	.word	0xffffffff


	//   ....[33]....
        /*0830*/ 	.word	0xffffffff


	//   ....[34]....
        /*0834*/ 	.word	0xffffffff


	//   ....[35]....
        /*0838*/ 	.word	0xffffffff


	//   ....[36]....
        /*083c*/ 	.word	0xffffffff


	//   ....[37]....
        /*0840*/ 	.word	0xffffffff


	//   ....[38]....
        /*0844*/ 	.word	0xffffffff


	//   ....[39]....
        /*0848*/ 	.word	0xffffffff


	//   ....[40]....
        /*084c*/ 	.word	0xffffffff


	//   ....[41]....
        /*0850*/ 	.word	0xffffffff


	//   ....[42]....
        /*0854*/ 	.word	0xffffffff


	//   ....[43]....
        /*0858*/ 	.word	0xffffffff


	//   ....[44]....
        /*085c*/ 	.word	0xffffffff


	//   ....[45]....
        /*0860*/ 	.word	0xffffffff


	//   ....[46]....
        /*0864*/ 	.word	0xffffffff


	//   ....[47]....
        /*0868*/ 	.word	0xffffffff


	//   ....[48]....
        /*086c*/ 	.word	0xffffffff


	//   ....[49]....
        /*0870*/ 	.word	0xffffffff


	//   ....[50]....
        /*0874*/ 	.word	0xffffffff


	//   ....[51]....
        /*0878*/ 	.word	0xffffffff


	//   ....[52]....
        /*087c*/ 	.word	0xffffffff


	//   ....[53]....
        /*0880*/ 	.word	0xffffffff


	//   ....[54]....
        /*0884*/ 	.word	0xffffffff


	//   ....[55]....
        /*0888*/ 	.word	0xffffffff


	//   ....[56]....
        /*088c*/ 	.word	0xffffffff


	//   ....[57]....
        /*0890*/ 	.word	0xffffffff


	//   ....[58]....
        /*0894*/ 	.word	0xffffffff


	//   ....[59]....
        /*0898*/ 	.word	0xffffffff


	//   ....[60]....
        /*089c*/ 	.word	0xffffffff


	//   ....[61]....
        /*08a0*/ 	.word	0xffffffff


	//   ....[62]....
        /*08a4*/ 	.word	0xffffffff


	//   ....[63]....
        /*08a8*/ 	.word	0xffffffff


	//   ....[64]....
        /*08ac*/ 	.word	0xffffffff


	//   ....[65]....
        /*08b0*/ 	.word	0xffffffff


	//   ....[66]....
        /*08b4*/ 	.word	0xffffffff


	//   ....[67]....
        /*08b8*/ 	.word	0xffffffff


	//   ....[68]....
        /*08bc*/ 	.word	0xffffffff


	//   ....[69]....
        /*08c0*/ 	.word	0xffffffff


	//   ....[70]....
        /*08c4*/ 	.word	0xffffffff


	//   ....[71]....
        /*08c8*/ 	.word	0xffffffff


	//   ....[72]....
        /*08cc*/ 	.word	0xffffffff


	//   ....[73]....
        /*08d0*/ 	.word	0xffffffff


	//   ....[74]....
        /*08d4*/ 	.word	0xffffffff


	//   ....[75]....
        /*08d8*/ 	.word	0xffffffff


	//   ....[76]....
        /*08dc*/ 	.word	0xffffffff


	//   ....[77]....
        /*08e0*/ 	.word	0xffffffff


	//   ....[78]....
        /*08e4*/ 	.word	0xffffffff


	//   ....[79]....
        /*08e8*/ 	.word	0xffffffff


	//   ....[80]....
        /*08ec*/ 	.word	0xffffffff


	//   ....[81]....
        /*08f0*/ 	.word	0xffffffff


	//   ....[82]....
        /*08f4*/ 	.word	0xffffffff


	//   ....[83]....
        /*08f8*/ 	.word	0xffffffff


	//   ....[84]....
        /*08fc*/ 	.word	0xffffffff


	//   ....[85]....
        /*0900*/ 	.word	0xffffffff


	//   ....[86]....
        /*0904*/ 	.word	0xffffffff


	//   ....[87]....
        /*0908*/ 	.word	0xffffffff


	//   ....[88]....
        /*090c*/ 	.word	0xffffffff


	//   ....[89]....
        /*0910*/ 	.word	0xffffffff


	//   ....[90]....
        /*0914*/ 	.word	0xffffffff


	//   ....[91]....
        /*0918*/ 	.word	0xffffffff


	//   ....[92]....
        /*091c*/ 	.word	0xffffffff


	//   ....[93]....
        /*0920*/ 	.word	0xffffffff


	//   ....[94]....
        /*0924*/ 	.word	0xffffffff


	//   ....[95]....
        /*0928*/ 	.word	0xffffffff


	//   ....[96]....
        /*092c*/ 	.word	0xffffffff


	//   ....[97]....
        /*0930*/ 	.word	0xffffffff


	//   ....[98]....
        /*0934*/ 	.word	0xffffffff


	//   ....[99]....
        /*0938*/ 	.word	0xffffffff


	//   ....[100]....
        /*093c*/ 	.word	0xffffffff


	//   ....[101]....
        /*0940*/ 	.word	0xffffffff


	//   ....[102]....
        /*0944*/ 	.word	0xffffffff


	//   ....[103]....
        /*0948*/ 	.word	0xffffffff


	//   ....[104]....
        /*094c*/ 	.word	0xffffffff


	//   ....[105]....
        /*0950*/ 	.word	0xffffffff


	//   ....[106]....
        /*0954*/ 	.word	0xffffffff


	//   ....[107]....
        /*0958*/ 	.word	0xffffffff


	//   ....[108]....
        /*095c*/ 	.word	0xffffffff


	//   ....[109]....
        /*0960*/ 	.word	0xffffffff


	//   ....[110]....
        /*0964*/ 	.word	0xffffffff


	//   ....[111]....
        /*0968*/ 	.word	0xffffffff


	//   ....[112]....
        /*096c*/ 	.word	0xffffffff


	//   ....[113]....
        /*0970*/ 	.word	0xffffffff


	//   ....[114]....
        /*0974*/ 	.word	0xffffffff


	//   ....[115]....
        /*0978*/ 	.word	0xffffffff


	//   ....[116]....
        /*097c*/ 	.word	0xffffffff


	//   ....[117]....
        /*0980*/ 	.word	0xffffffff


	//   ....[118]....
        /*0984*/ 	.word	0xffffffff


	//   ....[119]....
        /*0988*/ 	.word	0xffffffff


	//   ....[120]....
        /*098c*/ 	.word	0xffffffff


	//   ....[121]....
        /*0990*/ 	.word	0xffffffff


	//   ....[122]....
        /*0994*/ 	.word	0xffffffff


	//   ....[123]....
        /*0998*/ 	.word	0xffffffff


	//   ....[124]....
        /*099c*/ 	.word	0xffffffff


	//   ....[125]....
        /*09a0*/ 	.word	0xffffffff


	//   ....[126]....
        /*09a4*/ 	.word	0xffffffff


	//   ....[127]....
        /*09a8*/ 	.word	0xffffffff


	//   ....[128]....
        /*09ac*/ 	.word	0xffffffff


	//   ....[129]....
        /*09b0*/ 	.word	0xffffffff


	//   ....[130]....
        /*09b4*/ 	.word	0xffffffff


	//   ....[131]....
        /*09b8*/ 	.word	0xffffffff


	//   ....[132]....
        /*09bc*/ 	.word	0xffffffff


	//   ....[133]....
        /*09c0*/ 	.word	0xffffffff


	//   ....[134]....
        /*09c4*/ 	.word	0xffffffff


	//   ....[135]....
        /*09c8*/ 	.word	0xffffffff


	//   ....[136]....
        /*09cc*/ 	.word	0xffffffff


	//   ....[137]....
        /*09d0*/ 	.word	0xffffffff


	//   ....[138]....
        /*09d4*/ 	.word	0xffffffff


	//   ....[139]....
        /*09d8*/ 	.word	0xffffffff


	//   ....[140]....
        /*09dc*/ 	.word	0xffffffff


	//   ....[141]....
        /*09e0*/ 	.word	0xffffffff


	//   ....[142]....
        /*09e4*/ 	.word	0xffffffff


	//   ....[143]....
        /*09e8*/ 	.word	0xffffffff


	//   ....[144]....
        /*09ec*/ 	.word	0xffffffff


	//   ....[145]....
        /*09f0*/ 	.word	0xffffffff


	//   ....[146]....
        /*09f4*/ 	.word	0xffffffff


	//   ....[147]....
        /*09f8*/ 	.word	0xffffffff


	//   ....[148]....
        /*09fc*/ 	.word	0xffffffff


	//   ....[149]....
        /*0a00*/ 	.word	0xffffffff


	//   ....[150]....
        /*0a04*/ 	.word	0xffffffff


	//   ....[151]....
        /*0a08*/ 	.word	0xffffffff


	//   ....[152]....
        /*0a0c*/ 	.word	0xffffffff


	//   ....[153]....
        /*0a10*/ 	.word	0xffffffff


	//   ....[154]....
        /*0a14*/ 	.word	0xffffffff


	//   ....[155]....
        /*0a18*/ 	.word	0xffffffff


	//   ....[156]....
        /*0a1c*/ 	.word	0xffffffff


	//   ....[157]....
        /*0a20*/ 	.word	0xffffffff


	//   ....[158]....
        /*0a24*/ 	.word	0xffffffff


	//   ....[159]....
        /*0a28*/ 	.word	0x0500000f


	//   ....[160]....
        /*0a2c*/ 	.word	0x0500000f


	//   ....[161]....
        /*0a30*/ 	.word	0x0500000f


	//   ....[162]....
        /*0a34*/ 	.word	0x0500000f


	//   ....[163]....
        /*0a38*/ 	.word	0x0500000f


	//   ....[164]....
        /*0a3c*/ 	.word	0x0500000f


	//   ....[165]....
        /*0a40*/ 	.word	0x0500000f


	//   ....[166]....
        /*0a44*/ 	.word	0x0500000f


	//   ....[167]....
        /*0a48*/ 	.word	0x0500000f


	//   ....[168]....
        /*0a4c*/ 	.word	0x0500000f


	//   ....[169]....
        /*0a50*/ 	.word	0x0500000f


	//   ....[170]....
        /*0a54*/ 	.word	0x0500000f


	//   ....[171]....
        /*0a58*/ 	.word	0x0500000f


	//   ....[172]....
        /*0a5c*/ 	.word	0x0500000f


	//   ....[173]....
        /*0a60*/ 	.word	0x0500000f


	//   ....[174]....
        /*0a64*/ 	.word	0x0500000f


	//   ....[175]....
        /*0a68*/ 	.word	0x0500000f


	//   ....[176]....
        /*0a6c*/ 	.word	0x0500000f


	//   ....[177]....
        /*0a70*/ 	.word	0x0500000f


	//   ....[178]....
        /*0a74*/ 	.word	0x0500000f


	//   ....[179]....
        /*0a78*/ 	.word	0x0500000f


	//   ....[180]....
        /*0a7c*/ 	.word	0x0500000f


	//   ....[181]....
        /*0a80*/ 	.word	0x0500000f


	//   ....[182]....
        /*0a84*/ 	.word	0x0500000f


	//   ....[183]....
        /*0a88*/ 	.word	0x0500000f


	//   ....[184]....
        /*0a8c*/ 	.word	0x0500000f


	//   ....[185]....
        /*0a90*/ 	.word	0x0500000f


	//   ....[186]....
        /*0a94*/ 	.word	0x0500000f


	//   ....[187]....
        /*0a98*/ 	.word	0x0500000f


	//   ....[188]....
        /*0a9c*/ 	.word	0x0500000f


	//   ....[189]....
        /*0aa0*/ 	.word	0x0500000f


	//   ....[190]....
        /*0aa4*/ 	.word	0x0500000f


	//   ....[191]....
        /*0aa8*/ 	.word	0x0500000f


	//   ....[192]....
        /*0aac*/ 	.word	0x0500000f


	//   ....[193]....
        /*0ab0*/ 	.word	0x0500000f


	//   ....[194]....
        /*0ab4*/ 	.word	0x0500000f


	//   ....[195]....
        /*0ab8*/ 	.word	0x0500000f


	//   ....[196]....
        /*0abc*/ 	.word	0x0500000f


	//   ....[197]....
        /*0ac0*/ 	.word	0x0500000f


	//   ....[198]....
        /*0ac4*/ 	.word	0x0500000f


	//   ....[199]....
        /*0ac8*/ 	.word	0x0500000f


	//   ....[200]....
        /*0acc*/ 	.word	0x0500000f


	//   ....[201]....
        /*0ad0*/ 	.word	0x0500000f


	//   ....[202]....
        /*0ad4*/ 	.word	0x0500000f


	//   ....[203]....
        /*0ad8*/ 	.word	0x0500000f


	//   ....[204]....
        /*0adc*/ 	.word	0x0500000f


	//   ....[205]....
        /*0ae0*/ 	.word	0x0500000f


	//   ....[206]....
        /*0ae4*/ 	.word	0x0500000f


	//   ....[207]....
        /*0ae8*/ 	.word	0x0500000f


	//   ....[208]....
        /*0aec*/ 	.word	0x0500000f


	//   ....[209]....
        /*0af0*/ 	.word	0x0500000f


	//   ....[210]....
        /*0af4*/ 	.word	0x0500000f


	//   ....[211]....
        /*0af8*/ 	.word	0x0500000f


	//   ....[212]....
        /*0afc*/ 	.word	0x0500000f


	//   ....[213]....
        /*0b00*/ 	.word	0x0500000f


	//   ....[214]....
        /*0b04*/ 	.word	0x0500000f


	//   ....[215]....
        /*0b08*/ 	.word	0x0500000f


	//----- nvinfo : EIATTR_COOP_GROUP_INSTR_OFFSETS
	.align		4
.L_145:
        /*0b0c*/ 	.byte	0x04, 0x28
        /*0b0e*/ 	.short	(.L_147 - .L_146)


	//   ....[0]....
.L_146:
        /*0b10*/ 	.word	0x00000060


	//   ....[1]....
        /*0b14*/ 	.word	0x00000130


	//   ....[2]....
        /*0b18*/ 	.word	0x000001e0


	//   ....[3]....
        /*0b1c*/ 	.word	0x000003a0


	//   ....[4]....
        /*0b20*/ 	.word	0x00000500


	//   ....[5]....
        /*0b24*/ 	.word	0x00000620


	//   ....[6]....
        /*0b28*/ 	.word	0x00000780


	//   ....[7]....
        /*0b2c*/ 	.word	0x00002c00


	//   ....[8]....
        /*0b30*/ 	.word	0x00002c10


	//   ....[9]....
        /*0b34*/ 	.word	0x00004510


	//   ....[10]....
        /*0b38*/ 	.word	0x00004520


	//   ....[11]....
        /*0b3c*/ 	.word	0x00006620


	//   ....[12]....
        /*0b40*/ 	.word	0x00006630


	//   ....[13]....
        /*0b44*/ 	.word	0x00006a00


	//   ....[14]....
        /*0b48*/ 	.word	0x00006a10


	//   ....[15]....
        /*0b4c*/ 	.word	0x000071a0


	//   ....[16]....
        /*0b50*/ 	.word	0x00007930


	//   ....[17]....
        /*0b54*/ 	.word	0x00007940


	//   ....[18]....
        /*0b58*/ 	.word	0x00007950


	//   ....[19]....
        /*0b5c*/ 	.word	0x00007960


	//   ....[20]....
        /*0b60*/ 	.word	0x00009470


	//   ....[21]....
        /*0b64*/ 	.word	0x00009480


	//   ....[22]....
        /*0b68*/ 	.word	0x00009490


	//   ....[23]....
        /*0b6c*/ 	.word	0x000094a0


	//   ....[24]....
        /*0b70*/ 	.word	0x0000cbe0


	//   ....[25]....
        /*0b74*/ 	.word	0x0000cc70


	//   ....[26]....
        /*0b78*/ 	.word	0x0000cf90


	//   ....[27]....
        /*0b7c*/ 	.word	0x0000cfb0


	//   ....[28]....
        /*0b80*/ 	.word	0x0000f200


	//   ....[29]....
        /*0b84*/ 	.word	0x0000f250


	//   ....[30]....
        /*0b88*/ 	.word	0x0000f4f0


	//   ....[31]....
        /*0b8c*/ 	.word	0x0000f510


	//   ....[32]....
        /*0b90*/ 	.word	0x00010b50


	//   ....[33]....
        /*0b94*/ 	.word	0x00010b60


	//   ....[34]....
        /*0b98*/ 	.word	0x00010c40


	//   ....[35]....
        /*0b9c*/ 	.word	0x00010d30


	//   ....[36]....
        /*0ba0*/ 	.word	0x00011930


	//   ....[37]....
        /*0ba4*/ 	.word	0x000119f0


	//   ....[38]....
        /*0ba8*/ 	.word	0x00011a30


	//   ....[39]....
        /*0bac*/ 	.word	0x00011a50


	//   ....[40]....
        /*0bb0*/ 	.word	0x00011a70


	//   ....[41]....
        /*0bb4*/ 	.word	0x00011a90


	//   ....[42]....
        /*0bb8*/ 	.word	0x00011ab0


	//   ....[43]....
        /*0bbc*/ 	.word	0x00011ad0


	//   ....[44]....
        /*0bc0*/ 	.word	0x00011ae0


	//   ....[45]....
        /*0bc4*/ 	.word	0x00011af0


	//   ....[46]....
        /*0bc8*/ 	.word	0x00011b00


	//   ....[47]....
        /*0bcc*/ 	.word	0x00011b10


	//   ....[48]....
        /*0bd0*/ 	.word	0x00011b20


	//   ....[49]....
        /*0bd4*/ 	.word	0x00011b30


	//   ....[50]....
        /*0bd8*/ 	.word	0x00011b40


	//   ....[51]....
        /*0bdc*/ 	.word	0x00011b50


	//   ....[52]....
        /*0be0*/ 	.word	0x00011b60


	//   ....[53]....
        /*0be4*/ 	.word	0x00011b70


	//   ....[54]....
        /*0be8*/ 	.word	0x00011b80


	//   ....[55]....
        /*0bec*/ 	.word	0x00011b90


	//   ....[56]....
        /*0bf0*/ 	.word	0x00011ba0


	//   ....[57]....
        /*0bf4*/ 	.word	0x00011bb0


	//   ....[58]....
        /*0bf8*/ 	.word	0x00011bc0


	//   ....[59]....
        /*0bfc*/ 	.word	0x00011bd0


	//   ....[60]....
        /*0c00*/ 	.word	0x00011be0


	//   ....[61]....
        /*0c04*/ 	.word	0x00011bf0


	//   ....[62]....
        /*0c08*/ 	.word	0x00011c00


	//   ....[63]....
        /*0c0c*/ 	.word	0x00011c10


	//   ....[64]....
        /*0c10*/ 	.word	0x00011c20


	//   ....[65]....
        /*0c14*/ 	.word	0x00011c30


	//   ....[66]....
        /*0c18*/ 	.word	0x00011c40


	//   ....[67]....
        /*0c1c*/ 	.word	0x00011c50


	//   ....[68]....
        /*0c20*/ 	.word	0x00011c60


	//   ....[69]....
        /*0c24*/ 	.word	0x00011c70


	//   ....[70]....
        /*0c28*/ 	.word	0x00011c80


	//   ....[71]....
        /*0c2c*/ 	.word	0x00011c90


	//   ....[72]....
        /*0c30*/ 	.word	0x00011ca0


	//   ....[73]....
        /*0c34*/ 	.word	0x00011cb0


	//   ....[74]....
        /*0c38*/ 	.word	0x00011cc0


	//   ....[75]....
        /*0c3c*/ 	.word	0x00011cd0


	//   ....[76]....
        /*0c40*/ 	.word	0x00011ce0


	//   ....[77]....
        /*0c44*/ 	.word	0x00011cf0


	//   ....[78]....
        /*0c48*/ 	.word	0x00011d00


	//   ....[79]....
        /*0c4c*/ 	.word	0x00011d10


	//   ....[80]....
        /*0c50*/ 	.word	0x00011d20


	//   ....[81]....
        /*0c54*/ 	.word	0x00011d30


	//   ....[82]....
        /*0c58*/ 	.word	0x00011d40


	//   ....[83]....
        /*0c5c*/ 	.word	0x00011d50


	//   ....[84]....
        /*0c60*/ 	.word	0x00012690


	//   ....[85]....
        /*0c64*/ 	.word	0x000126a0


	//   ....[86]....
        /*0c68*/ 	.word	0x000126b0


	//   ....[87]....
        /*0c6c*/ 	.word	0x000126f0


	//   ....[88]....
        /*0c70*/ 	.word	0x00012de0


	//   ....[89]....
        /*0c74*/ 	.word	0x00012df0


	//   ....[90]....
        /*0c78*/ 	.word	0x00012f00


	//   ....[91]....
        /*0c7c*/ 	.word	0x00012f20


	//   ....[92]....
        /*0c80*/ 	.word	0x000133b0


	//   ....[93]....
        /*0c84*/ 	.word	0x000133c0


	//   ....[94]....
        /*0c88*/ 	.word	0x000137a0


	//   ....[95]....
        /*0c8c*/ 	.word	0x000137b0


	//   ....[96]....
        /*0c90*/ 	.word	0x000143f0


	//   ....[97]....
        /*0c94*/ 	.word	0x00014400


	//   ....[98]....
        /*0c98*/ 	.word	0x00014500


	//   ....[99]....
        /*0c9c*/ 	.word	0x00014520


	//   ....[100]....
        /*0ca0*/ 	.word	0x00014690


	//   ....[101]....
        /*0ca4*/ 	.word	0x000148a0


	//   ....[102]....
        /*0ca8*/ 	.word	0x000148d0


	//   ....[103]....
        /*0cac*/ 	.word	0x00014900


	//   ....[104]....
        /*0cb0*/ 	.word	0x00014930


	//   ....[105]....
        /*0cb4*/ 	.word	0x00014960


	//   ....[106]....
        /*0cb8*/ 	.word	0x00014990


	//   ....[107]....
        /*0cbc*/ 	.word	0x00014b20


	//   ....[108]....
        /*0cc0*/ 	.word	0x00014b50


	//   ....[109]....
        /*0cc4*/ 	.word	0x00014b80


	//   ....[110]....
        /*0cc8*/ 	.word	0x00014bb0


	//   ....[111]....
        /*0ccc*/ 	.word	0x00014be0


	//   ....[112]....
        /*0cd0*/ 	.word	0x00014c10


	//   ....[113]....
        /*0cd4*/ 	.word	0x00014ca0


	//   ....[114]....
        /*0cd8*/ 	.word	0x00014cd0


	//   ....[115]....
        /*0cdc*/ 	.word	0x00014ce0


	//   ....[116]....
        /*0ce0*/ 	.word	0x00014d80


	//   ....[117]....
        /*0ce4*/ 	.word	0x00015f00


	//   ....[118]....
        /*0ce8*/ 	.word	0x000181f0


	//   ....[119]....
        /*0cec*/ 	.word	0x00018220


	//   ....[120]....
        /*0cf0*/ 	.word	0x00018240


	//   ....[121]....
        /*0cf4*/ 	.word	0x00018320


	//   ....[122]....
        /*0cf8*/ 	.word	0x000186c0


	//   ....[123]....
        /*0cfc*/ 	.word	0x000186d0


	//   ....[124]....
        /*0d00*/ 	.word	0x000186e0


	//   ....[125]....
        /*0d04*/ 	.word	0x000186f0


	//   ....[126]....
        /*0d08*/ 	.word	0x00019010


	//   ....[127]....
        /*0d0c*/ 	.word	0x00019040


	//   ....[128]....
        /*0d10*/ 	.word	0x00019060


	//   ....[129]....
        /*0d14*/ 	.word	0x00019070


	//   ....[130]....
        /*0d18*/ 	.word	0x00019170


	//   ....[131]....
        /*0d1c*/ 	.word	0x00019180


	//   ....[132]....
        /*0d20*/ 	.word	0x000198e0


	//   ....[133]....
        /*0d24*/ 	.word	0x00019900


	//   ....[134]....
        /*0d28*/ 	.word	0x00019910


	//   ....[135]....
        /*0d2c*/ 	.word	0x00019970


	//   ....[136]....
        /*0d30*/ 	.word	0x00019cc0


	//   ....[137]....
        /*0d34*/ 	.word	0x00019cd0


	//   ....[138]....
        /*0d38*/ 	.word	0x00019ce0


	//   ....[139]....
        /*0d3c*/ 	.word	0x00019d40


	//   ....[140]....
        /*0d40*/ 	.word	0x0001ac70


	//   ....[141]....
        /*0d44*/ 	.word	0x0001aca0


	//   ....[142]....
        /*0d48*/ 	.word	0x0001ad10


	//   ....[143]....
        /*0d4c*/ 	.word	0x0001ad40


	//   ....[144]....
        /*0d50*/ 	.word	0x0001ad70


	//   ....[145]....
        /*0d54*/ 	.word	0x0001ada0


	//   ....[146]....
        /*0d58*/ 	.word	0x0001add0


	//   ....[147]....
        /*0d5c*/ 	.word	0x0001ae00


	//   ....[148]....
        /*0d60*/ 	.word	0x0001afa0


	//   ....[149]....
        /*0d64*/ 	.word	0x0001afd0


	//   ....[150]....
        /*0d68*/ 	.word	0x0001b000


	//   ....[151]....
        /*0d6c*/ 	.word	0x0001b030


	//   ....[152]....
        /*0d70*/ 	.word	0x0001b060


	//   ....[153]....
        /*0d74*/ 	.word	0x0001b090


	//   ....[154]....
        /*0d78*/ 	.word	0x0001b150


	//   ....[155]....
        /*0d7c*/ 	.word	0x0001b170


	//   ....[156]....
        /*0d80*/ 	.word	0x0001b180


	//   ....[157]....
        /*0d84*/ 	.word	0x0001b1e0


	//   ....[158]....
        /*0d88*/ 	.word	0x0001b830


	//   ....[159]....
        /*0d8c*/ 	.word	0x0001bbd0


	//   ....[160]....
        /*0d90*/ 	.word	0x0001bc60


	//   ....[161]....
        /*0d94*/ 	.word	0x0001bd40


	//   ....[162]....
        /*0d98*/ 	.word	0x0001bdd0


	//   ....[163]....
        /*0d9c*/ 	.word	0x0001beb0


	//   ....[164]....
        /*0da0*/ 	.word	0x0001bf40


	//   ....[165]....
        /*0da4*/ 	.word	0x0001c020


	//   ....[166]....
        /*0da8*/ 	.word	0x0001c0b0


	//   ....[167]....
        /*0dac*/ 	.word	0x0001c100


	//   ....[168]....
        /*0db0*/ 	.word	0x0001c150


	//   ....[169]....
        /*0db4*/ 	.word	0x0001c240


	//   ....[170]....
        /*0db8*/ 	.word	0x0001c2d0


	//   ....[171]....
        /*0dbc*/ 	.word	0x0001c320


	//   ....[172]....
        /*0dc0*/ 	.word	0x0001c370


	//   ....[173]....
        /*0dc4*/ 	.word	0x0001c5d0


	//   ....[174]....
        /*0dc8*/ 	.word	0x0001c8b0


	//   ....[175]....
        /*0dcc*/ 	.word	0x0001c9b0


	//   ....[176]....
        /*0dd0*/ 	.word	0x0001ca40


	//   ....[177]....
        /*0dd4*/ 	.word	0x0001cbd0


	//   ....[178]....
        /*0dd8*/ 	.word	0x0001cc70


	//   ....[179]....
        /*0ddc*/ 	.word	0x0001cd70


	//   ....[180]....
        /*0de0*/ 	.word	0x0001ce00


	//   ....[181]....
        /*0de4*/ 	.word	0x0001ce60


	//   ....[182]....
        /*0de8*/ 	.word	0x0001cf00


	//   ....[183]....
        /*0dec*/ 	.word	0x0001d010


	//   ....[184]....
        /*0df0*/ 	.word	0x0001d070


	//   ....[185]....
        /*0df4*/ 	.word	0x0001d0d0


	//   ....[186]....
        /*0df8*/ 	.word	0x0001d170


	//   ....[187]....
        /*0dfc*/ 	.word	0x0001d240


	//   ....[188]....
        /*0e00*/ 	.word	0x0001d320


	//   ....[189]....
        /*0e04*/ 	.word	0x0001d460


	//   ....[190]....
        /*0e08*/ 	.word	0x0001d500


	//   ....[191]....
        /*0e0c*/ 	.word	0x0001d560


	//   ....[192]....
        /*0e10*/ 	.word	0x0001d630


	//   ....[193]....
        /*0e14*/ 	.word	0x0001d720


	//   ....[194]....
        /*0e18*/ 	.word	0x0001d7b0


	//   ....[195]....
        /*0e1c*/ 	.word	0x0001d810


	//   ....[196]....
        /*0e20*/ 	.word	0x0001d8e0


	//   ....[197]....
        /*0e24*/ 	.word	0x0001dac0


	//   ....[198]....
        /*0e28*/ 	.word	0x0001db60


	//   ....[199]....
        /*0e2c*/ 	.word	0x0001dcf0


	//   ....[200]....
        /*0e30*/ 	.word	0x0001dd70


	//   ....[201]....
        /*0e34*/ 	.word	0x0001ddf0


	//   ....[202]....
        /*0e38*/ 	.word	0x0001de70


	//   ....[203]....
        /*0e3c*/ 	.word	0x0001def0


	//   ....[204]....
        /*0e40*/ 	.word	0x0001df80


	//   ....[205]....
        /*0e44*/ 	.word	0x0001e020


	//   ....[206]....
        /*0e48*/ 	.word	0x0001e0d0


	//   ....[207]....
        /*0e4c*/ 	.word	0x0001e150


	//   ....[208]....
        /*0e50*/ 	.word	0x0001e1d0


	//   ....[209]....
        /*0e54*/ 	.word	0x0001e250


	//   ....[210]....
        /*0e58*/ 	.word	0x0001e2e0


	//   ....[211]....
        /*0e5c*/ 	.word	0x0001e360


	//   ....[212]....
        /*0e60*/ 	.word	0x0001e400


	//   ....[213]....
        /*0e64*/ 	.word	0x0001e450


	//   ....[214]....
        /*0e68*/ 	.word	0x0001e4e0


	//   ....[215]....
        /*0e6c*/ 	.word	0x0001e610


	//----- nvinfo : EIATTR_REG_RECONFIG
	.align		4
.L_147:
        /*0e70*/ 	.byte	0x01, 0x54
	.zero		2


	//----- nvinfo : EIATTR_SYSCALL_OFFSETS
	.align		4
        /*0e74*/ 	.byte	0x04, 0x46
        /*0e76*/ 	.short	(.L_149 - .L_148)


	//   ....[0]....
.L_148:
        /*0e78*/ 	.word	0x00001d40


	//   ....[1]....
        /*0e7c*/ 	.word	0x00001e90


	//   ....[2]....
        /*0e80*/ 	.word	0x00007310


	//   ....[3]....
        /*0e84*/ 	.word	0x00007880


	//   ....[4]....
        /*0e88*/ 	.word	0x000177a0


	//   ....[5]....
        /*0e8c*/ 	.word	0x00017930


	//   ....[6]....
        /*0e90*/ 	.word	0x00017a80


	//   ....[7]....
        /*0e94*/ 	.word	0x00017bd0


	//   ....[8]....
        /*0e98*/ 	.word	0x00018b30


	//----- nvinfo : EIATTR_MBARRIER_INSTR_OFFSETS
	.align		4
.L_149:
        /*0e9c*/ 	.byte	0x04, 0x39
        /*0e9e*/ 	.short	(.L_151 - .L_150)


	//   ....[0]....
.L_150:
        /*0ea0*/ 	.word	0x00000250
        /*0ea4*/ 	.word	0x000000ff
        /*0ea8*/ 	.word	0x00019c00
        /*0eac*/ 	.short	0x0100
        /*0eae*/ 	.byte	0x08
	.zero		1


	//   ....[1]....
        /*0eb0*/ 	.word	0x00000260
        /*0eb4*/ 	.word	0x000000ff
        /*0eb8*/ 	.word	0x00019c20
        /*0ebc*/ 	.short	0x0100
        /*0ebe*/ 	.byte	0x08
	.zero		1


	//   ....[2]....
        /*0ec0*/ 	.word	0x00000350
        /*0ec4*/ 	.word	0x000000ff
        /*0ec8*/ 	.word	0x00019c30
        /*0ecc*/ 	.short	0x0100
        /*0ece*/ 	.byte	0x08
	.zero		1


	//   ....[3]....
        /*0ed0*/ 	.word	0x00000360
        /*0ed4*/ 	.word	0x000000ff
        /*0ed8*/ 	.word	0x00019c40
        /*0edc*/ 	.short	0x0100
        /*0ede*/ 	.byte	0x08
	.zero		1


	//   ....[4]....
        /*0ee0*/ 	.word	0x00000370
        /*0ee4*/ 	.word	0x000000ff
        /*0ee8*/ 	.word	0x00019c38
        /*0eec*/ 	.short	0x0100
        /*0eee*/ 	.byte	0x08
	.zero		1


	//   ....[5]....
        /*0ef0*/ 	.word	0x00000380
        /*0ef4*/ 	.word	0x000000ff
        /*0ef8*/ 	.word	0x00019c48
        /*0efc*/ 	.short	0x0100
        /*0efe*/ 	.byte	0x08
	.zero		1


	//   ....[6]....
        /*0f00*/ 	.word	0x000004b0
        /*0f04*/ 	.word	0x000000ff
        /*0f08*/ 	.word	0x00019c50
        /*0f0c*/ 	.short	0x0100
        /*0f0e*/ 	.byte	0x08
	.zero		1


	//   ....[7]....
        /*0f10*/ 	.word	0x000004c0
        /*0f14*/ 	.word	0x000000ff
        /*0f18*/ 	.word	0x00019c60
        /*0f1c*/ 	.short	0x0100
        /*0f1e*/ 	.byte	0x08
	.zero		1


	//   ....[8]....
        /*0f20*/ 	.word	0x000004d0
        /*0f24*/ 	.word	0x000000ff
        /*0f28*/ 	.word	0x00019c58
        /*0f2c*/ 	.short	0x0100
        /*0f2e*/ 	.byte	0x08
	.zero		1


	//   ....[9]....
        /*0f30*/ 	.word	0x000004e0
        /*0f34*/ 	.word	0x000000ff
        /*0f38*/ 	.word	0x00019c68
        /*0f3c*/ 	.short	0x0100
        /*0f3e*/ 	.byte	0x08
	.zero		1


	//   ....[10]....
        /*0f40*/ 	.word	0x000005d0
        /*0f44*/ 	.word	0x000000ff
        /*0f48*/ 	.word	0x00019c70
        /*0f4c*/ 	.short	0x0100
        /*0f4e*/ 	.byte	0x06
	.zero		1


	//   ....[11]....
        /*0f50*/ 	.word	0x000005e0
        /*0f54*/ 	.word	0x000000ff
        /*0f58*/ 	.word	0x00019c80
        /*0f5c*/ 	.short	0x0100
        /*0f5e*/ 	.byte	0x06
	.zero		1


	//   ....[12]....
        /*0f60*/ 	.word	0x000005f0
        /*0f64*/ 	.word	0x000000ff
        /*0f68*/ 	.word	0x00019c78
        /*0f6c*/ 	.short	0x0100
        /*0f6e*/ 	.byte	0x06
	.zero		1


	//   ....[13]....
        /*0f70*/ 	.word	0x00000600
        /*0f74*/ 	.word	0x000000ff
        /*0f78*/ 	.word	0x00019c88
        /*0f7c*/ 	.short	0x0100
        /*0f7e*/ 	.byte	0x06
	.zero		1


	//   ....[14]....
        /*0f80*/ 	.word	0x00000730
        /*0f84*/ 	.word	0x000000ff
        /*0f88*/ 	.word	0x00019c90
        /*0f8c*/ 	.short	0x0100
        /*0f8e*/ 	.byte	0x08
	.zero		1


	//   ....[15]....
        /*0f90*/ 	.word	0x00000740
        /*0f94*/ 	.word	0x000000ff
        /*0f98*/ 	.word	0x00019ca0
        /*0f9c*/ 	.short	0x0100
        /*0f9e*/ 	.byte	0x08
	.zero		1


	//   ....[16]....
        /*0fa0*/ 	.word	0x00000750
        /*0fa4*/ 	.word	0x000000ff
        /*0fa8*/ 	.word	0x00019c98
        /*0fac*/ 	.short	0x0100
        /*0fae*/ 	.byte	0x08
	.zero		1


	//   ....[17]....
        /*0fb0*/ 	.word	0x00000760
        /*0fb4*/ 	.word	0x000000ff
        /*0fb8*/ 	.word	0x00019ca8
        /*0fbc*/ 	.short	0x0100
        /*0fbe*/ 	.byte	0x08
	.zero		1


	//   ....[18]....
        /*0fc0*/ 	.word	0x000008a0
        /*0fc4*/ 	.word	0x000000ff
        /*0fc8*/ 	.word	0x00019cb0
        /*0fcc*/ 	.short	0x0100
        /*0fce*/ 	.byte	0x08
	.zero		1


	//   ....[19]....
        /*0fd0*/ 	.word	0x000008b0
        /*0fd4*/ 	.word	0x000000ff
        /*0fd8*/ 	.word	0x00019cc0
        /*0fdc*/ 	.short	0x0100
        /*0fde*/ 	.byte	0x08
	.zero		1


	//   ....[20]....
        /*0fe0*/ 	.word	0x000008c0
        /*0fe4*/ 	.word	0x000000ff
        /*0fe8*/ 	.word	0x00019cb8
        /*0fec*/ 	.short	0x0100
        /*0fee*/ 	.byte	0x08
	.zero		1


	//   ....[21]....
        /*0ff0*/ 	.word	0x000008d0
        /*0ff4*/ 	.word	0x000000ff
        /*0ff8*/ 	.word	0x00019cc8
        /*0ffc*/ 	.short	0x0100
        /*0ffe*/ 	.byte	0x08
	.zero		1


	//   ....[22]....
        /*1000*/ 	.word	0x00002bb0
        /*1004*/ 	.word	0x00000046
        /*1008*/ 	.word	0x00019c90
        /*100c*/ 	.short	0x010a
        /*100e*/ 	.byte	0x3f
	.zero		1


	//   ....[23]....
        /*1010*/ 	.word	0x000044c0
        /*1014*/ 	.word	0x00000046
        /*1018*/ 	.word	0x00019c90
        /*101c*/ 	.short	0x010a
        /*101e*/ 	.byte	0x3f
	.zero		1


	//   ....[24]....
        /*1020*/ 	.word	0x00006490
        /*1024*/ 	.word	0x00000046
        /*1028*/ 	.word	0x00019c90
        /*102c*/ 	.short	0x010a
        /*102e*/ 	.byte	0x3f
	.zero		1


	//   ....[25]....
        /*1030*/ 	.word	0x00006860
        /*1034*/ 	.word	0x00000004
        /*1038*/ 	.word	0x00000000
        /*103c*/ 	.short	0x0101
        /*103e*/ 	.byte	0x3f
	.zero		1


	//   ....[26]....
        /*1040*/ 	.word	0x000068a0
        /*1044*/ 	.word	0x00000046
        /*1048*/ 	.word	0x00019cb0
        /*104c*/ 	.short	0x010a
        /*104e*/ 	.byte	0x3f
	.zero		1


	//   ....[27]....
        /*1050*/ 	.word	0x00006c20
        /*1054*/ 	.word	0x00000046
        /*1058*/ 	.word	0x00000000
        /*105c*/ 	.short	0x0101
        /*105e*/ 	.byte	0x3f
	.zero		1


	//   ....[28]....
        /*1060*/ 	.word	0x000075e0
        /*1064*/ 	.word	0x00000012
        /*1068*/ 	.word	0x00019c00
        /*106c*/ 	.short	0x010a
        /*106e*/ 	.byte	0x3f
	.zero		1


	//   ....[29]....
        /*1070*/ 	.word	0x00007630
        /*1074*/ 	.word	0x00000012
        /*1078*/ 	.word	0x00019c00
        /*107c*/ 	.short	0x010a
        /*107e*/ 	.byte	0x3f
	.zero		1


	//   ....[30]....
        /*1080*/ 	.word	0x00007c90
        /*1084*/ 	.word	0x00000012
        /*1088*/ 	.word	0x00019c00
        /*108c*/ 	.short	0x010a
        /*108e*/ 	.byte	0x3f
	.zero		1


	//   ....[31]....
        /*1090*/ 	.word	0x000097a0
        /*1094*/ 	.word	0x00000012
        /*1098*/ 	.word	0x00019c00
        /*109c*/ 	.short	0x010a
        /*109e*/ 	.byte	0x3f
	.zero		1


	//   ....[32]....
        /*10a0*/ 	.word	0x0000b930
        /*10a4*/ 	.word	0x00000000
        /*10a8*/ 	.word	0x00019c30
        /*10ac*/ 	.short	0x010a
        /*10ae*/ 	.byte	0x3f
	.zero		1


	//   ....[33]....
        /*10b0*/ 	.word	0x0000b9d0
        /*10b4*/ 	.word	0x00000000
        /*10b8*/ 	.word	0x00019c30
        /*10bc*/ 	.short	0x010a
        /*10be*/ 	.byte	0x3f
	.zero		1


	//   ....[34]....
        /*10c0*/ 	.word	0x0000d390
        /*10c4*/ 	.word	0x00000025
        /*10c8*/ 	.word	0x00000000
        /*10cc*/ 	.short	0x0101
        /*10ce*/ 	.byte	0x3f
	.zero		1


	//   ....[35]....
        /*10d0*/ 	.word	0x0000e340
        /*10d4*/ 	.word	0x0000000b
        /*10d8*/ 	.word	0x00019c30
        /*10dc*/ 	.short	0x010a
        /*10de*/ 	.byte	0x3f
	.zero		1


	//   ....[36]....
        /*10e0*/ 	.word	0x0000e3b0
        /*10e4*/ 	.word	0x0000000b
        /*10e8*/ 	.word	0x00019c30
        /*10ec*/ 	.short	0x010a
        /*10ee*/ 	.byte	0x3f
	.zero		1


	//   ....[37]....
        /*10f0*/ 	.word	0x0000e5c0
        /*10f4*/ 	.word	0x0000000c
        /*10f8*/ 	.word	0x00019c50
        /*10fc*/ 	.short	0x010a
        /*10fe*/ 	.byte	0x3f
	.zero		1


	//   ....[38]....
        /*1100*/ 	.word	0x0000e610
        /*1104*/ 	.word	0x0000000c
        /*1108*/ 	.word	0x00019c50
        /*110c*/ 	.short	0x010a
        /*110e*/ 	.byte	0x3f
	.zero		1


	//   ....[39]....
        /*1110*/ 	.word	0x0000ef20
        /*1114*/ 	.word	0x00000031
        /*1118*/ 	.word	0x00000000
        /*111c*/ 	.short	0x0101
        /*111e*/ 	.byte	0x3f
	.zero		1


	//   ....[40]....
        /*1120*/ 	.word	0x00010340
        /*1124*/ 	.word	0x0000000c
        /*1128*/ 	.word	0x00000000
        /*112c*/ 	.short	0x0101
        /*112e*/ 	.byte	0x3f
	.zero		1


	//   ....[41]....
        /*1130*/ 	.word	0x000108f0
        /*1134*/ 	.word	0x0000000a
        /*1138*/ 	.word	0x00019c50
        /*113c*/ 	.short	0x010a
        /*113e*/ 	.byte	0x3f
	.zero		1


	//   ....[42]....
        /*1140*/ 	.word	0x00010940
        /*1144*/ 	.word	0x0000000a
        /*1148*/ 	.word	0x00019c50
        /*114c*/ 	.short	0x010a
        /*114e*/ 	.byte	0x3f
	.zero		1


	//   ....[43]....
        /*1150*/ 	.word	0x000111f0
        /*1154*/ 	.word	0x00000005
        /*1158*/ 	.word	0x00000000
        /*115c*/ 	.short	0x0101
        /*115e*/ 	.byte	0x3f
	.zero		1


	//   ....[44]....
        /*1160*/ 	.word	0x00012e00
        /*1164*/ 	.word	0x00000000
        /*1168*/ 	.word	0x00000000
        /*116c*/ 	.short	0x0101
        /*116e*/ 	.byte	0x3f
	.zero		1


	//   ....[45]....
        /*1170*/ 	.word	0x000133a0
        /*1174*/ 	.word	0x00000002
        /*1178*/ 	.word	0x00000000
        /*117c*/ 	.short	0x0101
        /*117e*/ 	.byte	0x3f
	.zero		1


	//   ....[46]....
        /*1180*/ 	.word	0x00015fe0
        /*1184*/ 	.word	0x00000011
        /*1188*/ 	.word	0x00019c20
        /*118c*/ 	.short	0x010a
        /*118e*/ 	.byte	0x3f
	.zero		1


	//   ....[47]....
        /*1190*/ 	.word	0x00016070
        /*1194*/ 	.word	0x00000008
        /*1198*/ 	.word	0x00019ca0
        /*119c*/ 	.short	0x010a
        /*119e*/ 	.byte	0x3f
	.zero		1


	//   ....[48]....
        /*11a0*/ 	.word	0x000164c0
        /*11a4*/ 	.word	0x00000008
        /*11a8*/ 	.word	0x00019cc0
        /*11ac*/ 	.short	0x010a
        /*11ae*/ 	.byte	0x3f
	.zero		1


	//   ....[49]....
        /*11b0*/ 	.word	0x000169e0
        /*11b4*/ 	.word	0x00000009
        /*11b8*/ 	.word	0x00019ca0
        /*11bc*/ 	.short	0x010a
        /*11be*/ 	.byte	0x3f
	.zero		1


	//   ....[50]....
        /*11c0*/ 	.word	0x00016e20
        /*11c4*/ 	.word	0x00000009
        /*11c8*/ 	.word	0x00019cc0
        /*11cc*/ 	.short	0x010a
        /*11ce*/ 	.byte	0x3f
	.zero		1


	//   ....[51]....
        /*11d0*/ 	.word	0x00018030
        /*11d4*/ 	.word	0x00000004
        /*11d8*/ 	.word	0x00019c80
        /*11dc*/ 	.short	0x010a
        /*11de*/ 	.byte	0x3f
	.zero		1


	//   ....[52]....
        /*11e0*/ 	.word	0x000183f0
        /*11e4*/ 	.word	0x00000004
        /*11e8*/ 	.word	0x00019c70
        /*11ec*/ 	.short	0x0107
        /*11ee*/ 	.byte	0x3f
	.zero		1


	//   ....[53]....
        /*11f0*/ 	.word	0x000184b0
        /*11f4*/ 	.word	0x00000004
        /*11f8*/ 	.word	0x00019c70
        /*11fc*/ 	.short	0x0101
        /*11fe*/ 	.byte	0x3f
	.zero		1


	//   ....[54]....
        /*1200*/ 	.word	0x00018500
        /*1204*/ 	.word	0x00000004
        /*1208*/ 	.word	0x00019c40
        /*120c*/ 	.short	0x010a
        /*120e*/ 	.byte	0x3f
	.zero		1


	//   ....[55]....
        /*1210*/ 	.word	0x00018810
        /*1214*/ 	.word	0x00000004
        /*1218*/ 	.word	0x00019c30
        /*121c*/ 	.short	0x0107
        /*121e*/ 	.byte	0x3f
	.zero		1


	//   ....[56]....
        /*1220*/ 	.word	0x000188e0
        /*1224*/ 	.word	0x00000004
        /*1228*/ 	.word	0x00019c30
        /*122c*/ 	.short	0x0101
        /*122e*/ 	.byte	0x3f
	.zero		1


	//   ....[57]....
        /*1230*/ 	.word	0x00019260
        /*1234*/ 	.word	0x00000011
        /*1238*/ 	.word	0x00019c00
        /*123c*/ 	.short	0x0107
        /*123e*/ 	.byte	0x3f
	.zero		1


	//   ....[58]....
        /*1240*/ 	.word	0x00019360
        /*1244*/ 	.word	0x00000011
        /*1248*/ 	.word	0x00019c00
        /*124c*/ 	.short	0x0101
        /*124e*/ 	.byte	0x3f
	.zero		1


	//   ....[59]....
        /*1250*/ 	.word	0x00019380
        /*1254*/ 	.word	0x00000011
        /*1258*/ 	.word	0x00019c20
        /*125c*/ 	.short	0x010a
        /*125e*/ 	.byte	0x3f
	.zero		1


	//   ....[60]....
        /*1260*/ 	.word	0x00019710
        /*1264*/ 	.word	0x00000000
        /*1268*/ 	.word	0x00019c80
        /*126c*/ 	.short	0x010a
        /*126e*/ 	.byte	0x3f
	.zero		1


	//   ....[61]....
        /*1270*/ 	.word	0x00019a10
        /*1274*/ 	.word	0x00000000
        /*1278*/ 	.word	0x00019c70
        /*127c*/ 	.short	0x0107
        /*127e*/ 	.byte	0x3f
	.zero		1


	//   ....[62]....
        /*1280*/ 	.word	0x00019ad0
        /*1284*/ 	.word	0x00000000
        /*1288*/ 	.word	0x00019c70
        /*128c*/ 	.short	0x0101
        /*128e*/ 	.byte	0x3f
	.zero		1


	//   ....[63]....
        /*1290*/ 	.word	0x00019b00
        /*1294*/ 	.word	0x00000000
        /*1298*/ 	.word	0x00019c40
        /*129c*/ 	.short	0x010a
        /*129e*/ 	.byte	0x3f
	.zero		1


	//   ....[64]....
        /*12a0*/ 	.word	0x00019de0
        /*12a4*/ 	.word	0x00000000
        /*12a8*/ 	.word	0x00019c30
        /*12ac*/ 	.short	0x0107
        /*12ae*/ 	.byte	0x3f
	.zero		1


	//   ....[65]....
        /*12b0*/ 	.word	0x00019eb0
        /*12b4*/ 	.word	0x00000000
        /*12b8*/ 	.word	0x00019c30
        /*12bc*/ 	.short	0x0101
        /*12be*/ 	.byte	0x3f
	.zero		1


	//   ....[66]....
        /*12c0*/ 	.word	0x00019f30
        /*12c4*/ 	.word	0x00000002
        /*12c8*/ 	.word	0x00019c70
        /*12cc*/ 	.short	0x010a
        /*12ce*/ 	.byte	0x3f
	.zero		1


	//   ....[67]....
        /*12d0*/ 	.word	0x00019fc0
        /*12d4*/ 	.word	0x00000002
        /*12d8*/ 	.word	0x00019c60
        /*12dc*/ 	.short	0x010a
        /*12de*/ 	.byte	0x3f
	.zero		1


	//   ....[68]....
        /*12e0*/ 	.word	0x0001a350
        /*12e4*/ 	.word	0x00000002
        /*12e8*/ 	.word	0x00019c50
        /*12ec*/ 	.short	0x0101
        /*12ee*/ 	.byte	0x3f
	.zero		1


	//   ....[69]....
        /*12f0*/ 	.word	0x0001a3e0
        /*12f4*/ 	.word	0x00000002
        /*12f8*/ 	.word	0x00000000
        /*12fc*/ 	.short	0x0101
        /*12fe*/ 	.byte	0x3f
	.zero		1


	//   ....[70]....
        /*1300*/ 	.word	0x0001a5a0
        /*1304*/ 	.word	0x00000003
        /*1308*/ 	.word	0x00019c70
        /*130c*/ 	.short	0x010a
        /*130e*/ 	.byte	0x3f
	.zero		1


	//   ....[71]....
        /*1310*/ 	.word	0x0001a620
        /*1314*/ 	.word	0x00000003
        /*1318*/ 	.word	0x00019c60
        /*131c*/ 	.short	0x010a
        /*131e*/ 	.byte	0x3f
	.zero		1


	//   ....[72]....
        /*1320*/ 	.word	0x0001a9c0
        /*1324*/ 	.word	0x00000003
        /*1328*/ 	.word	0x00019c50
        /*132c*/ 	.short	0x0101
        /*132e*/ 	.byte	0x3f
	.zero		1


	//   ....[73]....
        /*1330*/ 	.word	0x0001aa70
        /*1334*/ 	.word	0x00000003
        /*1338*/ 	.word	0x00000000
        /*133c*/ 	.short	0x0101
        /*133e*/ 	.byte	0x3f
	.zero		1


	//   ....[74]....
        /*1340*/ 	.word	0x0001b7b0
        /*1344*/ 	.word	0x00000005
        /*1348*/ 	.word	0x00019c20
        /*134c*/ 	.short	0x010a
        /*134e*/ 	.byte	0x3f
	.zero		1


	//   ....[75]....
        /*1350*/ 	.word	0x0001b920
        /*1354*/ 	.word	0x00000003
        /*1358*/ 	.word	0x00019c40
        /*135c*/ 	.short	0x010a
        /*135e*/ 	.byte	0x3f
	.zero		1


	//   ....[76]....
        /*1360*/ 	.word	0x0001b9c0
        /*1364*/ 	.word	0x00000013
        /*1368*/ 	.word	0x00019c40
        /*136c*/ 	.short	0x010a
        /*136e*/ 	.byte	0x3f
	.zero		1


	//   ....[77]....
        /*1370*/ 	.word	0x0001ba00
        /*1374*/ 	.word	0x00000003
        /*1378*/ 	.word	0x00019c60
        /*137c*/ 	.short	0x010a
        /*137e*/ 	.byte	0x3f
	.zero		1


	//   ....[78]....
        /*1380*/ 	.word	0x0001ba40
        /*1384*/ 	.word	0x00000013
        /*1388*/ 	.word	0x00019c60
        /*138c*/ 	.short	0x010a
        /*138e*/ 	.byte	0x3f
	.zero		1


	//   ....[79]....
        /*1390*/ 	.word	0x0001ba80
        /*1394*/ 	.word	0x00000003
        /*1398*/ 	.word	0x00019c80
        /*139c*/ 	.short	0x010a
        /*139e*/ 	.byte	0x3f
	.zero		1


	//   ....[80]....
        /*13a0*/ 	.word	0x0001bac0
        /*13a4*/ 	.word	0x00000013
        /*13a8*/ 	.word	0x00019c80
        /*13ac*/ 	.short	0x010a
        /*13ae*/ 	.byte	0x3f
	.zero		1


	//   ....[81]....
        /*13b0*/ 	.word	0x0001bb20
        /*13b4*/ 	.word	0x00000046
        /*13b8*/ 	.word	0x00019c90
        /*13bc*/ 	.short	0x010a
        /*13be*/ 	.byte	0x3f
	.zero		1


	//   ....[82]....
        /*13c0*/ 	.word	0x0001bc90
        /*13c4*/ 	.word	0x00000046
        /*13c8*/ 	.word	0x00019c90
        /*13cc*/ 	.short	0x010a
        /*13ce*/ 	.byte	0x3f
	.zero		1


	//   ....[83]....
        /*13d0*/ 	.word	0x0001be10
        /*13d4*/ 	.word	0x00000046
        /*13d8*/ 	.word	0x00019c90
        /*13dc*/ 	.short	0x010a
        /*13de*/ 	.byte	0x3f
	.zero		1


	//   ....[84]....
        /*13e0*/ 	.word	0x0001bf70
        /*13e4*/ 	.word	0x00000046
        /*13e8*/ 	.word	0x00019cb0
        /*13ec*/ 	.short	0x010a
        /*13ee*/ 	.byte	0x3f
	.zero		1


	//   ....[85]....
        /*13f0*/ 	.word	0x0001c190
        /*13f4*/ 	.word	0x00000012
        /*13f8*/ 	.word	0x00019c00
        /*13fc*/ 	.short	0x010a
        /*13fe*/ 	.byte	0x3f
	.zero		1


	//   ....[86]....
        /*1400*/ 	.word	0x0001c3b0
        /*1404*/ 	.word	0x00000012
        /*1408*/ 	.word	0x00019c00
        /*140c*/ 	.short	0x010a
        /*140e*/ 	.byte	0x3f
	.zero		1


	//   ....[87]....
        /*1410*/ 	.word	0x0001c400
        /*1414*/ 	.word	0x00000000
        /*1418*/ 	.word	0x00019c30
        /*141c*/ 	.short	0x010a
        /*141e*/ 	.byte	0x3f
	.zero		1


	//   ....[88]....
        /*1420*/ 	.word	0x0001c450
        /*1424*/ 	.word	0x0000000b
        /*1428*/ 	.word	0x00019c30
        /*142c*/ 	.short	0x010a
        /*142e*/ 	.byte	0x3f
	.zero		1


	//   ....[89]....
        /*1430*/ 	.word	0x0001c4a0
        /*1434*/ 	.word	0x0000000c
        /*1438*/ 	.word	0x00019c50
        /*143c*/ 	.short	0x010a
        /*143e*/ 	.byte	0x3f
	.zero		1


	//   ....[90]....
        /*1440*/ 	.word	0x0001c4f0
        /*1444*/ 	.word	0x0000000a
        /*1448*/ 	.word	0x00019c50
        /*144c*/ 	.short	0x010a
        /*144e*/ 	.byte	0x3f
	.zero		1


	//   ....[91]....
        /*1450*/ 	.word	0x0001c690
        /*1454*/ 	.word	0x00000011
        /*1458*/ 	.word	0x00019c20
        /*145c*/ 	.short	0x010a
        /*145e*/ 	.byte	0x3f
	.zero		1


	//   ....[92]....
        /*1460*/ 	.word	0x0001c6e0
        /*1464*/ 	.word	0x00000008
        /*1468*/ 	.word	0x00019ca0
        /*146c*/ 	.short	0x010a
        /*146e*/ 	.byte	0x3f
	.zero		1


	//   ....[93]....
        /*1470*/ 	.word	0x0001c730
        /*1474*/ 	.word	0x00000008
        /*1478*/ 	.word	0x00019cc0
        /*147c*/ 	.short	0x010a
        /*147e*/ 	.byte	0x3f
	.zero		1


	//   ....[94]....
        /*1480*/ 	.word	0x0001c780
        /*1484*/ 	.word	0x00000009
        /*1488*/ 	.word	0x00019ca0
        /*148c*/ 	.short	0x010a
        /*148e*/ 	.byte	0x3f
	.zero		1


	//   ....[95]....
        /*1490*/ 	.word	0x0001c7d0
        /*1494*/ 	.word	0x00000009
        /*1498*/ 	.word	0x00019cc0
        /*149c*/ 	.short	0x010a
        /*149e*/ 	.byte	0x3f
	.zero		1


	//   ....[96]....
        /*14a0*/ 	.word	0x0001c900
        /*14a4*/ 	.word	0x00000004
        /*14a8*/ 	.word	0x00019c80
        /*14ac*/ 	.short	0x010a
        /*14ae*/ 	.byte	0x3f
	.zero		1


	//   ....[97]....
        /*14b0*/ 	.word	0x0001ccc0
        /*14b4*/ 	.word	0x00000004
        /*14b8*/ 	.word	0x00019c40
        /*14bc*/ 	.short	0x010a
        /*14be*/ 	.byte	0x3f
	.zero		1


	//   ....[98]....
        /*14c0*/ 	.word	0x0001d360
        /*14c4*/ 	.word	0x00000011
        /*14c8*/ 	.word	0x00019c20
        /*14cc*/ 	.short	0x010a
        /*14ce*/ 	.byte	0x3f
	.zero		1


	//   ....[99]....
        /*14d0*/ 	.word	0x0001d3b0
        /*14d4*/ 	.word	0x00000000
        /*14d8*/ 	.word	0x00019c80
        /*14dc*/ 	.short	0x010a
        /*14de*/ 	.byte	0x3f
	.zero		1


	//   ....[100]....
        /*14e0*/ 	.word	0x0001d670
        /*14e4*/ 	.word	0x00000000
        /*14e8*/ 	.word	0x00019c40
        /*14ec*/ 	.short	0x010a
        /*14ee*/ 	.byte	0x3f
	.zero		1


	//   ....[101]....
        /*14f0*/ 	.word	0x0001d920
        /*14f4*/ 	.word	0x00000002
        /*14f8*/ 	.word	0x00019c70
        /*14fc*/ 	.short	0x010a
        /*14fe*/ 	.byte	0x3f
	.zero		1


	//   ....[102]....
        /*1500*/ 	.word	0x0001d970
        /*1504*/ 	.word	0x00000002
        /*1508*/ 	.word	0x00019c60
        /*150c*/ 	.short	0x010a
        /*150e*/ 	.byte	0x3f
	.zero		1


	//   ....[103]....
        /*1510*/ 	.word	0x0001d9c0
        /*1514*/ 	.word	0x00000003
        /*1518*/ 	.word	0x00019c70
        /*151c*/ 	.short	0x010a
        /*151e*/ 	.byte	0x3f
	.zero		1


	//   ....[104]....
        /*1520*/ 	.word	0x0001da10
        /*1524*/ 	.word	0x00000003
        /*1528*/ 	.word	0x00019c60
        /*152c*/ 	.short	0x010a
        /*152e*/ 	.byte	0x3f
	.zero		1


	//   ....[105]....
        /*1530*/ 	.word	0x0001e530
        /*1534*/ 	.word	0x00000005
        /*1538*/ 	.word	0x00019c20
        /*153c*/ 	.short	0x010a
        /*153e*/ 	.byte	0x3f
	.zero		1


	//   ....[106]....
        /*1540*/ 	.word	0x0001e6d0
        /*1544*/ 	.word	0x00000003
        /*1548*/ 	.word	0x00019c40
        /*154c*/ 	.short	0x010a
        /*154e*/ 	.byte	0x3f
	.zero		1


	//   ....[107]....
        /*1550*/ 	.word	0x0001e720
        /*1554*/ 	.word	0x00000013
        /*1558*/ 	.word	0x00019c40
        /*155c*/ 	.short	0x010a
        /*155e*/ 	.byte	0x3f
	.zero		1


	//   ....[108]....
        /*1560*/ 	.word	0x0001e770
        /*1564*/ 	.word	0x00000003
        /*1568*/ 	.word	0x00019c60
        /*156c*/ 	.short	0x010a
        /*156e*/ 	.byte	0x3f
	.zero		1


	//   ....[109]....
        /*1570*/ 	.word	0x0001e7c0
        /*1574*/ 	.word	0x00000013
        /*1578*/ 	.word	0x00019c60
        /*157c*/ 	.short	0x010a
        /*157e*/ 	.byte	0x3f
	.zero		1


	//   ....[110]....
        /*1580*/ 	.word	0x0001e810
        /*1584*/ 	.word	0x00000003
        /*1588*/ 	.word	0x00019c80
        /*158c*/ 	.short	0x010a
        /*158e*/ 	.byte	0x3f
	.zero		1


	//----- nvinfo : EIATTR_NUM_MBARRIERS
	.align		4
.L_151:
        /*1590*/ 	.byte	0x03, 0x38
        /*1592*/ 	.short	0x0016


	//----- nvinfo : EIATTR_EXIT_INSTR_OFFSETS
	.align		4
        /*1594*/ 	.byte	0x04, 0x1c
        /*1596*/ 	.short	(.L_153 - .L_152)


	//   ....[0]....
.L_152:
        /*1598*/ 	.word	0x0001bb10


	//----- nvinfo : EIATTR_MAX_THREADS
	.align		4
.L_153:
        /*159c*/ 	.byte	0x04, 0x05
        /*159e*/ 	.short	(.L_155 - .L_154)
.L_154:
        /*15a0*/ 	.word	0x00000200
        /*15a4*/ 	.word	0x00000001
        /*15a8*/ 	.word	0x00000001


	//----- nvinfo : EIATTR_CRS_STACK_SIZE
	.align		4
.L_155:
        /*15ac*/ 	.byte	0x04, 0x1e
        /*15ae*/ 	.short	(.L_157 - .L_156)
.L_156:
        /*15b0*/ 	.word	0x00000000


	//----- nvinfo : EIATTR_CBANK_PARAM_SIZE
	.align		4
.L_157:
        /*15b4*/ 	.byte	0x03, 0x19
        /*15b6*/ 	.short	0x0af0


	//----- nvinfo : EIATTR_PARAM_CBANK
	.align		4
        /*15b8*/ 	.byte	0x04, 0x0a
        /*15ba*/ 	.short	(.L_159 - .L_158)
	.align		4
.L_158:
        /*15bc*/ 	.word	index@(.nv.constant0._ZN7cutlass13device_kernelIN5flash11enable_sm90INS1_16FlashAttnFwdSm90INS1_25CollectiveMainloopFwdSm90ILi2EN4cute5tupleIJNS5_1CILi1EEES8_S8_EEENS6_IJNS7_ILi192EEENS7_ILi128EEENS7_ILi96EEEEEELi96ENS_12float_e4m3_tEfNS_4arch4Sm90ELb0ELb0ELb1ELb1ELb1ELb1ELb0ELb1ELb1ELb1ELb1ELb0EEENS1_21CollectiveEpilogueFwdINS6_IJSA_SC_SB_EEES9_NS_10bfloat16_tESG_Li384ELb1ELb1ELb1ELb1EEENS1_36VarlenDynamicPersistentTileSchedulerILi192ELi128ELi384ELi128ELb1ELb1ELb1ELb0ELb1ELb1EEEEEEEEEvNT_6ParamsE)
        /*15c0*/ 	.short	0x0210
        /*15c2*/ 	.short	0x0af0


	//----- nvinfo : EIATTR_SW_WAR
	.align		4
.L_159:
        /*15c4*/ 	.byte	0x04, 0x36
        /*15c6*/ 	.short	(.L_161 - .L_160)
.L_160:
        /*15c8*/ 	.word	0x00000008
.L_161:


//--------------------- .nv.info._ZN7cutlass13device_kernelIN5flash11enable_sm90INS1_16FlashAttnFwdSm90INS1_25CollectiveMainloopFwdSm90ILi2EN4cute5tupleIJNS5_1CILi1EEES8_S8_EEENS6_IJNS7_ILi192EEENS7_ILi128EEENS7_ILi96EEEEEELi96ENS_12float_e4m3_tEfNS_4arch4Sm90ELb0ELb1ELb1ELb0ELb1ELb0ELb0ELb1ELb1ELb1ELb1ELb0EEENS1_21CollectiveEpilogueFwdINS6_IJSA_SC_SB_EEES9_NS_10bfloat16_tESG_Li384ELb0ELb1ELb1ELb1EEENS1_19SingleTileSchedulerILb0ELb1ELb1ELi192EEEEEEEEEvNT_6ParamsE --------------------------
	.section	.nv.info._ZN7cutlass13device_kernelIN5flash11enable_sm90INS1_16FlashAttnFwdSm90INS1_25CollectiveMainloopFwdSm90ILi2EN4cute5tupleIJNS5_1CILi1EEES8_S8_EEENS6_IJNS7_ILi192EEENS7_ILi128EEENS7_ILi96EEEEEELi96ENS_12float_e4m3_tEfNS_4arch4Sm90ELb0ELb1ELb1ELb0ELb1ELb0ELb0ELb1ELb1ELb1ELb1ELb0EEENS1_21CollectiveEpilogueFwdINS6_IJSA_SC_SB_EEES9_NS_10bfloat16_tESG_Li384ELb0ELb1ELb1ELb1EEENS1_19SingleTileSchedulerILb0ELb1ELb1ELi192EEEEEEEEEvNT_6ParamsE,"",@"SHT_CUDA_INFO"
	.sectionflags	@""
	.align	4


	//----- nvinfo : EIATTR_CUDA_API_VERSION
	.align		4
        /*0000*/ 	.byte	0x04, 0x37
        /*0002*/ 	.short	(.L_163 - .L_162)
.L_162:
        /*0004*/ 	.word	0x00000082


	//----- nvinfo : EIATTR_KPARAM_INFO
	.align		4
.L_163:
        /*0008*/ 	.byte	0x04, 0x17
        /*000a*/ 	.short	(.L_165 - .L_164)
.L_164:
        /*000c*/ 	.word	0x00000000
        /*0010*/ 	.short	0x0000
        /*0012*/ 	.short	0x0070
        /*0014*/ 	.byte	0x00, 0xf0, 0x01, 0x28


	//----- nvinfo : EIATTR_SPARSE_MMA_MASK
	.align		4
.L_165:
        /*0018*/ 	.byte	0x03, 0x50
        /*001a*/ 	.short	0x0000


	//----- nvinfo : EIATTR_MAXREG_COUNT
	.align		4
        /*001c*/ 	.byte	0x03, 0x1b
        /*001e*/ 	.short	0x0080


	//----- nvinfo : EIATTR_NUM_BARRIERS
	.align		4
        /*0020*/ 	.byte	0x02, 0x4c
        /*0022*/ 	.byte	0x09
	.zero		1


	//----- nvinfo : EIATTR_EXTERNS
	.align		4
        /*0024*/ 	.byte	0x04, 0x0f
        /*0026*/ 	.short	(.L_167 - .L_166)


	//   ....[0]....
	.align		4
.L_166:
        /*0028*/ 	.word	index@(__assertfail)


	//----- nvinfo : EIATTR_ANNOTATIONS
	.align		4
.L_167:
        /*002c*/ 	.byte	0x04, 0x55
        /*002e*/ 	.short	(.L_169 - .L_168)


	//   ....[0]....
.L_168:
        /*0030*/ 	.word	0x00000001
        /*0034*/ 	.byte	0xb0, 0x24, 0x01, 0x00, 0x01, 0x00, 0x00, 0x00, 0xa0, 0x44, 0x01, 0x00, 0x01, 0x00, 0x00, 0x00
        /*0044*/ 	.byte	0x20, 0x4a, 0x01, 0x00


	//----- nvinfo : EIATTR_MERCURY_ISA_VERSION
	.align		4
.L_169:
        /*0048*/ 	.byte	0x03, 0x5f
        /*004a*/ 	.short	0x0101


	//----- nvinfo : EIATTR_INT_WARP_WIDE_INSTR_OFFSETS
	.align		4
        /*004c*/ 	.byte	0x04, 0x31
        /*004e*/ 	.short	(.L_171 - .L_170)


	//   ....[0]....
.L_170:
        /*0050*/ 	.word	0x000000c0


	//   ....[1]....
        /*0054*/ 	.word	0x000000d0


	//   ....[2]....
        /*0058*/ 	.word	0x00000170


	//----- nvinfo : EIATTR_COOP_GROUP_MASK_REGIDS
	.align		4
.L_171:
        /*005c*/ 	.byte	0x04, 0x29
        /*005e*/ 	.short	(.L_173 - .L_172)


	//   ....[0]....
.L_172:
        /*0060*/ 	.word	0xffffffff


	//   ....[1]....
        /*0064*/ 	.word	0xffffffff


	//   ....[2]....
        /*0068*/ 	.word	0xffffffff


	//   ....[3]....
        /*006c*/ 	.word	0xffffffff


	//   ....[4]....
        /*0070*/ 	.word	0xffffffff


	//   ....[5]....
        /*0074*/ 	.word	0xffffffff


	//   ....[6]....
        /*0078*/ 	.word	0xffffffff


	//   ....[7]....
        /*007c*/ 	.word	0xffffffff


	//   ....[8]....
        /*0080*/ 	.word	0xffffffff


	//   ....[9]....
        /*0084*/ 	.word	0xffffffff


	//   ....[10]....
        /*0088*/ 	.word	0xffffffff


	//   ....[11]....
        /*008c*/ 	.word	0xffffffff


	//   ....[12]....
        /*0090*/ 	.word	0xffffffff


	//   ....[13]....
        /*0094*/ 	.word	0xffffffff


	//   ....[14]....
        /*0098*/ 	.word	0xffffffff


	//   ....[15]....
        /*009c*/ 	.word	0xffffffff


	//   ....[16]....
        /*00a0*/ 	.word	0xffffffff


	//   ....[17]....
        /*00a4*/ 	.word	0xffffffff


	//   ....[18]....
        /*00a8*/ 	.word	0xffffffff


	//   ....[19]....
        /*00ac*/ 	.word	0xffffffff


	//   ....[20]....
        /*00b0*/ 	.word	0xffffffff


	//   ....[21]....
        /*00b4*/ 	.word	0xffffffff


	//   ....[22]....
        /*00b8*/ 	.word	0xffffffff


	//   ....[23]....
        /*00bc*/ 	.word	0xffffffff


	//   ....[24]....
        /*00c0*/ 	.word	0xffffffff


	//   ....[25]....
        /*00c4*/ 	.word	0xffffffff


	//   ....[26]....
        /*00c8*/ 	.word	0xffffffff


	//   ....[27]....
        /*00cc*/ 	.word	0xffffffff


	//   ....[28]....
        /*00d0*/ 	.word	0xffffffff


	//   ....[29]....
        /*00d4*/ 	.word	0xffffffff


	//   ....[30]....
        /*00d8*/ 	.word	0xffffffff


	//   ....[31]....
        /*00dc*/ 	.word	0xffffffff


	//   ....[32]....
        /*00e0*/ 	.word	0xffffffff


	//   ....[33]....
        /*00e4*/ 	.word	0xffffffff


	//   ....[34]....
        /*00e8*/ 	.word	0xffffffff


	//   ....[35]....
        /*00ec*/ 	.word	0xffffffff


	//   ....[36]....
        /*00f0*/ 	.word	0xffffffff


	//   ....[37]....
        /*00f4*/ 	.word	0xffffffff


	//   ....[38]....
        /*00f8*/ 	.word	0xffffffff


	//   ....[39]....
        /*00fc*/ 	.word	0xffffffff


	//   ....[40]....
        /*0100*/ 	.word	0xffffffff


	//   ....[41]....
        /*0104*/ 	.word	0xffffffff


	//   ....[42]....
        /*0108*/ 	.word	0xffffffff


	//   ....[43]....
        /*010c*/ 	.word	0xffffffff


	//   ....[44]....
        /*0110*/ 	.word	0xffffffff


	//   ....[45]....
        /*0114*/ 	.word	0xffffffff


	//   ....[46]....
        /*0118*/ 	.word	0xffffffff


	//   ....[47]....
        /*011c*/ 	.word	0xffffffff


	//   ....[48]....
        /*0120*/ 	.word	0xffffffff


	//   ....[49]....
        /*0124*/ 	.word	0xffffffff


	//   ....[50]....
        /*0128*/ 	.word	0xffffffff


	//   ....[51]....
        /*012c*/ 	.word	0xffffffff


	//   ....[52]....
        /*0130*/ 	.word	0xffffffff


	//   ....[53]....
        /*0134*/ 	.word	0xffffffff


	//   ....[54]....
        /*0138*/ 	.word	0xffffffff


	//   ....[55]....
        /*013c*/ 	.word	0xffffffff


	//   ....[56]....
        /*0140*/ 	.word	0xffffffff


	//   ....[57]....
        /*0144*/ 	.word	0xffffffff


	//   ....[58]....
        /*0148*/ 	.word	0xffffffff


	//   ....[59]....
        /*014c*/ 	.word	0xffffffff


	//   ....[60]....
        /*0150*/ 	.word	0xffffffff


	//   ....[61]....
        /*0154*/ 	.word	0xffffffff


	//   ....[62]....
        /*0158*/ 	.word	0xffffffff


	//   ....[63]....
        /*015c*/ 	.word	0xffffffff


	//   ....[64]....
        /*0160*/ 	.word	0xffffffff


	//   ....[65]....
        /*0164*/ 	.word	0xffffffff


	//   ....[66]....
        /*0168*/ 	.word	0xffffffff


	//   ....[67]....
        /*016c*/ 	.word	0xffffffff


	//   ....[68]....
        /*0170*/ 	.word	0xffffffff


	//   ....[69]....
        /*0174*/ 	.word	0xffffffff


	//   ....[70]....
        /*0178*/ 	.word	0xffffffff


	//   ....[71]....
        /*017c*/ 	.word	0xffffffff


	//   ....[72]....
        /*0180*/ 	.word	0xffffffff


	//   ....[73]....
        /*0184*/ 	.word	0xffffffff


	//   ....[74]....
        /*0188*/ 	.word	0xffffffff


	//   ....[75]....
        /*018c*/ 	.word	0xffffffff


	//   ....[76]....
        /*0190*/ 	.word	0xffffffff


	//   ....[77]....
        /*0194*/ 	.word	0xffffffff


	//   ....[78]....
        /*0198*/ 	.word	0xffffffff


	//   ....[79]....
        /*019c*/ 	.word	0xffffffff


	//   ....[80]....
        /*01a0*/ 	.word	0xffffffff


	//   ....[81]....
        /*01a4*/ 	.word	0xffffffff


	//   ....[82]....
        /*01a8*/ 	.word	0xffffffff


	//   ....[83]....
        /*01ac*/ 	.word	0xffffffff


	//   ....[84]....
        /*01b0*/ 	.word	0xffffffff


	//   ....[85]....
        /*01b4*/ 	.word	0xffffffff


	//   ....[86]....
        /*01b8*/ 	.word	0xffffffff


	//   ....[87]....
        /*01bc*/ 	.word	0xffffffff


	//   ....[88]....
        /*01c0*/ 	.word	0xffffffff


	//   ....[89]....
        /*01c4*/ 	.word	0xffffffff


	//   ....[90]....
        /*01c8*/ 	.word	0xffffffff


	//   ....[91]....
        /*01cc*/ 	.word	0xffffffff


	//   ....[92]....
        /*01d0*/ 	.word	0xffffffff


	//   ....[93]....
        /*01d4*/ 	.word	0xffffffff


	//   ....[94]....
        /*01d8*/ 	.word	0xffffffff


	//   ....[95]....
        /*01dc*/ 	.word	0xffffffff


	//   ....[96]....
        /*01e0*/ 	.word	0xffffffff


	//   ....[97]....
        /*01e4*/ 	.word	0xffffffff


	//   ....[98]....
        /*01e8*/ 	.word	0xffffffff


	//   ....[99]....
        /*01ec*/ 	.word	0xffffffff


	//   ....[100]....
        /*01f0*/ 	.word	0xffffffff


	//   ....[101]....
        /*01f4*/ 	.word	0xffffffff


	//   ....[102]....
        /*01f8*/ 	.word	0xffffffff


	//   ....[103]....
        /*01fc*/ 	.word	0xffffffff


	//   ....[104]....
        /*0200*/ 	.word	0xffffffff


	//   ....[105]....
        /*0204*/ 	.word	0xffffffff


	//   ....[106]....
        /*0208*/ 	.word	0xffffffff


	//   ....[107]....
        /*020c*/ 	.word	0xffffffff


	//   ....[108]....
        /*0210*/ 	.word	0xffffffff


	//   ....[109]....
        /*0214*/ 	.word	0xffffffff


	//   ....[110]....
        /*0218*/ 	.word	0xffffffff


	//   ....[111]....
        /*021c*/ 	.word	0xffffffff


	//   ....[112]....
        /*0220*/ 	.word	0xffffffff


	//   ....[113]....
        /*0224*/ 	.word	0x0500000f


	//   ....[114]....
        /*0228*/ 	.word	0x0500000f


	//   ....[115]....
        /*022c*/ 	.word	0x0500000f


	//   ....[116]....
        /*0230*/ 	.word	0x0500000f


	//   ....[117]....
        /*0234*/ 	.word	0x0500000f


	//   ....[118]....
        /*0238*/ 	.word	0x0500000f


	//   ....[119]....
        /*023c*/ 	.word	0x0500000f


	//   ....[120]....
        /*0240*/ 	.word	0x0500000f


	//   ....[121]....
        /*0244*/ 	.word	0x0500000f


	//   ....[122]....
        /*0248*/ 	.word	0x0500000f


	//   ....[123]....
        /*024c*/ 	.word	0x0500000f


	//   ....[124]....
        /*0250*/ 	.word	0x0500000f


	//   ....[125]....
        /*0254*/ 	.word	0x0500000f


	//   ....[126]....
        /*0258*/ 	.word	0x0500000f


	//   ....[127]....
        /*025c*/ 	.word	0x0500000f


	//   ....[128]....
        /*0260*/ 	.word	0x0500000f


	//   ....[129]....
        /*0264*/ 	.word	0x0500000f


	//   ....[130]....
        /*0268*/ 	.word	0x0500000f


	//   ....[131]....
        /*026c*/ 	.word	0x0500000f


	//   ....[132]....
        /*0270*/ 	.word	0x0500000f


	//   ....[133]....
        /*0274*/ 	.word	0x0500000f


	//   ....[134]....
        /*0278*/ 	.word	0x0500000f


	//   ....[135]....
        /*027c*/ 	.word	0x0500000f


	//----- nvinfo : EIATTR_COOP_GROUP_INSTR_OFFSETS
	.align		4
.L_173:
        /*0280*/ 	.byte	0x04, 0x28
        /*0282*/ 	.short	(.L_175 - .L_174)


	//   ....[0]....
.L_174:
        /*0284*/ 	.word	0x00000070


	//   ....[1]....
        /*0288*/ 	.word	0x000000b0


	//   ....[2]....
        /*028c*/ 	.word	0x000002d0


	//   ....[3]....
        /*0290*/ 	.word	0x00000430


	//   ....[4]....
        /*0294*/ 	.word	0x00000550


	//   ....[5]....
        /*0298*/ 	.word	0x000006b0


	//   ....[6]....
        /*029c*/ 	.word	0x000014c0


	//   ....[7]....
        /*02a0*/ 	.word	0x00002020


	//   ....[8]....
        /*02a4*/ 	.word	0x00002ce0


	//   ....[9]....
        /*02a8*/ 	.word	0x00003d00


	//   ....[10]....
        /*02ac*/ 	.word	0x00003e20


	//   ....[11]....
        /*02b0*/ 	.word	0x000046d0


	//   ....[12]....
        /*02b4*/ 	.word	0x00004730


	//   ....[13]....
        /*02b8*/ 	.word	0x00005de0


	//   ....[14]....
        /*02bc*/ 	.word	0x000066f0


	//   ....[15]....
        /*02c0*/ 	.word	0x000072f0


	//   ....[16]....
        /*02c4*/ 	.word	0x000073f0


	//   ....[17]....
        /*02c8*/ 	.word	0x00007c40


	//   ....[18]....
        /*02cc*/ 	.word	0x00007ce0


	//   ....[19]....
        /*02d0*/ 	.word	0x00009fe0


	//   ....[20]....
        /*02d4*/ 	.word	0x0000a000


	//   ....[21]....
        /*02d8*/ 	.word	0x0000a030


	//   ....[22]....
        /*02dc*/ 	.word	0x0000a040


	//   ....[23]....
        /*02e0*/ 	.word	0x0000b9c0


	//   ....[24]....
        /*02e4*/ 	.word	0x0000c2e0


	//   ....[25]....
        /*02e8*/ 	.word	0x0000ced0


	//   ....[26]....
        /*02ec*/ 	.word	0x0000cf50


	//   ....[27]....
        /*02f0*/ 	.word	0x0000d880


	//   ....[28]....
        /*02f4*/ 	.word	0x0000d8f0


	//   ....[29]....
        /*02f8*/ 	.word	0x0000eb40


	//   ....[30]....
        /*02fc*/ 	.word	0x0000eb60


	//   ....[31]....
        /*0300*/ 	.word	0x0000ebe0


	//   ....[32]....
        /*0304*/ 	.word	0x0000ebf0


	//   ....[33]....
        /*0308*/ 	.word	0x0000f8c0


	//   ....[34]....
        /*030c*/ 	.word	0x0000f8d0


	//   ....[35]....
        /*0310*/ 	.word	0x0000f8e0


	//   ....[36]....
        /*0314*/ 	.word	0x0000f8f0


	//   ....[37]....
        /*0318*/ 	.word	0x0000f900


	//   ....[38]....
        /*031c*/ 	.word	0x0000f920


	//   ....[39]....
        /*0320*/ 	.word	0x0000f930


	//   ....[40]....
        /*0324*/ 	.word	0x0000f940


	//   ....[41]....
        /*0328*/ 	.word	0x0000f960


	//   ....[42]....
        /*032c*/ 	.word	0x0000f970


	//   ....[43]....
        /*0330*/ 	.word	0x0000f980


	//   ....[44]....
        /*0334*/ 	.word	0x0000f990


	//   ....[45]....
        /*0338*/ 	.word	0x0000f9b0


	//   ....[46]....
        /*033c*/ 	.word	0x0000f9d0


	//   ....[47]....
        /*0340*/ 	.word	0x0000f9e0


	//   ....[48]....
        /*0344*/ 	.word	0x0000f9f0


	//   ....[49]....
        /*0348*/ 	.word	0x0000fa10


	//   ....[50]....
        /*034c*/ 	.word	0x0000fa30


	//   ....[51]....
        /*0350*/ 	.word	0x0000fa40


	//   ....[52]....
        /*0354*/ 	.word	0x0000fa60


	//   ....[53]....
        /*0358*/ 	.word	0x0000fa80


	//   ....[54]....
        /*035c*/ 	.word	0x0000fa90


	//   ....[55]....
        /*0360*/ 	.word	0x0000faa0


	//   ....[56]....
        /*0364*/ 	.word	0x0000fab0


	//   ....[57]....
        /*0368*/ 	.word	0x0000fac0


	//   ....[58]....
        /*036c*/ 	.word	0x0000fae0


	//   ....[59]....
        /*0370*/ 	.word	0x0000faf0


	//   ....[60]....
        /*0374*/ 	.word	0x0000fb00


	//   ....[61]....
        /*0378*/ 	.word	0x0000fb10


	//   ....[62]....
        /*037c*/ 	.word	0x0000fb20


	//   ....[63]....
        /*0380*/ 	.word	0x0000fb30


	//   ....[64]....
        /*0384*/ 	.word	0x0000fb40


	//   ....[65]....
        /*0388*/ 	.word	0x0000fb50


	//   ....[66]....
        /*038c*/ 	.word	0x0000fb70


	//   ....[67]....
        /*0390*/ 	.word	0x0000fba0


	//   ....[68]....
        /*0394*/ 	.word	0x0000fbd0


	//   ....[69]....
        /*0398*/ 	.word	0x0000fc00


	//   ....[70]....
        /*039c*/ 	.word	0x0000fc40


	//   ....[71]....
        /*03a0*/ 	.word	0x0000fc80


	//   ....[72]....
        /*03a4*/ 	.word	0x0000fcb0


	//   ....[73]....
        /*03a8*/ 	.word	0x0000fcc0


	//   ....[74]....
        /*03ac*/ 	.word	0x0000fcd0


	//   ....[75]....
        /*03b0*/ 	.word	0x0000fce0


	//   ....[76]....
        /*03b4*/ 	.word	0x0000fcf0


	//   ....[77]....
        /*03b8*/ 	.word	0x0000fd00


	//   ....[78]....
        /*03bc*/ 	.word	0x0000fd10


	//   ....[79]....
        /*03c0*/ 	.word	0x0000fd20


	//   ....[80]....
        /*03c4*/ 	.word	0x0000fd30


	//   ....[81]....
        /*03c8*/ 	.word	0x00010080


	//   ....[82]....
        /*03cc*/ 	.word	0x000100e0


	//   ....[83]....
        /*03d0*/ 	.word	0x00010110


	//   ....[84]....
        /*03d4*/ 	.word	0x00010150


	//   ....[85]....
        /*03d8*/ 	.word	0x00010190


	//   ....[86]....
        /*03dc*/ 	.word	0x000101d0


	//   ....[87]....
        /*03e0*/ 	.word	0x000106f0


	//   ....[88]....
        /*03e4*/ 	.word	0x00010720


	//   ....[89]....
        /*03e8*/ 	.word	0x000110f0


	//   ....[90]....
        /*03ec*/ 	.word	0x00012870


	//   ....[91]....
        /*03f0*/ 	.word	0x000128a0


	//   ....[92]....
        /*03f4*/ 	.word	0x000128b0


	//   ....[93]....
        /*03f8*/ 	.word	0x00012980


	//   ....[94]....
        /*03fc*/ 	.word	0x00012cf0


	//   ....[95]....
        /*0400*/ 	.word	0x00012d00


	//   ....[96]....
        /*0404*/ 	.word	0x00012d10


	//   ....[97]....
        /*0408*/ 	.word	0x00012d50


	//   ....[98]....
        /*040c*/ 	.word	0x000134e0


	//   ....[99]....
        /*0410*/ 	.word	0x00013510


	//   ....[100]....
        /*0414*/ 	.word	0x00013530


	//   ....[101]....
        /*0418*/ 	.word	0x00013560


	//   ....[102]....
        /*041c*/ 	.word	0x000135a0


	//   ....[103]....
        /*0420*/ 	.word	0x00013630


	//   ....[104]....
        /*0424*/ 	.word	0x00013d70


	//   ....[105]....
        /*0428*/ 	.word	0x00013d80


	//   ....[106]....
        /*042c*/ 	.word	0x00013d90


	//   ....[107]....
        /*0430*/ 	.word	0x00013e10


	//   ....[108]....
        /*0434*/ 	.word	0x00014190


	//   ....[109]....
        /*0438*/ 	.word	0x000141b0


	//   ....[110]....
        /*043c*/ 	.word	0x000141d0


	//   ....[111]....
        /*0440*/ 	.word	0x000141f0


	//   ....[112]....
        /*0444*/ 	.word	0x00014f60


	//   ....[113]....
        /*0448*/ 	.word	0x000155e0


	//   ....[114]....
        /*044c*/ 	.word	0x000156d0


	//   ....[115]....
        /*0450*/ 	.word	0x00015780


	//   ....[116]....
        /*0454*/ 	.word	0x00015800


	//   ....[117]....
        /*0458*/ 	.word	0x000158d0


	//   ....[118]....
        /*045c*/ 	.word	0x00015a50


	//   ....[119]....
        /*0460*/ 	.word	0x00015ae0


	//   ....[120]....
        /*0464*/ 	.word	0x00015b60


	//   ....[121]....
        /*0468*/ 	.word	0x00015c10


	//   ....[122]....
        /*046c*/ 	.word	0x00015c90


	//   ....[123]....
        /*0470*/ 	.word	0x00015ce0


	//   ....[124]....
        /*0474*/ 	.word	0x00015da0


	//   ....[125]....
        /*0478*/ 	.word	0x00015e70


	//   ....[126]....
        /*047c*/ 	.word	0x00015ee0


	//   ....[127]....
        /*0480*/ 	.word	0x00015fb0


	//   ....[128]....
        /*0484*/ 	.word	0x000160f0


	//   ....[129]....
        /*0488*/ 	.word	0x00016180


	//   ....[130]....
        /*048c*/ 	.word	0x000161e0


	//   ....[131]....
        /*0490*/ 	.word	0x000162c0


	//   ....[132]....
        /*0494*/ 	.word	0x000163b0


	//   ....[133]....
        /*0498*/ 	.word	0x00016450


	//   ....[134]....
        /*049c*/ 	.word	0x000164c0


	//   ....[135]....
        /*04a0*/ 	.word	0x00016580


	//----- nvinfo : EIATTR_REG_RECONFIG
	.align		4
.L_175:
        /*04a4*/ 	.byte	0x01, 0x54
	.zero		2


	//----- nvinfo : EIATTR_SYSCALL_OFFSETS
	.align		4
        /*04a8*/ 	.byte	0x04, 0x46
        /*04aa*/ 	.short	(.L_177 - .L_176)


	//   ....[0]....
.L_176:
        /*04ac*/ 	.word	0x00001680


	//   ....[1]....
        /*04b0*/ 	.word	0x00011cc0


	//   ....[2]....
        /*04b4*/ 	.word	0x00011e00


	//   ....[3]....
        /*04b8*/ 	.word	0x00011f40


	//   ....[4]....
        /*04bc*/ 	.word	0x00012060


	//   ....[5]....
        /*04c0*/ 	.word	0x00013060


	//----- nvinfo : EIATTR_MBARRIER_INSTR_OFFSETS
	.align		4
.L_177:
        /*04c4*/ 	.byte	0x04, 0x39
        /*04c6*/ 	.short	(.L_179 - .L_178)


	//   ....[0]....
.L_178:
        /*04c8*/ 	.word	0x00000180
        /*04cc*/ 	.word	0x000000ff
        /*04d0*/ 	.word	0x00017000
        /*04d4*/ 	.short	0x0100
        /*04d6*/ 	.byte	0x08
	.zero		1


	//   ....[1]....
        /*04d8*/ 	.word	0x00000190
        /*04dc*/ 	.word	0x000000ff
        /*04e0*/ 	.word	0x00017020
        /*04e4*/ 	.short	0x0100
        /*04e6*/ 	.byte	0x08
	.zero		1


	//   ....[2]....
        /*04e8*/ 	.word	0x00000280
        /*04ec*/ 	.word	0x000000ff
        /*04f0*/ 	.word	0x00017030
        /*04f4*/ 	.short	0x0100
        /*04f6*/ 	.byte	0x08
	.zero		1


	//   ....[3]....
        /*04f8*/ 	.word	0x00000290
        /*04fc*/ 	.word	0x000000ff
        /*0500*/ 	.word	0x00017040
        /*0504*/ 	.short	0x0100
        /*0506*/ 	.byte	0x08
	.zero		1


	//   ....[4]....
        /*0508*/ 	.word	0x000002a0
        /*050c*/ 	.word	0x000000ff
        /*0510*/ 	.word	0x00017038
        /*0514*/ 	.short	0x0100
        /*0516*/ 	.byte	0x08
	.zero		1


	//   ....[5]....
        /*0518*/ 	.word	0x000002b0
        /*051c*/ 	.word	0x000000ff
        /*0520*/ 	.word	0x00017048
        /*0524*/ 	.short	0x0100
        /*0526*/ 	.byte	0x08
	.zero		1


	//   ....[6]....
        /*0528*/ 	.word	0x000003e0
        /*052c*/ 	.word	0x000000ff
        /*0530*/ 	.word	0x00017050
        /*0534*/ 	.short	0x0100
        /*0536*/ 	.byte	0x08
	.zero		1


	//   ....[7]....
        /*0538*/ 	.word	0x000003f0
        /*053c*/ 	.word	0x000000ff
        /*0540*/ 	.word	0x00017060
        /*0544*/ 	.short	0x0100
        /*0546*/ 	.byte	0x08
	.zero		1


	//   ....[8]....
        /*0548*/ 	.word	0x00000400
        /*054c*/ 	.word	0x000000ff
        /*0550*/ 	.word	0x00017058
        /*0554*/ 	.short	0x0100
        /*0556*/ 	.byte	0x08
	.zero		1


	//   ....[9]....
        /*0558*/ 	.word	0x00000410
        /*055c*/ 	.word	0x000000ff
        /*0560*/ 	.word	0x00017068
        /*0564*/ 	.short	0x0100
        /*0566*/ 	.byte	0x08
	.zero		1


	//   ....[10]....
        /*0568*/ 	.word	0x00000500
        /*056c*/ 	.word	0x000000ff
        /*0570*/ 	.word	0x00017070
        /*0574*/ 	.short	0x0100
        /*0576*/ 	.byte	0x06
	.zero		1


	//   ....[11]....
        /*0578*/ 	.word	0x00000510
        /*057c*/ 	.word	0x000000ff
        /*0580*/ 	.word	0x00017080
        /*0584*/ 	.short	0x0100
        /*0586*/ 	.byte	0x06
	.zero		1


	//   ....[12]....
        /*0588*/ 	.word	0x00000520
        /*058c*/ 	.word	0x000000ff
        /*0590*/ 	.word	0x00017078
        /*0594*/ 	.short	0x0100
        /*0596*/ 	.byte	0x06
	.zero		1


	//   ....[13]....
        /*0598*/ 	.word	0x00000530
        /*059c*/ 	.word	0x000000ff
        /*05a0*/ 	.word	0x00017088
        /*05a4*/ 	.short	0x0100
        /*05a6*/ 	.byte	0x06
	.zero		1


	//   ....[14]....
        /*05a8*/ 	.word	0x00000660
        /*05ac*/ 	.word	0x000000ff
        /*05b0*/ 	.word	0x00017090
        /*05b4*/ 	.short	0x0100
        /*05b6*/ 	.byte	0x08
	.zero		1


	//   ....[15]....
        /*05b8*/ 	.word	0x00000670
        /*05bc*/ 	.word	0x000000ff
        /*05c0*/ 	.word	0x000170a0
        /*05c4*/ 	.short	0x0100
        /*05c6*/ 	.byte	0x08
	.zero		1


	//   ....[16]....
        /*05c8*/ 	.word	0x00000680
        /*05cc*/ 	.word	0x000000ff
        /*05d0*/ 	.word	0x00017098
        /*05d4*/ 	.short	0x0100
        /*05d6*/ 	.byte	0x08
	.zero		1


	//   ....[17]....
        /*05d8*/ 	.word	0x00000690
        /*05dc*/ 	.word	0x000000ff
        /*05e0*/ 	.word	0x000170a8
        /*05e4*/ 	.short	0x0100
        /*05e6*/ 	.byte	0x08
	.zero		1


	//   ....[18]....
        /*05e8*/ 	.word	0x000007d0
        /*05ec*/ 	.word	0x000000ff
        /*05f0*/ 	.word	0x000170b0
        /*05f4*/ 	.short	0x0100
        /*05f6*/ 	.byte	0x08
	.zero		1


	//   ....[19]....
        /*05f8*/ 	.word	0x000007e0
        /*05fc*/ 	.word	0x000000ff
        /*0600*/ 	.word	0x000170c0
        /*0604*/ 	.short	0x0100
        /*0606*/ 	.byte	0x08
	.zero		1


	//   ....[20]....
        /*0608*/ 	.word	0x000007f0
        /*060c*/ 	.word	0x000000ff
        /*0610*/ 	.word	0x000170b8
        /*0614*/ 	.short	0x0100
        /*0616*/ 	.byte	0x08
	.zero		1


	//   ....[21]....
        /*0618*/ 	.word	0x00000800
        /*061c*/ 	.word	0x000000ff
        /*0620*/ 	.word	0x000170c8
        /*0624*/ 	.short	0x0100
        /*0626*/ 	.byte	0x08
	.zero		1


	//   ....[22]....
        /*0628*/ 	.word	0x00001950
        /*062c*/ 	.word	0x000000ff
        /*0630*/ 	.word	0x00017000
        /*0634*/ 	.short	0x010a
        /*0636*/ 	.byte	0x2c
	.zero		1


	//   ....[23]....
        /*0638*/ 	.word	0x000019e0
        /*063c*/ 	.word	0x000000ff
        /*0640*/ 	.word	0x00017030
        /*0644*/ 	.short	0x010a
        /*0646*/ 	.byte	0x2c
	.zero		1


	//   ....[24]....
        /*0648*/ 	.word	0x00001a40
        /*064c*/ 	.word	0x000000ff
        /*0650*/ 	.word	0x00017030
        /*0654*/ 	.short	0x010a
        /*0656*/ 	.byte	0x2c
	.zero		1


	//   ....[25]....
        /*0658*/ 	.word	0x000022d0
        /*065c*/ 	.word	0x000000ff
        /*0660*/ 	.word	0x00000000
        /*0664*/ 	.short	0x0101
        /*0666*/ 	.byte	0x04
	.zero		1


	//   ....[26]....
        /*0668*/ 	.word	0x00005810
        /*066c*/ 	.word	0x000000ff
        /*0670*/ 	.word	0x00017030
        /*0674*/ 	.short	0x010a
        /*0676*/ 	.byte	0x1c
	.zero		1


	//   ....[27]....
        /*0678*/ 	.word	0x00005850
        /*067c*/ 	.word	0x000000ff
        /*0680*/ 	.word	0x00017030
        /*0684*/ 	.short	0x010a
        /*0686*/ 	.byte	0x1c
	.zero		1


	//   ....[28]....
        /*0688*/ 	.word	0x000059d0
        /*068c*/ 	.word	0x000000ff
        /*0690*/ 	.word	0x00017050
        /*0694*/ 	.short	0x010a
        /*0696*/ 	.byte	0x0f
	.zero		1


	//   ....[29]....
        /*0698*/ 	.word	0x00005a10
        /*069c*/ 	.word	0x000000ff
        /*06a0*/ 	.word	0x00017050
        /*06a4*/ 	.short	0x010a
        /*06a6*/ 	.byte	0x0f
	.zero		1


	//   ....[30]....
        /*06a8*/ 	.word	0x00006140
        /*06ac*/ 	.word	0x000000ff
        /*06b0*/ 	.word	0x00000000
        /*06b4*/ 	.short	0x0101
        /*06b6*/ 	.byte	0x0a
	.zero		1


	//   ....[31]....
        /*06b8*/ 	.word	0x00008750
        /*06bc*/ 	.word	0x000000ff
        /*06c0*/ 	.word	0x00000000
        /*06c4*/ 	.short	0x0101
        /*06c6*/ 	.byte	0x0b
	.zero		1


	//   ....[32]....
        /*06c8*/ 	.word	0x00008fc0
        /*06cc*/ 	.word	0x000000ff
        /*06d0*/ 	.word	0x00017030
        /*06d4*/ 	.short	0x010a
        /*06d6*/ 	.byte	0x0a
	.zero		1


	//   ....[33]....
        /*06d8*/ 	.word	0x00009000
        /*06dc*/ 	.word	0x000000ff
        /*06e0*/ 	.word	0x00017030
        /*06e4*/ 	.short	0x010a
        /*06e6*/ 	.byte	0x0a
	.zero		1


	//   ....[34]....
        /*06e8*/ 	.word	0x00009180
        /*06ec*/ 	.word	0x000000ff
        /*06f0*/ 	.word	0x00017050
        /*06f4*/ 	.short	0x010a
        /*06f6*/ 	.byte	0x0f
	.zero		1


	//   ....[35]....
        /*06f8*/ 	.word	0x000091c0
        /*06fc*/ 	.word	0x000000ff
        /*0700*/ 	.word	0x00017050
        /*0704*/ 	.short	0x010a
        /*0706*/ 	.byte	0x0f
	.zero		1


	//   ....[36]....
        /*0708*/ 	.word	0x00009840
        /*070c*/ 	.word	0x000000ff
        /*0710*/ 	.word	0x00000000
        /*0714*/ 	.short	0x0101
        /*0716*/ 	.byte	0x0b
	.zero		1


	//   ....[37]....
        /*0718*/ 	.word	0x0000ae00
        /*071c*/ 	.word	0x000000ff
        /*0720*/ 	.word	0x00000000
        /*0724*/ 	.short	0x0101
        /*0726*/ 	.byte	0x0b
	.zero		1


	//   ....[38]....
        /*0728*/ 	.word	0x0000b410
        /*072c*/ 	.word	0x000000ff
        /*0730*/ 	.word	0x00017030
        /*0734*/ 	.short	0x010a
        /*0736*/ 	.byte	0x16
	.zero		1


	//   ....[39]....
        /*0738*/ 	.word	0x0000b450
        /*073c*/ 	.word	0x000000ff
        /*0740*/ 	.word	0x00017030
        /*0744*/ 	.short	0x010a
        /*0746*/ 	.byte	0x16
	.zero		1


	//   ....[40]....
        /*0748*/ 	.word	0x0000b5d0
        /*074c*/ 	.word	0x000000ff
        /*0750*/ 	.word	0x00017050
        /*0754*/ 	.short	0x010a
        /*0756*/ 	.byte	0x0f
	.zero		1


	//   ....[41]....
        /*0758*/ 	.word	0x0000b610
        /*075c*/ 	.word	0x000000ff
        /*0760*/ 	.word	0x00017050
        /*0764*/ 	.short	0x010a
        /*0766*/ 	.byte	0x0f
	.zero		1


	//   ....[42]....
        /*0768*/ 	.word	0x0000bd30
        /*076c*/ 	.word	0x000000ff
        /*0770*/ 	.word	0x00000000
        /*0774*/ 	.short	0x0101
        /*0776*/ 	.byte	0x16
	.zero		1


	//   ....[43]....
        /*0778*/ 	.word	0x0000e340
        /*077c*/ 	.word	0x000000ff
        /*0780*/ 	.word	0x00000000
        /*0784*/ 	.short	0x0101
        /*0786*/ 	.byte	0x0b
	.zero		1


	//   ....[44]....
        /*0788*/ 	.word	0x0000e860
        /*078c*/ 	.word	0x000000ff
        /*0790*/ 	.word	0x00017050
        /*0794*/ 	.short	0x010a
        /*0796*/ 	.byte	0x0b
	.zero		1


	//   ....[45]....
        /*0798*/ 	.word	0x0000e8a0
        /*079c*/ 	.word	0x000000ff
        /*07a0*/ 	.word	0x00017050
        /*07a4*/ 	.short	0x010a
        /*07a6*/ 	.byte	0x0b
	.zero		1


	//   ....[46]....
        /*07a8*/ 	.word	0x0000eed0
        /*07ac*/ 	.word	0x000000ff
        /*07b0*/ 	.word	0x00000000
        /*07b4*/ 	.short	0x0101
        /*07b6*/ 	.byte	0x04
	.zero		1


	//   ....[47]....
        /*07b8*/ 	.word	0x000101b0
        /*07bc*/ 	.word	0x000000ff
        /*07c0*/ 	.word	0x00000000
        /*07c4*/ 	.short	0x0101
        /*07c6*/ 	.byte	0x04
	.zero		1


	//   ....[48]....
        /*07c8*/ 	.word	0x00012670
        /*07cc*/ 	.word	0x000000ff
        /*07d0*/ 	.word	0x00017080
        /*07d4*/ 	.short	0x010a
        /*07d6*/ 	.byte	0x30
	.zero		1


	//   ....[49]....
        /*07d8*/ 	.word	0x00012a40
        /*07dc*/ 	.word	0x000000ff
        /*07e0*/ 	.word	0x00017070
        /*07e4*/ 	.short	0x0107
        /*07e6*/ 	.byte	0x30
	.zero		1


	//   ....[50]....
        /*07e8*/ 	.word	0x00012ad0
        /*07ec*/ 	.word	0x000000ff
        /*07f0*/ 	.word	0x00017070
        /*07f4*/ 	.short	0x0101
        /*07f6*/ 	.byte	0x30
	.zero		1


	//   ....[51]....
        /*07f8*/ 	.word	0x00012b00
        /*07fc*/ 	.word	0x000000ff
        /*0800*/ 	.word	0x00017040
        /*0804*/ 	.short	0x010a
        /*0806*/ 	.byte	0x30
	.zero		1


	//   ....[52]....
        /*0808*/ 	.word	0x00012e10
        /*080c*/ 	.word	0x000000ff
        /*0810*/ 	.word	0x00017030
        /*0814*/ 	.short	0x0107
        /*0816*/ 	.byte	0x30
	.zero		1


	//   ....[53]....
        /*0818*/ 	.word	0x00012ea0
        /*081c*/ 	.word	0x000000ff
        /*0820*/ 	.word	0x00017030
        /*0824*/ 	.short	0x0101
        /*0826*/ 	.byte	0x30
	.zero		1


	//   ....[54]....
        /*0828*/ 	.word	0x00013740
        /*082c*/ 	.word	0x000000ff
        /*0830*/ 	.word	0x00017000
        /*0834*/ 	.short	0x0107
        /*0836*/ 	.byte	0x30
	.zero		1


	//   ....[55]....
        /*0838*/ 	.word	0x000137a0
        /*083c*/ 	.word	0x000000ff
        /*0840*/ 	.word	0x00017000
        /*0844*/ 	.short	0x0101
        /*0846*/ 	.byte	0x30
	.zero		1


	//   ....[56]....
        /*0848*/ 	.word	0x000137d0
        /*084c*/ 	.word	0x000000ff
        /*0850*/ 	.word	0x00017020
        /*0854*/ 	.short	0x010a
        /*0856*/ 	.byte	0x30
	.zero		1


	//   ....[57]....
        /*0858*/ 	.word	0x00013b20
        /*085c*/ 	.word	0x00000005
        /*0860*/ 	.word	0x00017080
        /*0864*/ 	.short	0x010a
        /*0866*/ 	.byte	0x3f
	.zero		1


	//   ....[58]....
        /*0868*/ 	.word	0x00013ee0
        /*086c*/ 	.word	0x00000005
        /*0870*/ 	.word	0x00017070
        /*0874*/ 	.short	0x0107
        /*0876*/ 	.byte	0x3f
	.zero		1


	//   ....[59]....
        /*0878*/ 	.word	0x00013f70
        /*087c*/ 	.word	0x00000005
        /*0880*/ 	.word	0x00017070
        /*0884*/ 	.short	0x0101
        /*0886*/ 	.byte	0x3f
	.zero		1


	//   ....[60]....
        /*0888*/ 	.word	0x00013fa0
        /*088c*/ 	.word	0x00000005
        /*0890*/ 	.word	0x00017040
        /*0894*/ 	.short	0x010a
        /*0896*/ 	.byte	0x3f
	.zero		1


	//   ....[61]....
        /*0898*/ 	.word	0x000142d0
        /*089c*/ 	.word	0x00000005
        /*08a0*/ 	.word	0x00017030
        /*08a4*/ 	.short	0x0107
        /*08a6*/ 	.byte	0x3f
	.zero		1


	//   ....[62]....
        /*08a8*/ 	.word	0x00014370
        /*08ac*/ 	.word	0x00000005
        /*08b0*/ 	.word	0x00017030
        /*08b4*/ 	.short	0x0101
        /*08b6*/ 	.byte	0x3f
	.zero		1


	//   ....[63]....
        /*08b8*/ 	.word	0x000143f0
        /*08bc*/ 	.word	0x00000003
        /*08c0*/ 	.word	0x00017070
        /*08c4*/ 	.short	0x010a
        /*08c6*/ 	.byte	0x3f
	.zero		1


	//   ....[64]....
        /*08c8*/ 	.word	0x00014480
        /*08cc*/ 	.word	0x00000003
        /*08d0*/ 	.word	0x00017060
        /*08d4*/ 	.short	0x010a
        /*08d6*/ 	.byte	0x3f
	.zero		1


	//   ....[65]....
        /*08d8*/ 	.word	0x00014830
        /*08dc*/ 	.word	0x00000003
        /*08e0*/ 	.word	0x00017050
        /*08e4*/ 	.short	0x0101
        /*08e6*/ 	.byte	0x3f
	.zero		1


	//   ....[66]....
        /*08e8*/ 	.word	0x000148d0
        /*08ec*/ 	.word	0x00000003
        /*08f0*/ 	.word	0x00000000
        /*08f4*/ 	.short	0x0101
        /*08f6*/ 	.byte	0x3f
	.zero		1


	//   ....[67]....
        /*08f8*/ 	.word	0x000149a0
        /*08fc*/ 	.word	0x00000003
        /*0900*/ 	.word	0x00017070
        /*0904*/ 	.short	0x010a
        /*0906*/ 	.byte	0x3f
	.zero		1


	//   ....[68]....
        /*0908*/ 	.word	0x00014a50
        /*090c*/ 	.word	0x00000003
        /*0910*/ 	.word	0x00017060
        /*0914*/ 	.short	0x010a
        /*0916*/ 	.byte	0x3f
	.zero		1


	//   ....[69]....
        /*0918*/ 	.word	0x00014df0
        /*091c*/ 	.word	0x00000003
        /*0920*/ 	.word	0x00017050
        /*0924*/ 	.short	0x0101
        /*0926*/ 	.byte	0x3f
	.zero		1


	//   ....[70]....
        /*0928*/ 	.word	0x00014ea0
        /*092c*/ 	.word	0x00000003
        /*0930*/ 	.word	0x00000000
        /*0934*/ 	.short	0x0101
        /*0936*/ 	.byte	0x3f
	.zero		1


	//   ....[71]....
        /*0938*/ 	.word	0x00014f10
        /*093c*/ 	.word	0x00000007
        /*0940*/ 	.word	0x00017020
        /*0944*/ 	.short	0x010a
        /*0946*/ 	.byte	0x3f
	.zero		1


	//   ....[72]....
        /*0948*/ 	.word	0x00015030
        /*094c*/ 	.word	0x00000005
        /*0950*/ 	.word	0x00017040
        /*0954*/ 	.short	0x010a
        /*0956*/ 	.byte	0x3f
	.zero		1


	//   ....[73]....
        /*0958*/ 	.word	0x000150d0
        /*095c*/ 	.word	0x00000007
        /*0960*/ 	.word	0x00017040
        /*0964*/ 	.short	0x010a
        /*0966*/ 	.byte	0x3f
	.zero		1


	//   ....[74]....
        /*0968*/ 	.word	0x00015110
        /*096c*/ 	.word	0x00000005
        /*0970*/ 	.word	0x00017060
        /*0974*/ 	.short	0x010a
        /*0976*/ 	.byte	0x3f
	.zero		1


	//   ....[75]....
        /*0978*/ 	.word	0x00015150
        /*097c*/ 	.word	0x00000007
        /*0980*/ 	.word	0x00017060
        /*0984*/ 	.short	0x010a
        /*0986*/ 	.byte	0x3f
	.zero		1


	//   ....[76]....
        /*0988*/ 	.word	0x00015190
        /*098c*/ 	.word	0x00000005
        /*0990*/ 	.word	0x00017080
        /*0994*/ 	.short	0x010a
        /*0996*/ 	.byte	0x3f
	.zero		1


	//   ....[77]....
        /*0998*/ 	.word	0x000151d0
        /*099c*/ 	.word	0x00000007
        /*09a0*/ 	.word	0x00017080
        /*09a4*/ 	.short	0x010a
        /*09a6*/ 	.byte	0x3f
	.zero		1


	//   ....[78]....
        /*09a8*/ 	.word	0x00015240
        /*09ac*/ 	.word	0x00000003
        /*09b0*/ 	.word	0x00017000
        /*09b4*/ 	.short	0x010a
        /*09b6*/ 	.byte	0x3f
	.zero		1


	//   ....[79]....
        /*09b8*/ 	.word	0x000152a0
        /*09bc*/ 	.word	0x00000003
        /*09c0*/ 	.word	0x00017030
        /*09c4*/ 	.short	0x010a
        /*09c6*/ 	.byte	0x3f
	.zero		1


	//   ....[80]....
        /*09c8*/ 	.word	0x00015300
        /*09cc*/ 	.word	0x0000000c
        /*09d0*/ 	.word	0x00017030
        /*09d4*/ 	.short	0x010a
        /*09d6*/ 	.byte	0x3f
	.zero		1


	//   ....[81]....
        /*09d8*/ 	.word	0x00015360
        /*09dc*/ 	.word	0x0000000c
        /*09e0*/ 	.word	0x00017050
        /*09e4*/ 	.short	0x010a
        /*09e6*/ 	.byte	0x3f
	.zero		1


	//   ....[82]....
        /*09e8*/ 	.word	0x000153c0
        /*09ec*/ 	.word	0x0000000c
        /*09f0*/ 	.word	0x00017030
        /*09f4*/ 	.short	0x010a
        /*09f6*/ 	.byte	0x3f
	.zero		1


	//   ....[83]....
        /*09f8*/ 	.word	0x00015420
        /*09fc*/ 	.word	0x0000000c
        /*0a00*/ 	.word	0x00017050
        /*0a04*/ 	.short	0x010a
        /*0a06*/ 	.byte	0x3f
	.zero		1


	//   ....[84]....
        /*0a08*/ 	.word	0x00015480
        /*0a0c*/ 	.word	0x0000000c
        /*0a10*/ 	.word	0x00017030
        /*0a14*/ 	.short	0x010a
        /*0a16*/ 	.byte	0x3f
	.zero		1


	//   ....[85]....
        /*0a18*/ 	.word	0x000154e0
        /*0a1c*/ 	.word	0x0000000c
        /*0a20*/ 	.word	0x00017050
        /*0a24*/ 	.short	0x010a
        /*0a26*/ 	.byte	0x3f
	.zero		1


	//   ....[86]....
        /*0a28*/ 	.word	0x00015540
        /*0a2c*/ 	.word	0x00000005
        /*0a30*/ 	.word	0x00017050
        /*0a34*/ 	.short	0x010a
        /*0a36*/ 	.byte	0x3f
	.zero		1


	//   ....[87]....
        /*0a38*/ 	.word	0x00015620
        /*0a3c*/ 	.word	0x00000003
        /*0a40*/ 	.word	0x00017080
        /*0a44*/ 	.short	0x010a
        /*0a46*/ 	.byte	0x3f
	.zero		1


	//   ....[88]....
        /*0a48*/ 	.word	0x000159a0
        /*0a4c*/ 	.word	0x00000003
        /*0a50*/ 	.word	0x00017040
        /*0a54*/ 	.short	0x010a
        /*0a56*/ 	.byte	0x3f
	.zero		1


	//   ....[89]....
        /*0a58*/ 	.word	0x00015ff0
        /*0a5c*/ 	.word	0x00000003
        /*0a60*/ 	.word	0x00017020
        /*0a64*/ 	.short	0x010a
        /*0a66*/ 	.byte	0x3f
	.zero		1


	//   ....[90]....
        /*0a68*/ 	.word	0x00016040
        /*0a6c*/ 	.word	0x00000005
        /*0a70*/ 	.word	0x00017080
        /*0a74*/ 	.short	0x010a
        /*0a76*/ 	.byte	0x3f
	.zero		1


	//   ....[91]....
        /*0a78*/ 	.word	0x00016300
        /*0a7c*/ 	.word	0x00000005
        /*0a80*/ 	.word	0x00017040
        /*0a84*/ 	.short	0x010a
        /*0a86*/ 	.byte	0x3f
	.zero		1


	//   ....[92]....
        /*0a88*/ 	.word	0x000165b0
        /*0a8c*/ 	.word	0x00000003
        /*0a90*/ 	.word	0x00017070
        /*0a94*/ 	.short	0x010a
        /*0a96*/ 	.byte	0x3f
	.zero		1


	//   ....[93]....
        /*0a98*/ 	.word	0x00016600
        /*0a9c*/ 	.word	0x00000003
        /*0aa0*/ 	.word	0x00017060
        /*0aa4*/ 	.short	0x010a
        /*0aa6*/ 	.byte	0x3f
	.zero		1


	//   ....[94]....
        /*0aa8*/ 	.word	0x00016650
        /*0aac*/ 	.word	0x00000003
        /*0ab0*/ 	.word	0x00017070
        /*0ab4*/ 	.short	0x010a
        /*0ab6*/ 	.byte	0x3f
	.zero		1


	//   ....[95]....
        /*0ab8*/ 	.word	0x000166a0
        /*0abc*/ 	.word	0x00000003
        /*0ac0*/ 	.word	0x00017060
        /*0ac4*/ 	.short	0x010a
        /*0ac6*/ 	.byte	0x3f
	.zero		1


	//   ....[96]....
        /*0ac8*/ 	.word	0x000166f0
        /*0acc*/ 	.word	0x00000007
        /*0ad0*/ 	.word	0x00017020
        /*0ad4*/ 	.short	0x010a
        /*0ad6*/ 	.byte	0x3f
	.zero		1


	//   ....[97]....
        /*0ad8*/ 	.word	0x00016740
        /*0adc*/ 	.word	0x00000005
        /*0ae0*/ 	.word	0x00017040
        /*0ae4*/ 	.short	0x010a
        /*0ae6*/ 	.byte	0x3f
	.zero		1


	//   ....[98]....
        /*0ae8*/ 	.word	0x00016790
        /*0aec*/ 	.word	0x00000007
        /*0af0*/ 	.word	0x00017040
        /*0af4*/ 	.short	0x010a
        /*0af6*/ 	.byte	0x3f
	.zero		1


	//   ....[99]....
        /*0af8*/ 	.word	0x000167e0
        /*0afc*/ 	.word	0x00000005
        /*0b00*/ 	.word	0x00017060
        /*0b04*/ 	.short	0x010a
        /*0b06*/ 	.byte	0x3f
	.zero		1


	//   ....[100]....
        /*0b08*/ 	.word	0x00016830
        /*0b0c*/ 	.word	0x00000007
        /*0b10*/ 	.word	0x00017060
        /*0b14*/ 	.short	0x010a
        /*0b16*/ 	.byte	0x3f
	.zero		1


	//   ....[101]....
        /*0b18*/ 	.word	0x00016880
        /*0b1c*/ 	.word	0x00000005
        /*0b20*/ 	.word	0x00017080
        /*0b24*/ 	.short	0x010a
        /*0b26*/ 	.byte	0x3f
	.zero		1


	//----- nvinfo : EIATTR_NUM_MBARRIERS
	.align		4
.L_179:
        /*0b28*/ 	.byte	0x03, 0x38
        /*0b2a*/ 	.short	0x0016


	//----- nvinfo : EIATTR_EXIT_INSTR_OFFSETS
	.align		4
        /*0b2c*/ 	.byte	0x04, 0x1c
        /*0b2e*/ 	.short	(.L_181 - .L_180)


	//   ....[0]....
.L_180:
        /*0b30*/ 	.word	0x00015220


	//----- nvinfo : EIATTR_MAX_THREADS
	.align		4
.L_181:
        /*0b34*/ 	.byte	0x04, 0x05
        /*0b36*/ 	.short	(.L_183 - .L_182)
.L_182:
        /*0b38*/ 	.word	0x00000200
        /*0b3c*/ 	.word	0x00000001
        /*0b40*/ 	.word	0x00000001


	//----- nvinfo : EIATTR_CRS_STACK_SIZE
	.align		4
.L_183:
        /*0b44*/ 	.byte	0x04, 0x1e
        /*0b46*/ 	.short	(.L_185 - .L_184)
.L_184:
        /*0b48*/ 	.word	0x00000000


	//----- nvinfo : EIATTR_CBANK_PARAM_SIZE
	.align		4
.L_185:
        /*0b4c*/ 	.byte	0x03, 0x19
        /*0b4e*/ 	.short	0x0a70


	//----- nvinfo : EIATTR_PARAM_CBANK
	.align		4
        /*0b50*/ 	.byte	0x04, 0x0a
        /*0b52*/ 	.short	(.L_187 - .L_186)
	.align		4
.L_186:
        /*0b54*/ 	.word	index@(.nv.constant0._ZN7cutlass13device_kernelIN5flash11enable_sm90INS1_16FlashAttnFwdSm90INS1_25CollectiveMainloopFwdSm90ILi2EN4cute5tupleIJNS5_1CILi1EEES8_S8_EEENS6_IJNS7_ILi192EEENS7_ILi128EEENS7_ILi96EEEEEELi96ENS_12float_e4m3_tEfNS_4arch4Sm90ELb0ELb1ELb1ELb0ELb1ELb0ELb0ELb1ELb1ELb1ELb1ELb0EEENS1_21CollectiveEpilogueFwdINS6_IJSA_SC_SB_EEES9_NS_10bfloat16_tESG_Li384ELb0ELb1ELb1ELb1EEENS1_19SingleTileSchedulerILb0ELb1ELb1ELi192EEEEEEEEEvNT_6ParamsE)
        /*0b58*/ 	.short	0x0210
        /*0b5a*/ 	.short	0x0a70


	//----- nvinfo : EIATTR_SW_WAR
	.align		4
.L_187:
        /*0b5c*/ 	.byte	0x04, 0x36
        /*0b5e*/ 	.short	(.L_189 - .L_188)
.L_188:
        /*0b60*/ 	.word	0x00000008
.L_189:


//--------------------- .nv.info._ZN7cutlass13device_kernelIN5flash11enable_sm90INS1_16FlashAttnFwdSm90INS1_25CollectiveMainloopFwdSm90ILi2EN4cute5tupleIJNS5_1CILi1EEES8_S8_EEENS6_IJNS7_ILi192EEENS7_ILi128EEENS7_ILi96EEEEEELi96ENS_12float_e4m3_tEfNS_4arch4Sm90ELb0ELb1ELb1ELb1ELb1ELb0ELb0ELb1ELb1ELb1ELb1ELb0EEENS1_21CollectiveEpilogueFwdINS6_IJSA_SC_SB_EEES9_NS_10bfloat16_tESG_Li384ELb1ELb1ELb1ELb1EEENS1_36VarlenDynamicPersistentTileSchedulerILi192ELi128ELi384ELi128ELb1ELb1ELb1ELb1ELb0ELb1EEEEEEEEEvNT_6ParamsE --------------------------
	.section	.nv.info._ZN7cutlass13device_kernelIN5flash11enable_sm90INS1_16FlashAttnFwdSm90INS1_25CollectiveMainloopFwdSm90ILi2EN4cute5tupleIJNS5_1CILi1EEES8_S8_EEENS6_IJNS7_ILi192EEENS7_ILi128EEENS7_ILi96EEEEEELi96ENS_12float_e4m3_tEfNS_4arch4Sm90ELb0ELb1ELb1ELb1ELb1ELb0ELb0ELb1ELb1ELb1ELb1ELb0EEENS1_21CollectiveEpilogueFwdINS6_IJSA_SC_SB_EEES9_NS_10bfloat16_tESG_Li384ELb1ELb1ELb1ELb1EEENS1_36VarlenDynamicPersistentTileSchedulerILi192ELi128ELi384ELi128ELb1ELb1ELb1ELb1ELb0ELb1EEEEEEEEEvNT_6ParamsE,"",@"SHT_CUDA_INFO"
	.sectionflags	@""
	.align	4


	//----- nvinfo : EIATTR_CUDA_API_VERSION
	.align		4
        /*0000*/ 	.byte	0x04, 0x37
        /*0002*/ 	.short	(.L_191 - .L_190)
.L_190:
        /*0004*/ 	.word	0x00000082


	//----- nvinfo : EIATTR_KPARAM_INFO
	.align		4
.L_191:
        /*0008*/ 	.byte	0x04, 0x17
        /*000a*/ 	.short	(.L_193 - .L_192)
.L_192:
        /*000c*/ 	.word	0x00000000
        /*0010*/ 	.short	0x0000
        /*0012*/ 	.short	0x0070
        /*0014*/ 	.byte	0x00, 0xf0, 0x01, 0x2a


	//----- nvinfo : EIATTR_SPARSE_MMA_MASK
	.align		4
.L_193:
        /*0018*/ 	.byte	0x03, 0x50
        /*001a*/ 	.short	0x0000


	//----- nvinfo : EIATTR_MAXREG_COUNT
	.align		4
        /*001c*/ 	.byte	0x03, 0x1b
        /*001e*/ 	.short	0x0080


	//----- nvinfo : EIATTR_NUM_BARRIERS
	.align		4
        /*0020*/ 	.byte	0x02, 0x4c
        /*0022*/ 	.byte	0x09
	.zero		1


	//----- nvinfo : EIATTR_EXTERNS
	.align		4
        /*0024*/ 	.byte	0x04, 0x0f
        /*0026*/ 	.short	(.L_195 - .L_194)


	//   ....[0]....
	.align		4
.L_194:
        /*0028*/ 	.word	index@(__assertfail)


	//----- nvinfo : EIATTR_ANNOTATIONS
	.align		4
.L_195:
        /*002c*/ 	.byte	0x04, 0x55
        /*002e*/ 	.short	(.L_197 - .L_196)


	//   ....[0]....
.L_196:
        /* <DEDUP_REMOVED lines=26> */


	//----- nvinfo : EIATTR_MERCURY_ISA_VERSION
	.align		4
.L_197:
        /*01b8*/ 	.byte	0x03, 0x5f
        /*01ba*/ 	.short	0x0101


	//----- nvinfo : EIATTR_UNUSED_LOAD_BYTE_OFFSET
	.align		4
        /*01bc*/ 	.byte	0x04, 0x44
        /*01be*/ 	.short	(.L_199 - .L_198)


	//   ....[0]....
.L_198:
        /*01c0*/ 	.word	0x00000940
        /*01c4*/ 	.word	0x0000fff0


	//   ....[1]....
        /*01c8*/ 	.word	0x0000fcc0
        /*01cc*/ 	.word	0x0000fff0


	//----- nvinfo : EIATTR_INT_WARP_WIDE_INSTR_OFFSETS
	.align		4
.L_199:
        /*01d0*/ 	.byte	0x04, 0x31
        /*01d2*/ 	.short	(.L_201 - .L_200)


	//   ....[0]....
.L_200:
        /*01d4*/ 	.word	0x000000c0


	//   ....[1]....
        /*01d8*/ 	.word	0x000000d0


	//   ....[2]....
        /*01dc*/ 	.word	0x00000170


	//   ....[3]....
        /*01e0*/ 	.word	0x000151d0


	//   ....[4]....
        /*01e4*/ 	.word	0x00015260


	//   ....[5]....
        /*01e8*/ 	.word	0x00018040


	//   ....[6]....
        /*01ec*/ 	.word	0x000180d0


	//----- nvinfo : EIATTR_COOP_GROUP_MASK_REGIDS
	.align		4
.L_201:
        /*01f0*/ 	.byte	0x04, 0x29
        /*01f2*/ 	.short	(.L_203 - .L_202)


	//   ....[0]....
.L_202:
        /*01f4*/ 	.word	0xffffffff


	//   ....[1]....
        /*01f8*/ 	.word	0xffffffff


	//   ....[2]....
        /*01fc*/ 	.word	0xffffffff


	//   ....[3]....
        /*0200*/ 	.word	0xffffffff


	//   ....[4]....
        /*0204*/ 	.word	0xffffffff


	//   ....[5]....
        /*0208*/ 	.word	0xffffffff


	//   ....[6]....
        /*020c*/ 	.word	0xffffffff


	//   ....[7]....
        /*0210*/ 	.word	0xffffffff


	//   ....[8]....
        /*0214*/ 	.word	0xffffffff


	//   ....[9]....
        /*0218*/ 	.word	0xffffffff


	//   ....[10]....
        /*021c*/ 	.word	0xffffffff


	//   ....[11]....
        /*0220*/ 	.word	0xffffffff


	//   ....[12]....
        /*0224*/ 	.word	0xffffffff


	//   ....[13]....
        /*0228*/ 	.word	0xffffffff


	//   ....[14]....
        /*022c*/ 	.word	0xffffffff


	//   ....[15]....
        /*0230*/ 	.word	0xffffffff


	//   ....[16]....
        /*0234*/ 	.word	0xffffffff


	//   ....[17]....
        /*0238*/ 	.word	0xffffffff


	//   ....[18]....
        /*023c*/ 	.word	0xffffffff


	//   ....[19]....
        /*0240*/ 	.word	0xffffffff


	//   ....[20]....
        /*0244*/ 	.word	0xffffffff


	//   ....[21]....
        /*0248*/ 	.word	0xffffffff


	//   ....[22]....
        /*024c*/ 	.word	0xffffffff


	//   ....[23]....
        /*0250*/ 	.word	0xffffffff


	//   ....[24]....
        /*0254*/ 	.word	0xffffffff


	//   ....[25]....
        /*0258*/ 	.word	0xffffffff


	//   ....[26]....
        /*025c*/ 	.word	0xffffffff


	//   ....[27]....
        /*0260*/ 	.word	0xffffffff


	//   ....[28]....
        /*0264*/ 	.word	0xffffffff


	//   ....[29]....
        /*0268*/ 	.word	0xffffffff


	//   ....[30]....
        /*026c*/ 	.word	0xffffffff


	//   ....[31]....
        /*0270*/ 	.word	0xffffffff


	//   ....[32]....
        /*0274*/ 	.word	0xffffffff


	//   ....[33]....
        /*0278*/ 	.word	0xffffffff


	//   ....[34]....
        /*027c*/ 	.word	0xffffffff


	//   ....[35]....
        /*0280*/ 	.word	0xffffffff


	//   ....[36]....
        /*0284*/ 	.word	0xffffffff


	//   ....[37]....
        /*0288*/ 	.word	0xffffffff


	//   ....[38]....
        /*028c*/ 	.word	0xffffffff


	//   ....[39]....
        /*0290*/ 	.word	0xffffffff


	//   ....[40]....
        /*0294*/ 	.word	0xffffffff


	//   ....[41]....
        /*0298*/ 	.word	0xffffffff


	//   ....[42]....
        /*029c*/ 	.word	0xffffffff


	//   ....[43]....
        /*02a0*/ 	.word	0xffffffff


	//   ....[44]....
        /*02a4*/ 	.word	0xffffffff


	//   ....[45]....
        /*02a8*/ 	.word	0xffffffff


	//   ....[46]....
        /*02ac*/ 	.word	0xffffffff


	//   ....[47]....
        /*02b0*/ 	.word	0xffffffff


	//   ....[48]....
        /*02b4*/ 	.word	0xffffffff


	//   ....[49]....
        /*02b8*/ 	.word	0xffffffff


	//   ....[50]....
        /*02bc*/ 	.word	0xffffffff


	//   ....[51]....
        /*02c0*/ 	.word	0xffffffff


	//   ....[52]....
        /*02c4*/ 	.word	0xffffffff


	//   ....[53]....
        /*02c8*/ 	.word	0xffffffff


	//   ....[54]....
        /*02cc*/ 	.word	0xffffffff


	//   ....[55]....
        /*02d0*/ 	.word	0xffffffff


	//   ....[56]....
        /*02d4*/ 	.word	0xffffffff


	//   ....[57]....
        /*02d8*/ 	.word	0xffffffff


	//   ....[58]....
        /*02dc*/ 	.word	0xffffffff


	//   ....[59]....
        /*02e0*/ 	.word	0xffffffff


	//   ....[60]....
        /*02e4*/ 	.word	0xffffffff


	//   ....[61]....
        /*02e8*/ 	.word	0xffffffff


	//   ....[62]....
        /*02ec*/ 	.word	0xffffffff


	//   ....[63]....
        /*02f0*/ 	.word	0xffffffff


	//   ....[64]....
        /*02f4*/ 	.word	0xffffffff


	//   ....[65]....
        /*02f8*/ 	.word	0xffffffff


	//   ....[66]....
        /*02fc*/ 	.word	0xffffffff


	//   ....[67]....
        /*0300*/ 	.word	0xffffffff


	//   ....[68]....
        /*0304*/ 	.word	0xffffffff


	//   ....[69]....
        /*0308*/ 	.word	0xffffffff


	//   ....[70]....
        /*030c*/ 	.word	0xffffffff


	//   ....[71]....
        /*0310*/ 	.word	0xffffffff


	//   ....[72]....
        /*0314*/ 	.word	0xffffffff


	//   ....[73]....
        /*0318*/ 	.word	0xffffffff


	//   ....[74]....
        /*031c*/ 	.word	0xffffffff


	//   ....[75]....
        /*0320*/ 	.word	0xffffffff


	//   ....[76]....
        /*0324*/ 	.word	0xffffffff


	//   ....[77]....
        /*0328*/ 	.word	0xffffffff


	//   ....[78]....
        /*032c*/ 	.word	0xffffffff


	//   ....[79]....
        /*0330*/ 	.word	0xffffffff


	//   ....[80]....
        /*0334*/ 	.word	0xffffffff


	//   ....[81]....
        /*0338*/ 	.word	0xffffffff


	//   ....[82]....
        /*033c*/ 	.word	0xffffffff


	//   ....[83]....
        /*0340*/ 	.word	0xffffffff


	//   ....[84]....
        /*0344*/ 	.word	0xffffffff


	//   ....[85]....
        /*0348*/ 	.word	0xffffffff


	//   ....[86]....
        /*034c*/ 	.word	0xffffffff


	//   ....[87]....
        /*0350*/ 	.word	0xffffffff


	//   ....[88]....
        /*0354*/ 	.word	0xffffffff


	//   ....[89]....
        /*0358*/ 	.word	0xffffffff


	//   ....[90]....
        /*035c*/ 	.word	0xffffffff


	//   ....[91]....
        /*0360*/ 	.word	0xffffffff


	//   ....[92]....
        /*0364*/ 	.word	0xffffffff


	//   ....[93]....
        /*0368*/ 	.word	0xffffffff


	//   ....[94]....
        /*036c*/ 	.word	0xffffffff


	//   ....[95]....
        /*0370*/ 	.word	0xffffffff


	//   ....[96]....
        /*0374*/ 	.word	0xffffffff


	//   ....[97]....
        /*0378*/ 	.word	0xffffffff


	//   ....[98]....
        /*037c*/ 	.word	0xffffffff


	//   ....[99]....
        /*0380*/ 	.word	0xffffffff


	//   ....[100]....
        /*0384*/ 	.word	0xffffffff


	//   ....[101]....
        /*0388*/ 	.word	0xffffffff


	//   ....[102]....
        /*038c*/ 	.word	0xffffffff


	//   ....[103]....
        /*0390*/ 	.word	0xffffffff


	//   ....[104]....
        /*0394*/ 	.word	0xffffffff


	//   ....[105]....
        /*0398*/ 	.word	0xffffffff


	//   ....[106]....
        /*039c*/ 	.word	0xffffffff


	//   ....[107]....
        /*03a0*/ 	.word	0xffffffff


	//   ....[108]....
        /*03a4*/ 	.word	0xffffffff


	//   ....[109]....
        /*03a8*/ 	.word	0xffffffff


	//   ....[110]....
        /*03ac*/ 	.word	0xffffffff


	//   ....[111]....
        /*03b0*/ 	.word	0xffffffff


	//   ....[112]....
        /*03b4*/ 	.word	0xffffffff


	//   ....[113]....
        /*03b8*/ 	.word	0xffffffff


	//   ....[114]....
        /*03bc*/ 	.word	0xffffffff


	//   ....[115]....
        /*03c0*/ 	.word	0xffffffff


	//   ....[116]....
        /*03c4*/ 	.word	0xffffffff


	//   ....[117]....
        /*03c8*/ 	.word	0xffffffff


	//   ....[118]....
        /*03cc*/ 	.word	0xffffffff


	//   ....[119]....
        /*03d0*/ 	.word	0xffffffff


	//   ....[120]....
        /*03d4*/ 	.word	0xffffffff


	//   ....[121]....
        /*03d8*/ 	.word	0xffffffff


	//   ....[122]....
        /*03dc*/ 	.word	0xffffffff


	//   ....[123]....
        /*03e0*/ 	.word	0xffffffff


	//   ....[124]....
        /*03e4*/ 	.word	0xffffffff


	//   ....[125]....
        /*03e8*/ 	.word	0xffffffff


	//   ....[126]....
        /*03ec*/ 	.word	0xffffffff


	//   ....[127]....
        /*03f0*/ 	.word	0xffffffff


	//   ....[128]....
        /*03f4*/ 	.word	0xffffffff


	//   ....[129]....
        /*03f8*/ 	.word	0xffffffff


	//   ....[130]....
        /*03fc*/ 	.word	0xffffffff


	//   ....[131]....
        /*0400*/ 	.word	0xffffffff


	//   ....[132]....
        /*0404*/ 	.word	0xffffffff


	//   ....[133]....
        /*0408*/ 	.word	0xffffffff


	//   ....[134]....
        /*040c*/ 	.word	0xffffffff


	//   ....[135]....
        /*0410*/ 	.word	0xffffffff


	//   ....[136]....
        /*0414*/ 	.word	0xffffffff


	//   ....[137]....
        /*0418*/ 	.word	0xffffffff


	//   ....[138]....
        /*041c*/ 	.word	0xffffffff


	//   ....[139]....
        /*0420*/ 	.word	0xffffffff


	//   ....[140]....
        /*0424*/ 	.word	0xffffffff


	//   ....[141]....
        /*0428*/ 	.word	0xffffffff


	//   ....[142]....
        /*042c*/ 	.word	0xffffffff


	//   ....[143]....
        /*0430*/ 	.word	0xffffffff


	//   ....[144]....
        /*0434*/ 	.word	0xffffffff


	//   ....[145]....
        /*0438*/ 	.word	0xffffffff


	//   ....[146]....
        /*043c*/ 	.word	0xffffffff


	//   ....[147]....
        /*0440*/ 	.word	0xffffffff


	//   ....[148]....
        /*0444*/ 	.word	0xffffffff


	//   ....[149]....
        /*0448*/ 	.word	0xffffffff


	//   ....[150]....
        /*044c*/ 	.word	0xffffffff


	//   ....[151]....
        /*0450*/ 	.word	0xffffffff


	//   ....[152]....
        /*0454*/ 	.word	0xffffffff


	//   ....[153]....
        /*0458*/ 	.word	0xffffffff


	//   ....[154]....
        /*045c*/ 	.word	0xffffffff


	//   ....[155]....
        /*0460*/ 	.word	0x0500000f


	//   ....[156]....
        /*0464*/ 	.word	0x0500000f


	//   ....[157]....
        /*0468*/ 	.word	0x0500000f


	//   ....[158]....
        /*046c*/ 	.word	0x0500000f


	//   ....[159]....
        /*0470*/ 	.word	0x0500000f


	//   ....[160]....
        /*0474*/ 	.word	0x0500000f


	//   ....[161]....
        /*0478*/ 	.word	0x0500000f


	//   ....[162]....
        /*047c*/ 	.word	0x0500000f


	//   ....[163]....
        /*0480*/ 	.word	0x0500000f


	//   ....[164]....
        /*0484*/ 	.word	0x0500000f


	//   ....[165]....
        /*0488*/ 	.word	0x0500000f


	//   ....[166]....
        /*048c*/ 	.word	0x0500000f


	//   ....[167]....
        /*0490*/ 	.word	0x0500000f


	//   ....[168]....
        /*0494*/ 	.word	0x0500000f


	//   ....[169]....
        /*0498*/ 	.word	0x0500000f


	//   ....[170]....
        /*049c*/ 	.word	0x0500000f


	//   ....[171]....
        /*04a0*/ 	.word	0x0500000f


	//   ....[172]....
        /*04a4*/ 	.word	0x0500000f


	//   ....[173]....
        /*04a8*/ 	.word	0x0500000f


	//   ....[174]....
        /*04ac*/ 	.word	0x0500000f


	//   ....[175]....
        /*04b0*/ 	.word	0x0500000f


	//   ....[176]....
        /*04b4*/ 	.word	0x0500000f


	//   ....[177]....
        /*04b8*/ 	.word	0x0500000f


	//   ....[178]....
        /*04bc*/ 	.word	0x0500000f


	//----- nvinfo : EIATTR_COOP_GROUP_INSTR_OFFSETS
	.align		4
.L_203:
        /*04c0*/ 	.byte	0x04, 0x28
        /*04c2*/ 	.short	(.L_205 - .L_204)


	//   ....[0]....
.L_204:
        /*04c4*/ 	.word	0x00000070


	//   ....[1]....
        /*04c8*/ 	.word	0x000000b0


	//   ....[2]....
        /*04cc*/ 	.word	0x000002d0


	//   ....[3]....
        /*04d0*/ 	.word	0x00000430


	//   ....[4]....
        /*04d4*/ 	.word	0x00000550


	//   ....[5]....
        /*04d8*/ 	.word	0x000006b0


	//   ....[6]....
        /*04dc*/ 	.word	0x00001dd0


	//   ....[7]....
        /*04e0*/ 	.word	0x00002710


	//   ....[8]....
        /*04e4*/ 	.word	0x000030b0


	//   ....[9]....
        /*04e8*/ 	.word	0x000044c0


	//   ....[10]....
        /*04ec*/ 	.word	0x000045e0


	//   ....[11]....
        /*04f0*/ 	.word	0x00004dd0


	//   ....[12]....
        /*04f4*/ 	.word	0x00004e50


	//   ....[13]....
        /*04f8*/ 	.word	0x00006490


	//   ....[14]....
        /*04fc*/ 	.word	0x00006dc0


	//   ....[15]....
        /*0500*/ 	.word	0x00007e50


	//   ....[16]....
        /*0504*/ 	.word	0x00007f50


	//   ....[17]....
        /*0508*/ 	.word	0x000084a0


	//   ....[18]....
        /*050c*/ 	.word	0x00008520


	//   ....[19]....
        /*0510*/ 	.word	0x0000a4c0


	//   ....[20]....
        /*0514*/ 	.word	0x0000a520


	//   ....[21]....
        /*0518*/ 	.word	0x0000a910


	//   ....[22]....
        /*051c*/ 	.word	0x0000a930


	//   ....[23]....
        /*0520*/ 	.word	0x0000c280


	//   ....[24]....
        /*0524*/ 	.word	0x0000cb90


	//   ....[25]....
        /*0528*/ 	.word	0x0000daf0


	//   ....[26]....
        /*052c*/ 	.word	0x0000dbe0


	//   ....[27]....
        /*0530*/ 	.word	0x0000e300


	//   ....[28]....
        /*0534*/ 	.word	0x0000e380


	//   ....[29]....
        /*0538*/ 	.word	0x0000f5f0


	//   ....[30]....
        /*053c*/ 	.word	0x0000f610


	//   ....[31]....
        /*0540*/ 	.word	0x0000f690


	//   ....[32]....
        /*0544*/ 	.word	0x0000f6a0


	//   ....[33]....
        /*0548*/ 	.word	0x00010130


	//   ....[34]....
        /*054c*/ 	.word	0x00010140


	//   ....[35]....
        /*0550*/ 	.word	0x00010150


	//   ....[36]....
        /*0554*/ 	.word	0x00010170


	//   ....[37]....
        /*0558*/ 	.word	0x00010190


	//   ....[38]....
        /*055c*/ 	.word	0x00010200


	//   ....[39]....
        /*0560*/ 	.word	0x00010240


	//   ....[40]....
        /*0564*/ 	.word	0x00010280


	//   ....[41]....
        /*0568*/ 	.word	0x000102b0


	//   ....[42]....
        /*056c*/ 	.word	0x000102e0


	//   ....[43]....
        /*0570*/ 	.word	0x00010310


	//   ....[44]....
        /*0574*/ 	.word	0x00010340


	//   ....[45]....
        /*0578*/ 	.word	0x00010370


	//   ....[46]....
        /*057c*/ 	.word	0x000103b0


	//   ....[47]....
        /*0580*/ 	.word	0x000103f0


	//   ....[48]....
        /*0584*/ 	.word	0x00010420


	//   ....[49]....
        /*0588*/ 	.word	0x00010450


	//   ....[50]....
        /*058c*/ 	.word	0x00010480


	//   ....[51]....
        /*0590*/ 	.word	0x00010490


	//   ....[52]....
        /*0594*/ 	.word	0x000104a0


	//   ....[53]....
        /*0598*/ 	.word	0x000104c0


	//   ....[54]....
        /*059c*/ 	.word	0x000104d0


	//   ....[55]....
        /*05a0*/ 	.word	0x000104e0


	//   ....[56]....
        /*05a4*/ 	.word	0x000104f0


	//   ....[57]....
        /*05a8*/ 	.word	0x00010500


	//   ....[58]....
        /*05ac*/ 	.word	0x00010520


	//   ....[59]....
        /*05b0*/ 	.word	0x00010530


	//   ....[60]....
        /*05b4*/ 	.word	0x00010560


	//   ....[61]....
        /*05b8*/ 	.word	0x00010580


	//   ....[62]....
        /*05bc*/ 	.word	0x00010590


	//   ....[63]....
        /*05c0*/ 	.word	0x000105c0


	//   ....[64]....
        /*05c4*/ 	.word	0x000105d0


	//   ....[65]....
        /*05c8*/ 	.word	0x000105e0


	//   ....[66]....
        /*05cc*/ 	.word	0x000105f0


	//   ....[67]....
        /*05d0*/ 	.word	0x00010600


	//   ....[68]....
        /*05d4*/ 	.word	0x00010620


	//   ....[69]....
        /*05d8*/ 	.word	0x00010640


	//   ....[70]....
        /*05dc*/ 	.word	0x00010650


	//   ....[71]....
        /*05e0*/ 	.word	0x00010670


	//   ....[72]....
        /*05e4*/ 	.word	0x000106a0


	//   ....[73]....
        /*05e8*/ 	.word	0x000106d0


	//   ....[74]....
        /*05ec*/ 	.word	0x00010700


	//   ....[75]....
        /*05f0*/ 	.word	0x00010730


	//   ....[76]....
        /*05f4*/ 	.word	0x00010760


	//   ....[77]....
        /*05f8*/ 	.word	0x00010790


	//   ....[78]....
        /*05fc*/ 	.word	0x000107c0


	//   ....[79]....
        /*0600*/ 	.word	0x000107f0


	//   ....[80]....
        /*0604*/ 	.word	0x00010820


	//   ....[81]....
        /*0608*/ 	.word	0x00011030


	//   ....[82]....
        /*060c*/ 	.word	0x00011040


	//   ....[83]....
        /*0610*/ 	.word	0x00011050


	//   ....[84]....
        /*0614*/ 	.word	0x000110a0


	//   ....[85]....
        /*0618*/ 	.word	0x000117c0


	//   ....[86]....
        /*061c*/ 	.word	0x000117d0


	//   ....[87]....
        /*0620*/ 	.word	0x000118d0


	//   ....[88]....
        /*0624*/ 	.word	0x000118f0


	//   ....[89]....
        /*0628*/ 	.word	0x00011e10


	//   ....[90]....
        /*062c*/ 	.word	0x00011e40


	//   ....[91]....
        /*0630*/ 	.word	0x00012180


	//   ....[92]....
        /*0634*/ 	.word	0x00012190


	//   ....[93]....
        /*0638*/ 	.word	0x00012e10


	//   ....[94]....
        /*063c*/ 	.word	0x00012e20


	//   ....[95]....
        /*0640*/ 	.word	0x00012f20


	//   ....[96]....
        /*0644*/ 	.word	0x00012f40


	//   ....[97]....
        /*0648*/ 	.word	0x000130c0


	//   ....[98]....
        /*064c*/ 	.word	0x000132d0


	//   ....[99]....
        /*0650*/ 	.word	0x00013300


	//   ....[100]....
        /*0654*/ 	.word	0x00013330


	//   ....[101]....
        /*0658*/ 	.word	0x00013360


	//   ....[102]....
        /*065c*/ 	.word	0x00013390


	//   ....[103]....
        /*0660*/ 	.word	0x000133e0


	//   ....[104]....
        /*0664*/ 	.word	0x00013560


	//   ....[105]....
        /*0668*/ 	.word	0x00013590


	//   ....[106]....
        /*066c*/ 	.word	0x000135c0


	//   ....[107]....
        /*0670*/ 	.word	0x000135f0


	//   ....[108]....
        /*0674*/ 	.word	0x00013620


	//   ....[109]....
        /*0678*/ 	.word	0x00013650


	//   ....[110]....
        /*067c*/ 	.word	0x000136e0


	//   ....[111]....
        /*0680*/ 	.word	0x00013740


	//   ....[112]....
        /*0684*/ 	.word	0x00013750


	//   ....[113]....
        /*0688*/ 	.word	0x000137a0


	//   ....[114]....
        /*068c*/ 	.word	0x00015df0


	//   ....[115]....
        /*0690*/ 	.word	0x00015e30


	//   ....[116]....
        /*0694*/ 	.word	0x00015e50


	//   ....[117]....
        /*0698*/ 	.word	0x00015f20


	//   ....[118]....
        /*069c*/ 	.word	0x000162a0


	//   ....[119]....
        /*06a0*/ 	.word	0x000162b0


	//   ....[120]....
        /*06a4*/ 	.word	0x000162c0


	//   ....[121]....
        /*06a8*/ 	.word	0x000162d0


	//   ....[122]....
        /*06ac*/ 	.word	0x00016c10


	//   ....[123]....
        /*06b0*/ 	.word	0x00016c40


	//   ....[124]....
        /*06b4*/ 	.word	0x00016c60


	//   ....[125]....
        /*06b8*/ 	.word	0x00016c70


	//   ....[126]....
        /*06bc*/ 	.word	0x00016c80


	//   ....[127]....
        /*06c0*/ 	.word	0x00016da0


	//   ....[128]....
        /*06c4*/ 	.word	0x000174b0


	//   ....[129]....
        /*06c8*/ 	.word	0x000174d0


	//   ....[130]....
        /*06cc*/ 	.word	0x000174e0


	//   ....[131]....
        /*06d0*/ 	.word	0x00017540


	//   ....[132]....
        /*06d4*/ 	.word	0x00017890


	//   ....[133]....
        /*06d8*/ 	.word	0x000178a0


	//   ....[134]....
        /*06dc*/ 	.word	0x000178b0


	//   ....[135]....
        /*06e0*/ 	.word	0x00017910


	//   ....[136]....
        /*06e4*/ 	.word	0x000188a0


	//   ....[137]....
        /*06e8*/ 	.word	0x000188c0


	//   ....[138]....
        /*06ec*/ 	.word	0x000188f0


	//   ....[139]....
        /*06f0*/ 	.word	0x00018900


	//   ....[140]....
        /*06f4*/ 	.word	0x00018930


	//   ....[141]....
        /*06f8*/ 	.word	0x00018970


	//   ....[142]....
        /*06fc*/ 	.word	0x000189a0


	//   ....[143]....
        /*0700*/ 	.word	0x000189e0


	//   ....[144]....
        /*0704*/ 	.word	0x00018b40


	//   ....[145]....
        /*0708*/ 	.word	0x00018b70


	//   ....[146]....
        /*070c*/ 	.word	0x00018bb0


	//   ....[147]....
        /*0710*/ 	.word	0x00018be0


	//   ....[148]....
        /*0714*/ 	.word	0x00018c10


	//   ....[149]....
        /*0718*/ 	.word	0x00018c40


	//   ....[150]....
        /*071c*/ 	.word	0x00018cc0


	//   ....[151]....
        /*0720*/ 	.word	0x00018d10


	//   ....[152]....
        /*0724*/ 	.word	0x00018d20


	//   ....[153]....
        /*0728*/ 	.word	0x00018d60


	//   ....[154]....
        /*072c*/ 	.word	0x00019840


	//   ....[155]....
        /*0730*/ 	.word	0x00019f10


	//   ....[156]....
        /*0734*/ 	.word	0x00019ff0


	//   ....[157]....
        /*0738*/ 	.word	0x0001a090


	//   ....[158]....
        /*073c*/ 	.word	0x0001a210


	//   ....[159]....
        /*0740*/ 	.word	0x0001a2b0


	//   ....[160]....
        /*0744*/ 	.word	0x0001a3a0


	//   ....[161]....
        /*0748*/ 	.word	0x0001a430


	//   ....[162]....
        /*074c*/ 	.word	0x0001a490


	//   ....[163]....
        /*0750*/ 	.word	0x0001a530


	//   ....[164]....
        /*0754*/ 	.word	0x0001a640


	//   ....[165]....
        /*0758*/ 	.word	0x0001a6a0


	//   ....[166]....
        /*075c*/ 	.word	0x0001a700


	//   ....[167]....
        /*0760*/ 	.word	0x0001a7a0


	//   ....[168]....
        /*0764*/ 	.word	0x0001a860


	//   ....[169]....
        /*0768*/ 	.word	0x0001a8e0


	//   ....[170]....
        /*076c*/ 	.word	0x0001aab0


	//   ....[171]....
        /*0770*/ 	.word	0x0001ab50


	//   ....[172]....
        /*0774*/ 	.word	0x0001abb0


	//   ....[173]....
        /*0778*/ 	.word	0x0001ac80


	//   ....[174]....
        /*077c*/ 	.word	0x0001ad70


	//   ....[175]....
        /*0780*/ 	.word	0x0001ae00


	//   ....[176]....
        /*0784*/ 	.word	0x0001ae60


	//   ....[177]....
        /*0788*/ 	.word	0x0001af30


	//   ....[178]....
        /*078c*/ 	.word	0x0001b190


	//----- nvinfo : EIATTR_REG_RECONFIG
	.align		4
.L_205:
        /*0790*/ 	.byte	0x01, 0x54
	.zero		2


	//----- nvinfo : EIATTR_SYSCALL_OFFSETS
	.align		4
        /*0794*/ 	.byte	0x04, 0x46
        /*0796*/ 	.short	(.L_207 - .L_206)


	//   ....[0]....
.L_206:
        /*0798*/ 	.word	0x00001f80


	//   ....[1]....
        /*079c*/ 	.word	0x000153d0


	//   ....[2]....
        /*07a0*/ 	.word	0x00015540


	//   ....[3]....
        /*07a4*/ 	.word	0x00015690


	//   ....[4]....
        /*07a8*/ 	.word	0x000157d0


	//   ....[5]....
        /*07ac*/ 	.word	0x00016690


	//----- nvinfo : EIATTR_MBARRIER_INSTR_OFFSETS
	.align		4
.L_207:
        /*07b0*/ 	.byte	0x04, 0x39
        /*07b2*/ 	.short	(.L_209 - .L_208)


	//   ....[0]....
.L_208:
        /*07b4*/ 	.word	0x00000180
        /*07b8*/ 	.word	0x000000ff
        /*07bc*/ 	.word	0x00019c00
        /*07c0*/ 	.short	0x0100
        /*07c2*/ 	.byte	0x08
	.zero		1


	//   ....[1]....
        /*07c4*/ 	.word	0x00000190
        /*07c8*/ 	.word	0x000000ff
        /*07cc*/ 	.word	0x00019c20
        /*07d0*/ 	.short	0x0100
        /*07d2*/ 	.byte	0x08
	.zero		1


	//   ....[2]....
        /*07d4*/ 	.word	0x00000280
        /*07d8*/ 	.word	0x000000ff
        /*07dc*/ 	.word	0x00019c30
        /*07e0*/ 	.short	0x0100
        /*07e2*/ 	.byte	0x08
	.zero		1


	//   ....[3]....
        /*07e4*/ 	.word	0x00000290
        /*07e8*/ 	.word	0x000000ff
        /*07ec*/ 	.word	0x00019c40
        /*07f0*/ 	.short	0x0100
        /*07f2*/ 	.byte	0x08
	.zero		1


	//   ....[4]....
        /*07f4*/ 	.word	0x000002a0
        /*07f8*/ 	.word	0x000000ff
        /*07fc*/ 	.word	0x00019c38
        /*0800*/ 	.short	0x0100
        /*0802*/ 	.byte	0x08
	.zero		1


	//   ....[5]....
        /*0804*/ 	.word	0x000002b0
        /*0808*/ 	.word	0x000000ff
        /*080c*/ 	.word	0x00019c48
        /*0810*/ 	.short	0x0100
        /*0812*/ 	.byte	0x08
	.zero		1


	//   ....[6]....
        /*0814*/ 	.word	0x000003e0
        /*0818*/ 	.word	0x000000ff
        /*081c*/ 	.word	0x00019c50
        /*0820*/ 	.short	0x0100
        /*0822*/ 	.byte	0x08
	.zero		1


	//   ....[7]....
        /*0824*/ 	.word	0x000003f0
        /*0828*/ 	.word	0x000000ff
        /*082c*/ 	.word	0x00019c60
        /*0830*/ 	.short	0x0100
        /*0832*/ 	.byte	0x08
	.zero		1


	//   ....[8]....
        /*0834*/ 	.word	0x00000400
        /*0838*/ 	.word	0x000000ff
        /*083c*/ 	.word	0x00019c58
        /*0840*/ 	.short	0x0100
        /*0842*/ 	.byte	0x08
	.zero		1


	//   ....[9]....
        /*0844*/ 	.word	0x00000410
        /*0848*/ 	.word	0x000000ff
        /*084c*/ 	.word	0x00019c68
        /*0850*/ 	.short	0x0100
        /*0852*/ 	.byte	0x08
	.zero		1


	//   ....[10]....
        /*0854*/ 	.word	0x00000500
        /*0858*/ 	.word	0x000000ff
        /*085c*/ 	.word	0x00019c70
        /*0860*/ 	.short	0x0100
        /*0862*/ 	.byte	0x06
	.zero		1


	//   ....[11]....
        /*0864*/ 	.word	0x00000510
        /*0868*/ 	.word	0x000000ff
        /*086c*/ 	.word	0x00019c80
        /*0870*/ 	.short	0x0100
        /*0872*/ 	.byte	0x06
	.zero		1


	//   ....[12]....
        /*0874*/ 	.word	0x00000520
        /*0878*/ 	.word	0x000000ff
        /*087c*/ 	.word	0x00019c78
        /*0880*/ 	.short	0x0100
        /*0882*/ 	.byte	0x06
	.zero		1


	//   ....[13]....
        /*0884*/ 	.word	0x00000530
        /*0888*/ 	.word	0x000000ff
        /*088c*/ 	.word	0x00019c88
        /*0890*/ 	.short	0x0100
        /*0892*/ 	.byte	0x06
	.zero		1


	//   ....[14]....
        /*0894*/ 	.word	0x00000660
        /*0898*/ 	.word	0x000000ff
        /*089c*/ 	.word	0x00019c90
        /*08a0*/ 	.short	0x0100
        /*08a2*/ 	.byte	0x08
	.zero		1


	//   ....[15]....
        /*08a4*/ 	.word	0x00000670
        /*08a8*/ 	.word	0x000000ff
        /*08ac*/ 	.word	0x00019ca0
        /*08b0*/ 	.short	0x0100
        /*08b2*/ 	.byte	0x08
	.zero		1


	//   ....[16]....
        /*08b4*/ 	.word	0x00000680
        /*08b8*/ 	.word	0x000000ff
        /*08bc*/ 	.word	0x00019c98
        /*08c0*/ 	.short	0x0100
        /*08c2*/ 	.byte	0x08
	.zero		1


	//   ....[17]....
        /*08c4*/ 	.word	0x00000690
        /*08c8*/ 	.word	0x000000ff
        /*08cc*/ 	.word	0x00019ca8
        /*08d0*/ 	.short	0x0100
        /*08d2*/ 	.byte	0x08
	.zero		1


	//   ....[18]....
        /*08d4*/ 	.word	0x000007e0
        /*08d8*/ 	.word	0x000000ff
        /*08dc*/ 	.word	0x00019cb0
        /*08e0*/ 	.short	0x0100
        /*08e2*/ 	.byte	0x08
	.zero		1


	//   ....[19]....
        /*08e4*/ 	.word	0x000007f0
        /*08e8*/ 	.word	0x000000ff
        /*08ec*/ 	.word	0x00019cc0
        /*08f0*/ 	.short	0x0100
        /*08f2*/ 	.byte	0x08
	.zero		1


	//   ....[20]....
        /*08f4*/ 	.word	0x00000800
        /*08f8*/ 	.word	0x000000ff
        /*08fc*/ 	.word	0x00019cb8
        /*0900*/ 	.short	0x0100
        /*0902*/ 	.byte	0x08
	.zero		1


	//   ....[21]....
        /*0904*/ 	.word	0x00000810
        /*0908*/ 	.word	0x000000ff
        /*090c*/ 	.word	0x00019cc8
        /*0910*/ 	.short	0x0100
        /*0912*/ 	.byte	0x08
	.zero		1


	//   ....[22]....
        /*0914*/ 	.word	0x00002270
        /*0918*/ 	.word	0x000000ff
        /*091c*/ 	.word	0x00019c00
        /*0920*/ 	.short	0x010a
        /*0922*/ 	.byte	0x2e
	.zero		1


	//   ....[23]....
        /*0924*/ 	.word	0x00002310
        /*0928*/ 	.word	0x00000002
        /*092c*/ 	.word	0x00019c30
        /*0930*/ 	.short	0x010a
        /*0932*/ 	.byte	0x3f
	.zero		1


	//   ....[24]....
        /*0934*/ 	.word	0x00002350
        /*0938*/ 	.word	0x00000002
        /*093c*/ 	.word	0x00019c30
        /*0940*/ 	.short	0x010a
        /*0942*/ 	.byte	0x3f
	.zero		1


	//   ....[25]....
        /*0944*/ 	.word	0x00002a70
        /*0948*/ 	.word	0x000000ff
        /*094c*/ 	.word	0x00000000
        /*0950*/ 	.short	0x0101
        /*0952*/ 	.byte	0x06
	.zero		1


	//   ....[26]....
        /*0954*/ 	.word	0x00005f00
        /*0958*/ 	.word	0x000000ff
        /*095c*/ 	.word	0x00019c30
        /*0960*/ 	.short	0x010a
        /*0962*/ 	.byte	0x14
	.zero		1


	//   ....[27]....
        /*0964*/ 	.word	0x00005f40
        /*0968*/ 	.word	0x000000ff
        /*096c*/ 	.word	0x00019c30
        /*0970*/ 	.short	0x010a
        /*0972*/ 	.byte	0x14
	.zero		1


	//   ....[28]....
        /*0974*/ 	.word	0x000060a0
        /*0978*/ 	.word	0x000000ff
        /*097c*/ 	.word	0x00019c50
        /*0980*/ 	.short	0x010a
        /*0982*/ 	.byte	0x0a
	.zero		1


	//   ....[29]....
        /*0984*/ 	.word	0x000060e0
        /*0988*/ 	.word	0x000000ff
        /*098c*/ 	.word	0x00019c50
        /*0990*/ 	.short	0x010a
        /*0992*/ 	.byte	0x0a
	.zero		1


	//   ....[30]....
        /*0994*/ 	.word	0x00006810
        /*0998*/ 	.word	0x000000ff
        /*099c*/ 	.word	0x00000000
        /*09a0*/ 	.short	0x0101
        /*09a2*/ 	.byte	0x14
	.zero		1


	//   ....[31]....
        /*09a4*/ 	.word	0x00009060
        /*09a8*/ 	.word	0x000000ff
        /*09ac*/ 	.word	0x00000000
        /*09b0*/ 	.short	0x0101
        /*09b2*/ 	.byte	0x0a
	.zero		1


	//   ....[32]....
        /*09b4*/ 	.word	0x000098a0
        /*09b8*/ 	.word	0x000000ff
        /*09bc*/ 	.word	0x00019c30
        /*09c0*/ 	.short	0x010a
        /*09c2*/ 	.byte	0x06
	.zero		1


	//   ....[33]....
        /*09c4*/ 	.word	0x000098e0
        /*09c8*/ 	.word	0x000000ff
        /*09cc*/ 	.word	0x00019c30
        /*09d0*/ 	.short	0x010a
        /*09d2*/ 	.byte	0x06
	.zero		1


	//   ....[34]....
        /*09d4*/ 	.word	0x00009a40
        /*09d8*/ 	.word	0x000000ff
        /*09dc*/ 	.word	0x00019c50
        /*09e0*/ 	.short	0x010a
        /*09e2*/ 	.byte	0x0b
	.zero		1


	//   ....[35]....
        /*09e4*/ 	.word	0x00009a80
        /*09e8*/ 	.word	0x000000ff
        /*09ec*/ 	.word	0x00019c50
        /*09f0*/ 	.short	0x010a
        /*09f2*/ 	.byte	0x0b
	.zero		1


	//   ....[36]....
        /*09f4*/ 	.word	0x0000a1f0
        /*09f8*/ 	.word	0x000000ff
        /*09fc*/ 	.word	0x00000000
        /*0a00*/ 	.short	0x0101
        /*0a02*/ 	.byte	0x07
	.zero		1


	//   ....[37]....
        /*0a04*/ 	.word	0x0000b6c0
        /*0a08*/ 	.word	0x000000ff
        /*0a0c*/ 	.word	0x00000000
        /*0a10*/ 	.short	0x0101
        /*0a12*/ 	.byte	0x07
	.zero		1


	//   ....[38]....
        /*0a14*/ 	.word	0x0000bcd0
        /*0a18*/ 	.word	0x000000ff
        /*0a1c*/ 	.word	0x00019c30
        /*0a20*/ 	.short	0x010a
        /*0a22*/ 	.byte	0x06
	.zero		1


	//   ....[39]....
        /*0a24*/ 	.word	0x0000bd10
        /*0a28*/ 	.word	0x000000ff
        /*0a2c*/ 	.word	0x00019c30
        /*0a30*/ 	.short	0x010a
        /*0a32*/ 	.byte	0x06
	.zero		1


	//   ....[40]....
        /*0a34*/ 	.word	0x0000be70
        /*0a38*/ 	.word	0x000000ff
        /*0a3c*/ 	.word	0x00019c50
        /*0a40*/ 	.short	0x010a
        /*0a42*/ 	.byte	0x0b
	.zero		1


	//   ....[41]....
        /*0a44*/ 	.word	0x0000beb0
        /*0a48*/ 	.word	0x000000ff
        /*0a4c*/ 	.word	0x00019c50
        /*0a50*/ 	.short	0x010a
        /*0a52*/ 	.byte	0x0b
	.zero		1


	//   ....[42]....
        /*0a54*/ 	.word	0x0000c5a0
        /*0a58*/ 	.word	0x000000ff
        /*0a5c*/ 	.word	0x00000000
        /*0a60*/ 	.short	0x0101
        /*0a62*/ 	.byte	0x06
	.zero		1


	//   ....[43]....
        /*0a64*/ 	.word	0x0000ee30
        /*0a68*/ 	.word	0x000000ff
        /*0a6c*/ 	.word	0x00000000
        /*0a70*/ 	.short	0x0101
        /*0a72*/ 	.byte	0x07
	.zero		1


	//   ....[44]....
        /*0a74*/ 	.word	0x0000f360
        /*0a78*/ 	.word	0x000000ff
        /*0a7c*/ 	.word	0x00019c50
        /*0a80*/ 	.short	0x010a
        /*0a82*/ 	.byte	0x0e
	.zero		1


	//   ....[45]....
        /*0a84*/ 	.word	0x0000f3a0
        /*0a88*/ 	.word	0x000000ff
        /*0a8c*/ 	.word	0x00019c50
        /*0a90*/ 	.short	0x010a
        /*0a92*/ 	.byte	0x0e
	.zero		1


	//   ....[46]....
        /*0a94*/ 	.word	0x0000f980
        /*0a98*/ 	.word	0x000000ff
        /*0a9c*/ 	.word	0x00000000
        /*0aa0*/ 	.short	0x0101
        /*0aa2*/ 	.byte	0x04
	.zero		1


	//   ....[47]....
        /*0aa4*/ 	.word	0x00011710
        /*0aa8*/ 	.word	0x00000003
        /*0aac*/ 	.word	0x00000000
        /*0ab0*/ 	.short	0x0101
        /*0ab2*/ 	.byte	0x3f
	.zero		1


	//   ....[48]....
        /*0ab4*/ 	.word	0x00011e30
        /*0ab8*/ 	.word	0x00000002
        /*0abc*/ 	.word	0x00000000
        /*0ac0*/ 	.short	0x0101
        /*0ac2*/ 	.byte	0x3f
	.zero		1


	//   ....[49]....
        /*0ac4*/ 	.word	0x00015c30
        /*0ac8*/ 	.word	0x00000005
        /*0acc*/ 	.word	0x00019c80
        /*0ad0*/ 	.short	0x010a
        /*0ad2*/ 	.byte	0x3f
	.zero		1


	//   ....[50]....
        /*0ad4*/ 	.word	0x00015ff0
        /*0ad8*/ 	.word	0x00000005
        /*0adc*/ 	.word	0x00019c70
        /*0ae0*/ 	.short	0x0107
        /*0ae2*/ 	.byte	0x3f
	.zero		1


	//   ....[51]....
        /*0ae4*/ 	.word	0x000160b0
        /*0ae8*/ 	.word	0x00000005
        /*0aec*/ 	.word	0x00019c70
        /*0af0*/ 	.short	0x0101
        /*0af2*/ 	.byte	0x3f
	.zero		1


	//   ....[52]....
        /*0af4*/ 	.word	0x000160e0
        /*0af8*/ 	.word	0x00000005
        /*0afc*/ 	.word	0x00019c40
        /*0b00*/ 	.short	0x010a
        /*0b02*/ 	.byte	0x3f
	.zero		1


	//   ....[53]....
        /*0b04*/ 	.word	0x00016410
        /*0b08*/ 	.word	0x00000005
        /*0b0c*/ 	.word	0x00019c30
        /*0b10*/ 	.short	0x0107
        /*0b12*/ 	.byte	0x3f
	.zero		1


	//   ....[54]....
        /*0b14*/ 	.word	0x000164d0
        /*0b18*/ 	.word	0x00000005
        /*0b1c*/ 	.word	0x00019c30
        /*0b20*/ 	.short	0x0101
        /*0b22*/ 	.byte	0x3f
	.zero		1


	//   ....[55]....
        /*0b24*/ 	.word	0x00016e80
        /*0b28*/ 	.word	0x00000011
        /*0b2c*/ 	.word	0x00019c00
        /*0b30*/ 	.short	0x0107
        /*0b32*/ 	.byte	0x3f
	.zero		1


	//   ....[56]....
        /*0b34*/ 	.word	0x00016f80
        /*0b38*/ 	.word	0x00000011
        /*0b3c*/ 	.word	0x00019c00
        /*0b40*/ 	.short	0x0101
        /*0b42*/ 	.byte	0x3f
	.zero		1


	//   ....[57]....
        /*0b44*/ 	.word	0x00016fb0
        /*0b48*/ 	.word	0x00000011
        /*0b4c*/ 	.word	0x00019c20
        /*0b50*/ 	.short	0x010a
        /*0b52*/ 	.byte	0x3f
	.zero		1


	//   ....[58]....
        /*0b54*/ 	.word	0x000172f0
        /*0b58*/ 	.word	0x00000004
        /*0b5c*/ 	.word	0x00019c80
        /*0b60*/ 	.short	0x010a
        /*0b62*/ 	.byte	0x3f
	.zero		1


	//   ....[59]....
        /*0b64*/ 	.word	0x000175e0
        /*0b68*/ 	.word	0x00000004
        /*0b6c*/ 	.word	0x00019c70
        /*0b70*/ 	.short	0x0107
        /*0b72*/ 	.byte	0x3f
	.zero		1


	//   ....[60]....
        /*0b74*/ 	.word	0x000176a0
        /*0b78*/ 	.word	0x00000004
        /*0b7c*/ 	.word	0x00019c70
        /*0b80*/ 	.short	0x0101
        /*0b82*/ 	.byte	0x3f
	.zero		1


	//   ....[61]....
        /*0b84*/ 	.word	0x000176d0
        /*0b88*/ 	.word	0x00000004
        /*0b8c*/ 	.word	0x00019c40
        /*0b90*/ 	.short	0x010a
        /*0b92*/ 	.byte	0x3f
	.zero		1


	//   ....[62]....
        /*0b94*/ 	.word	0x000179b0
        /*0b98*/ 	.word	0x00000004
        /*0b9c*/ 	.word	0x00019c30
        /*0ba0*/ 	.short	0x0107
        /*0ba2*/ 	.byte	0x3f
	.zero		1


	//   ....[63]....
        /*0ba4*/ 	.word	0x00017a80
        /*0ba8*/ 	.word	0x00000004
        /*0bac*/ 	.word	0x00019c30
        /*0bb0*/ 	.short	0x0101
        /*0bb2*/ 	.byte	0x3f
	.zero		1


	//   ....[64]....
        /*0bb4*/ 	.word	0x00017b00
        /*0bb8*/ 	.word	0x00000002
        /*0bbc*/ 	.word	0x00019c70
        /*0bc0*/ 	.short	0x010a
        /*0bc2*/ 	.byte	0x3f
	.zero		1


	//   ....[65]....
        /*0bc4*/ 	.word	0x00017b90
        /*0bc8*/ 	.word	0x00000002
        /*0bcc*/ 	.word	0x00019c60
        /*0bd0*/ 	.short	0x010a
        /*0bd2*/ 	.byte	0x3f
	.zero		1


	//   ....[66]....
        /*0bd4*/ 	.word	0x00017f20
        /*0bd8*/ 	.word	0x00000002
        /*0bdc*/ 	.word	0x00019c50
        /*0be0*/ 	.short	0x0101
        /*0be2*/ 	.byte	0x3f
	.zero		1


	//   ....[67]....
        /*0be4*/ 	.word	0x00017fa0
        /*0be8*/ 	.word	0x00000003
        /*0bec*/ 	.word	0x00000000
        /*0bf0*/ 	.short	0x0101
        /*0bf2*/ 	.byte	0x3f
	.zero		1


	//   ....[68]....
        /*0bf4*/ 	.word	0x00018170
        /*0bf8*/ 	.word	0x00000003
        /*0bfc*/ 	.word	0x00019c70
        /*0c00*/ 	.short	0x010a
        /*0c02*/ 	.byte	0x3f
	.zero		1


	//   ....[69]....
        /*0c04*/ 	.word	0x000181f0
        /*0c08*/ 	.word	0x00000003
        /*0c0c*/ 	.word	0x00019c60
        /*0c10*/ 	.short	0x010a
        /*0c12*/ 	.byte	0x3f
	.zero		1


	//   ....[70]....
        /*0c14*/ 	.word	0x00018590
        /*0c18*/ 	.word	0x00000003
        /*0c1c*/ 	.word	0x00019c50
        /*0c20*/ 	.short	0x0101
        /*0c22*/ 	.byte	0x3f
	.zero		1


	//   ....[71]....
        /*0c24*/ 	.word	0x00018610
        /*0c28*/ 	.word	0x00000003
        /*0c2c*/ 	.word	0x00000000
        /*0c30*/ 	.short	0x0101
        /*0c32*/ 	.byte	0x3f
	.zero		1


	//   ....[72]....
        /*0c34*/ 	.word	0x000197c0
        /*0c38*/ 	.word	0x00000005
        /*0c3c*/ 	.word	0x00019c20
        /*0c40*/ 	.short	0x010a
        /*0c42*/ 	.byte	0x3f
	.zero		1


	//   ....[73]....
        /*0c44*/ 	.word	0x00019940
        /*0c48*/ 	.word	0x00000003
        /*0c4c*/ 	.word	0x00019c40
        /*0c50*/ 	.short	0x010a
        /*0c52*/ 	.byte	0x3f
	.zero		1


	//   ....[74]....
        /*0c54*/ 	.word	0x000199e0
        /*0c58*/ 	.word	0x00000005
        /*0c5c*/ 	.word	0x00019c40
        /*0c60*/ 	.short	0x010a
        /*0c62*/ 	.byte	0x3f
	.zero		1


	//   ....[75]....
        /*0c64*/ 	.word	0x00019a20
        /*0c68*/ 	.word	0x00000003
        /*0c6c*/ 	.word	0x00019c60
        /*0c70*/ 	.short	0x010a
        /*0c72*/ 	.byte	0x3f
	.zero		1


	//   ....[76]....
        /*0c74*/ 	.word	0x00019a60
        /*0c78*/ 	.word	0x00000005
        /*0c7c*/ 	.word	0x00019c60
        /*0c80*/ 	.short	0x010a
        /*0c82*/ 	.byte	0x3f
	.zero		1


	//   ....[77]....
        /*0c84*/ 	.word	0x00019aa0
        /*0c88*/ 	.word	0x00000003
        /*0c8c*/ 	.word	0x00019c80
        /*0c90*/ 	.short	0x010a
        /*0c92*/ 	.byte	0x3f
	.zero		1


	//   ....[78]....
        /*0c94*/ 	.word	0x00019ae0
        /*0c98*/ 	.word	0x00000005
        /*0c9c*/ 	.word	0x00019c80
        /*0ca0*/ 	.short	0x010a
        /*0ca2*/ 	.byte	0x3f
	.zero		1


	//   ....[79]....
        /*0ca4*/ 	.word	0x00019b50
        /*0ca8*/ 	.word	0x00000003
        /*0cac*/ 	.word	0x00019c00
        /*0cb0*/ 	.short	0x010a
        /*0cb2*/ 	.byte	0x3f
	.zero		1


	//   ....[80]....
        /*0cb4*/ 	.word	0x00019ba0
        /*0cb8*/ 	.word	0x00000002
        /*0cbc*/ 	.word	0x00019c30
        /*0cc0*/ 	.short	0x010a
        /*0cc2*/ 	.byte	0x3f
	.zero		1


	//   ....[81]....
        /*0cc4*/ 	.word	0x00019c00
        /*0cc8*/ 	.word	0x00000008
        /*0ccc*/ 	.word	0x00019c30
        /*0cd0*/ 	.short	0x010a
        /*0cd2*/ 	.byte	0x3f
	.zero		1


	//   ....[82]....
        /*0cd4*/ 	.word	0x00019c60
        /*0cd8*/ 	.word	0x00000008
        /*0cdc*/ 	.word	0x00019c50
        /*0ce0*/ 	.short	0x010a
        /*0ce2*/ 	.byte	0x3f
	.zero		1


	//   ....[83]....
        /*0ce4*/ 	.word	0x00019cc0
        /*0ce8*/ 	.word	0x00000008
        /*0cec*/ 	.word	0x00019c30
        /*0cf0*/ 	.short	0x010a
        /*0cf2*/ 	.byte	0x3f
	.zero		1


	//   ....[84]....
        /*0cf4*/ 	.word	0x00019d20
        /*0cf8*/ 	.word	0x00000008
        /*0cfc*/ 	.word	0x00019c50
        /*0d00*/ 	.short	0x010a
        /*0d02*/ 	.byte	0x3f
	.zero		1


	//   ....[85]....
        /*0d04*/ 	.word	0x00019d80
        /*0d08*/ 	.word	0x00000008
        /*0d0c*/ 	.word	0x00019c30
        /*0d10*/ 	.short	0x010a
        /*0d12*/ 	.byte	0x3f
	.zero		1


	//   ....[86]....
        /*0d14*/ 	.word	0x00019de0
        /*0d18*/ 	.word	0x00000008
        /*0d1c*/ 	.word	0x00019c50
        /*0d20*/ 	.short	0x010a
        /*0d22*/ 	.byte	0x3f
	.zero		1


	//   ....[87]....
        /*0d24*/ 	.word	0x00019e40
        /*0d28*/ 	.word	0x00000005
        /*0d2c*/ 	.word	0x00019c50
        /*0d30*/ 	.short	0x010a
        /*0d32*/ 	.byte	0x3f
	.zero		1


	//   ....[88]....
        /*0d34*/ 	.word	0x00019f40
        /*0d38*/ 	.word	0x00000005
        /*0d3c*/ 	.word	0x00019c80
        /*0d40*/ 	.short	0x010a
        /*0d42*/ 	.byte	0x3f
	.zero		1


	//   ....[89]....
        /*0d44*/ 	.word	0x0001a2f0
        /*0d48*/ 	.word	0x00000005
        /*0d4c*/ 	.word	0x00019c40
        /*0d50*/ 	.short	0x010a
        /*0d52*/ 	.byte	0x3f
	.zero		1


	//   ....[90]....
        /*0d54*/ 	.word	0x0001a9b0
        /*0d58*/ 	.word	0x00000011
        /*0d5c*/ 	.word	0x00019c20
        /*0d60*/ 	.short	0x010a
        /*0d62*/ 	.byte	0x3f
	.zero		1


	//   ....[91]....
        /*0d64*/ 	.word	0x0001aa00
        /*0d68*/ 	.word	0x00000004
        /*0d6c*/ 	.word	0x00019c80
        /*0d70*/ 	.short	0x010a
        /*0d72*/ 	.byte	0x3f
	.zero		1


	//   ....[92]....
        /*0d74*/ 	.word	0x0001acc0
        /*0d78*/ 	.word	0x00000004
        /*0d7c*/ 	.word	0x00019c40
        /*0d80*/ 	.short	0x010a
        /*0d82*/ 	.byte	0x3f
	.zero		1


	//   ....[93]....
        /*0d84*/ 	.word	0x0001af70
        /*0d88*/ 	.word	0x00000002
        /*0d8c*/ 	.word	0x00019c70
        /*0d90*/ 	.short	0x010a
        /*0d92*/ 	.byte	0x3f
	.zero		1


	//   ....[94]....
        /*0d94*/ 	.word	0x0001afc0
        /*0d98*/ 	.word	0x00000002
        /*0d9c*/ 	.word	0x00019c60
        /*0da0*/ 	.short	0x010a
        /*0da2*/ 	.byte	0x3f
	.zero		1


	//   ....[95]....
        /*0da4*/ 	.word	0x0001b010
        /*0da8*/ 	.word	0x00000003
        /*0dac*/ 	.word	0x00019c70
        /*0db0*/ 	.short	0x010a
        /*0db2*/ 	.byte	0x3f
	.zero		1


	//   ....[96]....
        /*0db4*/ 	.word	0x0001b060
        /*0db8*/ 	.word	0x00000003
        /*0dbc*/ 	.word	0x00019c60
        /*0dc0*/ 	.short	0x010a
        /*0dc2*/ 	.byte	0x3f
	.zero		1


	//   ....[97]....
        /*0dc4*/ 	.word	0x0001b0b0
        /*0dc8*/ 	.word	0x00000005
        /*0dcc*/ 	.word	0x00019c20
        /*0dd0*/ 	.short	0x010a
        /*0dd2*/ 	.byte	0x3f
	.zero		1


	//   ....[98]....
        /*0dd4*/ 	.word	0x0001b250
        /*0dd8*/ 	.word	0x00000003
        /*0ddc*/ 	.word	0x00019c40
        /*0de0*/ 	.short	0x010a
        /*0de2*/ 	.byte	0x3f
	.zero		1


	//   ....[99]....
        /*0de4*/ 	.word	0x0001b2a0
        /*0de8*/ 	.word	0x00000005
        /*0dec*/ 	.word	0x00019c40
        /*0df0*/ 	.short	0x010a
        /*0df2*/ 	.byte	0x3f
	.zero		1


	//   ....[100]....
        /*0df4*/ 	.word	0x0001b2f0
        /*0df8*/ 	.word	0x00000003
        /*0dfc*/ 	.word	0x00019c60
        /*0e00*/ 	.short	0x010a
        /*0e02*/ 	.byte	0x3f
	.zero		1


	//   ....[101]....
        /*0e04*/ 	.word	0x0001b340
        /*0e08*/ 	.word	0x00000005
        /*0e0c*/ 	.word	0x00019c60
        /*0e10*/ 	.short	0x010a
        /*0e12*/ 	.byte	0x3f
	.zero		1


	//   ....[102]....
        /*0e14*/ 	.word	0x0001b390
        /*0e18*/ 	.word	0x00000003
        /*0e1c*/ 	.word	0x00019c80
        /*0e20*/ 	.short	0x010a
        /*0e22*/ 	.byte	0x3f
	.zero		1


	//----- nvinfo : EIATTR_NUM_MBARRIERS
	.align		4
.L_209:
        /*0e24*/ 	.byte	0x03, 0x38
        /*0e26*/ 	.short	0x0016


	//----- nvinfo : EIATTR_EXIT_INSTR_OFFSETS
	.align		4
        /*0e28*/ 	.byte	0x04, 0x1c
        /*0e2a*/ 	.short	(.L_211 - .L_210)


	//   ....[0]....
.L_210:
        /*0e2c*/ 	.word	0x00000980


	//   ....[1]....
        /*0e30*/ 	.word	0x00013070


	//   ....[2]....
        /*0e34*/ 	.word	0x00019b30


	//----- nvinfo : EIATTR_MAX_THREADS
	.align		4
.L_211:
        /*0e38*/ 	.byte	0x04, 0x05
        /*0e3a*/ 	.short	(.L_213 - .L_212)
.L_212:
        /*0e3c*/ 	.word	0x00000200
        /*0e40*/ 	.word	0x00000001
        /*0e44*/ 	.word	0x00000001


	//----- nvinfo : EIATTR_CRS_STACK_SIZE
	.align		4
.L_213:
        /*0e48*/ 	.byte	0x04, 0x1e
        /*0e4a*/ 	.short	(.L_215 - .L_214)
.L_214:
        /*0e4c*/ 	.word	0x00000000


	//----- nvinfo : EIATTR_CBANK_PARAM_SIZE
	.align		4
.L_215:
        /*0e50*/ 	.byte	0x03, 0x19
        /*0e52*/ 	.short	0x0af0


	//----- nvinfo : EIATTR_PARAM_CBANK
	.align		4
        /*0e54*/ 	.byte	0x04, 0x0a
        /*0e56*/ 	.short	(.L_217 - .L_216)
	.align		4
.L_216:
        /*0e58*/ 	.word	index@(.nv.constant0._ZN7cutlass13device_kernelIN5flash11enable_sm90INS1_16FlashAttnFwdSm90INS1_25CollectiveMainloopFwdSm90ILi2EN4cute5tupleIJNS5_1CILi1EEES8_S8_EEENS6_IJNS7_ILi192EEENS7_ILi128EEENS7_ILi96EEEEEELi96ENS_12float_e4m3_tEfNS_4arch4Sm90ELb0ELb1ELb1ELb1ELb1ELb0ELb0ELb1ELb1ELb1ELb1ELb0EEENS1_21CollectiveEpilogueFwdINS6_IJSA_SC_SB_EEES9_NS_10bfloat16_tESG_Li384ELb1ELb1ELb1ELb1EEENS1_36VarlenDynamicPersistentTileSchedulerILi192ELi128ELi384ELi128ELb1ELb1ELb1ELb1ELb0ELb1EEEEEEEEEvNT_6ParamsE)
        /*0e5c*/ 	.short	0x0210
        /*0e5e*/ 	.short	0x0af0


	//----- nvinfo : EIATTR_SW_WAR
	.align		4
.L_217:
        /*0e60*/ 	.byte	0x04, 0x36
        /*0e62*/ 	.short	(.L_219 - .L_218)
.L_218:
        /*0e64*/ 	.word	0x00000008
.L_219:


//--------------------- .nv.info._ZN7cutlass13device_kernelIN5flash11enable_sm90INS1_16FlashAttnFwdSm90INS1_25CollectiveMainloopFwdSm90ILi2EN4cute5tupleIJNS5_1CILi1EEES8_S8_EEENS6_IJNS7_ILi192EEENS7_ILi128EEENS7_ILi96EEEEEELi96ENS_12float_e4m3_tEfNS_4arch4Sm90ELb0ELb1ELb1ELb1ELb1ELb1ELb0ELb1ELb1ELb1ELb1ELb0EEENS1_21CollectiveEpilogueFwdINS6_IJSA_SC_SB_EEES9_NS_10bfloat16_tESG_Li384ELb1ELb1ELb1ELb1EEENS1_36VarlenDynamicPersistentTileSchedulerILi192ELi128ELi384ELi128ELb1ELb1ELb1ELb1ELb0ELb1EEEEEEEEEvNT_6ParamsE --------------------------
	.section	.nv.info._ZN7cutlass13device_kernelIN5flash11enable_sm90INS1_16FlashAttnFwdSm90INS1_25CollectiveMainloopFwdSm90ILi2EN4cute5tupleIJNS5_1CILi1EEES8_S8_EEENS6_IJNS7_ILi192EEENS7_ILi128EEENS7_ILi96EEEEEELi96ENS_12float_e4m3_tEfNS_4arch4Sm90ELb0ELb1ELb1ELb1ELb1ELb1ELb0ELb1ELb1ELb1ELb1ELb0EEENS1_21CollectiveEpilogueFwdINS6_IJSA_SC_SB_EEES9_NS_10bfloat16_tESG_Li384ELb1ELb1ELb1ELb1EEENS1_36VarlenDynamicPersistentTileSchedulerILi192ELi128ELi384ELi128ELb1ELb1ELb1ELb1ELb0ELb1EEEEEEEEEvNT_6ParamsE,"",@"SHT_CUDA_INFO"
	.sectionflags	@""
	.align	4


	//----- nvinfo : EIATTR_CUDA_API_VERSION
	.align		4
        /*0000*/ 	.byte	0x04, 0x37
        /*0002*/ 	.short	(.L_221 - .L_220)
.L_220:
        /*0004*/ 	.word	0x00000082


	//----- nvinfo : EIATTR_KPARAM_INFO
	.align		4
.L_221:
        /*0008*/ 	.byte	0x04, 0x17
        /*000a*/ 	.short	(.L_223 - .L_222)
.L_222:
        /*000c*/ 	.word	0x00000000
        /*0010*/ 	.short	0x0000
        /*0012*/ 	.short	0x0070
        /*0014*/ 	.byte	0x00, 0xf0, 0x01, 0x2a


	//----- nvinfo : EIATTR_SPARSE_MMA_MASK
	.align		4
.L_223:
        /*0018*/ 	.byte	0x03, 0x50
        /*001a*/ 	.short	0x0000


	//----- nvinfo : EIATTR_MAXREG_COUNT
	.align		4
        /*001c*/ 	.byte	0x03, 0x1b
        /*001e*/ 	.short	0x0080


	//----- nvinfo : EIATTR_NUM_BARRIERS
	.align		4
        /*0020*/ 	.byte	0x02, 0x4c
        /*0022*/ 	.byte	0x10
	.zero		1


	//----- nvinfo : EIATTR_EXTERNS
	.align		4
        /*0024*/ 	.byte	0x04, 0x0f
        /*0026*/ 	.short	(.L_225 - .L_224)


	//   ....[0]....
	.align		4
.L_224:
        /*0028*/ 	.word	index@(__assertfail)


	//----- nvinfo : EIATTR_ANNOTATIONS
	.align		4
.L_225:
        /*002c*/ 	.byte	0x04, 0x55
        /*002e*/ 	.short	(.L_227 - .L_226)


	//   ....[0]....
.L_226:
        /* <DEDUP_REMOVED lines=101> */


	//----- nvinfo : EIATTR_MERCURY_ISA_VERSION
	.align		4
.L_227:
        /*0668*/ 	.byte	0x03, 0x5f
        /*066a*/ 	.short	0x0101


	//----- nvinfo : EIATTR_UNUSED_LOAD_BYTE_OFFSET
	.align		4
        /*066c*/ 	.byte	0x04, 0x44
        /*066e*/ 	.short	(.L_229 - .L_228)


	//   ....[0]....
.L_228:
        /*0670*/ 	.word	0x00000a50
        /*0674*/ 	.word	0x0000fff0


	//   ....[1]....
        /*0678*/ 	.word	0x0001a780
        /*067c*/ 	.word	0x0000fff0


	//----- nvinfo : EIATTR_INT_WARP_WIDE_INSTR_OFFSETS
	.align		4
.L_229:
        /*0680*/ 	.byte	0x04, 0x31
        /*0682*/ 	.short	(.L_231 - .L_230)


	//   ....[0]....
.L_230:
        /*0684*/ 	.word	0x00000130


	//   ....[1]....
        /*0688*/ 	.word	0x00000170


	//   ....[2]....
        /*068c*/ 	.word	0x000001e0


	//   ....[3]....
        /*0690*/ 	.word	0x000215d0


	//   ....[4]....
        /*0694*/ 	.word	0x00021660


	//   ....[5]....
        /*0698*/ 	.word	0x00024630


	//   ....[6]....
        /*069c*/ 	.word	0x000246c0


	//----- nvinfo : EIATTR_COOP_GROUP_MASK_REGIDS
	.align		4
.L_231:
        /*06a0*/ 	.byte	0x04, 0x29
        /*06a2*/ 	.short	(.L_233 - .L_232)


	//   ....[0]....
.L_232:
        /*06a4*/ 	.word	0xffffffff


	//   ....[1]....
        /*06a8*/ 	.word	0xffffffff


	//   ....[2]....
        /*06ac*/ 	.word	0xffffffff


	//   ....[3]....
        /*06b0*/ 	.word	0xffffffff


	//   ....[4]....
        /*06b4*/ 	.word	0xffffffff


	//   ....[5]....
        /*06b8*/ 	.word	0xffffffff


	//   ....[6]....
        /*06bc*/ 	.word	0xffffffff


	//   ....[7]....
        /*06c0*/ 	.word	0xffffffff


	//   ....[8]....
        /*06c4*/ 	.word	0xffffffff


	//   ....[9]....
        /*06c8*/ 	.word	0xffffffff


	//   ....[10]....
        /*06cc*/ 	.word	0xffffffff


	//   ....[11]....
        /*06d0*/ 	.word	0xffffffff


	//   ....[12]....
        /*06d4*/ 	.word	0xffffffff


	//   ....[13]....
        /*06d8*/ 	.word	0xffffffff


	//   ....[14]....
        /*06dc*/ 	.word	0xffffffff


	//   ....[15]....
        /*06e0*/ 	.word	0xffffffff


	//   ....[16]....
        /*06e4*/ 	.word	0xffffffff


	//   ....[17]....
        /*06e8*/ 	.word	0xffffffff


	//   ....[18]....
        /*06ec*/ 	.word	0xffffffff


	//   ....[19]....
        /*06f0*/ 	.word	0xffffffff


	//   ....[20]....
        /*06f4*/ 	.word	0xffffffff


	//   ....[21]....
        /*06f8*/ 	.word	0xffffffff


	//   ....[22]....
        /*06fc*/ 	.word	0xffffffff


	//   ....[23]....
        /*0700*/ 	.word	0xffffffff


	//   ....[24]....
        /*0704*/ 	.word	0xffffffff


	//   ....[25]....
        /*0708*/ 	.word	0xffffffff


	//   ....[26]....
        /*070c*/ 	.word	0xffffffff


	//   ....[27]....
        /*0710*/ 	.word	0xffffffff


	//   ....[28]....
        /*0714*/ 	.word	0xffffffff


	//   ....[29]....
        /*0718*/ 	.word	0xffffffff


	//   ....[30]....
        /*071c*/ 	.word	0xffffffff


	//   ....[31]....
        /*0720*/ 	.word	0xffffffff


	//   ....[32]....
        /*0724*/ 	.word	0xffffffff


	//   ....[33]....
        /*0728*/ 	.word	0xffffffff


	//   ....[34]....
        /*072c*/ 	.word	0xffffffff


	//   ....[35]....
        /*0730*/ 	.word	0xffffffff


	//   ....[36]....
        /*0734*/ 	.word	0xffffffff


	//   ....[37]....
        /*0738*/ 	.word	0xffffffff


	//   ....[38]....
        /*073c*/ 	.word	0xffffffff


	//   ....[39]....
        /*0740*/ 	.word	0xffffffff


	//   ....[40]....
        /*0744*/ 	.word	0xffffffff


	//   ....[41]....
        /*0748*/ 	.word	0xffffffff


	//   ....[42]....
        /*074c*/ 	.word	0xffffffff


	//   ....[43]....
        /*0750*/ 	.word	0xffffffff


	//   ....[44]....
        /*0754*/ 	.word	0xffffffff


	//   ....[45]....
        /*0758*/ 	.word	0xffffffff


	//   ....[46]....
        /*075c*/ 	.word	0xffffffff


	//   ....[47]....
        /*0760*/ 	.word	0xffffffff


	//   ....[48]....
        /*0764*/ 	.word	0xffffffff


	//   ....[49]....
        /*0768*/ 	.word	0xffffffff


	//   ....[50]....
        /*076c*/ 	.word	0xffffffff


	//   ....[51]....
        /*0770*/ 	.word	0xffffffff


	//   ....[52]....
        /*0774*/ 	.word	0xffffffff


	//   ....[53]....
        /*0778*/ 	.word	0xffffffff


	//   ....[54]....
        /*077c*/ 	.word	0xffffffff


	//   ....[55]....
        /*0780*/ 	.word	0xffffffff


	//   ....[56]....
        /*0784*/ 	.word	0xffffffff


	//   ....[57]....
        /*0788*/ 	.word	0xffffffff


	//   ....[58]....
        /*078c*/ 	.word	0xffffffff


	//   ....[59]....
        /*0790*/ 	.word	0xffffffff


	//   ....[60]....
        /*0794*/ 	.word	0xffffffff


	//   ....[61]....
        /*0798*/ 	.word	0xffffffff


	//   ....[62]....
        /*079c*/ 	.word	0xffffffff


	//   ....[63]....
        /*07a0*/ 	.word	0xffffffff


	//   ....[64]....
        /*07a4*/ 	.word	0xffffffff


	//   ....[65]....
        /*07a8*/ 	.word	0xffffffff


	//   ....[66]....
        /*07ac*/ 	.word	0xffffffff


	//   ....[67]....
        /*07b0*/ 	.word	0xffffffff


	//   ....[68]....
        /*07b4*/ 	.word	0xffffffff


	//   ....[69]....
        /*07b8*/ 	.word	0xffffffff


	//   ....[70]....
        /*07bc*/ 	.word	0xffffffff


	//   ....[71]....
        /*07c0*/ 	.word	0xffffffff


	//   ....[72]....
        /*07c4*/ 	.word	0xffffffff


	//   ....[73]....
        /*07c8*/ 	.word	0xffffffff


	//   ....[74]....
        /*07cc*/ 	.word	0xffffffff


	//   ....[75]....
        /*07d0*/ 	.word	0xffffffff


	//   ....[76]....
        /*07d4*/ 	.word	0xffffffff


	//   ....[77]....
        /*07d8*/ 	.word	0xffffffff


	//   ....[78]....
        /*07dc*/ 	.word	0xffffffff


	//   ....[79]....
        /*07e0*/ 	.word	0xffffffff


	//   ....[80]....
        /*07e4*/ 	.word	0xffffffff


	//   ....[81]....
        /*07e8*/ 	.word	0xffffffff


	//   ....[82]....
        /*07ec*/ 	.word	0xffffffff


	//   ....[83]....
        /*07f0*/ 	.word	0xffffffff


	//   ....[84]....
        /*07f4*/ 	.word	0xffffffff


	//   ....[85]....
        /*07f8*/ 	.word	0xffffffff


	//   ....[86]....
        /*07fc*/ 	.word	0xffffffff


	//   ....[87]....
        /*0800*/ 	.word	0xffffffff


	//   ....[88]....
        /*0804*/ 	.word	0xffffffff


	//   ....[89]....
        /*0808*/ 	.word	0xffffffff


	//   ....[90]....
        /*080c*/ 	.word	0xffffffff


	//   ....[91]....
        /*0810*/ 	.word	0xffffffff


	//   ....[92]....
        /*0814*/ 	.word	0xffffffff


	//   ....[93]....
        /*0818*/ 	.word	0xffffffff


	//   ....[94]....
        /*081c*/ 	.word	0xffffffff


	//   ....[95]....
        /*0820*/ 	.word	0xffffffff


	//   ....[96]....
        /*0824*/ 	.word	0xffffffff


	//   ....[97]....
        /*0828*/ 	.word	0xffffffff


	//   ....[98]....
        /*082c*/ 	.word	0xffffffff


	//   ....[99]....
        /*0830*/ 	.word	0xffffffff


	//   ....[100]....
        /*0834*/ 	.word	0xffffffff


	//   ....[101]....
        /*0838*/ 	.word	0xffffffff


	//   ....[102]....
        /*083c*/ 	.word	0xffffffff


	//   ....[103]....
        /*0840*/ 	.word	0xffffffff


	//   ....[104]....
        /*0844*/ 	.word	0xffffffff


	//   ....[105]....
        /*0848*/ 	.word	0xffffffff


	//   ....[106]....
        /*084c*/ 	.word	0xffffffff


	//   ....[107]....
        /*0850*/ 	.word	0xffffffff


	//   ....[108]....
        /*0854*/ 	.word	0xffffffff


	//   ....[109]....
        /*0858*/ 	.word	0xffffffff


	//   ....[110]....
        /*085c*/ 	.word	0xffffffff


	//   ....[111]....
        /*0860*/ 	.word	0xffffffff


	//   ....[112]....
        /*0864*/ 	.word	0xffffffff


	//   ....[113]....
        /*0868*/ 	.word	0xffffffff


	//   ....[114]....
        /*086c*/ 	.word	0xffffffff


	//   ....[115]....
        /*0870*/ 	.word	0xffffffff


	//   ....[116]....
        /*0874*/ 	.word	0xffffffff


	//   ....[117]....
        /*0878*/ 	.word	0xffffffff


	//   ....[118]....
        /*087c*/ 	.word	0xffffffff


	//   ....[119]....
        /*0880*/ 	.word	0xffffffff


	//   ....[120]....
        /*0884*/ 	.word	0xffffffff


	//   ....[121]....
        /*0888*/ 	.word	0xffffffff


	//   ....[122]....
        /*088c*/ 	.word	0xffffffff


	//   ....[123]....
        /*0890*/ 	.word	0xffffffff


	//   ....[124]....
        /*0894*/ 	.word	0xffffffff


	//   ....[125]....
        /*0898*/ 	.word	0xffffffff


	//   ....[126]....
        /*089c*/ 	.word	0xffffffff


	//   ....[127]....
        /*08a0*/ 	.word	0xffffffff


	//   ....[128]....
        /*08a4*/ 	.word	0xffffffff


	//   ....[129]....
        /*08a8*/ 	.word	0xffffffff


	//   ....[130]....
        /*08ac*/ 	.word	0xffffffff


	//   ....[131]....
        /*08b0*/ 	.word	0xffffffff


	//   ....[132]....
        /*08b4*/ 	.word	0xffffffff


	//   ....[133]....
        /*08b8*/ 	.word	0xffffffff


	//   ....[134]....
        /*08bc*/ 	.word	0xffffffff


	//   ....[135]....
        /*08c0*/ 	.word	0xffffffff


	//   ....[136]....
        /*08c4*/ 	.word	0xffffffff


	//   ....[137]....
        /*08c8*/ 	.word	0xffffffff


	//   ....[138]....
        /*08cc*/ 	.word	0xffffffff


	//   ....[139]....
        /*08d0*/ 	.word	0xffffffff


	//   ....[140]....
        /*08d4*/ 	.word	0xffffffff


	//   ....[141]....
        /*08d8*/ 	.word	0xffffffff


	//   ....[142]....
        /*08dc*/ 	.word	0xffffffff


	//   ....[143]....
        /*08e0*/ 	.word	0xffffffff


	//   ....[144]....
        /*08e4*/ 	.word	0xffffffff


	//   ....[145]....
        /*08e8*/ 	.word	0xffffffff


	//   ....[146]....
        /*08ec*/ 	.word	0xffffffff


	//   ....[147]....
        /*08f0*/ 	.word	0xffffffff


	//   ....[148]....
        /*08f4*/ 	.word	0xffffffff


	//   ....[149]....
        /*08f8*/ 	.word	0xffffffff


	//   ....[150]....
        /*08fc*/ 	.word	0xffffffff


	//   ....[151]....
        /*0900*/ 	.word	0xffffffff


	//   ....[152]....
        /*0904*/ 	.word	0xffffffff


	//   ....[153]....
        /*0908*/ 	.word	0xffffffff


	//   ....[154]....
        /*090c*/ 	.word	0xffffffff


	//   ....[155]....
        /*0910*/ 	.word	0xffffffff


	//   ....[156]....
        /*0914*/ 	.word	0xffffffff


	//   ....[157]....
        /*0918*/ 	.word	0xffffffff


	//   ....[158]....
        /*091c*/ 	.word	0xffffffff


	//   ....[159]....
        /*0920*/ 	.word	0xffffffff


	//   ....[160]....
        /*0924*/ 	.word	0xffffffff


	//   ....[161]....
        /*0928*/ 	.word	0xffffffff


	//   ....[162]....
        /*092c*/ 	.word	0xffffffff


	//   ....[163]....
        /*0930*/ 	.word	0xffffffff


	//   ....[164]....
        /*0934*/ 	.word	0xffffffff


	//   ....[165]....
        /*0938*/ 	.word	0xffffffff


	//   ....[166]....
        /*093c*/ 	.word	0xffffffff


	//   ....[167]....
        /*0940*/ 	.word	0xffffffff


	//   ....[168]....
        /*0944*/ 	.word	0xffffffff


	//   ....[169]....
        /*0948*/ 	.word	0xffffffff


	//   ....[170]....
        /*094c*/ 	.word	0xffffffff


	//   ....[171]....
        /*0950*/ 	.word	0xffffffff


	//   ....[172]....
        /*0954*/ 	.word	0xffffffff


	//   ....[173]....
        /*0958*/ 	.word	0x0500000f


	//   ....[174]....
        /*095c*/ 	.word	0x0500000f


	//   ....[175]....
        /*0960*/ 	.word	0x0500000f


	//   ....[176]....
        /*0964*/ 	.word	0x0500000f


	//   ....[177]....
        /*0968*/ 	.word	0x0500000f


	//   ....[178]....
        /*096c*/ 	.word	0x0500000f


	//   ....[179]....
        /*0970*/ 	.word	0x0500000f


	//   ....[180]....
        /*0974*/ 	.word	0x0500000f


	//   ....[181]....
        /*0978*/ 	.word	0x0500000f


	//   ....[182]....
        /*097c*/ 	.word	0x0500000f


	//   ....[183]....
        /*0980*/ 	.word	0x0500000f


	//   ....[184]....
        /*0984*/ 	.word	0x0500000f


	//   ....[185]....
        /*0988*/ 	.word	0x0500000f


	//   ....[186]....
        /*098c*/ 	.word	0x0500000f


	//   ....[187]....
        /*0990*/ 	.word	0x0500000f


	//   ....[188]....
        /*0994*/ 	.word	0x0500000f


	//   ....[189]....
        /*0998*/ 	.word	0x0500000f


	//   ....[190]....
        /*099c*/ 	.word	0x0500000f


	//   ....[191]....
        /*09a0*/ 	.word	0x0500000f


	//   ....[192]....
        /*09a4*/ 	.word	0x0500000f


	//   ....[193]....
        /*09a8*/ 	.word	0x0500000f


	//   ....[194]....
        /*09ac*/ 	.word	0x0500000f


	//   ....[195]....
        /*09b0*/ 	.word	0x0500000f


	//   ....[196]....
        /*09b4*/ 	.word	0x0500000f


	//   ....[197]....
        /*09b8*/ 	.word	0x0500000f


	//   ....[198]....
        /*09bc*/ 	.word	0x0500000f


	//   ....[199]....
        /*09c0*/ 	.word	0x0500000f


	//   ....[200]....
        /*09c4*/ 	.word	0x0500000f


	//   ....[201]....
        /*09c8*/ 	.word	0x0500000f


	//   ....[202]....
        /*09cc*/ 	.word	0x0500000f


	//   ....[203]....
        /*09d0*/ 	.word	0x0500000f


	//   ....[204]....
        /*09d4*/ 	.word	0x0500000f


	//   ....[205]....
        /*09d8*/ 	.word	0x0500000f


	//   ....[206]....
        /*09dc*/ 	.word	0x0500000f


	//   ....[207]....
        /*09e0*/ 	.word	0x0500000f


	//   ....[208]....
        /*09e4*/ 	.word	0x0500000f


	//   ....[209]....
        /*09e8*/ 	.word	0x0500000f


	//   ....[210]....
        /*09ec*/ 	.word	0x0500000f


	//   ....[211]....
        /*09f0*/ 	.word	0x0500000f


	//   ....[212]....
        /*09f4*/ 	.word	0x0500000f


	//   ....[213]....
        /*09f8*/ 	.word	0x0500000f


	//   ....[214]....
        /*09fc*/ 	.word	0x0500000f


	//   ....[215]....
        /*0a00*/ 	.word	0x0500000f


	//   ....[216]....
        /*0a04*/ 	.word	0x0500000f


	//   ....[217]....
        /*0a08*/ 	.word	0x0500000f


	//   ....[218]....
        /*0a0c*/ 	.word	0x0500000f


	//   ....[219]....
        /*0a10*/ 	.word	0x0500000f


	//   ....[220]....
        /*0a14*/ 	.word	0x0500000f


	//   ....[221]....
        /*0a18*/ 	.word	0x0500000f


	//   ....[222]....
        /*0a1c*/ 	.word	0x0500000f


	//   ....[223]....
        /*0a20*/ 	.word	0x0500000f


	//   ....[224]....
        /*0a24*/ 	.word	0x0500000f


	//   ....[225]....
        /*0a28*/ 	.word	0x0500000f


	//   ....[226]....
        /*0a2c*/ 	.word	0x0500000f


	//   ....[227]....
        /*0a30*/ 	.word	0x0500000f


	//   ....[228]....
        /*0a34*/ 	.word	0x0500000f


	//   ....[229]....
        /*0a38*/ 	.word	0x0500000f


	//----- nvinfo : EIATTR_COOP_GROUP_INSTR_OFFSETS
	.align		4
.L_233:
        /*0a3c*/ 	.byte	0x04, 0x28
        /*0a3e*/ 	.short	(.L_235 - .L_234)


	//   ....[0]....
.L_234:
        /*0a40*/ 	.word	0x00000070


	//   ....[1]....
        /*0a44*/ 	.word	0x00000140


	//   ....[2]....
        /*0a48*/ 	.word	0x00000190


	//   ....[3]....
        /*0a4c*/ 	.word	0x000003c0


	//   ....[4]....
        /*0a50*/ 	.word	0x00000520


	//   ....[5]....
        /*0a54*/ 	.word	0x00000640


	//   ....[6]....
        /*0a58*/ 	.word	0x000007a0


	//   ....[7]....
        /*0a5c*/ 	.word	0x00002fb0


	//   ....[8]....
        /*0a60*/ 	.word	0x00002fc0


	//   ....[9]....
        /*0a64*/ 	.word	0x00004910


	//   ....[10]....
        /*0a68*/ 	.word	0x00004920


	//   ....[11]....
        /*0a6c*/ 	.word	0x00006a20


	//   ....[12]....
        /*0a70*/ 	.word	0x00006a30


	//   ....[13]....
        /*0a74*/ 	.word	0x00006e20


	//   ....[14]....
        /*0a78*/ 	.word	0x00006e40


	//   ....[15]....
        /*0a7c*/ 	.word	0x00007ab0


	//   ....[16]....
        /*0a80*/ 	.word	0x00008420


	//   ....[17]....
        /*0a84*/ 	.word	0x00008430


	//   ....[18]....
        /*0a88*/ 	.word	0x00008440


	//   ....[19]....
        /*0a8c*/ 	.word	0x00008450


	//   ....[20]....
        /*0a90*/ 	.word	0x0000a120


	//   ....[21]....
        /*0a94*/ 	.word	0x0000a130


	//   ....[22]....
        /*0a98*/ 	.word	0x0000a140


	//   ....[23]....
        /*0a9c*/ 	.word	0x0000a150


	//   ....[24]....
        /*0aa0*/ 	.word	0x0000cfe0


	//   ....[25]....
        /*0aa4*/ 	.word	0x0000d600


	//   ....[26]....
        /*0aa8*/ 	.word	0x0000e720


	//   ....[27]....
        /*0aac*/ 	.word	0x0000e840


	//   ....[28]....
        /*0ab0*/ 	.word	0x0000ef90


	//   ....[29]....
        /*0ab4*/ 	.word	0x0000f070


	//   ....[30]....
        /*0ab8*/ 	.word	0x00010d60


	//   ....[31]....
        /*0abc*/ 	.word	0x00011320


	//   ....[32]....
        /*0ac0*/ 	.word	0x00012370


	//   ....[33]....
        /*0ac4*/ 	.word	0x00012470


	//   ....[34]....
        /*0ac8*/ 	.word	0x00012980


	//   ....[35]....
        /*0acc*/ 	.word	0x00012a00


	//   ....[36]....
        /*0ad0*/ 	.word	0x00014e30


	//   ....[37]....
        /*0ad4*/ 	.word	0x00014e80


	//   ....[38]....
        /*0ad8*/ 	.word	0x00015110


	//   ....[39]....
        /*0adc*/ 	.word	0x00015130


	//   ....[40]....
        /*0ae0*/ 	.word	0x00017050


	//   ....[41]....
        /*0ae4*/ 	.word	0x00017610


	//   ....[42]....
        /*0ae8*/ 	.word	0x00018340


	//   ....[43]....
        /*0aec*/ 	.word	0x00018560


	//   ....[44]....
        /*0af0*/ 	.word	0x00018c60


	//   ....[45]....
        /*0af4*/ 	.word	0x00018cc0


	//   ....[46]....
        /*0af8*/ 	.word	0x0001a010


	//   ....[47]....
        /*0afc*/ 	.word	0x0001a0b0


	//   ....[48]....
        /*0b00*/ 	.word	0x0001a0f0


	//   ....[49]....
        /*0b04*/ 	.word	0x0001a200


	//   ....[50]....
        /*0b08*/ 	.word	0x0001ae00


	//   ....[51]....
        /*0b0c*/ 	.word	0x0001ae40


	//   ....[52]....
        /*0b10*/ 	.word	0x0001ae70


	//   ....[53]....
        /*0b14*/ 	.word	0x0001aea0


	//   ....[54]....
        /*0b18*/ 	.word	0x0001aec0


	//   ....[55]....
        /*0b1c*/ 	.word	0x0001aee0


	//   ....[56]....
        /*0b20*/ 	.word	0x0001aef0


	//   ....[57]....
        /*0b24*/ 	.word	0x0001af00


	//   ....[58]....
        /*0b28*/ 	.word	0x0001af10


	//   ....[59]....
        /*0b2c*/ 	.word	0x0001af20


	//   ....[60]....
        /*0b30*/ 	.word	0x0001af30


	//   ....[61]....
        /*0b34*/ 	.word	0x0001af40


	//   ....[62]....
        /*0b38*/ 	.word	0x0001af50


	//   ....[63]....
        /*0b3c*/ 	.word	0x0001af60


	//   ....[64]....
        /*0b40*/ 	.word	0x0001af70


	//   ....[65]....
        /*0b44*/ 	.word	0x0001af80


	//   ....[66]....
        /*0b48*/ 	.word	0x0001af90


	//   ....[67]....
        /*0b4c*/ 	.word	0x0001afa0


	//   ....[68]....
        /*0b50*/ 	.word	0x0001afb0


	//   ....[69]....
        /*0b54*/ 	.word	0x0001afc0


	//   ....[70]....
        /*0b58*/ 	.word	0x0001afd0


	//   ....[71]....
        /*0b5c*/ 	.word	0x0001afe0


	//   ....[72]....
        /*0b60*/ 	.word	0x0001aff0


	//   ....[73]....
        /*0b64*/ 	.word	0x0001b000


	//   ....[74]....
        /*0b68*/ 	.word	0x0001b010


	//   ....[75]....
        /*0b6c*/ 	.word	0x0001b020


	//   ....[76]....
        /*0b70*/ 	.word	0x0001b030


	//   ....[77]....
        /*0b74*/ 	.word	0x0001b040


	//   ....[78]....
        /*0b78*/ 	.word	0x0001b050


	//   ....[79]....
        /*0b7c*/ 	.word	0x0001b060


	//   ....[80]....
        /*0b80*/ 	.word	0x0001b070


	//   ....[81]....
        /*0b84*/ 	.word	0x0001b080


	//   ....[82]....
        /*0b88*/ 	.word	0x0001b090


	//   ....[83]....
        /*0b8c*/ 	.word	0x0001b0a0


	//   ....[84]....
        /*0b90*/ 	.word	0x0001b0b0


	//   ....[85]....
        /*0b94*/ 	.word	0x0001b0c0


	//   ....[86]....
        /*0b98*/ 	.word	0x0001b0d0


	//   ....[87]....
        /*0b9c*/ 	.word	0x0001b0e0


	//   ....[88]....
        /*0ba0*/ 	.word	0x0001b0f0


	//   ....[89]....
        /*0ba4*/ 	.word	0x0001b100


	//   ....[90]....
        /*0ba8*/ 	.word	0x0001b110


	//   ....[91]....
        /*0bac*/ 	.word	0x0001b120


	//   ....[92]....
        /*0bb0*/ 	.word	0x0001b130


	//   ....[93]....
        /*0bb4*/ 	.word	0x0001b140


	//   ....[94]....
        /*0bb8*/ 	.word	0x0001b150


	//   ....[95]....
        /*0bbc*/ 	.word	0x0001b160


	//   ....[96]....
        /*0bc0*/ 	.word	0x0001b170


	//   ....[97]....
        /*0bc4*/ 	.word	0x0001b180


	//   ....[98]....
        /*0bc8*/ 	.word	0x0001bac0


	//   ....[99]....
        /*0bcc*/ 	.word	0x0001bad0


	//   ....[100]....
        /*0bd0*/ 	.word	0x0001bae0


	//   ....[101]....
        /*0bd4*/ 	.word	0x0001bb20


	//   ....[102]....
        /*0bd8*/ 	.word	0x0001c210


	//   ....[103]....
        /*0bdc*/ 	.word	0x0001c230


	//   ....[104]....
        /*0be0*/ 	.word	0x0001c330


	//   ....[105]....
        /*0be4*/ 	.word	0x0001c350


	//   ....[106]....
        /*0be8*/ 	.word	0x0001c770


	//   ....[107]....
        /*0bec*/ 	.word	0x0001c7b0


	//   ....[108]....
        /*0bf0*/ 	.word	0x0001cc20


	//   ....[109]....
        /*0bf4*/ 	.word	0x0001cc30


	//   ....[110]....
        /*0bf8*/ 	.word	0x0001d850


	//   ....[111]....
        /*0bfc*/ 	.word	0x0001d860


	//   ....[112]....
        /*0c00*/ 	.word	0x0001d960


	//   ....[113]....
        /*0c04*/ 	.word	0x0001d980


	//   ....[114]....
        /*0c08*/ 	.word	0x0001db00


	//   ....[115]....
        /*0c0c*/ 	.word	0x0001dcf0


	//   ....[116]....
        /*0c10*/ 	.word	0x0001dd20


	//   ....[117]....
        /*0c14*/ 	.word	0x0001dd50


	//   ....[118]....
        /*0c18*/ 	.word	0x0001dd80


	//   ....[119]....
        /*0c1c*/ 	.word	0x0001ddb0


	//   ....[120]....
        /*0c20*/ 	.word	0x0001dde0


	//   ....[121]....
        /*0c24*/ 	.word	0x0001df70


	//   ....[122]....
        /*0c28*/ 	.word	0x0001dfa0


	//   ....[123]....
        /*0c2c*/ 	.word	0x0001dfd0


	//   ....[124]....
        /*0c30*/ 	.word	0x0001e000


	//   ....[125]....
        /*0c34*/ 	.word	0x0001e030


	//   ....[126]....
        /*0c38*/ 	.word	0x0001e060


	//   ....[127]....
        /*0c3c*/ 	.word	0x0001e0f0


	//   ....[128]....
        /*0c40*/ 	.word	0x0001e120


	//   ....[129]....
        /*0c44*/ 	.word	0x0001e130


	//   ....[130]....
        /*0c48*/ 	.word	0x0001e170


	//   ....[131]....
        /*0c4c*/ 	.word	0x0001faf0


	//   ....[132]....
        /*0c50*/ 	.word	0x000221e0


	//   ....[133]....
        /*0c54*/ 	.word	0x000221f0


	//   ....[134]....
        /*0c58*/ 	.word	0x00022200


	//   ....[135]....
        /*0c5c*/ 	.word	0x00022320


	//   ....[136]....
        /*0c60*/ 	.word	0x00022730


	//   ....[137]....
        /*0c64*/ 	.word	0x00022740


	//   ....[138]....
        /*0c68*/ 	.word	0x00022750


	//   ....[139]....
        /*0c6c*/ 	.word	0x00022760


	//   ....[140]....
        /*0c70*/ 	.word	0x000230c0


	//   ....[141]....
        /*0c74*/ 	.word	0x000230f0


	//   ....[142]....
        /*0c78*/ 	.word	0x00023110


	//   ....[143]....
        /*0c7c*/ 	.word	0x00023120


	//   ....[144]....
        /*0c80*/ 	.word	0x00023220


	//   ....[145]....
        /*0c84*/ 	.word	0x00023230


	//   ....[146]....
        /*0c88*/ 	.word	0x00023a00


	//   ....[147]....
        /*0c8c*/ 	.word	0x00023a20


	//   ....[148]....
        /*0c90*/ 	.word	0x00023a40


	//   ....[149]....
        /*0c94*/ 	.word	0x00023aa0


	//   ....[150]....
        /*0c98*/ 	.word	0x00023e70


	//   ....[151]....
        /*0c9c*/ 	.word	0x00023e80


	//   ....[152]....
        /*0ca0*/ 	.word	0x00023e90


	//   ....[153]....
        /*0ca4*/ 	.word	0x00023ef0


	//   ....[154]....
        /*0ca8*/ 	.word	0x00024e20


	//   ....[155]....
        /*0cac*/ 	.word	0x00024e50


	//   ....[156]....
        /*0cb0*/ 	.word	0x00024eb0


	//   ....[157]....
        /*0cb4*/ 	.word	0x00024ee0


	//   ....[158]....
        /*0cb8*/ 	.word	0x00024f10


	//   ....[159]....
        /*0cbc*/ 	.word	0x00024f40


	//   ....[160]....
        /*0cc0*/ 	.word	0x00024f70


	//   ....[161]....
        /*0cc4*/ 	.word	0x00024fa0


	//   ....[162]....
        /*0cc8*/ 	.word	0x00025140


	//   ....[163]....
        /*0ccc*/ 	.word	0x00025170


	//   ....[164]....
        /*0cd0*/ 	.word	0x000251a0


	//   ....[165]....
        /*0cd4*/ 	.word	0x000251d0


	//   ....[166]....
        /*0cd8*/ 	.word	0x00025200


	//   ....[167]....
        /*0cdc*/ 	.word	0x00025230


	//   ....[168]....
        /*0ce0*/ 	.word	0x000252f0


	//   ....[169]....
        /*0ce4*/ 	.word	0x00025310


	//   ....[170]....
        /*0ce8*/ 	.word	0x00025330


	//   ....[171]....
        /*0cec*/ 	.word	0x00025390


	//   ....[172]....
        /*0cf0*/ 	.word	0x00025df0


	//   ....[173]....
        /*0cf4*/ 	.word	0x00026190


	//   ....[174]....
        /*0cf8*/ 	.word	0x00026220


	//   ....[175]....
        /*0cfc*/ 	.word	0x00026300


	//   ....[176]....
        /*0d00*/ 	.word	0x00026390


	//   ....[177]....
        /*0d04*/ 	.word	0x00026470


	//   ....[178]....
        /*0d08*/ 	.word	0x00026500


	//   ....[179]....
        /*0d0c*/ 	.word	0x000265d0


	//   ....[180]....
        /*0d10*/ 	.word	0x00026660


	//   ....[181]....
        /*0d14*/ 	.word	0x000266b0


	//   ....[182]....
        /*0d18*/ 	.word	0x00026700


	//   ....[183]....
        /*0d1c*/ 	.word	0x000267d0


	//   ....[184]....
        /*0d20*/ 	.word	0x00026860


	//   ....[185]....
        /*0d24*/ 	.word	0x000268b0


	//   ....[186]....
        /*0d28*/ 	.word	0x00026900


	//   ....[187]....
        /*0d2c*/ 	.word	0x00026ca0


	//   ....[188]....
        /*0d30*/ 	.word	0x00026f80


	//   ....[189]....
        /*0d34*/ 	.word	0x00027070


	//   ....[190]....
        /*0d38*/ 	.word	0x00027110


	//   ....[191]....
        /*0d3c*/ 	.word	0x000272c0


	//   ....[192]....
        /*0d40*/ 	.word	0x00027360


	//   ....[193]....
        /*0d44*/ 	.word	0x00027450


	//   ....[194]....
        /*0d48*/ 	.word	0x000274e0


	//   ....[195]....
        /*0d4c*/ 	.word	0x00027540


	//   ....[196]....
        /*0d50*/ 	.word	0x000275e0


	//   ....[197]....
        /*0d54*/ 	.word	0x000276f0


	//   ....[198]....
        /*0d58*/ 	.word	0x00027750


	//   ....[199]....
        /*0d5c*/ 	.word	0x000277b0


	//   ....[200]....
        /*0d60*/ 	.word	0x00027850


	//   ....[201]....
        /*0d64*/ 	.word	0x00027920


	//   ....[202]....
        /*0d68*/ 	.word	0x00027a00


	//   ....[203]....
        /*0d6c*/ 	.word	0x00027b40


	//   ....[204]....
        /*0d70*/ 	.word	0x00027bf0


	//   ....[205]....
        /*0d74*/ 	.word	0x00027ca0


	//   ....[206]....
        /*0d78*/ 	.word	0x00027d50


	//   ....[207]....
        /*0d7c*/ 	.word	0x00027e40


	//   ....[208]....
        /*0d80*/ 	.word	0x00027ed0


	//   ....[209]....
        /*0d84*/ 	.word	0x00027f30


	//   ....[210]....
        /*0d88*/ 	.word	0x00028000


	//   ....[211]....
        /*0d8c*/ 	.word	0x000281e0


	//   ....[212]....
        /*0d90*/ 	.word	0x00028280


	//   ....[213]....
        /*0d94*/ 	.word	0x00028400


	//   ....[214]....
        /*0d98*/ 	.word	0x00028480


	//   ....[215]....
        /*0d9c*/ 	.word	0x00028500


	//   ....[216]....
        /*0da0*/ 	.word	0x00028580


	//   ....[217]....
        /*0da4*/ 	.word	0x00028600


	//   ....[218]....
        /*0da8*/ 	.word	0x00028690


	//   ....[219]....
        /*0dac*/ 	.word	0x00028730


	//   ....[220]....
        /*0db0*/ 	.word	0x000287e0


	//   ....[221]....
        /*0db4*/ 	.word	0x00028860


	//   ....[222]....
        /*0db8*/ 	.word	0x000288e0


	//   ....[223]....
        /*0dbc*/ 	.word	0x00028960


	//   ....[224]....
        /*0dc0*/ 	.word	0x000289f0


	//   ....[225]....
        /*0dc4*/ 	.word	0x00028a70


	//   ....[226]....
        /*0dc8*/ 	.word	0x00028b20


	//   ....[227]....
        /*0dcc*/ 	.word	0x00028b70


	//   ....[228]....
        /*0dd0*/ 	.word	0x00028c10


	//   ....[229]....
        /*0dd4*/ 	.word	0x00028d40


	//----- nvinfo : EIATTR_REG_RECONFIG
	.align		4
.L_235:
        /*0dd8*/ 	.byte	0x01, 0x54
	.zero		2


	//----- nvinfo : EIATTR_SYSCALL_OFFSETS
	.align		4
        /*0ddc*/ 	.byte	0x04, 0x46
        /*0dde*/ 	.short	(.L_237 - .L_236)


	//   ....[0]....
.L_236:
        /*0de0*/ 	.word	0x00002060


	//   ....[1]....
        /*0de4*/ 	.word	0x000021b0


	//   ....[2]....
        /*0de8*/ 	.word	0x00007c20


	//   ....[3]....
        /*0dec*/ 	.word	0x00008180


	//   ....[4]....
        /*0df0*/ 	.word	0x000217c0


	//   ....[5]....
        /*0df4*/ 	.word	0x00021930


	//   ....[6]....
        /*0df8*/ 	.word	0x00021a80


	//   ....[7]....
        /*0dfc*/ 	.word	0x00021bc0


	//   ....[8]....
        /*0e00*/ 	.word	0x00022ba0


	//----- nvinfo : EIATTR_MBARRIER_INSTR_OFFSETS
	.align		4
.L_237:
        /*0e04*/ 	.byte	0x04, 0x39
        /*0e06*/ 	.short	(.L_239 - .L_238)


	//   ....[0]....
.L_238:
        /*0e08*/ 	.word	0x00000270
        /*0e0c*/ 	.word	0x000000ff
        /*0e10*/ 	.word	0x00019c00
        /*0e14*/ 	.short	0x0100
        /*0e16*/ 	.byte	0x08
	.zero		1


	//   ....[1]....
        /*0e18*/ 	.word	0x00000280
        /*0e1c*/ 	.word	0x000000ff
        /*0e20*/ 	.word	0x00019c20
        /*0e24*/ 	.short	0x0100
        /*0e26*/ 	.byte	0x08
	.zero		1


	//   ....[2]....
        /*0e28*/ 	.word	0x00000370
        /*0e2c*/ 	.word	0x000000ff
        /*0e30*/ 	.word	0x00019c30
        /*0e34*/ 	.short	0x0100
        /*0e36*/ 	.byte	0x08
	.zero		1


	//   ....[3]....
        /*0e38*/ 	.word	0x00000380
        /*0e3c*/ 	.word	0x000000ff
        /*0e40*/ 	.word	0x00019c40
        /*0e44*/ 	.short	0x0100
        /*0e46*/ 	.byte	0x08
	.zero		1


	//   ....[4]....
        /*0e48*/ 	.word	0x00000390
        /*0e4c*/ 	.word	0x000000ff
        /*0e50*/ 	.word	0x00019c38
        /*0e54*/ 	.short	0x0100
        /*0e56*/ 	.byte	0x08
	.zero		1


	//   ....[5]....
        /*0e58*/ 	.word	0x000003a0
        /*0e5c*/ 	.word	0x000000ff
        /*0e60*/ 	.word	0x00019c48
        /*0e64*/ 	.short	0x0100
        /*0e66*/ 	.byte	0x08
	.zero		1


	//   ....[6]....
        /*0e68*/ 	.word	0x000004d0
        /*0e6c*/ 	.word	0x000000ff
        /*0e70*/ 	.word	0x00019c50
        /*0e74*/ 	.short	0x0100
        /*0e76*/ 	.byte	0x08
	.zero		1


	//   ....[7]....
        /*0e78*/ 	.word	0x000004e0
        /*0e7c*/ 	.word	0x000000ff
        /*0e80*/ 	.word	0x00019c60
        /*0e84*/ 	.short	0x0100
        /*0e86*/ 	.byte	0x08
	.zero		1


	//   ....[8]....
        /*0e88*/ 	.word	0x000004f0
        /*0e8c*/ 	.word	0x000000ff
        /*0e90*/ 	.word	0x00019c58
        /*0e94*/ 	.short	0x0100
        /*0e96*/ 	.byte	0x08
	.zero		1


	//   ....[9]....
        /*0e98*/ 	.word	0x00000500
        /*0e9c*/ 	.word	0x000000ff
        /*0ea0*/ 	.word	0x00019c68
        /*0ea4*/ 	.short	0x0100
        /*0ea6*/ 	.byte	0x08
	.zero		1


	//   ....[10]....
        /*0ea8*/ 	.word	0x000005f0
        /*0eac*/ 	.word	0x000000ff
        /*0eb0*/ 	.word	0x00019c70
        /*0eb4*/ 	.short	0x0100
        /*0eb6*/ 	.byte	0x06
	.zero		1


	//   ....[11]....
        /*0eb8*/ 	.word	0x00000600
        /*0ebc*/ 	.word	0x000000ff
        /*0ec0*/ 	.word	0x00019c80
        /*0ec4*/ 	.short	0x0100
        /*0ec6*/ 	.byte	0x06
	.zero		1


	//   ....[12]....
        /*0ec8*/ 	.word	0x00000610
        /*0ecc*/ 	.word	0x000000ff
        /*0ed0*/ 	.word	0x00019c78
        /*0ed4*/ 	.short	0x0100
        /*0ed6*/ 	.byte	0x06
	.zero		1


	//   ....[13]....
        /*0ed8*/ 	.word	0x00000620
        /*0edc*/ 	.word	0x000000ff
        /*0ee0*/ 	.word	0x00019c88
        /*0ee4*/ 	.short	0x0100
        /*0ee6*/ 	.byte	0x06
	.zero		1


	//   ....[14]....
        /*0ee8*/ 	.word	0x00000750
        /*0eec*/ 	.word	0x000000ff
        /*0ef0*/ 	.word	0x00019c90
        /*0ef4*/ 	.short	0x0100
        /*0ef6*/ 	.byte	0x08
	.zero		1


	//   ....[15]....
        /*0ef8*/ 	.word	0x00000760
        /*0efc*/ 	.word	0x000000ff
        /*0f00*/ 	.word	0x00019ca0
        /*0f04*/ 	.short	0x0100
        /*0f06*/ 	.byte	0x08
	.zero		1


	//   ....[16]....
        /*0f08*/ 	.word	0x00000770
        /*0f0c*/ 	.word	0x000000ff
        /*0f10*/ 	.word	0x00019c98
        /*0f14*/ 	.short	0x0100
        /*0f16*/ 	.byte	0x08
	.zero		1


	//   ....[17]....
        /*0f18*/ 	.word	0x00000780
        /*0f1c*/ 	.word	0x000000ff
        /*0f20*/ 	.word	0x00019ca8
        /*0f24*/ 	.short	0x0100
        /*0f26*/ 	.byte	0x08
	.zero		1


	//   ....[18]....
        /*0f28*/ 	.word	0x000008c0
        /*0f2c*/ 	.word	0x000000ff
        /*0f30*/ 	.word	0x00019cb0
        /*0f34*/ 	.short	0x0100
        /*0f36*/ 	.byte	0x08
	.zero		1


	//   ....[19]....
        /*0f38*/ 	.word	0x000008d0
        /*0f3c*/ 	.word	0x000000ff
        /*0f40*/ 	.word	0x00019cc0
        /*0f44*/ 	.short	0x0100
        /*0f46*/ 	.byte	0x08
	.zero		1


	//   ....[20]....
        /*0f48*/ 	.word	0x000008e0
        /*0f4c*/ 	.word	0x000000ff
        /*0f50*/ 	.word	0x00019cb8
        /*0f54*/ 	.short	0x0100
        /*0f56*/ 	.byte	0x08
	.zero		1


	//   ....[21]....
        /*0f58*/ 	.word	0x000008f0
        /*0f5c*/ 	.word	0x000000ff
        /*0f60*/ 	.word	0x00019cc8
        /*0f64*/ 	.short	0x0100
        /*0f66*/ 	.byte	0x08
	.zero		1


	//   ....[22]....
        /*0f68*/ 	.word	0x00002f60
        /*0f6c*/ 	.word	0x00000043
        /*0f70*/ 	.word	0x00019c90
        /*0f74*/ 	.short	0x010a
        /*0f76*/ 	.byte	0x3f
	.zero		1


	//   ....[23]....
        /*0f78*/ 	.word	0x000048c0
        /*0f7c*/ 	.word	0x00000043
        /*0f80*/ 	.word	0x00019c90
        /*0f84*/ 	.short	0x010a
        /*0f86*/ 	.byte	0x3f
	.zero		1


	//   ....[24]....
        /*0f88*/ 	.word	0x00006850
        /*0f8c*/ 	.word	0x00000043
        /*0f90*/ 	.word	0x00019c90
        /*0f94*/ 	.short	0x010a
        /*0f96*/ 	.byte	0x3f
	.zero		1


	//   ....[25]....
        /*0f98*/ 	.word	0x00006c70
        /*0f9c*/ 	.word	0x00000004
        /*0fa0*/ 	.word	0x00000000
        /*0fa4*/ 	.short	0x0101
        /*0fa6*/ 	.byte	0x3f
	.zero		1


	//   ....[26]....
        /*0fa8*/ 	.word	0x00006cb0
        /*0fac*/ 	.word	0x00000043
        /*0fb0*/ 	.word	0x00019cb0
        /*0fb4*/ 	.short	0x010a
        /*0fb6*/ 	.byte	0x3f
	.zero		1


	//   ....[27]....
        /*0fb8*/ 	.word	0x00007090
        /*0fbc*/ 	.word	0x00000043
        /*0fc0*/ 	.word	0x00000000
        /*0fc4*/ 	.short	0x0101
        /*0fc6*/ 	.byte	0x3f
	.zero		1


	//   ....[28]....
        /*0fc8*/ 	.word	0x00007f00
        /*0fcc*/ 	.word	0x00000010
        /*0fd0*/ 	.word	0x00019c00
        /*0fd4*/ 	.short	0x010a
        /*0fd6*/ 	.byte	0x3f
	.zero		1


	//   ....[29]....
        /*0fd8*/ 	.word	0x00007f50
        /*0fdc*/ 	.word	0x00000010
        /*0fe0*/ 	.word	0x00019c00
        /*0fe4*/ 	.short	0x010a
        /*0fe6*/ 	.byte	0x3f
	.zero		1


	//   ....[30]....
        /*0fe8*/ 	.word	0x00008790
        /*0fec*/ 	.word	0x00000010
        /*0ff0*/ 	.word	0x00019c00
        /*0ff4*/ 	.short	0x010a
        /*0ff6*/ 	.byte	0x3f
	.zero		1


	//   ....[31]....
        /*0ff8*/ 	.word	0x0000a450
        /*0ffc*/ 	.word	0x00000010
        /*1000*/ 	.word	0x00019c00
        /*1004*/ 	.short	0x010a
        /*1006*/ 	.byte	0x3f
	.zero		1


	//   ....[32]....
        /*1008*/ 	.word	0x0000c620
        /*100c*/ 	.word	0x00000000
        /*1010*/ 	.word	0x00019c30
        /*1014*/ 	.short	0x010a
        /*1016*/ 	.byte	0x3f
	.zero		1


	//   ....[33]....
        /*1018*/ 	.word	0x0000c6d0
        /*101c*/ 	.word	0x00000000
        /*1020*/ 	.word	0x00019c30
        /*1024*/ 	.short	0x010a
        /*1026*/ 	.byte	0x3f
	.zero		1


	//   ....[34]....
        /*1028*/ 	.word	0x0000cff0
        /*102c*/ 	.word	0x0000004c
        /*1030*/ 	.word	0x00000000
        /*1034*/ 	.short	0x0101
        /*1036*/ 	.byte	0x3f
	.zero		1


	//   ....[35]....
        /*1038*/ 	.word	0x00010300
        /*103c*/ 	.word	0x0000000f
        /*1040*/ 	.word	0x00019c30
        /*1044*/ 	.short	0x010a
        /*1046*/ 	.byte	0x3f
	.zero		1


	//   ....[36]....
        /*1048*/ 	.word	0x00010380
        /*104c*/ 	.word	0x0000000f
        /*1050*/ 	.word	0x00019c30
        /*1054*/ 	.short	0x010a
        /*1056*/ 	.byte	0x3f
	.zero		1


	//   ....[37]....
        /*1058*/ 	.word	0x00010580
        /*105c*/ 	.word	0x00000098
        /*1060*/ 	.word	0x00019c50
        /*1064*/ 	.short	0x010a
        /*1066*/ 	.byte	0x3f
	.zero		1


	//   ....[38]....
        /*1068*/ 	.word	0x000105d0
        /*106c*/ 	.word	0x00000098
        /*1070*/ 	.word	0x00019c50
        /*1074*/ 	.short	0x010a
        /*1076*/ 	.byte	0x3f
	.zero		1


	//   ....[39]....
        /*1078*/ 	.word	0x00010e40
        /*107c*/ 	.word	0x0000000f
        /*1080*/ 	.word	0x00000000
        /*1084*/ 	.short	0x0101
        /*1086*/ 	.byte	0x3f
	.zero		1


	//   ....[40]....
        /*1088*/ 	.word	0x000135a0
        /*108c*/ 	.word	0x00000098
        /*1090*/ 	.word	0x00000000
        /*1094*/ 	.short	0x0101
        /*1096*/ 	.byte	0x3f
	.zero		1


	//   ....[41]....
        /*1098*/ 	.word	0x00013f50
        /*109c*/ 	.word	0x0000000c
        /*10a0*/ 	.word	0x00019c30
        /*10a4*/ 	.short	0x010a
        /*10a6*/ 	.byte	0x3f
	.zero		1


	//   ....[42]....
        /*10a8*/ 	.word	0x00013fd0
        /*10ac*/ 	.word	0x0000000c
        /*10b0*/ 	.word	0x00019c30
        /*10b4*/ 	.short	0x010a
        /*10b6*/ 	.byte	0x3f
	.zero		1


	//   ....[43]....
        /*10b8*/ 	.word	0x000141d0
        /*10bc*/ 	.word	0x00000015
        /*10c0*/ 	.word	0x00019c50
        /*10c4*/ 	.short	0x010a
        /*10c6*/ 	.byte	0x3f
	.zero		1


	//   ....[44]....
        /*10c8*/ 	.word	0x00014220
        /*10cc*/ 	.word	0x00000015
        /*10d0*/ 	.word	0x00019c50
        /*10d4*/ 	.short	0x010a
        /*10d6*/ 	.byte	0x3f
	.zero		1


	//   ....[45]....
        /*10d8*/ 	.word	0x00014b10
        /*10dc*/ 	.word	0x00000005
        /*10e0*/ 	.word	0x00000000
        /*10e4*/ 	.short	0x0101
        /*10e6*/ 	.byte	0x3f
	.zero		1


	//   ....[46]....
        /*10e8*/ 	.word	0x00015f40
        /*10ec*/ 	.word	0x00000015
        /*10f0*/ 	.word	0x00000000
        /*10f4*/ 	.short	0x0101
        /*10f6*/ 	.byte	0x3f
	.zero		1


	//   ....[47]....
        /*10f8*/ 	.word	0x000165e0
        /*10fc*/ 	.word	0x0000000c
        /*1100*/ 	.word	0x00019c30
        /*1104*/ 	.short	0x010a
        /*1106*/ 	.byte	0x3f
	.zero		1


	//   ....[48]....
        /*1108*/ 	.word	0x00016660
        /*110c*/ 	.word	0x0000000c
        /*1110*/ 	.word	0x00019c30
        /*1114*/ 	.short	0x010a
        /*1116*/ 	.byte	0x3f
	.zero		1


	//   ....[49]....
        /*1118*/ 	.word	0x00016860
        /*111c*/ 	.word	0x00000015
        /*1120*/ 	.word	0x00019c50
        /*1124*/ 	.short	0x010a
        /*1126*/ 	.byte	0x3f
	.zero		1


	//   ....[50]....
        /*1128*/ 	.word	0x000168b0
        /*112c*/ 	.word	0x00000015
        /*1130*/ 	.word	0x00019c50
        /*1134*/ 	.short	0x010a
        /*1136*/ 	.byte	0x3f
	.zero		1


	//   ....[51]....
        /*1138*/ 	.word	0x00017130
        /*113c*/ 	.word	0x00000005
        /*1140*/ 	.word	0x00000000
        /*1144*/ 	.short	0x0101
        /*1146*/ 	.byte	0x3f
	.zero		1


	//   ....[52]....
        /*1148*/ 	.word	0x000197e0
        /*114c*/ 	.word	0x00000015
        /*1150*/ 	.word	0x00000000
        /*1154*/ 	.short	0x0101
        /*1156*/ 	.byte	0x3f
	.zero		1


	//   ....[53]....
        /*1158*/ 	.word	0x00019da0
        /*115c*/ 	.word	0x0000000c
        /*1160*/ 	.word	0x00019c50
        /*1164*/ 	.short	0x010a
        /*1166*/ 	.byte	0x3f
	.zero		1


	//   ....[54]....
        /*1168*/ 	.word	0x00019df0
        /*116c*/ 	.word	0x0000000c
        /*1170*/ 	.word	0x00019c50
        /*1174*/ 	.short	0x010a
        /*1176*/ 	.byte	0x3f
	.zero		1


	//   ....[55]....
        /*1178*/ 	.word	0x0001a6a0
        /*117c*/ 	.word	0x00000004
        /*1180*/ 	.word	0x00000000
        /*1184*/ 	.short	0x0101
        /*1186*/ 	.byte	0x3f
	.zero		1


	//   ....[56]....
        /*1188*/ 	.word	0x0001c220
        /*118c*/ 	.word	0x00000000
        /*1190*/ 	.word	0x00000000
        /*1194*/ 	.short	0x0101
        /*1196*/ 	.byte	0x3f
	.zero		1


	//   ....[57]....
        /*1198*/ 	.word	0x0001c640
        /*119c*/ 	.word	0x00000002
        /*11a0*/ 	.word	0x00000000
        /*11a4*/ 	.short	0x0101
        /*11a6*/ 	.byte	0x3f
	.zero		1


	//   ....[58]....
        /*11a8*/ 	.word	0x0001fbd0
        /*11ac*/ 	.word	0x00000012
        /*11b0*/ 	.word	0x00019c20
        /*11b4*/ 	.short	0x010a
        /*11b6*/ 	.byte	0x3f
	.zero		1


	//   ....[59]....
        /*11b8*/ 	.word	0x0001fc60
        /*11bc*/ 	.word	0x00000009
        /*11c0*/ 	.word	0x00019ca0
        /*11c4*/ 	.short	0x010a
        /*11c6*/ 	.byte	0x3f
	.zero		1


	//   ....[60]....
        /*11c8*/ 	.word	0x000200b0
        /*11cc*/ 	.word	0x00000009
        /*11d0*/ 	.word	0x00019cc0
        /*11d4*/ 	.short	0x010a
        /*11d6*/ 	.byte	0x3f
	.zero		1


	//   ....[61]....
        /*11d8*/ 	.word	0x000205c0
        /*11dc*/ 	.word	0x00000009
        /*11e0*/ 	.word	0x00019ca0
        /*11e4*/ 	.short	0x010a
        /*11e6*/ 	.byte	0x3f
	.zero		1


	//   ....[62]....
        /*11e8*/ 	.word	0x00020a00
        /*11ec*/ 	.word	0x00000009
        /*11f0*/ 	.word	0x00019cc0
        /*11f4*/ 	.short	0x010a
        /*11f6*/ 	.byte	0x3f
	.zero		1


	//   ....[63]....
        /*11f8*/ 	.word	0x00022020
        /*11fc*/ 	.word	0x00000004
        /*1200*/ 	.word	0x00019c80
        /*1204*/ 	.short	0x010a
        /*1206*/ 	.byte	0x3f
	.zero		1


	//   ....[64]....
        /*1208*/ 	.word	0x00022420
        /*120c*/ 	.word	0x00000004
        /*1210*/ 	.word	0x00019c70
        /*1214*/ 	.short	0x0107
        /*1216*/ 	.byte	0x3f
	.zero		1


	//   ....[65]....
        /*1218*/ 	.word	0x000224e0
        /*121c*/ 	.word	0x00000004
        /*1220*/ 	.word	0x00019c70
        /*1224*/ 	.short	0x0101
        /*1226*/ 	.byte	0x3f
	.zero		1


	//   ....[66]....
        /*1228*/ 	.word	0x00022510
        /*122c*/ 	.word	0x00000004
        /*1230*/ 	.word	0x00019c40
        /*1234*/ 	.short	0x010a
        /*1236*/ 	.byte	0x3f
	.zero		1


	//   ....[67]....
        /*1238*/ 	.word	0x00022880
        /*123c*/ 	.word	0x00000004
        /*1240*/ 	.word	0x00019c30
        /*1244*/ 	.short	0x0107
        /*1246*/ 	.byte	0x3f
	.zero		1


	//   ....[68]....
        /*1248*/ 	.word	0x00022950
        /*124c*/ 	.word	0x00000004
        /*1250*/ 	.word	0x00019c30
        /*1254*/ 	.short	0x0101
        /*1256*/ 	.byte	0x3f
	.zero		1


	//   ....[69]....
        /*1258*/ 	.word	0x00023310
        /*125c*/ 	.word	0x00000012
        /*1260*/ 	.word	0x00019c00
        /*1264*/ 	.short	0x0107
        /*1266*/ 	.byte	0x3f
	.zero		1


	//   ....[70]....
        /*1268*/ 	.word	0x00023410
        /*126c*/ 	.word	0x00000012
        /*1270*/ 	.word	0x00019c00
        /*1274*/ 	.short	0x0101
        /*1276*/ 	.byte	0x3f
	.zero		1


	//   ....[71]....
        /*1278*/ 	.word	0x00023430
        /*127c*/ 	.word	0x00000012
        /*1280*/ 	.word	0x00019c20
        /*1284*/ 	.short	0x010a
        /*1286*/ 	.byte	0x3f
	.zero		1


	//   ....[72]....
        /*1288*/ 	.word	0x000237c0
        /*128c*/ 	.word	0x00000000
        /*1290*/ 	.word	0x00019c80
        /*1294*/ 	.short	0x010a
        /*1296*/ 	.byte	0x3f
	.zero		1


	//   ....[73]....
        /*1298*/ 	.word	0x00023b70
        /*129c*/ 	.word	0x00000000
        /*12a0*/ 	.word	0x00019c70
        /*12a4*/ 	.short	0x0107
        /*12a6*/ 	.byte	0x3f
	.zero		1


	//   ....[74]....
        /*12a8*/ 	.word	0x00023c30
        /*12ac*/ 	.word	0x00000000
        /*12b0*/ 	.word	0x00019c70
        /*12b4*/ 	.short	0x0101
        /*12b6*/ 	.byte	0x3f
	.zero		1


	//   ....[75]....
        /*12b8*/ 	.word	0x00023c60
        /*12bc*/ 	.word	0x00000000
        /*12c0*/ 	.word	0x00019c40
        /*12c4*/ 	.short	0x010a
        /*12c6*/ 	.byte	0x3f
	.zero		1


	//   ....[76]....
        /*12c8*/ 	.word	0x00023f90
        /*12cc*/ 	.word	0x00000000
        /*12d0*/ 	.word	0x00019c30
        /*12d4*/ 	.short	0x0107
        /*12d6*/ 	.byte	0x3f
	.zero		1


	//   ....[77]....
        /*12d8*/ 	.word	0x00024050
        /*12dc*/ 	.word	0x00000000
        /*12e0*/ 	.word	0x00019c30
        /*12e4*/ 	.short	0x0101
        /*12e6*/ 	.byte	0x3f
	.zero		1


	//   ....[78]....
        /*12e8*/ 	.word	0x000240e0
        /*12ec*/ 	.word	0x00000002
        /*12f0*/ 	.word	0x00019c70
        /*12f4*/ 	.short	0x010a
        /*12f6*/ 	.byte	0x3f
	.zero		1


	//   ....[79]....
        /*12f8*/ 	.word	0x00024170
        /*12fc*/ 	.word	0x00000002
        /*1300*/ 	.word	0x00019c60
        /*1304*/ 	.short	0x010a
        /*1306*/ 	.byte	0x3f
	.zero		1


	//   ....[80]....
        /*1308*/ 	.word	0x00024500
        /*130c*/ 	.word	0x00000002
        /*1310*/ 	.word	0x00019c50
        /*1314*/ 	.short	0x0101
        /*1316*/ 	.byte	0x3f
	.zero		1


	//   ....[81]....
        /*1318*/ 	.word	0x00024590
        /*131c*/ 	.word	0x00000002
        /*1320*/ 	.word	0x00000000
        /*1324*/ 	.short	0x0101
        /*1326*/ 	.byte	0x3f
	.zero		1


	//   ....[82]....
        /*1328*/ 	.word	0x00024750
        /*132c*/ 	.word	0x00000003
        /*1330*/ 	.word	0x00019c70
        /*1334*/ 	.short	0x010a
        /*1336*/ 	.byte	0x3f
	.zero		1


	//   ....[83]....
        /*1338*/ 	.word	0x000247d0
        /*133c*/ 	.word	0x00000003
        /*1340*/ 	.word	0x00019c60
        /*1344*/ 	.short	0x010a
        /*1346*/ 	.byte	0x3f
	.zero		1


	//   ....[84]....
        /*1348*/ 	.word	0x00024b70
        /*134c*/ 	.word	0x00000003
        /*1350*/ 	.word	0x00019c50
        /*1354*/ 	.short	0x0101
        /*1356*/ 	.byte	0x3f
	.zero		1


	//   ....[85]....
        /*1358*/ 	.word	0x00024c10
        /*135c*/ 	.word	0x00000003
        /*1360*/ 	.word	0x00000000
        /*1364*/ 	.short	0x0101
        /*1366*/ 	.byte	0x3f
	.zero		1


	//   ....[86]....
        /*1368*/ 	.word	0x00025d70
        /*136c*/ 	.word	0x00000007
        /*1370*/ 	.word	0x00019c20
        /*1374*/ 	.short	0x010a
        /*1376*/ 	.byte	0x3f
	.zero		1


	//   ....[87]....
        /*1378*/ 	.word	0x00025ee0
        /*137c*/ 	.word	0x00000005
        /*1380*/ 	.word	0x00019c40
        /*1384*/ 	.short	0x010a
        /*1386*/ 	.byte	0x3f
	.zero		1


	//   ....[88]....
        /*1388*/ 	.word	0x00025f80
        /*138c*/ 	.word	0x00000003
        /*1390*/ 	.word	0x00019c40
        /*1394*/ 	.short	0x010a
        /*1396*/ 	.byte	0x3f
	.zero		1


	//   ....[89]....
        /*1398*/ 	.word	0x00025fc0
        /*139c*/ 	.word	0x00000005
        /*13a0*/ 	.word	0x00019c60
        /*13a4*/ 	.short	0x010a
        /*13a6*/ 	.byte	0x3f
	.zero		1


	//   ....[90]....
        /*13a8*/ 	.word	0x00026000
        /*13ac*/ 	.word	0x00000003
        /*13b0*/ 	.word	0x00019c60
        /*13b4*/ 	.short	0x010a
        /*13b6*/ 	.byte	0x3f
	.zero		1


	//   ....[91]....
        /*13b8*/ 	.word	0x00026040
        /*13bc*/ 	.word	0x00000005
        /*13c0*/ 	.word	0x00019c80
        /*13c4*/ 	.short	0x010a
        /*13c6*/ 	.byte	0x3f
	.zero		1


	//   ....[92]....
        /*13c8*/ 	.word	0x00026080
        /*13cc*/ 	.word	0x00000003
        /*13d0*/ 	.word	0x00019c80
        /*13d4*/ 	.short	0x010a
        /*13d6*/ 	.byte	0x3f
	.zero		1


	//   ....[93]....
        /*13d8*/ 	.word	0x000260e0
        /*13dc*/ 	.word	0x00000043
        /*13e0*/ 	.word	0x00019c90
        /*13e4*/ 	.short	0x010a
        /*13e6*/ 	.byte	0x3f
	.zero		1


	//   ....[94]....
        /*13e8*/ 	.word	0x00026250
        /*13ec*/ 	.word	0x00000043
        /*13f0*/ 	.word	0x00019c90
        /*13f4*/ 	.short	0x010a
        /*13f6*/ 	.byte	0x3f
	.zero		1


	//   ....[95]....
        /*13f8*/ 	.word	0x000263d0
        /*13fc*/ 	.word	0x00000043
        /*1400*/ 	.word	0x00019c90
        /*1404*/ 	.short	0x010a
        /*1406*/ 	.byte	0x3f
	.zero		1


	//   ....[96]....
        /*1408*/ 	.word	0x00026530
        /*140c*/ 	.word	0x00000043
        /*1410*/ 	.word	0x00019cb0
        /*1414*/ 	.short	0x010a
        /*1416*/ 	.byte	0x3f
	.zero		1


	//   ....[97]....
        /*1418*/ 	.word	0x00026730
        /*141c*/ 	.word	0x00000010
        /*1420*/ 	.word	0x00019c00
        /*1424*/ 	.short	0x010a
        /*1426*/ 	.byte	0x3f
	.zero		1


	//   ....[98]....
        /*1428*/ 	.word	0x00026940
        /*142c*/ 	.word	0x00000010
        /*1430*/ 	.word	0x00019c00
        /*1434*/ 	.short	0x010a
        /*1436*/ 	.byte	0x3f
	.zero		1


	//   ....[99]....
        /*1438*/ 	.word	0x00026990
        /*143c*/ 	.word	0x00000000
        /*1440*/ 	.word	0x00019c30
        /*1444*/ 	.short	0x010a
        /*1446*/ 	.byte	0x3f
	.zero		1


	//   ....[100]....
        /*1448*/ 	.word	0x000269e0
        /*144c*/ 	.word	0x0000000f
        /*1450*/ 	.word	0x00019c30
        /*1454*/ 	.short	0x010a
        /*1456*/ 	.byte	0x3f
	.zero		1


	//   ....[101]....
        /*1458*/ 	.word	0x00026a30
        /*145c*/ 	.word	0x00000098
        /*1460*/ 	.word	0x00019c50
        /*1464*/ 	.short	0x010a
        /*1466*/ 	.byte	0x3f
	.zero		1


	//   ....[102]....
        /*1468*/ 	.word	0x00026a80
        /*146c*/ 	.word	0x0000000c
        /*1470*/ 	.word	0x00019c30
        /*1474*/ 	.short	0x010a
        /*1476*/ 	.byte	0x3f
	.zero		1


	//   ....[103]....
        /*1478*/ 	.word	0x00026ad0
        /*147c*/ 	.word	0x00000015
        /*1480*/ 	.word	0x00019c50
        /*1484*/ 	.short	0x010a
        /*1486*/ 	.byte	0x3f
	.zero		1


	//   ....[104]....
        /*1488*/ 	.word	0x00026b20
        /*148c*/ 	.word	0x0000000c
        /*1490*/ 	.word	0x00019c30
        /*1494*/ 	.short	0x010a
        /*1496*/ 	.byte	0x3f
	.zero		1


	//   ....[105]....
        /*1498*/ 	.word	0x00026b70
        /*149c*/ 	.word	0x00000015
        /*14a0*/ 	.word	0x00019c50
        /*14a4*/ 	.short	0x010a
        /*14a6*/ 	.byte	0x3f
	.zero		1


	//   ....[106]....
        /*14a8*/ 	.word	0x00026bc0
        /*14ac*/ 	.word	0x0000000c
        /*14b0*/ 	.word	0x00019c50
        /*14b4*/ 	.short	0x010a
        /*14b6*/ 	.byte	0x3f
	.zero		1


	//   ....[107]....
        /*14b8*/ 	.word	0x00026d60
        /*14bc*/ 	.word	0x00000012
        /*14c0*/ 	.word	0x00019c20
        /*14c4*/ 	.short	0x010a
        /*14c6*/ 	.byte	0x3f
	.zero		1


	//   ....[108]....
        /*14c8*/ 	.word	0x00026db0
        /*14cc*/ 	.word	0x00000009
        /*14d0*/ 	.word	0x00019ca0
        /*14d4*/ 	.short	0x010a
        /*14d6*/ 	.byte	0x3f
	.zero		1


	//   ....[109]....
        /*14d8*/ 	.word	0x00026e00
        /*14dc*/ 	.word	0x00000009
        /*14e0*/ 	.word	0x00019cc0
        /*14e4*/ 	.short	0x010a
        /*14e6*/ 	.byte	0x3f
	.zero		1


	//   ....[110]....
        /*14e8*/ 	.word	0x00026e50
        /*14ec*/ 	.word	0x00000009
        /*14f0*/ 	.word	0x00019ca0
        /*14f4*/ 	.short	0x010a
        /*14f6*/ 	.byte	0x3f
	.zero		1


	//   ....[111]....
        /*14f8*/ 	.word	0x00026ea0
        /*14fc*/ 	.word	0x00000009
        /*1500*/ 	.word	0x00019cc0
        /*1504*/ 	.short	0x010a
        /*1506*/ 	.byte	0x3f
	.zero		1


	//   ....[112]....
        /*1508*/ 	.word	0x00026fc0
        /*150c*/ 	.word	0x00000004
        /*1510*/ 	.word	0x00019c80
        /*1514*/ 	.short	0x010a
        /*1516*/ 	.byte	0x3f
	.zero		1


	//   ....[113]....
        /*1518*/ 	.word	0x000273a0
        /*151c*/ 	.word	0x00000004
        /*1520*/ 	.word	0x00019c40
        /*1524*/ 	.short	0x010a
        /*1526*/ 	.byte	0x3f
	.zero		1


	//   ....[114]....
        /*1528*/ 	.word	0x00027a40
        /*152c*/ 	.word	0x00000012
        /*1530*/ 	.word	0x00019c20
        /*1534*/ 	.short	0x010a
        /*1536*/ 	.byte	0x3f
	.zero		1


	//   ....[115]....
        /*1538*/ 	.word	0x00027a90
        /*153c*/ 	.word	0x00000000
        /*1540*/ 	.word	0x00019c80
        /*1544*/ 	.short	0x010a
        /*1546*/ 	.byte	0x3f
	.zero		1


	//   ....[116]....
        /*1548*/ 	.word	0x00027d90
        /*154c*/ 	.word	0x00000000
        /*1550*/ 	.word	0x00019c40
        /*1554*/ 	.short	0x010a
        /*1556*/ 	.byte	0x3f
	.zero		1


	//   ....[117]....
        /*1558*/ 	.word	0x00028040
        /*155c*/ 	.word	0x00000002
        /*1560*/ 	.word	0x00019c70
        /*1564*/ 	.short	0x010a
        /*1566*/ 	.byte	0x3f
	.zero		1


	//   ....[118]....
        /*1568*/ 	.word	0x00028090
        /*156c*/ 	.word	0x00000002
        /*1570*/ 	.word	0x00019c60
        /*1574*/ 	.short	0x010a
        /*1576*/ 	.byte	0x3f
	.zero		1


	//   ....[119]....
        /*1578*/ 	.word	0x000280e0
        /*157c*/ 	.word	0x00000003
        /*1580*/ 	.word	0x00019c70
        /*1584*/ 	.short	0x010a
        /*1586*/ 	.byte	0x3f
	.zero		1


	//   ....[120]....
        /*1588*/ 	.word	0x00028130
        /*158c*/ 	.word	0x00000003
        /*1590*/ 	.word	0x00019c60
        /*1594*/ 	.short	0x010a
        /*1596*/ 	.byte	0x3f
	.zero		1


	//   ....[121]....
        /*1598*/ 	.word	0x00028c60
        /*159c*/ 	.word	0x00000007
        /*15a0*/ 	.word	0x00019c20
        /*15a4*/ 	.short	0x010a
        /*15a6*/ 	.byte	0x3f
	.zero		1


	//   ....[122]....
        /*15a8*/ 	.word	0x00028e00
        /*15ac*/ 	.word	0x00000005
        /*15b0*/ 	.word	0x00019c40
        /*15b4*/ 	.short	0x010a
        /*15b6*/ 	.byte	0x3f
	.zero		1


	//   ....[123]....
        /*15b8*/ 	.word	0x00028e50
        /*15bc*/ 	.word	0x00000003
        /*15c0*/ 	.word	0x00019c40
        /*15c4*/ 	.short	0x010a
        /*15c6*/ 	.byte	0x3f
	.zero		1


	//   ....[124]....
        /*15c8*/ 	.word	0x00028ea0
        /*15cc*/ 	.word	0x00000005
        /*15d0*/ 	.word	0x00019c60
        /*15d4*/ 	.short	0x010a
        /*15d6*/ 	.byte	0x3f
	.zero		1


	//   ....[125]....
        /*15d8*/ 	.word	0x00028ef0
        /*15dc*/ 	.word	0x00000003
        /*15e0*/ 	.word	0x00019c60
        /*15e4*/ 	.short	0x010a
        /*15e6*/ 	.byte	0x3f
	.zero		1


	//   ....[126]....
        /*15e8*/ 	.word	0x00028f40
        /*15ec*/ 	.word	0x00000005
        /*15f0*/ 	.word	0x00019c80
        /*15f4*/ 	.short	0x010a
        /*15f6*/ 	.byte	0x3f
	.zero		1


	//----- nvinfo : EIATTR_NUM_MBARRIERS
	.align		4
.L_239:
        /*15f8*/ 	.byte	0x03, 0x38
        /*15fa*/ 	.short	0x0016


	//----- nvinfo : EIATTR_EXIT_INSTR_OFFSETS
	.align		4
        /*15fc*/ 	.byte	0x04, 0x1c
        /*15fe*/ 	.short	(.L_241 - .L_240)


	//   ....[0]....
.L_240:
        /*1600*/ 	.word	0x000260d0


	//----- nvinfo : EIATTR_MAX_THREADS
	.align		4
.L_241:
        /*1604*/ 	.byte	0x04, 0x05
        /*1606*/ 	.short	(.L_243 - .L_242)
.L_242:
        /*1608*/ 	.word	0x00000200
        /*160c*/ 	.word	0x00000001
        /*1610*/ 	.word	0x00000001


	//----- nvinfo : EIATTR_CRS_STACK_SIZE
	.align		4
.L_243:
        /*1614*/ 	.byte	0x04, 0x1e
        /*1616*/ 	.short	(.L_245 - .L_244)
.L_244:
        /*1618*/ 	.word	0x00000000


	//----- nvinfo : EIATTR_CBANK_PARAM_SIZE
	.align		4
.L_245:
        /*161c*/ 	.byte	0x03, 0x19
        /*161e*/ 	.short	0x0af0


	//----- nvinfo : EIATTR_PARAM_CBANK
	.align		4
        /*1620*/ 	.byte	0x04, 0x0a
        /*1622*/ 	.short	(.L_247 - .L_246)
	.align		4
.L_246:
        /*1624*/ 	.word	index@(.nv.constant0._ZN7cutlass13device_kernelIN5flash11enable_sm90INS1_16FlashAttnFwdSm90INS1_25CollectiveMainloopFwdSm90ILi2EN4cute5tupleIJNS5_1CILi1EEES8_S8_EEENS6_IJNS7_ILi192EEENS7_ILi128EEENS7_ILi96EEEEEELi96ENS_12float_e4m3_tEfNS_4arch4Sm90ELb0ELb1ELb1ELb1ELb1ELb1ELb0ELb1ELb1ELb1ELb1ELb0EEENS1_21CollectiveEpilogueFwdINS6_IJSA_SC_SB_EEES9_NS_10bfloat16_tESG_Li384ELb1ELb1ELb1ELb1EEENS1_36VarlenDynamicPersistentTileSchedulerILi192ELi128ELi384ELi128ELb1ELb1ELb1ELb1ELb0ELb1EEEEEEEEEvNT_6ParamsE)
        /*1628*/ 	.short	0x0210
        /*162a*/ 	.short	0x0af0


	//----- nvinfo : EIATTR_SW_WAR
	.align		4
.L_247:
        /*162c*/ 	.byte	0x04, 0x36
        /*162e*/ 	.short	(.L_249 - .L_248)
.L_248:
        /*1630*/ 	.word	0x00000008
.L_249:


//--------------------- .nv.info._ZN7cutlass13device_kernelIN5flash11enable_sm90INS1_16FlashAttnFwdSm90INS1_25CollectiveMainloopFwdSm90ILi2EN4cute5tupleIJNS5_1CILi1EEES8_S8_EEENS6_IJNS7_ILi192EEENS7_ILi128EEENS7_ILi96EEEEEELi96ENS_12float_e4m3_tEfNS_4arch4Sm90ELb1ELb0ELb1ELb0ELb1ELb0ELb0ELb1ELb1ELb1ELb1ELb0EEENS1_21CollectiveEpilogueFwdINS6_IJSA_SC_SB_EEES9_NS_10bfloat16_tESG_Li384ELb0ELb1ELb1ELb1EEENS1_19SingleTileSchedulerILb0ELb1ELb1ELi192EEEEEEEEEvNT_6ParamsE --------------------------
	.section	.nv.info._ZN7cutlass13device_kernelIN5flash11enable_sm90INS1_16FlashAttnFwdSm90INS1_25CollectiveMainloopFwdSm90ILi2EN4cute5tupleIJNS5_1CILi1EEES8_S8_EEENS6_IJNS7_ILi192EEENS7_ILi128EEENS7_ILi96EEEEEELi96ENS_12float_e4m3_tEfNS_4arch4Sm90ELb1ELb0ELb1ELb0ELb1ELb0ELb0ELb1ELb1ELb1ELb1ELb0EEENS1_21CollectiveEpilogueFwdINS6_IJSA_SC_SB_EEES9_NS_10bfloat16_tESG_Li384ELb0ELb1ELb1ELb1EEENS1_19SingleTileSchedulerILb0ELb1ELb1ELi192EEEEEEEEEvNT_6ParamsE,"",@"SHT_CUDA_INFO"
	.sectionflags	@""
	.align	4


	//----- nvinfo : EIATTR_CUDA_API_VERSION
	.align		4
        /*0000*/ 	.byte	0x04, 0x37
        /*0002*/ 	.short	(.L_251 - .L_250)
.L_250:
        /*0004*/ 	.word	0x00000082


	//----- nvinfo : EIATTR_KPARAM_INFO
	.align		4
.L_251:
        /*0008*/ 	.byte	0x04, 0x17
        /*000a*/ 	.short	(.L_253 - .L_252)
.L_252:
        /*000c*/ 	.word	0x00000000
        /*0010*/ 	.short	0x0000
        /*0012*/ 	.short	0x0070
        /*0014*/ 	.byte	0x00, 0xf0, 0x01, 0x28


	//----- nvinfo : EIATTR_SPARSE_MMA_MASK
	.align		4
.L_253:
        /*0018*/ 	.byte	0x03, 0x50
        /*001a*/ 	.short	0x0000


	//----- nvinfo : EIATTR_MAXREG_COUNT
	.align		4
        /*001c*/ 	.byte	0x03, 0x1b
        /*001e*/ 	.short	0x0080


	//----- nvinfo : EIATTR_NUM_BARRIERS
	.align		4
        /*0020*/ 	.byte	0x02, 0x4c
        /*0022*/ 	.byte	0x09
	.zero		1


	//----- nvinfo : EIATTR_EXTERNS
	.align		4
        /*0024*/ 	.byte	0x04, 0x0f
        /*0026*/ 	.short	(.L_255 - .L_254)


	//   ....[0]....
	.align		4
.L_254:
        /*0028*/ 	.word	index@(__assertfail)


	//----- nvinfo : EIATTR_ANNOTATIONS
	.align		4
.L_255:
        /*002c*/ 	.byte	0x04, 0x55
        /*002e*/ 	.short	(.L_257 - .L_256)


	//   ....[0]....
.L_256:
        /*0030*/ 	.word	0x00000001
        /*0034*/ 	.byte	0xc0, 0xcd, 0x00, 0x00, 0x01, 0x00, 0x00, 0x00, 0xd0, 0xed, 0x00, 0x00, 0x01, 0x00, 0x00, 0x00
        /*0044*/ 	.byte	0x50, 0xf3, 0x00, 0x00


	//----- nvinfo : EIATTR_MERCURY_ISA_VERSION
	.align		4
.L_257:
        /*0048*/ 	.byte	0x03, 0x5f
        /*004a*/ 	.short	0x0101


	//----- nvinfo : EIATTR_INT_WARP_WIDE_INSTR_OFFSETS
	.align		4
        /*004c*/ 	.byte	0x04, 0x31
        /*004e*/ 	.short	(.L_259 - .L_258)


	//   ....[0]....
.L_258:
        /*0050*/ 	.word	0x000000c0


	//   ....[1]....
        /*0054*/ 	.word	0x000000d0


	//   ....[2]....
        /*0058*/ 	.word	0x00000170


	//----- nvinfo : EIATTR_COOP_GROUP_MASK_REGIDS
	.align		4
.L_259:
        /*005c*/ 	.byte	0x04, 0x29
        /*005e*/ 	.short	(.L_261 - .L_260)


	//   ....[0]....
.L_260:
        /*0060*/ 	.word	0xffffffff


	//   ....[1]....
        /*0064*/ 	.word	0xffffffff


	//   ....[2]....
        /*0068*/ 	.word	0xffffffff


	//   ....[3]....
        /*006c*/ 	.word	0xffffffff


	//   ....[4]....
        /*0070*/ 	.word	0xffffffff


	//   ....[5]....
        /*0074*/ 	.word	0xffffffff


	//   ....[6]....
        /*0078*/ 	.word	0xffffffff


	//   ....[7]....
        /*007c*/ 	.word	0xffffffff


	//   ....[8]....
        /*0080*/ 	.word	0xffffffff


	//   ....[9]....
        /*0084*/ 	.word	0xffffffff


	//   ....[10]....
        /*0088*/ 	.word	0xffffffff


	//   ....[11]....
        /*008c*/ 	.word	0xffffffff


	//   ....[12]....
        /*0090*/ 	.word	0xffffffff


	//   ....[13]....
        /*0094*/ 	.word	0xffffffff


	//   ....[14]....
        /*0098*/ 	.word	0xffffffff


	//   ....[15]....
        /*009c*/ 	.word	0xffffffff


	//   ....[16]....
        /*00a0*/ 	.word	0xffffffff


	//   ....[17]....
        /*00a4*/ 	.word	0xffffffff


	//   ....[18]....
        /*00a8*/ 	.word	0xffffffff


	//   ....[19]....
        /*00ac*/ 	.word	0xffffffff


	//   ....[20]....
        /*00b0*/ 	.word	0xffffffff


	//   ....[21]....
        /*00b4*/ 	.word	0xffffffff


	//   ....[22]....
        /*00b8*/ 	.word	0xffffffff


	//   ....[23]....
        /*00bc*/ 	.word	0xffffffff


	//   ....[24]....
        /*00c0*/ 	.word	0xffffffff


	//   ....[25]....
        /*00c4*/ 	.word	0xffffffff


	//   ....[26]....
        /*00c8*/ 	.word	0xffffffff


	//   ....[27]....
        /*00cc*/ 	.word	0xffffffff


	//   ....[28]....
        /*00d0*/ 	.word	0xffffffff


	//   ....[29]....
        /*00d4*/ 	.word	0xffffffff


	//   ....[30]....
        /*00d8*/ 	.word	0xffffffff


	//   ....[31]....
        /*00dc*/ 	.word	0xffffffff


	//   ....[32]....
        /*00e0*/ 	.word	0xffffffff


	//   ....[33]....
        /*00e4*/ 	.word	0xffffffff


	//   ....[34]....
        /*00e8*/ 	.word	0xffffffff


	//   ....[35]....
        /*00ec*/ 	.word	0xffffffff


	//   ....[36]....
        /*00f0*/ 	.word	0xffffffff


	//   ....[37]....
        /*00f4*/ 	.word	0xffffffff


	//   ....[38]....
        /*00f8*/ 	.word	0xffffffff


	//   ....[39]....
        /*00fc*/ 	.word	0xffffffff


	//   ....[40]....
        /*0100*/ 	.word	0xffffffff


	//   ....[41]....
        /*0104*/ 	.word	0xffffffff


	//   ....[42]....
        /*0108*/ 	.word	0xffffffff


	//   ....[43]....
        /*010c*/ 	.word	0xffffffff


	//   ....[44]....
        /*0110*/ 	.word	0xffffffff


	//   ....[45]....
        /*0114*/ 	.word	0xffffffff


	//   ....[46]....
        /*0118*/ 	.word	0xffffffff


	//   ....[47]....
        /*011c*/ 	.word	0xffffffff


	//   ....[48]....
        /*0120*/ 	.word	0xffffffff


	//   ....[49]....
        /*0124*/ 	.word	0xffffffff


	//   ....[50]....
        /*0128*/ 	.word	0xffffffff


	//   ....[51]....
        /*012c*/ 	.word	0xffffffff


	//   ....[52]....
        /*0130*/ 	.word	0xffffffff


	//   ....[53]....
        /*0134*/ 	.word	0xffffffff


	//   ....[54]....
        /*0138*/ 	.word	0xffffffff


	//   ....[55]....
        /*013c*/ 	.word	0xffffffff


	//   ....[56]....
        /*0140*/ 	.word	0xffffffff


	//   ....[57]....
        /*0144*/ 	.word	0xffffffff


	//   ....[58]....
        /*0148*/ 	.word	0xffffffff


	//   ....[59]....
        /*014c*/ 	.word	0xffffffff


	//   ....[60]....
        /*0150*/ 	.word	0xffffffff


	//   ....[61]....
        /*0154*/ 	.word	0xffffffff


	//   ....[62]....
        /*0158*/ 	.word	0xffffffff


	//   ....[63]....
        /*015c*/ 	.word	0xffffffff


	//   ....[64]....
        /*0160*/ 	.word	0xffffffff


	//   ....[65]....
        /*0164*/ 	.word	0xffffffff


	//   ....[66]....
        /*0168*/ 	.word	0xffffffff


	//   ....[67]....
        /*016c*/ 	.word	0xffffffff


	//   ....[68]....
        /*0170*/ 	.word	0xffffffff


	//   ....[69]....
        /*0174*/ 	.word	0xffffffff


	//   ....[70]....
        /*0178*/ 	.word	0xffffffff


	//   ....[71]....
        /*017c*/ 	.word	0xffffffff


	//   ....[72]....
        /*0180*/ 	.word	0xffffffff


	//   ....[73]....
        /*0184*/ 	.word	0xffffffff


	//   ....[74]....
        /*0188*/ 	.word	0xffffffff


	//   ....[75]....
        /*018c*/ 	.word	0xffffffff


	//   ....[76]....
        /*0190*/ 	.word	0xffffffff


	//   ....[77]....
        /*0194*/ 	.word	0xffffffff


	//   ....[78]....
        /*0198*/ 	.word	0xffffffff


	//   ....[79]....
        /*019c*/ 	.word	0xffffffff


	//   ....[80]....
        /*01a0*/ 	.word	0xffffffff


	//   ....[81]....
        /*01a4*/ 	.word	0xffffffff


	//   ....[82]....
        /*01a8*/ 	.word	0xffffffff


	//   ....[83]....
        /*01ac*/ 	.word	0xffffffff


	//   ....[84]....
        /*01b0*/ 	.word	0xffffffff


	//   ....[85]....
        /*01b4*/ 	.word	0xffffffff


	//   ....[86]....
        /*01b8*/ 	.word	0xffffffff


	//   ....[87]....
        /*01bc*/ 	.word	0xffffffff


	//   ....[88]....
        /*01c0*/ 	.word	0xffffffff


	//   ....[89]....
        /*01c4*/ 	.word	0xffffffff


	//   ....[90]....
        /*01c8*/ 	.word	0xffffffff


	//   ....[91]....
        /*01cc*/ 	.word	0xffffffff


	//   ....[92]....
        /*01d0*/ 	.word	0xffffffff


	//   ....[93]....
        /*01d4*/ 	.word	0xffffffff


	//   ....[94]....
        /*01d8*/ 	.word	0xffffffff


	//   ....[95]....
        /*01dc*/ 	.word	0xffffffff


	//   ....[96]....
        /*01e0*/ 	.word	0xffffffff


	//   ....[97]....
        /*01e4*/ 	.word	0xffffffff


	//   ....[98]....
        /*01e8*/ 	.word	0xffffffff


	//   ....[99]....
        /*01ec*/ 	.word	0xffffffff


	//   ....[100]....
        /*01f0*/ 	.word	0xffffffff


	//   ....[101]....
        /*01f4*/ 	.word	0xffffffff


	//   ....[102]....
        /*01f8*/ 	.word	0xffffffff


	//   ....[103]....
        /*01fc*/ 	.word	0xffffffff


	//   ....[104]....
        /*0200*/ 	.word	0xffffffff


	//   ....[105]....
        /*0204*/ 	.word	0xffffffff


	//   ....[106]....
        /*0208*/ 	.word	0xffffffff


	//   ....[107]....
        /*020c*/ 	.word	0x0500000f


	//   ....[108]....
        /*0210*/ 	.word	0x0500000f


	//   ....[109]....
        /*0214*/ 	.word	0x0500000f


	//   ....[110]....
        /*0218*/ 	.word	0x0500000f


	//   ....[111]....
        /*021c*/ 	.word	0x0500000f


	//   ....[112]....
        /*0220*/ 	.word	0x0500000f


	//   ....[113]....
        /*0224*/ 	.word	0x0500000f


	//   ....[114]....
        /*0228*/ 	.word	0x0500000f


	//   ....[115]....
        /*022c*/ 	.word	0x0500000f


	//   ....[116]....
        /*0230*/ 	.word	0x0500000f


	//   ....[117]....
        /*0234*/ 	.word	0x0500000f


	//   ....[118]....
        /*0238*/ 	.word	0x0500000f


	//   ....[119]....
        /*023c*/ 	.word	0x0500000f


	//   ....[120]....
        /*0240*/ 	.word	0x0500000f


	//   ....[121]....
        /*0244*/ 	.word	0x0500000f


	//   ....[122]....
        /*0248*/ 	.word	0x0500000f


	//   ....[123]....
        /*024c*/ 	.word	0x0500000f


	//   ....[124]....
        /*0250*/ 	.word	0x0500000f


	//   ....[125]....
        /*0254*/ 	.word	0x0500000f


	//   ....[126]....
        /*0258*/ 	.word	0x0500000f


	//   ....[127]....
        /*025c*/ 	.word	0x0500000f


	//   ....[128]....
        /*0260*/ 	.word	0x0500000f


	//   ....[129]....
        /*0264*/ 	.word	0x0500000f


	//----- nvinfo : EIATTR_COOP_GROUP_INSTR_OFFSETS
	.align		4
.L_261:
        /*0268*/ 	.byte	0x04, 0x28
        /*026a*/ 	.short	(.L_263 - .L_262)


	//   ....[0]....
.L_262:
        /*026c*/ 	.word	0x00000070


	//   ....[1]....
        /*0270*/ 	.word	0x000000b0


	//   ....[2]....
        /*0274*/ 	.word	0x000002d0


	//   ....[3]....
        /*0278*/ 	.word	0x00000430


	//   ....[4]....
        /*027c*/ 	.word	0x00000550


	//   ....[5]....
        /*0280*/ 	.word	0x000006b0


	//   ....[6]....
        /*0284*/ 	.word	0x00001130


	//   ....[7]....
        /*0288*/ 	.word	0x00001c80


	//   ....[8]....
        /*028c*/ 	.word	0x00002000


	//   ....[9]....
        /*0290*/ 	.word	0x00002ae0


	//   ....[10]....
        /*0294*/ 	.word	0x00002b50


	//   ....[11]....
        /*0298*/ 	.word	0x00003550


	//   ....[12]....
        /*029c*/ 	.word	0x000035a0


	//   ....[13]....
        /*02a0*/ 	.word	0x000049c0


	//   ....[14]....
        /*02a4*/ 	.word	0x00005390


	//   ....[15]....
        /*02a8*/ 	.word	0x00005590


	//   ....[16]....
        /*02ac*/ 	.word	0x000056a0


	//   ....[17]....
        /*02b0*/ 	.word	0x00005fc0


	//   ....[18]....
        /*02b4*/ 	.word	0x00006080


	//   ....[19]....
        /*02b8*/ 	.word	0x000081b0


	//   ....[20]....
        /*02bc*/ 	.word	0x000081d0


	//   ....[21]....
        /*02c0*/ 	.word	0x00008200


	//   ....[22]....
        /*02c4*/ 	.word	0x00008210


	//   ....[23]....
        /*02c8*/ 	.word	0x000097e0


	//   ....[24]....
        /*02cc*/ 	.word	0x00009800


	//   ....[25]....
        /*02d0*/ 	.word	0x00009880


	//   ....[26]....
        /*02d4*/ 	.word	0x00009890


	//   ....[27]....
        /*02d8*/ 	.word	0x0000a560


	//   ....[28]....
        /*02dc*/ 	.word	0x0000a570


	//   ....[29]....
        /*02e0*/ 	.word	0x0000a580


	//   ....[30]....
        /*02e4*/ 	.word	0x0000a590


	//   ....[31]....
        /*02e8*/ 	.word	0x0000a5a0


	//   ....[32]....
        /*02ec*/ 	.word	0x0000a5c0


	//   ....[33]....
        /*02f0*/ 	.word	0x0000a5d0


	//   ....[34]....
        /*02f4*/ 	.word	0x0000a5e0


	//   ....[35]....
        /*02f8*/ 	.word	0x0000a600


	//   ....[36]....
        /*02fc*/ 	.word	0x0000a610


	//   ....[37]....
        /*0300*/ 	.word	0x0000a620


	//   ....[38]....
        /*0304*/ 	.word	0x0000a630


	//   ....[39]....
        /*0308*/ 	.word	0x0000a650


	//   ....[40]....
        /*030c*/ 	.word	0x0000a670


	//   ....[41]....
        /*0310*/ 	.word	0x0000a680


	//   ....[42]....
        /*0314*/ 	.word	0x0000a690


	//   ....[43]....
        /*0318*/ 	.word	0x0000a6b0


	//   ....[44]....
        /*031c*/ 	.word	0x0000a6d0


	//   ....[45]....
        /*0320*/ 	.word	0x0000a6e0


	//   ....[46]....
        /*0324*/ 	.word	0x0000a700


	//   ....[47]....
        /*0328*/ 	.word	0x0000a720


	//   ....[48]....
        /*032c*/ 	.word	0x0000a730


	//   ....[49]....
        /*0330*/ 	.word	0x0000a740


	//   ....[50]....
        /*0334*/ 	.word	0x0000a750


	//   ....[51]....
        /*0338*/ 	.word	0x0000a760


	//   ....[52]....
        /*033c*/ 	.word	0x0000a780


	//   ....[53]....
        /*0340*/ 	.word	0x0000a790


	//   ....[54]....
        /*0344*/ 	.word	0x0000a7a0


	//   ....[55]....
        /*0348*/ 	.word	0x0000a7b0


	//   ....[56]....
        /*034c*/ 	.word	0x0000a7c0


	//   ....[57]....
        /*0350*/ 	.word	0x0000a7d0


	//   ....[58]....
        /*0354*/ 	.word	0x0000a7e0


	//   ....[59]....
        /*0358*/ 	.word	0x0000a7f0


	//   ....[60]....
        /*035c*/ 	.word	0x0000a810


	//   ....[61]....
        /*0360*/ 	.word	0x0000a840


	//   ....[62]....
        /*0364*/ 	.word	0x0000a870


	//   ....[63]....
        /*0368*/ 	.word	0x0000a8a0


	//   ....[64]....
        /*036c*/ 	.word	0x0000a8d0


	//   ....[65]....
        /*0370*/ 	.word	0x0000a910


	//   ....[66]....
        /*0374*/ 	.word	0x0000a940


	//   ....[67]....
        /*0378*/ 	.word	0x0000a960


	//   ....[68]....
        /*037c*/ 	.word	0x0000a970


	//   ....[69]....
        /*0380*/ 	.word	0x0000a980


	//   ....[70]....
        /*0384*/ 	.word	0x0000a990


	//   ....[71]....
        /*0388*/ 	.word	0x0000a9a0


	//   ....[72]....
        /*038c*/ 	.word	0x0000a9b0


	//   ....[73]....
        /*0390*/ 	.word	0x0000a9c0


	//   ....[74]....
        /*0394*/ 	.word	0x0000a9d0


	//   ....[75]....
        /*0398*/ 	.word	0x0000ad10


	//   ....[76]....
        /*039c*/ 	.word	0x0000ad80


	//   ....[77]....
        /*03a0*/ 	.word	0x0000adb0


	//   ....[78]....
        /*03a4*/ 	.word	0x0000adf0


	//   ....[79]....
        /*03a8*/ 	.word	0x0000ae30


	//   ....[80]....
        /*03ac*/ 	.word	0x0000ae70


	//   ....[81]....
        /*03b0*/ 	.word	0x0000b390


	//   ....[82]....
        /*03b4*/ 	.word	0x0000b3c0


	//   ....[83]....
        /*03b8*/ 	.word	0x0000bd90


	//   ....[84]....
        /*03bc*/ 	.word	0x0000d180


	//   ....[85]....
        /*03c0*/ 	.word	0x0000d1b0


	//   ....[86]....
        /*03c4*/ 	.word	0x0000d1c0


	//   ....[87]....
        /*03c8*/ 	.word	0x0000d290


	//   ....[88]....
        /*03cc*/ 	.word	0x0000d600


	//   ....[89]....
        /*03d0*/ 	.word	0x0000d610


	//   ....[90]....
        /*03d4*/ 	.word	0x0000d620


	//   ....[91]....
        /*03d8*/ 	.word	0x0000d660


	//   ....[92]....
        /*03dc*/ 	.word	0x0000de10


	//   ....[93]....
        /*03e0*/ 	.word	0x0000de40


	//   ....[94]....
        /*03e4*/ 	.word	0x0000de70


	//   ....[95]....
        /*03e8*/ 	.word	0x0000dea0


	//   ....[96]....
        /*03ec*/ 	.word	0x0000dee0


	//   ....[97]....
        /*03f0*/ 	.word	0x0000df70


	//   ....[98]....
        /*03f4*/ 	.word	0x0000e6a0


	//   ....[99]....
        /*03f8*/ 	.word	0x0000e6b0


	//   ....[100]....
        /*03fc*/ 	.word	0x0000e6c0


	//   ....[101]....
        /*0400*/ 	.word	0x0000e740


	//   ....[102]....
        /*0404*/ 	.word	0x0000eac0


	//   ....[103]....
        /*0408*/ 	.word	0x0000eae0


	//   ....[104]....
        /*040c*/ 	.word	0x0000eb00


	//   ....[105]....
        /*0410*/ 	.word	0x0000eb20


	//   ....[106]....
        /*0414*/ 	.word	0x0000f890


	//   ....[107]....
        /*0418*/ 	.word	0x0000fe50


	//   ....[108]....
        /*041c*/ 	.word	0x0000ff40


	//   ....[109]....
        /*0420*/ 	.word	0x0000fff0


	//   ....[110]....
        /*0424*/ 	.word	0x00010070


	//   ....[111]....
        /*0428*/ 	.word	0x00010140


	//   ....[112]....
        /*042c*/ 	.word	0x000102c0


	//   ....[113]....
        /*0430*/ 	.word	0x00010350


	//   ....[114]....
        /*0434*/ 	.word	0x000103d0


	//   ....[115]....
        /*0438*/ 	.word	0x00010480


	//   ....[116]....
        /*043c*/ 	.word	0x00010510


	//   ....[117]....
        /*0440*/ 	.word	0x00010570


	//   ....[118]....
        /*0444*/ 	.word	0x00010620


	//   ....[119]....
        /*0448*/ 	.word	0x000106d0


	//   ....[120]....
        /*044c*/ 	.word	0x00010770


	//   ....[121]....
        /*0450*/ 	.word	0x00010830


	//   ....[122]....
        /*0454*/ 	.word	0x00010970


	//   ....[123]....
        /*0458*/ 	.word	0x00010a00


	//   ....[124]....
        /*045c*/ 	.word	0x00010a60


	//   ....[125]....
        /*0460*/ 	.word	0x00010b40


	//   ....[126]....
        /*0464*/ 	.word	0x00010c30


	//   ....[127]....
        /*0468*/ 	.word	0x00010cd0


	//   ....[128]....
        /*046c*/ 	.word	0x00010d40


	//   ....[129]....
        /*0470*/ 	.word	0x00010e00


	//----- nvinfo : EIATTR_REG_RECONFIG
	.align		4
.L_263:
        /*0474*/ 	.byte	0x01, 0x54
	.zero		2


	//----- nvinfo : EIATTR_SYSCALL_OFFSETS
	.align		4
        /*0478*/ 	.byte	0x04, 0x46
        /*047a*/ 	.short	(.L_265 - .L_264)


	//   ....[0]....
.L_264:
        /*047c*/ 	.word	0x000012f0


	//   ....[1]....
        /*0480*/ 	.word	0x0000c5d0


	//   ....[2]....
        /*0484*/ 	.word	0x0000c710


	//   ....[3]....
        /*0488*/ 	.word	0x0000c850


	//   ....[4]....
        /*048c*/ 	.word	0x0000c970


	//   ....[5]....
        /*0490*/ 	.word	0x0000d970


	//----- nvinfo : EIATTR_MBARRIER_INSTR_OFFSETS
	.align		4
.L_265:
        /*0494*/ 	.byte	0x04, 0x39
        /*0496*/ 	.short	(.L_267 - .L_266)


	//   ....[0]....
.L_266:
        /*0498*/ 	.word	0x00000180
        /*049c*/ 	.word	0x000000ff
        /*04a0*/ 	.word	0x00017000
        /*04a4*/ 	.short	0x0100
        /*04a6*/ 	.byte	0x08
	.zero		1


	//   ....[1]....
        /*04a8*/ 	.word	0x00000190
        /*04ac*/ 	.word	0x000000ff
        /*04b0*/ 	.word	0x00017020
        /*04b4*/ 	.short	0x0100
        /*04b6*/ 	.byte	0x08
	.zero		1


	//   ....[2]....
        /*04b8*/ 	.word	0x00000280
        /*04bc*/ 	.word	0x000000ff
        /*04c0*/ 	.word	0x00017030
        /*04c4*/ 	.short	0x0100
        /*04c6*/ 	.byte	0x08
	.zero		1


	//   ....[3]....
        /*04c8*/ 	.word	0x00000290
        /*04cc*/ 	.word	0x000000ff
        /*04d0*/ 	.word	0x00017040
        /*04d4*/ 	.short	0x0100
        /*04d6*/ 	.byte	0x08
	.zero		1


	//   ....[4]....
        /*04d8*/ 	.word	0x000002a0
        /*04dc*/ 	.word	0x000000ff
        /*04e0*/ 	.word	0x00017038
        /*04e4*/ 	.short	0x0100
        /*04e6*/ 	.byte	0x08
	.zero		1


	//   ....[5]....
        /*04e8*/ 	.word	0x000002b0
        /*04ec*/ 	.word	0x000000ff
        /*04f0*/ 	.word	0x00017048
        /*04f4*/ 	.short	0x0100
        /*04f6*/ 	.byte	0x08
	.zero		1


	//   ....[6]....
        /*04f8*/ 	.word	0x000003e0
        /*04fc*/ 	.word	0x000000ff
        /*0500*/ 	.word	0x00017050
        /*0504*/ 	.short	0x0100
        /*0506*/ 	.byte	0x08
	.zero		1


	//   ....[7]....
        /*0508*/ 	.word	0x000003f0
        /*050c*/ 	.word	0x000000ff
        /*0510*/ 	.word	0x00017060
        /*0514*/ 	.short	0x0100
        /*0516*/ 	.byte	0x08
	.zero		1


	//   ....[8]....
        /*0518*/ 	.word	0x00000400
        /*051c*/ 	.word	0x000000ff
        /*0520*/ 	.word	0x00017058
        /*0524*/ 	.short	0x0100
        /*0526*/ 	.byte	0x08
	.zero		1


	//   ....[9]....
        /*0528*/ 	.word	0x00000410
        /*052c*/ 	.word	0x000000ff
        /*0530*/ 	.word	0x00017068
        /*0534*/ 	.short	0x0100
        /*0536*/ 	.byte	0x08
	.zero		1


	//   ....[10]....
        /*0538*/ 	.word	0x00000500
        /*053c*/ 	.word	0x000000ff
        /*0540*/ 	.word	0x00017070
        /*0544*/ 	.short	0x0100
        /*0546*/ 	.byte	0x06
	.zero		1


	//   ....[11]....
        /*0548*/ 	.word	0x00000510
        /*054c*/ 	.word	0x000000ff
        /*0550*/ 	.word	0x00017080
        /*0554*/ 	.short	0x0100
        /*0556*/ 	.byte	0x06
	.zero		1


	//   ....[12]....
        /*0558*/ 	.word	0x00000520
        /*055c*/ 	.word	0x000000ff
        /*0560*/ 	.word	0x00017078
        /*0564*/ 	.short	0x0100
        /*0566*/ 	.byte	0x06
	.zero		1


	//   ....[13]....
        /*0568*/ 	.word	0x00000530
        /*056c*/ 	.word	0x000000ff
        /*0570*/ 	.word	0x00017088
        /*0574*/ 	.short	0x0100
        /*0576*/ 	.byte	0x06
	.zero		1


	//   ....[14]....
        /*0578*/ 	.word	0x00000660
        /*057c*/ 	.word	0x000000ff
        /*0580*/ 	.word	0x00017090
        /*0584*/ 	.short	0x0100
        /*0586*/ 	.byte	0x08
	.zero		1


	//   ....[15]....
        /*0588*/ 	.word	0x00000670
        /*058c*/ 	.word	0x000000ff
        /*0590*/ 	.word	0x000170a0
        /*0594*/ 	.short	0x0100
        /*0596*/ 	.byte	0x08
	.zero		1


	//   ....[16]....
        /*0598*/ 	.word	0x00000680
        /*059c*/ 	.word	0x000000ff
        /*05a0*/ 	.word	0x00017098
        /*05a4*/ 	.short	0x0100
        /*05a6*/ 	.byte	0x08
	.zero		1


	//   ....[17]....
        /*05a8*/ 	.word	0x00000690
        /*05ac*/ 	.word	0x000000ff
        /*05b0*/ 	.word	0x000170a8
        /*05b4*/ 	.short	0x0100
        /*05b6*/ 	.byte	0x08
	.zero		1


	//   ....[18]....
        /*05b8*/ 	.word	0x000007d0
        /*05bc*/ 	.word	0x000000ff
        /*05c0*/ 	.word	0x000170b0
        /*05c4*/ 	.short	0x0100
        /*05c6*/ 	.byte	0x08
	.zero		1


	//   ....[19]....
        /*05c8*/ 	.word	0x000007e0
        /*05cc*/ 	.word	0x000000ff
        /*05d0*/ 	.word	0x000170c0
        /*05d4*/ 	.short	0x0100
        /*05d6*/ 	.byte	0x08
	.zero		1


	//   ....[20]....
        /*05d8*/ 	.word	0x000007f0
        /*05dc*/ 	.word	0x000000ff
        /*05e0*/ 	.word	0x000170b8
        /*05e4*/ 	.short	0x0100
        /*05e6*/ 	.byte	0x08
	.zero		1


	//   ....[21]....
        /*05e8*/ 	.word	0x00000800
        /*05ec*/ 	.word	0x000000ff
        /*05f0*/ 	.word	0x000170c8
        /*05f4*/ 	.short	0x0100
        /*05f6*/ 	.byte	0x08
	.zero		1


	//   ....[22]....
        /*05f8*/ 	.word	0x000015c0
        /*05fc*/ 	.word	0x000000ff
        /*0600*/ 	.word	0x00017000
        /*0604*/ 	.short	0x010a
        /*0606*/ 	.byte	0x2c
	.zero		1


	//   ....[23]....
        /*0608*/ 	.word	0x00001650
        /*060c*/ 	.word	0x000000ff
        /*0610*/ 	.word	0x00017030
        /*0614*/ 	.short	0x010a
        /*0616*/ 	.byte	0x2c
	.zero		1


	//   ....[24]....
        /*0618*/ 	.word	0x000016b0
        /*061c*/ 	.word	0x000000ff
        /*0620*/ 	.word	0x00017030
        /*0624*/ 	.short	0x010a
        /*0626*/ 	.byte	0x2c
	.zero		1


	//   ....[25]....
        /*0628*/ 	.word	0x00002200
        /*062c*/ 	.word	0x000000ff
        /*0630*/ 	.word	0x00000000
        /*0634*/ 	.short	0x0101
        /*0636*/ 	.byte	0x06
	.zero		1


	//   ....[26]....
        /*0638*/ 	.word	0x00004420
        /*063c*/ 	.word	0x000000ff
        /*0640*/ 	.word	0x00017030
        /*0644*/ 	.short	0x010a
        /*0646*/ 	.byte	0x19
	.zero		1


	//   ....[27]....
        /*0648*/ 	.word	0x00004460
        /*064c*/ 	.word	0x000000ff
        /*0650*/ 	.word	0x00017030
        /*0654*/ 	.short	0x010a
        /*0656*/ 	.byte	0x19
	.zero		1


	//   ....[28]....
        /*0658*/ 	.word	0x000045e0
        /*065c*/ 	.word	0x000000ff
        /*0660*/ 	.word	0x00017050
        /*0664*/ 	.short	0x010a
        /*0666*/ 	.byte	0x0b
	.zero		1


	//   ....[29]....
        /*0668*/ 	.word	0x00004620
        /*066c*/ 	.word	0x000000ff
        /*0670*/ 	.word	0x00017050
        /*0674*/ 	.short	0x010a
        /*0676*/ 	.byte	0x0b
	.zero		1


	//   ....[30]....
        /*0678*/ 	.word	0x00005060
        /*067c*/ 	.word	0x000000ff
        /*0680*/ 	.word	0x00000000
        /*0684*/ 	.short	0x0101
        /*0686*/ 	.byte	0x19
	.zero		1


	//   ....[31]....
        /*0688*/ 	.word	0x00006be0
        /*068c*/ 	.word	0x000000ff
        /*0690*/ 	.word	0x00000000
        /*0694*/ 	.short	0x0101
        /*0696*/ 	.byte	0x07
	.zero		1


	//   ....[32]....
        /*0698*/ 	.word	0x000071b0
        /*069c*/ 	.word	0x000000ff
        /*06a0*/ 	.word	0x00017030
        /*06a4*/ 	.short	0x010a
        /*06a6*/ 	.byte	0x16
	.zero		1


	//   ....[33]....
        /*06a8*/ 	.word	0x000071f0
        /*06ac*/ 	.word	0x000000ff
        /*06b0*/ 	.word	0x00017030
        /*06b4*/ 	.short	0x010a
        /*06b6*/ 	.byte	0x16
	.zero		1


	//   ....[34]....
        /*06b8*/ 	.word	0x00007370
        /*06bc*/ 	.word	0x000000ff
        /*06c0*/ 	.word	0x00017050
        /*06c4*/ 	.short	0x010a
        /*06c6*/ 	.byte	0x0e
	.zero		1


	//   ....[35]....
        /*06c8*/ 	.word	0x000073b0
        /*06cc*/ 	.word	0x000000ff
        /*06d0*/ 	.word	0x00017050
        /*06d4*/ 	.short	0x010a
        /*06d6*/ 	.byte	0x0e
	.zero		1


	//   ....[36]....
        /*06d8*/ 	.word	0x00007a30
        /*06dc*/ 	.word	0x000000ff
        /*06e0*/ 	.word	0x00000000
        /*06e4*/ 	.short	0x0101
        /*06e6*/ 	.byte	0x06
	.zero		1


	//   ....[37]....
        /*06e8*/ 	.word	0x00008ff0
        /*06ec*/ 	.word	0x000000ff
        /*06f0*/ 	.word	0x00000000
        /*06f4*/ 	.short	0x0101
        /*06f6*/ 	.byte	0x07
	.zero		1


	//   ....[38]....
        /*06f8*/ 	.word	0x00009500
        /*06fc*/ 	.word	0x000000ff
        /*0700*/ 	.word	0x00017050
        /*0704*/ 	.short	0x010a
        /*0706*/ 	.byte	0x10
	.zero		1


	//   ....[39]....
        /*0708*/ 	.word	0x00009540
        /*070c*/ 	.word	0x000000ff
        /*0710*/ 	.word	0x00017050
        /*0714*/ 	.short	0x010a
        /*0716*/ 	.byte	0x10
	.zero		1


	//   ....[40]....
        /*0718*/ 	.word	0x00009b70
        /*071c*/ 	.word	0x000000ff
        /*0720*/ 	.word	0x00000000
        /*0724*/ 	.short	0x0101
        /*0726*/ 	.byte	0x04
	.zero		1


	//   ....[41]....
        /*0728*/ 	.word	0x0000ae50
        /*072c*/ 	.word	0x000000ff
        /*0730*/ 	.word	0x00000000
        /*0734*/ 	.short	0x0101
        /*0736*/ 	.byte	0x04
	.zero		1


	//   ....[42]....
        /*0738*/ 	.word	0x0000cf80
        /*073c*/ 	.word	0x000000ff
        /*0740*/ 	.word	0x00017080
        /*0744*/ 	.short	0x010a
        /*0746*/ 	.byte	0x2e
	.zero		1


	//   ....[43]....
        /*0748*/ 	.word	0x0000d350
        /*074c*/ 	.word	0x000000ff
        /*0750*/ 	.word	0x00017070
        /*0754*/ 	.short	0x0107
        /*0756*/ 	.byte	0x2e
	.zero		1


	//   ....[44]....
        /*0758*/ 	.word	0x0000d3e0
        /*075c*/ 	.word	0x000000ff
        /*0760*/ 	.word	0x00017070
        /*0764*/ 	.short	0x0101
        /*0766*/ 	.byte	0x2e
	.zero		1


	//   ....[45]....
        /*0768*/ 	.word	0x0000d410
        /*076c*/ 	.word	0x000000ff
        /*0770*/ 	.word	0x00017040
        /*0774*/ 	.short	0x010a
        /*0776*/ 	.byte	0x2e
	.zero		1


	//   ....[46]....
        /*0778*/ 	.word	0x0000d720
        /*077c*/ 	.word	0x000000ff
        /*0780*/ 	.word	0x00017030
        /*0784*/ 	.short	0x0107
        /*0786*/ 	.byte	0x2e
	.zero		1


	//   ....[47]....
        /*0788*/ 	.word	0x0000d7b0
        /*078c*/ 	.word	0x000000ff
        /*0790*/ 	.word	0x00017030
        /*0794*/ 	.short	0x0101
        /*0796*/ 	.byte	0x2e
	.zero		1


	//   ....[48]....
        /*0798*/ 	.word	0x0000e080
        /*079c*/ 	.word	0x000000ff
        /*07a0*/ 	.word	0x00017000
        /*07a4*/ 	.short	0x0107
        /*07a6*/ 	.byte	0x2e
	.zero		1


	//   ....[49]....
        /*07a8*/ 	.word	0x0000e0e0
        /*07ac*/ 	.word	0x000000ff
        /*07b0*/ 	.word	0x00017000
        /*07b4*/ 	.short	0x0101
        /*07b6*/ 	.byte	0x2e
	.zero		1


	//   ....[50]....
        /*07b8*/ 	.word	0x0000e110
        /*07bc*/ 	.word	0x000000ff
        /*07c0*/ 	.word	0x00017020
        /*07c4*/ 	.short	0x010a
        /*07c6*/ 	.byte	0x2e
	.zero		1


	//   ....[51]....
        /*07c8*/ 	.word	0x0000e450
        /*07cc*/ 	.word	0x00000006
        /*07d0*/ 	.word	0x00017080
        /*07d4*/ 	.short	0x010a
        /*07d6*/ 	.byte	0x3f
	.zero		1


	//   ....[52]....
        /*07d8*/ 	.word	0x0000e810
        /*07dc*/ 	.word	0x00000006
        /*07e0*/ 	.word	0x00017070
        /*07e4*/ 	.short	0x0107
        /*07e6*/ 	.byte	0x3f
	.zero		1


	//   ....[53]....
        /*07e8*/ 	.word	0x0000e8a0
        /*07ec*/ 	.word	0x00000006
        /*07f0*/ 	.word	0x00017070
        /*07f4*/ 	.short	0x0101
        /*07f6*/ 	.byte	0x3f
	.zero		1


	//   ....[54]....
        /*07f8*/ 	.word	0x0000e8d0
        /*07fc*/ 	.word	0x00000006
        /*0800*/ 	.word	0x00017040
        /*0804*/ 	.short	0x010a
        /*0806*/ 	.byte	0x3f
	.zero		1


	//   ....[55]....
        /*0808*/ 	.word	0x0000ec00
        /*080c*/ 	.word	0x00000006
        /*0810*/ 	.word	0x00017030
        /*0814*/ 	.short	0x0107
        /*0816*/ 	.byte	0x3f
	.zero		1


	//   ....[56]....
        /*0818*/ 	.word	0x0000eca0
        /*081c*/ 	.word	0x00000006
        /*0820*/ 	.word	0x00017030
        /*0824*/ 	.short	0x0101
        /*0826*/ 	.byte	0x3f
	.zero		1


	//   ....[57]....
        /*0828*/ 	.word	0x0000ed20
        /*082c*/ 	.word	0x00000002
        /*0830*/ 	.word	0x00017070
        /*0834*/ 	.short	0x010a
        /*0836*/ 	.byte	0x3f
	.zero		1


	//   ....[58]....
        /*0838*/ 	.word	0x0000edb0
        /*083c*/ 	.word	0x00000002
        /*0840*/ 	.word	0x00017060
        /*0844*/ 	.short	0x010a
        /*0846*/ 	.byte	0x3f
	.zero		1


	//   ....[59]....
        /*0848*/ 	.word	0x0000f160
        /*084c*/ 	.word	0x00000002
        /*0850*/ 	.word	0x00017050
        /*0854*/ 	.short	0x0101
        /*0856*/ 	.byte	0x3f
	.zero		1


	//   ....[60]....
        /*0858*/ 	.word	0x0000f200
        /*085c*/ 	.word	0x00000002
        /*0860*/ 	.word	0x00000000
        /*0864*/ 	.short	0x0101
        /*0866*/ 	.byte	0x3f
	.zero		1


	//   ....[61]....
        /*0868*/ 	.word	0x0000f2d0
        /*086c*/ 	.word	0x00000002
        /*0870*/ 	.word	0x00017070
        /*0874*/ 	.short	0x010a
        /*0876*/ 	.byte	0x3f
	.zero		1


	//   ....[62]....
        /*0878*/ 	.word	0x0000f380
        /*087c*/ 	.word	0x00000002
        /*0880*/ 	.word	0x00017060
        /*0884*/ 	.short	0x010a
        /*0886*/ 	.byte	0x3f
	.zero		1


	//   ....[63]....
        /*0888*/ 	.word	0x0000f720
        /*088c*/ 	.word	0x00000002
        /*0890*/ 	.word	0x00017050
        /*0894*/ 	.short	0x0101
        /*0896*/ 	.byte	0x3f
	.zero		1


	//   ....[64]....
        /*0898*/ 	.word	0x0000f7a0
        /*089c*/ 	.word	0x00000002
        /*08a0*/ 	.word	0x00000000
        /*08a4*/ 	.short	0x0101
        /*08a6*/ 	.byte	0x3f
	.zero		1


	//   ....[65]....
        /*08a8*/ 	.word	0x0000f840
        /*08ac*/ 	.word	0x00000007
        /*08b0*/ 	.word	0x00017020
        /*08b4*/ 	.short	0x010a
        /*08b6*/ 	.byte	0x3f
	.zero		1


	//   ....[66]....
        /*08b8*/ 	.word	0x0000f960
        /*08bc*/ 	.word	0x00000005
        /*08c0*/ 	.word	0x00017040
        /*08c4*/ 	.short	0x010a
        /*08c6*/ 	.byte	0x3f
	.zero		1


	//   ....[67]....
        /*08c8*/ 	.word	0x0000fa00
        /*08cc*/ 	.word	0x00000007
        /*08d0*/ 	.word	0x00017040
        /*08d4*/ 	.short	0x010a
        /*08d6*/ 	.byte	0x3f
	.zero		1


	//   ....[68]....
        /*08d8*/ 	.word	0x0000fa40
        /*08dc*/ 	.word	0x00000005
        /*08e0*/ 	.word	0x00017060
        /*08e4*/ 	.short	0x010a
        /*08e6*/ 	.byte	0x3f
	.zero		1


	//   ....[69]....
        /*08e8*/ 	.word	0x0000fa80
        /*08ec*/ 	.word	0x00000007
        /*08f0*/ 	.word	0x00017060
        /*08f4*/ 	.short	0x010a
        /*08f6*/ 	.byte	0x3f
	.zero		1


	//   ....[70]....
        /*08f8*/ 	.word	0x0000fac0
        /*08fc*/ 	.word	0x00000005
        /*0900*/ 	.word	0x00017080
        /*0904*/ 	.short	0x010a
        /*0906*/ 	.byte	0x3f
	.zero		1


	//   ....[71]....
        /*0908*/ 	.word	0x0000fb00
        /*090c*/ 	.word	0x00000007
        /*0910*/ 	.word	0x00017080
        /*0914*/ 	.short	0x010a
        /*0916*/ 	.byte	0x3f
	.zero		1


	//   ....[72]....
        /*0918*/ 	.word	0x0000fb70
        /*091c*/ 	.word	0x00000003
        /*0920*/ 	.word	0x00017000
        /*0924*/ 	.short	0x010a
        /*0926*/ 	.byte	0x3f
	.zero		1


	//   ....[73]....
        /*0928*/ 	.word	0x0000fbd0
        /*092c*/ 	.word	0x00000003
        /*0930*/ 	.word	0x00017030
        /*0934*/ 	.short	0x010a
        /*0936*/ 	.byte	0x3f
	.zero		1


	//   ....[74]....
        /*0938*/ 	.word	0x0000fc30
        /*093c*/ 	.word	0x0000000b
        /*0940*/ 	.word	0x00017030
        /*0944*/ 	.short	0x010a
        /*0946*/ 	.byte	0x3f
	.zero		1


	//   ....[75]....
        /*0948*/ 	.word	0x0000fc90
        /*094c*/ 	.word	0x0000000b
        /*0950*/ 	.word	0x00017050
        /*0954*/ 	.short	0x010a
        /*0956*/ 	.byte	0x3f
	.zero		1


	//   ....[76]....
        /*0958*/ 	.word	0x0000fcf0
        /*095c*/ 	.word	0x00000009
        /*0960*/ 	.word	0x00017030
        /*0964*/ 	.short	0x010a
        /*0966*/ 	.byte	0x3f
	.zero		1


	//   ....[77]....
        /*0968*/ 	.word	0x0000fd50
        /*096c*/ 	.word	0x00000009
        /*0970*/ 	.word	0x00017050
        /*0974*/ 	.short	0x010a
        /*0976*/ 	.byte	0x3f
	.zero		1


	//   ....[78]....
        /*0978*/ 	.word	0x0000fdb0
        /*097c*/ 	.word	0x00000005
        /*0980*/ 	.word	0x00017050
        /*0984*/ 	.short	0x010a
        /*0986*/ 	.byte	0x3f
	.zero		1


	//   ....[79]....
        /*0988*/ 	.word	0x0000fe90
        /*098c*/ 	.word	0x00000003
        /*0990*/ 	.word	0x00017080
        /*0994*/ 	.short	0x010a
        /*0996*/ 	.byte	0x3f
	.zero		1


	//   ....[80]....
        /*0998*/ 	.word	0x00010210
        /*099c*/ 	.word	0x00000003
        /*09a0*/ 	.word	0x00017040
        /*09a4*/ 	.short	0x010a
        /*09a6*/ 	.byte	0x3f
	.zero		1


	//   ....[81]....
        /*09a8*/ 	.word	0x00010870
        /*09ac*/ 	.word	0x00000003
        /*09b0*/ 	.word	0x00017020
        /*09b4*/ 	.short	0x010a
        /*09b6*/ 	.byte	0x3f
	.zero		1


	//   ....[82]....
        /*09b8*/ 	.word	0x000108c0
        /*09bc*/ 	.word	0x00000006
        /*09c0*/ 	.word	0x00017080
        /*09c4*/ 	.short	0x010a
        /*09c6*/ 	.byte	0x3f
	.zero		1


	//   ....[83]....
        /*09c8*/ 	.word	0x00010b80
        /*09cc*/ 	.word	0x00000006
        /*09d0*/ 	.word	0x00017040
        /*09d4*/ 	.short	0x010a
        /*09d6*/ 	.byte	0x3f
	.zero		1


	//   ....[84]....
        /*09d8*/ 	.word	0x00010e30
        /*09dc*/ 	.word	0x00000002
        /*09e0*/ 	.word	0x00017070
        /*09e4*/ 	.short	0x010a
        /*09e6*/ 	.byte	0x3f
	.zero		1


	//   ....[85]....
        /*09e8*/ 	.word	0x00010e80
        /*09ec*/ 	.word	0x00000002
        /*09f0*/ 	.word	0x00017060
        /*09f4*/ 	.short	0x010a
        /*09f6*/ 	.byte	0x3f
	.zero		1


	//   ....[86]....
        /*09f8*/ 	.word	0x00010ed0
        /*09fc*/ 	.word	0x00000002
        /*0a00*/ 	.word	0x00017070
        /*0a04*/ 	.short	0x010a
        /*0a06*/ 	.byte	0x3f
	.zero		1


	//   ....[87]....
        /*0a08*/ 	.word	0x00010f20
        /*0a0c*/ 	.word	0x00000002
        /*0a10*/ 	.word	0x00017060
        /*0a14*/ 	.short	0x010a
        /*0a16*/ 	.byte	0x3f
	.zero		1


	//   ....[88]....
        /*0a18*/ 	.word	0x00010f70
        /*0a1c*/ 	.word	0x00000007
        /*0a20*/ 	.word	0x00017020
        /*0a24*/ 	.short	0x010a
        /*0a26*/ 	.byte	0x3f
	.zero		1


	//   ....[89]....
        /*0a28*/ 	.word	0x00010fc0
        /*0a2c*/ 	.word	0x00000005
        /*0a30*/ 	.word	0x00017040
        /*0a34*/ 	.short	0x010a
        /*0a36*/ 	.byte	0x3f
	.zero		1


	//   ....[90]....
        /*0a38*/ 	.word	0x00011010
        /*0a3c*/ 	.word	0x00000007
        /*0a40*/ 	.word	0x00017040
        /*0a44*/ 	.short	0x010a
        /*0a46*/ 	.byte	0x3f
	.zero		1


	//   ....[91]....
        /*0a48*/ 	.word	0x00011060
        /*0a4c*/ 	.word	0x00000005
        /*0a50*/ 	.word	0x00017060
        /*0a54*/ 	.short	0x010a
        /*0a56*/ 	.byte	0x3f
	.zero		1


	//   ....[92]....
        /*0a58*/ 	.word	0x000110b0
        /*0a5c*/ 	.word	0x00000007
        /*0a60*/ 	.word	0x00017060
        /*0a64*/ 	.short	0x010a
        /*0a66*/ 	.byte	0x3f
	.zero		1


	//   ....[93]....
        /*0a68*/ 	.word	0x00011100
        /*0a6c*/ 	.word	0x00000005
        /*0a70*/ 	.word	0x00017080
        /*0a74*/ 	.short	0x010a
        /*0a76*/ 	.byte	0x3f
	.zero		1


	//----- nvinfo : EIATTR_NUM_MBARRIERS
	.align		4
.L_267:
        /*0a78*/ 	.byte	0x03, 0x38
        /*0a7a*/ 	.short	0x0016


	//----- nvinfo : EIATTR_EXIT_INSTR_OFFSETS
	.align		4
        /*0a7c*/ 	.byte	0x04, 0x1c
        /*0a7e*/ 	.short	(.L_269 - .L_268)


	//   ....[0]....
.L_268:
        /*0a80*/ 	.word	0x0000fb50


	//----- nvinfo : EIATTR_MAX_THREADS
	.align		4
.L_269:
        /*0a84*/ 	.byte	0x04, 0x05
        /*0a86*/ 	.short	(.L_271 - .L_270)
.L_270:
        /*0a88*/ 	.word	0x00000200
        /*0a8c*/ 	.word	0x00000001
        /*0a90*/ 	.word	0x00000001


	//----- nvinfo : EIATTR_CRS_STACK_SIZE
	.align		4
.L_271:
        /*0a94*/ 	.byte	0x04, 0x1e
        /*0a96*/ 	.short	(.L_273 - .L_272)
.L_272:
        /*0a98*/ 	.word	0x00000000


	//----- nvinfo : EIATTR_CBANK_PARAM_SIZE
	.align		4
.L_273:
        /*0a9c*/ 	.byte	0x03, 0x19
        /*0a9e*/ 	.short	0x0a70


	//----- nvinfo : EIATTR_PARAM_CBANK
	.align		4
        /*0aa0*/ 	.byte	0x04, 0x0a
        /*0aa2*/ 	.short	(.L_275 - .L_274)
	.align		4
.L_274:
        /*0aa4*/ 	.word	index@(.nv.constant0._ZN7cutlass13device_kernelIN5flash11enable_sm90INS1_16FlashAttnFwdSm90INS1_25CollectiveMainloopFwdSm90ILi2EN4cute5tupleIJNS5_1CILi1EEES8_S8_EEENS6_IJNS7_ILi192EEENS7_ILi128EEENS7_ILi96EEEEEELi96ENS_12float_e4m3_tEfNS_4arch4Sm90ELb1ELb0ELb1ELb0ELb1ELb0ELb0ELb1ELb1ELb1ELb1ELb0EEENS1_21CollectiveEpilogueFwdINS6_IJSA_SC_SB_EEES9_NS_10bfloat16_tESG_Li384ELb0ELb1ELb1ELb1EEENS1_19SingleTileSchedulerILb0ELb1ELb1ELi192EEEEEEEEEvNT_6ParamsE)
        /*0aa8*/ 	.short	0x0210
        /*0aaa*/ 	.short	0x0a70


	//----- nvinfo : EIATTR_SW_WAR
	.align		4
.L_275:
        /*0aac*/ 	.byte	0x04, 0x36
        /*0aae*/ 	.short	(.L_277 - .L_276)
.L_276:
        /*0ab0*/ 	.word	0x00000008
.L_277:


//--------------------- .nv.info._ZN7cutlass13device_kernelIN5flash11enable_sm90INS1_16FlashAttnFwdSm90INS1_25CollectiveMainloopFwdSm90ILi2EN4cute5tupleIJNS5_1CILi1EEES8_S8_EEENS6_IJNS7_ILi192EEENS7_ILi128EEENS7_ILi96EEEEEELi96ENS_12float_e4m3_tEfNS_4arch4Sm90ELb1ELb0ELb1ELb1ELb1ELb0ELb0ELb1ELb1ELb1ELb1ELb0EEENS1_21CollectiveEpilogueFwdINS6_IJSA_SC_SB_EEES9_NS_10bfloat16_tESG_Li384ELb1ELb1ELb1ELb1EEENS1_36VarlenDynamicPersistentTileSchedulerILi192ELi128ELi384ELi128ELb1ELb1ELb1ELb1ELb1ELb1EEEEEEEEEvNT_6ParamsE --------------------------
	.section	.nv.info._ZN7cutlass13device_kernelIN5flash11enable_sm90INS1_16FlashAttnFwdSm90INS1_25CollectiveMainloopFwdSm90ILi2EN4cute5tupleIJNS5_1CILi1EEES8_S8_EEENS6_IJNS7_ILi192EEENS7_ILi128EEENS7_ILi96EEEEEELi96ENS_12float_e4m3_tEfNS_4arch4Sm90ELb1ELb0ELb1ELb1ELb1ELb0ELb0ELb1ELb1ELb1ELb1ELb0EEENS1_21CollectiveEpilogueFwdINS6_IJSA_SC_SB_EEES9_NS_10bfloat16_tESG_Li384ELb1ELb1ELb1ELb1EEENS1_36VarlenDynamicPersistentTileSchedulerILi192ELi128ELi384ELi128ELb1ELb1ELb1ELb1ELb1ELb1EEEEEEEEEvNT_6ParamsE,"",@"SHT_CUDA_INFO"
	.sectionflags	@""
	.align	4


	//----- nvinfo : EIATTR_CUDA_API_VERSION
	.align		4
        /*0000*/ 	.byte	0x04, 0x37
        /*0002*/ 	.short	(.L_279 - .L_278)
.L_278:
        /*0004*/ 	.word	0x00000082


	//----- nvinfo : EIATTR_KPARAM_INFO
	.align		4
.L_279:
        /*0008*/ 	.byte	0x04, 0x17
        /*000a*/ 	.short	(.L_281 - .L_280)
.L_280:
        /*000c*/ 	.word	0x00000000
        /*0010*/ 	.short	0x0000
        /*0012*/ 	.short	0x0070
        /*0014*/ 	.byte	0x00, 0xf0, 0x01, 0x2a


	//----- nvinfo : EIATTR_SPARSE_MMA_MASK
	.align		4
.L_281:
        /*0018*/ 	.byte	0x03, 0x50
        /*001a*/ 	.short	0x0000


	//----- nvinfo : EIATTR_MAXREG_COUNT
	.align		4
        /*001c*/ 	.byte	0x03, 0x1b
        /*001e*/ 	.short	0x0080


	//----- nvinfo : EIATTR_NUM_BARRIERS
	.align		4
        /*0020*/ 	.byte	0x02, 0x4c
        /*0022*/ 	.byte	0x09
	.zero		1


	//----- nvinfo : EIATTR_EXTERNS
	.align		4
        /*0024*/ 	.byte	0x04, 0x0f
        /*0026*/ 	.short	(.L_283 - .L_282)


	//   ....[0]....
	.align		4
.L_282:
        /*0028*/ 	.word	index@(__assertfail)


	//----- nvinfo : EIATTR_ANNOTATIONS
	.align		4
.L_283:
        /*002c*/ 	.byte	0x04, 0x55
        /*002e*/ 	.short	(.L_285 - .L_284)


	//   ....[0]....
.L_284:
        /* <DEDUP_REMOVED lines=20> */


	//----- nvinfo : EIATTR_MERCURY_ISA_VERSION
	.align		4
.L_285:
        /*0160*/ 	.byte	0x03, 0x5f
        /*0162*/ 	.short	0x0101


	//----- nvinfo : EIATTR_UNUSED_LOAD_BYTE_OFFSET
	.align		4
        /*0164*/ 	.byte	0x04, 0x44
        /*0166*/ 	.short	(.L_287 - .L_286)


	//   ....[0]....
.L_286:
        /*0168*/ 	.word	0x00000940
        /*016c*/ 	.word	0x0000fff0


	//   ....[1]....
        /*0170*/ 	.word	0x0000a430
        /*0174*/ 	.word	0x0000fff0


	//----- nvinfo : EIATTR_INT_WARP_WIDE_INSTR_OFFSETS
	.align		4
.L_287:
        /*0178*/ 	.byte	0x04, 0x31
        /*017a*/ 	.short	(.L_289 - .L_288)


	//   ....[0]....
.L_288:
        /*017c*/ 	.word	0x000000c0


	//   ....[1]....
        /*0180*/ 	.word	0x000000d0


	//   ....[2]....
        /*0184*/ 	.word	0x00000170


	//   ....[3]....
        /*0188*/ 	.word	0x0000f420


	//   ....[4]....
        /*018c*/ 	.word	0x0000f4b0


	//   ....[5]....
        /*0190*/ 	.word	0x00012270


	//   ....[6]....
        /*0194*/ 	.word	0x00012300


	//----- nvinfo : EIATTR_COOP_GROUP_MASK_REGIDS
	.align		4
.L_289:
        /*0198*/ 	.byte	0x04, 0x29
        /*019a*/ 	.short	(.L_291 - .L_290)


	//   ....[0]....
.L_290:
        /*019c*/ 	.word	0xffffffff


	//   ....[1]....
        /*01a0*/ 	.word	0xffffffff


	//   ....[2]....
        /*01a4*/ 	.word	0xffffffff


	//   ....[3]....
        /*01a8*/ 	.word	0xffffffff


	//   ....[4]....
        /*01ac*/ 	.word	0xffffffff


	//   ....[5]....
        /*01b0*/ 	.word	0xffffffff


	//   ....[6]....
        /*01b4*/ 	.word	0xffffffff


	//   ....[7]....
        /*01b8*/ 	.word	0xffffffff


	//   ....[8]....
        /*01bc*/ 	.word	0xffffffff


	//   ....[9]....
        /*01c0*/ 	.word	0xffffffff


	//   ....[10]....
        /*01c4*/ 	.word	0xffffffff


	//   ....[11]....
        /*01c8*/ 	.word	0xffffffff


	//   ....[12]....
        /*01cc*/ 	.word	0xffffffff


	//   ....[13]....
        /*01d0*/ 	.word	0xffffffff


	//   ....[14]....
        /*01d4*/ 	.word	0xffffffff


	//   ....[15]....
        /*01d8*/ 	.word	0xffffffff


	//   ....[16]....
        /*01dc*/ 	.word	0xffffffff


	//   ....[17]....
        /*01e0*/ 	.word	0xffffffff


	//   ....[18]....
        /*01e4*/ 	.word	0xffffffff


	//   ....[19]....
        /*01e8*/ 	.word	0xffffffff


	//   ....[20]....
        /*01ec*/ 	.word	0xffffffff


	//   ....[21]....
        /*01f0*/ 	.word	0xffffffff


	//   ....[22]....
        /*01f4*/ 	.word	0xffffffff


	//   ....[23]....
        /*01f8*/ 	.word	0xffffffff


	//   ....[24]....
        /*01fc*/ 	.word	0xffffffff


	//   ....[25]....
        /*0200*/ 	.word	0xffffffff


	//   ....[26]....
        /*0204*/ 	.word	0xffffffff


	//   ....[27]....
        /*0208*/ 	.word	0xffffffff


	//   ....[28]....
        /*020c*/ 	.word	0xffffffff


	//   ....[29]....
        /*0210*/ 	.word	0xffffffff


	//   ....[30]....
        /*0214*/ 	.word	0xffffffff


	//   ....[31]....
        /*0218*/ 	.word	0xffffffff


	//   ....[32]....
        /*021c*/ 	.word	0xffffffff


	//   ....[33]....
        /*0220*/ 	.word	0xffffffff


	//   ....[34]....
        /*0224*/ 	.word	0xffffffff


	//   ....[35]....
        /*0228*/ 	.word	0xffffffff


	//   ....[36]....
        /*022c*/ 	.word	0xffffffff


	//   ....[37]....
        /*0230*/ 	.word	0xffffffff


	//   ....[38]....
        /*0234*/ 	.word	0xffffffff


	//   ....[39]....
        /*0238*/ 	.word	0xffffffff


	//   ....[40]....
        /*023c*/ 	.word	0xffffffff


	//   ....[41]....
        /*0240*/ 	.word	0xffffffff


	//   ....[42]....
        /*0244*/ 	.word	0xffffffff


	//   ....[43]....
        /*0248*/ 	.word	0xffffffff


	//   ....[44]....
        /*024c*/ 	.word	0xffffffff


	//   ....[45]....
        /*0250*/ 	.word	0xffffffff


	//   ....[46]....
        /*0254*/ 	.word	0xffffffff


	//   ....[47]....
        /*0258*/ 	.word	0xffffffff


	//   ....[48]....
        /*025c*/ 	.word	0xffffffff


	//   ....[49]....
        /*0260*/ 	.word	0xffffffff


	//   ....[50]....
        /*0264*/ 	.word	0xffffffff


	//   ....[51]....
        /*0268*/ 	.word	0xffffffff


	//   ....[52]....
        /*026c*/ 	.word	0xffffffff


	//   ....[53]....
        /*0270*/ 	.word	0xffffffff


	//   ....[54]....
        /*0274*/ 	.word	0xffffffff


	//   ....[55]....
        /*0278*/ 	.word	0xffffffff


	//   ....[56]....
        /*027c*/ 	.word	0xffffffff


	//   ....[57]....
        /*0280*/ 	.word	0xffffffff


	//   ....[58]....
        /*0284*/ 	.word	0xffffffff


	//   ....[59]....
        /*0288*/ 	.word	0xffffffff


	//   ....[60]....
        /*028c*/ 	.word	0xffffffff


	//   ....[61]....
        /*0290*/ 	.word	0xffffffff


	//   ....[62]....
        /*0294*/ 	.word	0xffffffff


	//   ....[63]....
        /*0298*/ 	.word	0xffffffff


	//   ....[64]....
        /*029c*/ 	.word	0xffffffff


	//   ....[65]....
        /*02a0*/ 	.word	0xffffffff


	//   ....[66]....
        /*02a4*/ 	.word	0xffffffff


	//   ....[67]....
        /*02a8*/ 	.word	0xffffffff


	//   ....[68]....
        /*02ac*/ 	.word	0xffffffff


	//   ....[69]....
        /*02b0*/ 	.word	0xffffffff


	//   ....[70]....
        /*02b4*/ 	.word	0xffffffff


	//   ....[71]....
        /*02b8*/ 	.word	0xffffffff


	//   ....[72]....
        /*02bc*/ 	.word	0xffffffff


	//   ....[73]....
        /*02c0*/ 	.word	0xffffffff


	//   ....[74]....
        /*02c4*/ 	.word	0xffffffff


	//   ....[75]....
        /*02c8*/ 	.word	0xffffffff


	//   ....[76]....
        /*02cc*/ 	.word	0xffffffff


	//   ....[77]....
        /*02d0*/ 	.word	0xffffffff


	//   ....[78]....
        /*02d4*/ 	.word	0xffffffff


	//   ....[79]....
        /*02d8*/ 	.word	0xffffffff


	//   ....[80]....
        /*02dc*/ 	.word	0xffffffff


	//   ....[81]....
        /*02e0*/ 	.word	0xffffffff


	//   ....[82]....
        /*02e4*/ 	.word	0xffffffff


	//   ....[83]....
        /*02e8*/ 	.word	0xffffffff


	//   ....[84]....
        /*02ec*/ 	.word	0xffffffff


	//   ....[85]....
        /*02f0*/ 	.word	0xffffffff


	//   ....[86]....
        /*02f4*/ 	.word	0xffffffff


	//   ....[87]....
        /*02f8*/ 	.word	0xffffffff


	//   ....[88]....
        /*02fc*/ 	.word	0xffffffff


	//   ....[89]....
        /*0300*/ 	.word	0xffffffff


	//   ....[90]....
        /*0304*/ 	.word	0xffffffff


	//   ....[91]....
        /*0308*/ 	.word	0xffffffff


	//   ....[92]....
        /*030c*/ 	.word	0xffffffff


	//   ....[93]....
        /*0310*/ 	.word	0xffffffff


	//   ....[94]....
        /*0314*/ 	.word	0xffffffff


	//   ....[95]....
        /*0318*/ 	.word	0xffffffff


	//   ....[96]....
        /*031c*/ 	.word	0xffffffff


	//   ....[97]....
        /*0320*/ 	.word	0xffffffff


	//   ....[98]....
        /*0324*/ 	.word	0xffffffff


	//   ....[99]....
        /*0328*/ 	.word	0xffffffff


	//   ....[100]....
        /*032c*/ 	.word	0xffffffff


	//   ....[101]....
        /*0330*/ 	.word	0xffffffff


	//   ....[102]....
        /*0334*/ 	.word	0xffffffff


	//   ....[103]....
        /*0338*/ 	.word	0xffffffff


	//   ....[104]....
        /*033c*/ 	.word	0xffffffff


	//   ....[105]....
        /*0340*/ 	.word	0xffffffff


	//   ....[106]....
        /*0344*/ 	.word	0xffffffff


	//   ....[107]....
        /*0348*/ 	.word	0xffffffff


	//   ....[108]....
        /*034c*/ 	.word	0xffffffff


	//   ....[109]....
        /*0350*/ 	.word	0xffffffff


	//   ....[110]....
        /*0354*/ 	.word	0xffffffff


	//   ....[111]....
        /*0358*/ 	.word	0xffffffff


	//   ....[112]....
        /*035c*/ 	.word	0xffffffff


	//   ....[113]....
        /*0360*/ 	.word	0xffffffff


	//   ....[114]....
        /*0364*/ 	.word	0xffffffff


	//   ....[115]....
        /*0368*/ 	.word	0xffffffff


	//   ....[116]....
        /*036c*/ 	.word	0xffffffff


	//   ....[117]....
        /*0370*/ 	.word	0xffffffff


	//   ....[118]....
        /*0374*/ 	.word	0xffffffff


	//   ....[119]....
        /*0378*/ 	.word	0xffffffff


	//   ....[120]....
        /*037c*/ 	.word	0xffffffff


	//   ....[121]....
        /*0380*/ 	.word	0xffffffff


	//   ....[122]....
        /*0384*/ 	.word	0xffffffff


	//   ....[123]....
        /*0388*/ 	.word	0xffffffff


	//   ....[124]....
        /*038c*/ 	.word	0xffffffff


	//   ....[125]....
        /*0390*/ 	.word	0xffffffff


	//   ....[126]....
        /*0394*/ 	.word	0xffffffff


	//   ....[127]....
        /*0398*/ 	.word	0xffffffff


	//   ....[128]....
        /*039c*/ 	.word	0xffffffff


	//   ....[129]....
        /*03a0*/ 	.word	0xffffffff


	//   ....[130]....
        /*03a4*/ 	.word	0xffffffff


	//   ....[131]....
        /*03a8*/ 	.word	0xffffffff


	//   ....[132]....
        /*03ac*/ 	.word	0xffffffff


	//   ....[133]....
        /*03b0*/ 	.word	0xffffffff


	//   ....[134]....
        /*03b4*/ 	.word	0xffffffff


	//   ....[135]....
        /*03b8*/ 	.word	0xffffffff


	//   ....[136]....
        /*03bc*/ 	.word	0xffffffff


	//   ....[137]....
        /*03c0*/ 	.word	0xffffffff


	//   ....[138]....
        /*03c4*/ 	.word	0xffffffff


	//   ....[139]....
        /*03c8*/ 	.word	0xffffffff


	//   ....[140]....
        /*03cc*/ 	.word	0xffffffff


	//   ....[141]....
        /*03d0*/ 	.word	0xffffffff


	//   ....[142]....
        /*03d4*/ 	.word	0xffffffff


	//   ....[143]....
        /*03d8*/ 	.word	0xffffffff


	//   ....[144]....
        /*03dc*/ 	.word	0xffffffff


	//   ....[145]....
        /*03e0*/ 	.word	0xffffffff


	//   ....[146]....
        /*03e4*/ 	.word	0xffffffff


	//   ....[147]....
        /*03e8*/ 	.word	0xffffffff


	//   ....[148]....
        /*03ec*/ 	.word	0xffffffff


	//   ....[149]....
        /*03f0*/ 	.word	0x0500000f


	//   ....[150]....
        /*03f4*/ 	.word	0x0500000f


	//   ....[151]....
        /*03f8*/ 	.word	0x0500000f


	//   ....[152]....
        /*03fc*/ 	.word	0x0500000f


	//   ....[153]....
        /*0400*/ 	.word	0x0500000f


	//   ....[154]....
        /*0404*/ 	.word	0x0500000f


	//   ....[155]....
        /*0408*/ 	.word	0x0500000f


	//   ....[156]....
        /*040c*/ 	.word	0x0500000f


	//   ....[157]....
        /*0410*/ 	.word	0x0500000f


	//   ....[158]....
        /*0414*/ 	.word	0x0500000f


	//   ....[159]....
        /*0418*/ 	.word	0x0500000f


	//   ....[160]....
        /*041c*/ 	.word	0x0500000f


	//   ....[161]....
        /*0420*/ 	.word	0x0500000f


	//   ....[162]....
        /*0424*/ 	.word	0x0500000f


	//   ....[163]....
        /*0428*/ 	.word	0x0500000f


	//   ....[164]....
        /*042c*/ 	.word	0x0500000f


	//   ....[165]....
        /*0430*/ 	.word	0x0500000f


	//   ....[166]....
        /*0434*/ 	.word	0x0500000f


	//   ....[167]....
        /*0438*/ 	.word	0x0500000f


	//   ....[168]....
        /*043c*/ 	.word	0x0500000f


	//   ....[169]....
        /*0440*/ 	.word	0x0500000f


	//   ....[170]....
        /*0444*/ 	.word	0x0500000f


	//   ....[171]....
        /*0448*/ 	.word	0x0500000f


	//   ....[172]....
        /*044c*/ 	.word	0x0500000f


	//----- nvinfo : EIATTR_COOP_GROUP_INSTR_OFFSETS
	.align		4
.L_291:
        /*0450*/ 	.byte	0x04, 0x28
        /*0452*/ 	.short	(.L_293 - .L_292)


	//   ....[0]....
.L_292:
        /*0454*/ 	.word	0x00000070


	//   ....[1]....
        /*0458*/ 	.word	0x000000b0


	//   ....[2]....
        /*045c*/ 	.word	0x000002d0


	//   ....[3]....
        /*0460*/ 	.word	0x00000430


	//   ....[4]....
        /*0464*/ 	.word	0x00000550


	//   ....[5]....
        /*0468*/ 	.word	0x000006b0


	//   ....[6]....
        /*046c*/ 	.word	0x00001a70


	//   ....[7]....
        /*0470*/ 	.word	0x00002320


	//   ....[8]....
        /*0474*/ 	.word	0x00002ff0


	//   ....[9]....
        /*0478*/ 	.word	0x00003130


	//   ....[10]....
        /*047c*/ 	.word	0x000031b0


	//   ....[11]....
        /*0480*/ 	.word	0x00003be0


	//   ....[12]....
        /*0484*/ 	.word	0x00003c50


	//   ....[13]....
        /*0488*/ 	.word	0x00005000


	//   ....[14]....
        /*048c*/ 	.word	0x00005050


	//   ....[15]....
        /*0490*/ 	.word	0x00005c60


	//   ....[16]....
        /*0494*/ 	.word	0x00005d20


	//   ....[17]....
        /*0498*/ 	.word	0x00006650


	//   ....[18]....
        /*049c*/ 	.word	0x000066a0


	//   ....[19]....
        /*04a0*/ 	.word	0x000083b0


	//   ....[20]....
        /*04a4*/ 	.word	0x00008420


	//   ....[21]....
        /*04a8*/ 	.word	0x00008830


	//   ....[22]....
        /*04ac*/ 	.word	0x00008850


	//   ....[23]....
        /*04b0*/ 	.word	0x00009d70


	//   ....[24]....
        /*04b4*/ 	.word	0x00009d80


	//   ....[25]....
        /*04b8*/ 	.word	0x00009e00


	//   ....[26]....
        /*04bc*/ 	.word	0x00009e10


	//   ....[27]....
        /*04c0*/ 	.word	0x0000a9f0


	//   ....[28]....
        /*04c4*/ 	.word	0x0000aa50


	//   ....[29]....
        /*04c8*/ 	.word	0x0000aa80


	//   ....[30]....
        /*04cc*/ 	.word	0x0000aab0


	//   ....[31]....
        /*04d0*/ 	.word	0x0000aad0


	//   ....[32]....
        /*04d4*/ 	.word	0x0000aaf0


	//   ....[33]....
        /*04d8*/ 	.word	0x0000ab10


	//   ....[34]....
        /*04dc*/ 	.word	0x0000ab30


	//   ....[35]....
        /*04e0*/ 	.word	0x0000ab40


	//   ....[36]....
        /*04e4*/ 	.word	0x0000ab50


	//   ....[37]....
        /*04e8*/ 	.word	0x0000ab60


	//   ....[38]....
        /*04ec*/ 	.word	0x0000ab70


	//   ....[39]....
        /*04f0*/ 	.word	0x0000ab80


	//   ....[40]....
        /*04f4*/ 	.word	0x0000ab90


	//   ....[41]....
        /*04f8*/ 	.word	0x0000aba0


	//   ....[42]....
        /*04fc*/ 	.word	0x0000abb0


	//   ....[43]....
        /*0500*/ 	.word	0x0000abc0


	//   ....[44]....
        /*0504*/ 	.word	0x0000abd0


	//   ....[45]....
        /*0508*/ 	.word	0x0000abe0


	//   ....[46]....
        /*050c*/ 	.word	0x0000abf0


	//   ....[47]....
        /*0510*/ 	.word	0x0000ac00


	//   ....[48]....
        /*0514*/ 	.word	0x0000ac10


	//   ....[49]....
        /*0518*/ 	.word	0x0000ac20


	//   ....[50]....
        /*051c*/ 	.word	0x0000ac30


	//   ....[51]....
        /*0520*/ 	.word	0x0000ac40


	//   ....[52]....
        /*0524*/ 	.word	0x0000ac50


	//   ....[53]....
        /*0528*/ 	.word	0x0000ac60


	//   ....[54]....
        /*052c*/ 	.word	0x0000ac70


	//   ....[55]....
        /*0530*/ 	.word	0x0000ac80


	//   ....[56]....
        /*0534*/ 	.word	0x0000ac90


	//   ....[57]....
        /*0538*/ 	.word	0x0000aca0


	//   ....[58]....
        /*053c*/ 	.word	0x0000acb0


	//   ....[59]....
        /*0540*/ 	.word	0x0000acc0


	//   ....[60]....
        /*0544*/ 	.word	0x0000acd0


	//   ....[61]....
        /*0548*/ 	.word	0x0000ace0


	//   ....[62]....
        /*054c*/ 	.word	0x0000acf0


	//   ....[63]....
        /*0550*/ 	.word	0x0000ad00


	//   ....[64]....
        /*0554*/ 	.word	0x0000ad10


	//   ....[65]....
        /*0558*/ 	.word	0x0000ad30


	//   ....[66]....
        /*055c*/ 	.word	0x0000ad40


	//   ....[67]....
        /*0560*/ 	.word	0x0000ad50


	//   ....[68]....
        /*0564*/ 	.word	0x0000ad60


	//   ....[69]....
        /*0568*/ 	.word	0x0000ad70


	//   ....[70]....
        /*056c*/ 	.word	0x0000ad80


	//   ....[71]....
        /*0570*/ 	.word	0x0000ad90


	//   ....[72]....
        /*0574*/ 	.word	0x0000ada0


	//   ....[73]....
        /*0578*/ 	.word	0x0000adb0


	//   ....[74]....
        /*057c*/ 	.word	0x0000adc0


	//   ....[75]....
        /*0580*/ 	.word	0x0000b780


	//   ....[76]....
        /*0584*/ 	.word	0x0000b790


	//   ....[77]....
        /*0588*/ 	.word	0x0000b7a0


	//   ....[78]....
        /*058c*/ 	.word	0x0000b7e0


	//   ....[79]....
        /*0590*/ 	.word	0x0000bed0


	//   ....[80]....
        /*0594*/ 	.word	0x0000bf00


	//   ....[81]....
        /*0598*/ 	.word	0x0000c020


	//   ....[82]....
        /*059c*/ 	.word	0x0000c040


	//   ....[83]....
        /*05a0*/ 	.word	0x0000c560


	//   ....[84]....
        /*05a4*/ 	.word	0x0000c570


	//   ....[85]....
        /*05a8*/ 	.word	0x0000c8a0


	//   ....[86]....
        /*05ac*/ 	.word	0x0000c8b0


	//   ....[87]....
        /*05b0*/ 	.word	0x0000d510


	//   ....[88]....
        /*05b4*/ 	.word	0x0000d520


	//   ....[89]....
        /*05b8*/ 	.word	0x0000d620


	//   ....[90]....
        /*05bc*/ 	.word	0x0000d640


	//   ....[91]....
        /*05c0*/ 	.word	0x0000d7b0


	//   ....[92]....
        /*05c4*/ 	.word	0x0000d990


	//   ....[93]....
        /*05c8*/ 	.word	0x0000d9c0


	//   ....[94]....
        /*05cc*/ 	.word	0x0000d9f0


	//   ....[95]....
        /*05d0*/ 	.word	0x0000da20


	//   ....[96]....
        /*05d4*/ 	.word	0x0000da50


	//   ....[97]....
        /*05d8*/ 	.word	0x0000daa0


	//   ....[98]....
        /*05dc*/ 	.word	0x0000dc20


	//   ....[99]....
        /*05e0*/ 	.word	0x0000dc50


	//   ....[100]....
        /*05e4*/ 	.word	0x0000dc80


	//   ....[101]....
        /*05e8*/ 	.word	0x0000dcb0


	//   ....[102]....
        /*05ec*/ 	.word	0x0000dce0


	//   ....[103]....
        /*05f0*/ 	.word	0x0000dd10


	//   ....[104]....
        /*05f4*/ 	.word	0x0000dda0


	//   ....[105]....
        /*05f8*/ 	.word	0x0000de00


	//   ....[106]....
        /*05fc*/ 	.word	0x0000de10


	//   ....[107]....
        /*0600*/ 	.word	0x0000de60


	//   ....[108]....
        /*0604*/ 	.word	0x00010020


	//   ....[109]....
        /*0608*/ 	.word	0x00010060


	//   ....[110]....
        /*060c*/ 	.word	0x00010080


	//   ....[111]....
        /*0610*/ 	.word	0x00010150


	//   ....[112]....
        /*0614*/ 	.word	0x000104d0


	//   ....[113]....
        /*0618*/ 	.word	0x000104e0


	//   ....[114]....
        /*061c*/ 	.word	0x000104f0


	//   ....[115]....
        /*0620*/ 	.word	0x00010500


	//   ....[116]....
        /*0624*/ 	.word	0x00010dd0


	//   ....[117]....
        /*0628*/ 	.word	0x00010e00


	//   ....[118]....
        /*062c*/ 	.word	0x00010e20


	//   ....[119]....
        /*0630*/ 	.word	0x00010e30


	//   ....[120]....
        /*0634*/ 	.word	0x00010e40


	//   ....[121]....
        /*0638*/ 	.word	0x00010f50


	//   ....[122]....
        /*063c*/ 	.word	0x000116a0


	//   ....[123]....
        /*0640*/ 	.word	0x000116c0


	//   ....[124]....
        /*0644*/ 	.word	0x000116d0


	//   ....[125]....
        /*0648*/ 	.word	0x00011730


	//   ....[126]....
        /*064c*/ 	.word	0x00011a80


	//   ....[127]....
        /*0650*/ 	.word	0x00011a90


	//   ....[128]....
        /*0654*/ 	.word	0x00011aa0


	//   ....[129]....
        /*0658*/ 	.word	0x00011b00


	//   ....[130]....
        /*065c*/ 	.word	0x00012ac0


	//   ....[131]....
        /*0660*/ 	.word	0x00012ae0


	//   ....[132]....
        /*0664*/ 	.word	0x00012b10


	//   ....[133]....
        /*0668*/ 	.word	0x00012b20


	//   ....[134]....
        /*066c*/ 	.word	0x00012b60


	//   ....[135]....
        /*0670*/ 	.word	0x00012ba0


	//   ....[136]....
        /*0674*/ 	.word	0x00012bd0


	//   ....[137]....
        /*0678*/ 	.word	0x00012c00


	//   ....[138]....
        /*067c*/ 	.word	0x00012d60


	//   ....[139]....
        /*0680*/ 	.word	0x00012d90


	//   ....[140]....
        /*0684*/ 	.word	0x00012dd0


	//   ....[141]....
        /*0688*/ 	.word	0x00012e00


	//   ....[142]....
        /*068c*/ 	.word	0x00012e30


	//   ....[143]....
        /*0690*/ 	.word	0x00012e60


	//   ....[144]....
        /*0694*/ 	.word	0x00012ee0


	//   ....[145]....
        /*0698*/ 	.word	0x00012f30


	//   ....[146]....
        /*069c*/ 	.word	0x00012f40


	//   ....[147]....
        /*06a0*/ 	.word	0x00012f80


	//   ....[148]....
        /*06a4*/ 	.word	0x000139d0


	//   ....[149]....
        /*06a8*/ 	.word	0x00013fe0


	//   ....[150]....
        /*06ac*/ 	.word	0x000140c0


	//   ....[151]....
        /*06b0*/ 	.word	0x00014180


	//   ....[152]....
        /*06b4*/ 	.word	0x00014220


	//   ....[153]....
        /*06b8*/ 	.word	0x000142f0


	//   ....[154]....
        /*06bc*/ 	.word	0x00014460


	//   ....[155]....
        /*06c0*/ 	.word	0x000144f0


	//   ....[156]....
        /*06c4*/ 	.word	0x00014550


	//   ....[157]....
        /*06c8*/ 	.word	0x000145f0


	//   ....[158]....
        /*06cc*/ 	.word	0x00014700


	//   ....[159]....
        /*06d0*/ 	.word	0x00014760


	//   ....[160]....
        /*06d4*/ 	.word	0x000147c0


	//   ....[161]....
        /*06d8*/ 	.word	0x00014860


	//   ....[162]....
        /*06dc*/ 	.word	0x00014920


	//   ....[163]....
        /*06e0*/ 	.word	0x000149a0


	//   ....[164]....
        /*06e4*/ 	.word	0x00014b60


	//   ....[165]....
        /*06e8*/ 	.word	0x00014c00


	//   ....[166]....
        /*06ec*/ 	.word	0x00014c60


	//   ....[167]....
        /*06f0*/ 	.word	0x00014d30


	//   ....[168]....
        /*06f4*/ 	.word	0x00014e20


	//   ....[169]....
        /*06f8*/ 	.word	0x00014eb0


	//   ....[170]....
        /*06fc*/ 	.word	0x00014f10


	//   ....[171]....
        /*0700*/ 	.word	0x00014fe0


	//   ....[172]....
        /*0704*/ 	.word	0x00015240


	//----- nvinfo : EIATTR_REG_RECONFIG
	.align		4
.L_293:
        /*0708*/ 	.byte	0x01, 0x54
	.zero		2


	//----- nvinfo : EIATTR_SYSCALL_OFFSETS
	.align		4
        /*070c*/ 	.byte	0x04, 0x46
        /*070e*/ 	.short	(.L_295 - .L_294)


	//   ....[0]....
.L_294:
        /*0710*/ 	.word	0x00001c20


	//   ....[1]....
        /*0714*/ 	.word	0x0000f610


	//   ....[2]....
        /*0718*/ 	.word	0x0000f780


	//   ....[3]....
        /*071c*/ 	.word	0x0000f8d0


	//   ....[4]....
        /*0720*/ 	.word	0x0000fa10


	//   ....[5]....
        /*0724*/ 	.word	0x000108f0


	//----- nvinfo : EIATTR_MBARRIER_INSTR_OFFSETS
	.align		4
.L_295:
        /*0728*/ 	.byte	0x04, 0x39
        /*072a*/ 	.short	(.L_297 - .L_296)


	//   ....[0]....
.L_296:
        /*072c*/ 	.word	0x00000180
        /*0730*/ 	.word	0x000000ff
        /*0734*/ 	.word	0x00019c00
        /*0738*/ 	.short	0x0100
        /*073a*/ 	.byte	0x08
	.zero		1


	//   ....[1]....
        /*073c*/ 	.word	0x00000190
        /*0740*/ 	.word	0x000000ff
        /*0744*/ 	.word	0x00019c20
        /*0748*/ 	.short	0x0100
        /*074a*/ 	.byte	0x08
	.zero		1


	//   ....[2]....
        /*074c*/ 	.word	0x00000280
        /*0750*/ 	.word	0x000000ff
        /*0754*/ 	.word	0x00019c30
        /*0758*/ 	.short	0x0100
        /*075a*/ 	.byte	0x08
	.zero		1


	//   ....[3]....
        /*075c*/ 	.word	0x00000290
        /*0760*/ 	.word	0x000000ff
        /*0764*/ 	.word	0x00019c40
        /*0768*/ 	.short	0x0100
        /*076a*/ 	.byte	0x08
	.zero		1


	//   ....[4]....
        /*076c*/ 	.word	0x000002a0
        /*0770*/ 	.word	0x000000ff
        /*0774*/ 	.word	0x00019c38
        /*0778*/ 	.short	0x0100
        /*077a*/ 	.byte	0x08
	.zero		1


	//   ....[5]....
        /*077c*/ 	.word	0x000002b0
        /*0780*/ 	.word	0x000000ff
        /*0784*/ 	.word	0x00019c48
        /*0788*/ 	.short	0x0100
        /*078a*/ 	.byte	0x08
	.zero		1


	//   ....[6]....
        /*078c*/ 	.word	0x000003e0
        /*0790*/ 	.word	0x000000ff
        /*0794*/ 	.word	0x00019c50
        /*0798*/ 	.short	0x0100
        /*079a*/ 	.byte	0x08
	.zero		1


	//   ....[7]....
        /*079c*/ 	.word	0x000003f0
        /*07a0*/ 	.word	0x000000ff
        /*07a4*/ 	.word	0x00019c60
        /*07a8*/ 	.short	0x0100
        /*07aa*/ 	.byte	0x08
	.zero		1


	//   ....[8]....
        /*07ac*/ 	.word	0x00000400
        /*07b0*/ 	.word	0x000000ff
        /*07b4*/ 	.word	0x00019c58
        /*07b8*/ 	.short	0x0100
        /*07ba*/ 	.byte	0x08
	.zero		1


	//   ....[9]....
        /*07bc*/ 	.word	0x00000410
        /*07c0*/ 	.word	0x000000ff
        /*07c4*/ 	.word	0x00019c68
        /*07c8*/ 	.short	0x0100
        /*07ca*/ 	.byte	0x08
	.zero		1


	//   ....[10]....
        /*07cc*/ 	.word	0x00000500
        /*07d0*/ 	.word	0x000000ff
        /*07d4*/ 	.word	0x00019c70
        /*07d8*/ 	.short	0x0100
        /*07da*/ 	.byte	0x06
	.zero		1


	//   ....[11]....
        /*07dc*/ 	.word	0x00000510
        /*07e0*/ 	.word	0x000000ff
        /*07e4*/ 	.word	0x00019c80
        /*07e8*/ 	.short	0x0100
        /*07ea*/ 	.byte	0x06
	.zero		1


	//   ....[12]....
        /*07ec*/ 	.word	0x00000520
        /*07f0*/ 	.word	0x000000ff
        /*07f4*/ 	.word	0x00019c78
        /*07f8*/ 	.short	0x0100
        /*07fa*/ 	.byte	0x06
	.zero		1


	//   ....[13]....
        /*07fc*/ 	.word	0x00000530
        /*0800*/ 	.word	0x000000ff
        /*0804*/ 	.word	0x00019c88
        /*0808*/ 	.short	0x0100
        /*080a*/ 	.byte	0x06
	.zero		1


	//   ....[14]....
        /*080c*/ 	.word	0x00000660
        /*0810*/ 	.word	0x000000ff
        /*0814*/ 	.word	0x00019c90
        /*0818*/ 	.short	0x0100
        /*081a*/ 	.byte	0x08
	.zero		1


	//   ....[15]....
        /*081c*/ 	.word	0x00000670
        /*0820*/ 	.word	0x000000ff
        /*0824*/ 	.word	0x00019ca0
        /*0828*/ 	.short	0x0100
        /*082a*/ 	.byte	0x08
	.zero		1


	//   ....[16]....
        /*082c*/ 	.word	0x00000680
        /*0830*/ 	.word	0x000000ff
        /*0834*/ 	.word	0x00019c98
        /*0838*/ 	.short	0x0100
        /*083a*/ 	.byte	0x08
	.zero		1


	//   ....[17]....
        /*083c*/ 	.word	0x00000690
        /*0840*/ 	.word	0x000000ff
        /*0844*/ 	.word	0x00019ca8
        /*0848*/ 	.short	0x0100
        /*084a*/ 	.byte	0x08
	.zero		1


	//   ....[18]....
        /*084c*/ 	.word	0x000007e0
        /*0850*/ 	.word	0x000000ff
        /*0854*/ 	.word	0x00019cb0
        /*0858*/ 	.short	0x0100
        /*085a*/ 	.byte	0x08
	.zero		1


	//   ....[19]....
        /*085c*/ 	.word	0x000007f0
        /*0860*/ 	.word	0x000000ff
        /*0864*/ 	.word	0x00019cc0
        /*0868*/ 	.short	0x0100
        /*086a*/ 	.byte	0x08
	.zero		1


	//   ....[20]....
        /*086c*/ 	.word	0x00000800
        /*0870*/ 	.word	0x000000ff
        /*0874*/ 	.word	0x00019cb8
        /*0878*/ 	.short	0x0100
        /*087a*/ 	.byte	0x08
	.zero		1


	//   ....[21]....
        /*087c*/ 	.word	0x00000810
        /*0880*/ 	.word	0x000000ff
        /*0884*/ 	.word	0x00019cc8
        /*0888*/ 	.short	0x0100
        /*088a*/ 	.byte	0x08
	.zero		1


	//   ....[22]....
        /*088c*/ 	.word	0x00001e70
        /*0890*/ 	.word	0x000000ff
        /*0894*/ 	.word	0x00019c00
        /*0898*/ 	.short	0x010a
        /*089a*/ 	.byte	0x2e
	.zero		1


	//   ....[23]....
        /*089c*/ 	.word	0x00001f30
        /*08a0*/ 	.word	0x00000002
        /*08a4*/ 	.word	0x00019c30
        /*08a8*/ 	.short	0x010a
        /*08aa*/ 	.byte	0x3f
	.zero		1


	//   ....[24]....
        /*08ac*/ 	.word	0x00001f70
        /*08b0*/ 	.word	0x00000002
        /*08b4*/ 	.word	0x00019c30
        /*08b8*/ 	.short	0x010a
        /*08ba*/ 	.byte	0x3f
	.zero		1


	//   ....[25]....
        /*08bc*/ 	.word	0x00002c10
        /*08c0*/ 	.word	0x000000ff
        /*08c4*/ 	.word	0x00000000
        /*08c8*/ 	.short	0x0101
        /*08ca*/ 	.byte	0x06
	.zero		1


	//   ....[26]....
        /*08cc*/ 	.word	0x00004a80
        /*08d0*/ 	.word	0x000000ff
        /*08d4*/ 	.word	0x00019c30
        /*08d8*/ 	.short	0x010a
        /*08da*/ 	.byte	0x13
	.zero		1


	//   ....[27]....
        /*08dc*/ 	.word	0x00004ac0
        /*08e0*/ 	.word	0x000000ff
        /*08e4*/ 	.word	0x00019c30
        /*08e8*/ 	.short	0x010a
        /*08ea*/ 	.byte	0x13
	.zero		1


	//   ....[28]....
        /*08ec*/ 	.word	0x00004c20
        /*08f0*/ 	.word	0x000000ff
        /*08f4*/ 	.word	0x00019c50
        /*08f8*/ 	.short	0x010a
        /*08fa*/ 	.byte	0x0b
	.zero		1


	//   ....[29]....
        /*08fc*/ 	.word	0x00004c60
        /*0900*/ 	.word	0x000000ff
        /*0904*/ 	.word	0x00019c50
        /*0908*/ 	.short	0x010a
        /*090a*/ 	.byte	0x0b
	.zero		1


	//   ....[30]....
        /*090c*/ 	.word	0x00005660
        /*0910*/ 	.word	0x000000ff
        /*0914*/ 	.word	0x00000000
        /*0918*/ 	.short	0x0101
        /*091a*/ 	.byte	0x13
	.zero		1


	//   ....[31]....
        /*091c*/ 	.word	0x00007210
        /*0920*/ 	.word	0x000000ff
        /*0924*/ 	.word	0x00000000
        /*0928*/ 	.short	0x0101
        /*092a*/ 	.byte	0x06
	.zero		1


	//   ....[32]....
        /*092c*/ 	.word	0x000077e0
        /*0930*/ 	.word	0x000000ff
        /*0934*/ 	.word	0x00019c30
        /*0938*/ 	.short	0x010a
        /*093a*/ 	.byte	0x06
	.zero		1


	//   ....[33]....
        /*093c*/ 	.word	0x00007820
        /*0940*/ 	.word	0x000000ff
        /*0944*/ 	.word	0x00019c30
        /*0948*/ 	.short	0x010a
        /*094a*/ 	.byte	0x06
	.zero		1


	//   ....[34]....
        /*094c*/ 	.word	0x00007980
        /*0950*/ 	.word	0x000000ff
        /*0954*/ 	.word	0x00019c50
        /*0958*/ 	.short	0x010a
        /*095a*/ 	.byte	0x0b
	.zero		1


	//   ....[35]....
        /*095c*/ 	.word	0x000079c0
        /*0960*/ 	.word	0x000000ff
        /*0964*/ 	.word	0x00019c50
        /*0968*/ 	.short	0x010a
        /*096a*/ 	.byte	0x0b
	.zero		1


	//   ....[36]....
        /*096c*/ 	.word	0x00008080
        /*0970*/ 	.word	0x000000ff
        /*0974*/ 	.word	0x00000000
        /*0978*/ 	.short	0x0101
        /*097a*/ 	.byte	0x06
	.zero		1


	//   ....[37]....
        /*097c*/ 	.word	0x00009610
        /*0980*/ 	.word	0x000000ff
        /*0984*/ 	.word	0x00000000
        /*0988*/ 	.short	0x0101
        /*098a*/ 	.byte	0x06
	.zero		1


	//   ....[38]....
        /*098c*/ 	.word	0x00009b20
        /*0990*/ 	.word	0x000000ff
        /*0994*/ 	.word	0x00019c50
        /*0998*/ 	.short	0x010a
        /*099a*/ 	.byte	0x05
	.zero		1


	//   ....[39]....
        /*099c*/ 	.word	0x00009b60
        /*09a0*/ 	.word	0x000000ff
        /*09a4*/ 	.word	0x00019c50
        /*09a8*/ 	.short	0x010a
        /*09aa*/ 	.byte	0x05
	.zero		1


	//   ....[40]....
        /*09ac*/ 	.word	0x0000a0f0
        /*09b0*/ 	.word	0x000000ff
        /*09b4*/ 	.word	0x00000000
        /*09b8*/ 	.short	0x0101
        /*09ba*/ 	.byte	0x04
	.zero		1


	//   ....[41]....
        /*09bc*/ 	.word	0x0000bef0
        /*09c0*/ 	.word	0x00000003
        /*09c4*/ 	.word	0x00000000
        /*09c8*/ 	.short	0x0101
        /*09ca*/ 	.byte	0x3f
	.zero		1


	//   ....[42]....
        /*09cc*/ 	.word	0x0000c270
        /*09d0*/ 	.word	0x00000002
        /*09d4*/ 	.word	0x00000000
        /*09d8*/ 	.short	0x0101
        /*09da*/ 	.byte	0x3f
	.zero		1


	//   ....[43]....
        /*09dc*/ 	.word	0x0000fe90
        /*09e0*/ 	.word	0x00000005
        /*09e4*/ 	.word	0x00019c80
        /*09e8*/ 	.short	0x010a
        /*09ea*/ 	.byte	0x3f
	.zero		1


	//   ....[44]....
        /*09ec*/ 	.word	0x00010220
        /*09f0*/ 	.word	0x00000005
        /*09f4*/ 	.word	0x00019c70
        /*09f8*/ 	.short	0x0107
        /*09fa*/ 	.byte	0x3f
	.zero		1


	//   ....[45]....
        /*09fc*/ 	.word	0x000102e0
        /*0a00*/ 	.word	0x00000005
        /*0a04*/ 	.word	0x00019c70
        /*0a08*/ 	.short	0x0101
        /*0a0a*/ 	.byte	0x3f
	.zero		1


	//   ....[46]....
        /*0a0c*/ 	.word	0x00010310
        /*0a10*/ 	.word	0x00000005
        /*0a14*/ 	.word	0x00019c40
        /*0a18*/ 	.short	0x010a
        /*0a1a*/ 	.byte	0x3f
	.zero		1


	//   ....[47]....
        /*0a1c*/ 	.word	0x00010640
        /*0a20*/ 	.word	0x00000005
        /*0a24*/ 	.word	0x00019c30
        /*0a28*/ 	.short	0x0107
        /*0a2a*/ 	.byte	0x3f
	.zero		1


	//   ....[48]....
        /*0a2c*/ 	.word	0x00010700
        /*0a30*/ 	.word	0x00000005
        /*0a34*/ 	.word	0x00019c30
        /*0a38*/ 	.short	0x0101
        /*0a3a*/ 	.byte	0x3f
	.zero		1


	//   ....[49]....
        /*0a3c*/ 	.word	0x00011030
        /*0a40*/ 	.word	0x00000010
        /*0a44*/ 	.word	0x00019c00
        /*0a48*/ 	.short	0x0107
        /*0a4a*/ 	.byte	0x3f
	.zero		1


	//   ....[50]....
        /*0a4c*/ 	.word	0x00011130
        /*0a50*/ 	.word	0x00000010
        /*0a54*/ 	.word	0x00019c00
        /*0a58*/ 	.short	0x0101
        /*0a5a*/ 	.byte	0x3f
	.zero		1


	//   ....[51]....
        /*0a5c*/ 	.word	0x00011150
        /*0a60*/ 	.word	0x00000010
        /*0a64*/ 	.word	0x00019c20
        /*0a68*/ 	.short	0x010a
        /*0a6a*/ 	.byte	0x3f
	.zero		1


	//   ....[52]....
        /*0a6c*/ 	.word	0x000114d0
        /*0a70*/ 	.word	0x00000005
        /*0a74*/ 	.word	0x00019c80
        /*0a78*/ 	.short	0x010a
        /*0a7a*/ 	.byte	0x3f
	.zero		1


	//   ....[53]....
        /*0a7c*/ 	.word	0x000117d0
        /*0a80*/ 	.word	0x00000005
        /*0a84*/ 	.word	0x00019c70
        /*0a88*/ 	.short	0x0107
        /*0a8a*/ 	.byte	0x3f
	.zero		1


	//   ....[54]....
        /*0a8c*/ 	.word	0x00011890
        /*0a90*/ 	.word	0x00000005
        /*0a94*/ 	.word	0x00019c70
        /*0a98*/ 	.short	0x0101
        /*0a9a*/ 	.byte	0x3f
	.zero		1


	//   ....[55]....
        /*0a9c*/ 	.word	0x000118c0
        /*0aa0*/ 	.word	0x00000005
        /*0aa4*/ 	.word	0x00019c40
        /*0aa8*/ 	.short	0x010a
        /*0aaa*/ 	.byte	0x3f
	.zero		1


	//   ....[56]....
        /*0aac*/ 	.word	0x00011ba0
        /*0ab0*/ 	.word	0x00000005
        /*0ab4*/ 	.word	0x00019c30
        /*0ab8*/ 	.short	0x0107
        /*0aba*/ 	.byte	0x3f
	.zero		1


	//   ....[57]....
        /*0abc*/ 	.word	0x00011c70
        /*0ac0*/ 	.word	0x00000005
        /*0ac4*/ 	.word	0x00019c30
        /*0ac8*/ 	.short	0x0101
        /*0aca*/ 	.byte	0x3f
	.zero		1


	//   ....[58]....
        /*0acc*/ 	.word	0x00011cf0
        /*0ad0*/ 	.word	0x00000002
        /*0ad4*/ 	.word	0x00019c70
        /*0ad8*/ 	.short	0x010a
        /*0ada*/ 	.byte	0x3f
	.zero		1


	//   ....[59]....
        /*0adc*/ 	.word	0x00011d80
        /*0ae0*/ 	.word	0x00000002
        /*0ae4*/ 	.word	0x00019c60
        /*0ae8*/ 	.short	0x010a
        /*0aea*/ 	.byte	0x3f
	.zero		1


	//   ....[60]....
        /*0aec*/ 	.word	0x00012140
        /*0af0*/ 	.word	0x00000002
        /*0af4*/ 	.word	0x00019c50
        /*0af8*/ 	.short	0x0101
        /*0afa*/ 	.byte	0x3f
	.zero		1


	//   ....[61]....
        /*0afc*/ 	.word	0x000121d0
        /*0b00*/ 	.word	0x00000002
        /*0b04*/ 	.word	0x00000000
        /*0b08*/ 	.short	0x0101
        /*0b0a*/ 	.byte	0x3f
	.zero		1


	//   ....[62]....
        /*0b0c*/ 	.word	0x00012390
        /*0b10*/ 	.word	0x00000003
        /*0b14*/ 	.word	0x00019c70
        /*0b18*/ 	.short	0x010a
        /*0b1a*/ 	.byte	0x3f
	.zero		1


	//   ....[63]....
        /*0b1c*/ 	.word	0x00012410
        /*0b20*/ 	.word	0x00000003
        /*0b24*/ 	.word	0x00019c60
        /*0b28*/ 	.short	0x010a
        /*0b2a*/ 	.byte	0x3f
	.zero		1


	//   ....[64]....
        /*0b2c*/ 	.word	0x000127e0
        /*0b30*/ 	.word	0x00000003
        /*0b34*/ 	.word	0x00019c50
        /*0b38*/ 	.short	0x0101
        /*0b3a*/ 	.byte	0x3f
	.zero		1


	//   ....[65]....
        /*0b3c*/ 	.word	0x00012880
        /*0b40*/ 	.word	0x00000003
        /*0b44*/ 	.word	0x00000000
        /*0b48*/ 	.short	0x0101
        /*0b4a*/ 	.byte	0x3f
	.zero		1


	//   ....[66]....
        /*0b4c*/ 	.word	0x00013950
        /*0b50*/ 	.word	0x00000004
        /*0b54*/ 	.word	0x00019c20
        /*0b58*/ 	.short	0x010a
        /*0b5a*/ 	.byte	0x3f
	.zero		1


	//   ....[67]....
        /*0b5c*/ 	.word	0x00013ad0
        /*0b60*/ 	.word	0x00000005
        /*0b64*/ 	.word	0x00019c40
        /*0b68*/ 	.short	0x010a
        /*0b6a*/ 	.byte	0x3f
	.zero		1


	//   ....[68]....
        /*0b6c*/ 	.word	0x00013b70
        /*0b70*/ 	.word	0x00000013
        /*0b74*/ 	.word	0x00019c40
        /*0b78*/ 	.short	0x010a
        /*0b7a*/ 	.byte	0x3f
	.zero		1


	//   ....[69]....
        /*0b7c*/ 	.word	0x00013bb0
        /*0b80*/ 	.word	0x00000005
        /*0b84*/ 	.word	0x00019c60
        /*0b88*/ 	.short	0x010a
        /*0b8a*/ 	.byte	0x3f
	.zero		1


	//   ....[70]....
        /*0b8c*/ 	.word	0x00013bf0
        /*0b90*/ 	.word	0x00000013
        /*0b94*/ 	.word	0x00019c60
        /*0b98*/ 	.short	0x010a
        /*0b9a*/ 	.byte	0x3f
	.zero		1


	//   ....[71]....
        /*0b9c*/ 	.word	0x00013c30
        /*0ba0*/ 	.word	0x00000005
        /*0ba4*/ 	.word	0x00019c80
        /*0ba8*/ 	.short	0x010a
        /*0baa*/ 	.byte	0x3f
	.zero		1


	//   ....[72]....
        /*0bac*/ 	.word	0x00013c70
        /*0bb0*/ 	.word	0x00000013
        /*0bb4*/ 	.word	0x00019c80
        /*0bb8*/ 	.short	0x010a
        /*0bba*/ 	.byte	0x3f
	.zero		1


	//   ....[73]....
        /*0bbc*/ 	.word	0x00013ce0
        /*0bc0*/ 	.word	0x00000003
        /*0bc4*/ 	.word	0x00019c00
        /*0bc8*/ 	.short	0x010a
        /*0bca*/ 	.byte	0x3f
	.zero		1


	//   ....[74]....
        /*0bcc*/ 	.word	0x00013d30
        /*0bd0*/ 	.word	0x00000002
        /*0bd4*/ 	.word	0x00019c30
        /*0bd8*/ 	.short	0x010a
        /*0bda*/ 	.byte	0x3f
	.zero		1


	//   ....[75]....
        /*0bdc*/ 	.word	0x00013d90
        /*0be0*/ 	.word	0x00000007
        /*0be4*/ 	.word	0x00019c30
        /*0be8*/ 	.short	0x010a
        /*0bea*/ 	.byte	0x3f
	.zero		1


	//   ....[76]....
        /*0bec*/ 	.word	0x00013df0
        /*0bf0*/ 	.word	0x00000007
        /*0bf4*/ 	.word	0x00019c50
        /*0bf8*/ 	.short	0x010a
        /*0bfa*/ 	.byte	0x3f
	.zero		1


	//   ....[77]....
        /*0bfc*/ 	.word	0x00013e50
        /*0c00*/ 	.word	0x00000007
        /*0c04*/ 	.word	0x00019c30
        /*0c08*/ 	.short	0x010a
        /*0c0a*/ 	.byte	0x3f
	.zero		1


	//   ....[78]....
        /*0c0c*/ 	.word	0x00013eb0
        /*0c10*/ 	.word	0x00000007
        /*0c14*/ 	.word	0x00019c50
        /*0c18*/ 	.short	0x010a
        /*0c1a*/ 	.byte	0x3f
	.zero		1


	//   ....[79]....
        /*0c1c*/ 	.word	0x00013f10
        /*0c20*/ 	.word	0x00000005
        /*0c24*/ 	.word	0x00019c50
        /*0c28*/ 	.short	0x010a
        /*0c2a*/ 	.byte	0x3f
	.zero		1


	//   ....[80]....
        /*0c2c*/ 	.word	0x00014010
        /*0c30*/ 	.word	0x00000005
        /*0c34*/ 	.word	0x00019c80
        /*0c38*/ 	.short	0x010a
        /*0c3a*/ 	.byte	0x3f
	.zero		1


	//   ....[81]....
        /*0c3c*/ 	.word	0x000143b0
        /*0c40*/ 	.word	0x00000005
        /*0c44*/ 	.word	0x00019c40
        /*0c48*/ 	.short	0x010a
        /*0c4a*/ 	.byte	0x3f
	.zero		1


	//   ....[82]....
        /*0c4c*/ 	.word	0x00014a60
        /*0c50*/ 	.word	0x00000010
        /*0c54*/ 	.word	0x00019c20
        /*0c58*/ 	.short	0x010a
        /*0c5a*/ 	.byte	0x3f
	.zero		1


	//   ....[83]....
        /*0c5c*/ 	.word	0x00014ab0
        /*0c60*/ 	.word	0x00000005
        /*0c64*/ 	.word	0x00019c80
        /*0c68*/ 	.short	0x010a
        /*0c6a*/ 	.byte	0x3f
	.zero		1


	//   ....[84]....
        /*0c6c*/ 	.word	0x00014d70
        /*0c70*/ 	.word	0x00000005
        /*0c74*/ 	.word	0x00019c40
        /*0c78*/ 	.short	0x010a
        /*0c7a*/ 	.byte	0x3f
	.zero		1


	//   ....[85]....
        /*0c7c*/ 	.word	0x00015020
        /*0c80*/ 	.word	0x00000002
        /*0c84*/ 	.word	0x00019c70
        /*0c88*/ 	.short	0x010a
        /*0c8a*/ 	.byte	0x3f
	.zero		1


	//   ....[86]....
        /*0c8c*/ 	.word	0x00015070
        /*0c90*/ 	.word	0x00000002
        /*0c94*/ 	.word	0x00019c60
        /*0c98*/ 	.short	0x010a
        /*0c9a*/ 	.byte	0x3f
	.zero		1


	//   ....[87]....
        /*0c9c*/ 	.word	0x000150c0
        /*0ca0*/ 	.word	0x00000003
        /*0ca4*/ 	.word	0x00019c70
        /*0ca8*/ 	.short	0x010a
        /*0caa*/ 	.byte	0x3f
	.zero		1


	//   ....[88]....
        /*0cac*/ 	.word	0x00015110
        /*0cb0*/ 	.word	0x00000003
        /*0cb4*/ 	.word	0x00019c60
        /*0cb8*/ 	.short	0x010a
        /*0cba*/ 	.byte	0x3f
	.zero		1


	//   ....[89]....
        /*0cbc*/ 	.word	0x00015160
        /*0cc0*/ 	.word	0x00000004
        /*0cc4*/ 	.word	0x00019c20
        /*0cc8*/ 	.short	0x010a
        /*0cca*/ 	.byte	0x3f
	.zero		1


	//   ....[90]....
        /*0ccc*/ 	.word	0x00015300
        /*0cd0*/ 	.word	0x00000005
        /*0cd4*/ 	.word	0x00019c40
        /*0cd8*/ 	.short	0x010a
        /*0cda*/ 	.byte	0x3f
	.zero		1


	//   ....[91]....
        /*0cdc*/ 	.word	0x00015350
        /*0ce0*/ 	.word	0x00000013
        /*0ce4*/ 	.word	0x00019c40
        /*0ce8*/ 	.short	0x010a
        /*0cea*/ 	.byte	0x3f
	.zero		1


	//   ....[92]....
        /*0cec*/ 	.word	0x000153a0
        /*0cf0*/ 	.word	0x00000005
        /*0cf4*/ 	.word	0x00019c60
        /*0cf8*/ 	.short	0x010a
        /*0cfa*/ 	.byte	0x3f
	.zero		1


	//   ....[93]....
        /*0cfc*/ 	.word	0x000153f0
        /*0d00*/ 	.word	0x00000013
        /*0d04*/ 	.word	0x00019c60
        /*0d08*/ 	.short	0x010a
        /*0d0a*/ 	.byte	0x3f
	.zero		1


	//   ....[94]....
        /*0d0c*/ 	.word	0x00015440
        /*0d10*/ 	.word	0x00000005
        /*0d14*/ 	.word	0x00019c80
        /*0d18*/ 	.short	0x010a
        /*0d1a*/ 	.byte	0x3f
	.zero		1


	//----- nvinfo : EIATTR_NUM_MBARRIERS
	.align		4
.L_297:
        /*0d1c*/ 	.byte	0x03, 0x38
        /*0d1e*/ 	.short	0x0016


	//----- nvinfo : EIATTR_EXIT_INSTR_OFFSETS
	.align		4
        /*0d20*/ 	.byte	0x04, 0x1c
        /*0d22*/ 	.short	(.L_299 - .L_298)


	//   ....[0]....
.L_298:
        /*0d24*/ 	.word	0x00000980


	//   ....[1]....
        /*0d28*/ 	.word	0x0000d760


	//   ....[2]....
        /*0d2c*/ 	.word	0x00013cc0


	//----- nvinfo : EIATTR_MAX_THREADS
	.align		4
.L_299:
        /*0d30*/ 	.byte	0x04, 0x05
        /*0d32*/ 	.short	(.L_301 - .L_300)
.L_300:
        /*0d34*/ 	.word	0x00000200
        /*0d38*/ 	.word	0x00000001
        /*0d3c*/ 	.word	0x00000001


	//----- nvinfo : EIATTR_CRS_STACK_SIZE
	.align		4
.L_301:
        /*0d40*/ 	.byte	0x04, 0x1e
        /*0d42*/ 	.short	(.L_303 - .L_302)
.L_302:
        /*0d44*/ 	.word	0x00000000


	//----- nvinfo : EIATTR_CBANK_PARAM_SIZE
	.align		4
.L_303:
        /*0d48*/ 	.byte	0x03, 0x19
        /*0d4a*/ 	.short	0x0af0


	//----- nvinfo : EIATTR_PARAM_CBANK
	.align		4
        /*0d4c*/ 	.byte	0x04, 0x0a
        /*0d4e*/ 	.short	(.L_305 - .L_304)
	.align		4
.L_304:
        /*0d50*/ 	.word	index@(.nv.constant0._ZN7cutlass13device_kernelIN5flash11enable_sm90INS1_16FlashAttnFwdSm90INS1_25CollectiveMainloopFwdSm90ILi2EN4cute5tupleIJNS5_1CILi1EEES8_S8_EEENS6_IJNS7_ILi192EEENS7_ILi128EEENS7_ILi96EEEEEELi96ENS_12float_e4m3_tEfNS_4arch4Sm90ELb1ELb0ELb1ELb1ELb1ELb0ELb0ELb1ELb1ELb1ELb1ELb0EEENS1_21CollectiveEpilogueFwdINS6_IJSA_SC_SB_EEES9_NS_10bfloat16_tESG_Li384ELb1ELb1ELb1ELb1EEENS1_36VarlenDynamicPersistentTileSchedulerILi192ELi128ELi384ELi128ELb1ELb1ELb1ELb1ELb1ELb1EEEEEEEEEvNT_6ParamsE)
        /*0d54*/ 	.short	0x0210
        /*0d56*/ 	.short	0x0af0


	//----- nvinfo : EIATTR_SW_WAR
	.align		4
.L_305:
        /*0d58*/ 	.byte	0x04, 0x36
        /*0d5a*/ 	.short	(.L_307 - .L_306)
.L_306:
        /*0d5c*/ 	.word	0x00000008
.L_307:


//--------------------- .nv.info._ZN7cutlass13device_kernelIN5flash11enable_sm90INS1_16FlashAttnFwdSm90INS1_25CollectiveMainloopFwdSm90ILi2EN4cute5tupleIJNS5_1CILi1EEES8_S8_EEENS6_IJNS7_ILi192EEENS7_ILi128EEENS7_ILi96EEEEEELi96ENS_12float_e4m3_tEfNS_4arch4Sm90ELb1ELb0ELb1ELb1ELb1ELb1ELb0ELb1ELb1ELb1ELb1ELb0EEENS1_21CollectiveEpilogueFwdINS6_IJSA_SC_SB_EEES9_NS_10bfloat16_tESG_Li384ELb1ELb1ELb1ELb1EEENS1_36VarlenDynamicPersistentTileSchedulerILi192ELi128ELi384ELi128ELb1ELb1ELb1ELb1ELb1ELb1EEEEEEEEEvNT_6ParamsE --------------------------
	.section	.nv.info._ZN7cutlass13device_kernelIN5flash11enable_sm90INS1_16FlashAttnFwdSm90INS1_25CollectiveMainloopFwdSm90ILi2EN4cute5tupleIJNS5_1CILi1EEES8_S8_EEENS6_IJNS7_ILi192EEENS7_ILi128EEENS7_ILi96EEEEEELi96ENS_12float_e4m3_tEfNS_4arch4Sm90ELb1ELb0ELb1ELb1ELb1ELb1ELb0ELb1ELb1ELb1ELb1ELb0EEENS1_21CollectiveEpilogueFwdINS6_IJSA_SC_SB_EEES9_NS_10bfloat16_tESG_Li384ELb1ELb1ELb1ELb1EEENS1_36VarlenDynamicPersistentTileSchedulerILi192ELi128ELi384ELi128ELb1ELb1ELb1ELb1ELb1ELb1EEEEEEEEEvNT_6ParamsE,"",@"SHT_CUDA_INFO"
	.sectionflags	@""
	.align	4


	//----- nvinfo : EIATTR_CUDA_API_VERSION
	.align		4
        /*0000*/ 	.byte	0x04, 0x37
        /*0002*/ 	.short	(.L_309 - .L_308)
.L_308:
        /*0004*/ 	.word	0x00000082


	//----- nvinfo : EIATTR_KPARAM_INFO
	.align		4
.L_309:
        /*0008*/ 	.byte	0x04, 0x17
        /*000a*/ 	.short	(.L_311 - .L_310)
.L_310:
        /*000c*/ 	.word	0x00000000
        /*0010*/ 	.short	0x0000
        /*0012*/ 	.short	0x0070
        /*0014*/ 	.byte	0x00, 0xf0, 0x01, 0x2a


	//----- nvinfo : EIATTR_SPARSE_MMA_MASK
	.align		4
.L_311:
        /*0018*/ 	.byte	0x03, 0x50
        /*001a*/ 	.short	0x0000


	//----- nvinfo : EIATTR_MAXREG_COUNT
	.align		4
        /*001c*/ 	.byte	0x03, 0x1b
        /*001e*/ 	.short	0x0080


	//----- nvinfo : EIATTR_NUM_BARRIERS
	.align		4
        /*0020*/ 	.byte	0x02, 0x4c
        /*0022*/ 	.byte	0x10
	.zero		1


	//----- nvinfo : EIATTR_EXTERNS
	.align		4
        /*0024*/ 	.byte	0x04, 0x0f
        /*0026*/ 	.short	(.L_313 - .L_312)


	//   ....[0]....
	.align		4
.L_312:
        /*0028*/ 	.word	index@(__assertfail)


	//----- nvinfo : EIATTR_ANNOTATIONS
	.align		4
.L_313:
        /*002c*/ 	.byte	0x04, 0x55
        /*002e*/ 	.short	(.L_315 - .L_314)


	//   ....[0]....
.L_314:
        /* <DEDUP_REMOVED lines=108> */


	//----- nvinfo : EIATTR_MERCURY_ISA_VERSION
	.align		4
.L_315:
        /*06e0*/ 	.byte	0x03, 0x5f
        /*06e2*/ 	.short	0x0101


	//----- nvinfo : EIATTR_UNUSED_LOAD_BYTE_OFFSET
	.align		4
        /*06e4*/ 	.byte	0x04, 0x44
        /*06e6*/ 	.short	(.L_317 - .L_316)


	//   ....[0]....
.L_316:
        /*06e8*/ 	.word	0x00000a50
        /*06ec*/ 	.word	0x0000fff0


	//   ....[1]....
        /*06f0*/ 	.word	0x00014950
        /*06f4*/ 	.word	0x0000fff0


	//----- nvinfo : EIATTR_INT_WARP_WIDE_INSTR_OFFSETS
	.align		4
.L_317:
        /*06f8*/ 	.byte	0x04, 0x31
        /*06fa*/ 	.short	(.L_319 - .L_318)


	//   ....[0]....
.L_318:
        /*06fc*/ 	.word	0x00000130


	//   ....[1]....
        /*0700*/ 	.word	0x00000170


	//   ....[2]....
        /*0704*/ 	.word	0x000001e0


	//   ....[3]....
        /*0708*/ 	.word	0x0001b190


	//   ....[4]....
        /*070c*/ 	.word	0x0001b220


	//   ....[5]....
        /*0710*/ 	.word	0x0001e090


	//   ....[6]....
        /*0714*/ 	.word	0x0001e120


	//----- nvinfo : EIATTR_COOP_GROUP_MASK_REGIDS
	.align		4
.L_319:
        /*0718*/ 	.byte	0x04, 0x29
        /*071a*/ 	.short	(.L_321 - .L_320)


	//   ....[0]....
.L_320:
        /*071c*/ 	.word	0xffffffff


	//   ....[1]....
        /*0720*/ 	.word	0xffffffff


	//   ....[2]....
        /*0724*/ 	.word	0xffffffff


	//   ....[3]....
        /*0728*/ 	.word	0xffffffff


	//   ....[4]....
        /*072c*/ 	.word	0xffffffff


	//   ....[5]....
        /*0730*/ 	.word	0xffffffff


	//   ....[6]....
        /*0734*/ 	.word	0xffffffff


	//   ....[7]....
        /*0738*/ 	.word	0xffffffff


	//   ....[8]....
        /*073c*/ 	.word	0xffffffff


	//   ....[9]....
        /*0740*/ 	.word	0xffffffff


	//   ....[10]....
        /*0744*/ 	.word	0xffffffff


	//   ....[11]....
        /*0748*/ 	.word	0xffffffff


	//   ....[12]....
        /*074c*/ 	.word	0xffffffff


	//   ....[13]....
        /*0750*/ 	.word	0xffffffff


	//   ....[14]....
        /*0754*/ 	.word	0xffffffff


	//   ....[15]....
        /*0758*/ 	.word	0xffffffff


	//   ....[16]....
        /*075c*/ 	.word	0xffffffff


	//   ....[17]....
        /*0760*/ 	.word	0xffffffff


	//   ....[18]....
        /*0764*/ 	.word	0xffffffff


	//   ....[19]....
        /*0768*/ 	.word	0xffffffff


	//   ....[20]....
        /*076c*/ 	.word	0xffffffff


	//   ....[21]....
        /*0770*/ 	.word	0xffffffff


	//   ....[22]....
        /*0774*/ 	.word	0xffffffff


	//   ....[23]....
        /*0778*/ 	.word	0xffffffff


	//   ....[24]....
        /*077c*/ 	.word	0xffffffff


	//   ....[25]....
        /*0780*/ 	.word	0xffffffff


	//   ....[26]....
        /*0784*/ 	.word	0xffffffff


	//   ....[27]....
        /*0788*/ 	.word	0xffffffff


	//   ....[28]....
        /*078c*/ 	.word	0xffffffff


	//   ....[29]....
        /*0790*/ 	.word	0xffffffff


	//   ....[30]....
        /*0794*/ 	.word	0xffffffff


	//   ....[31]....
        /*0798*/ 	.word	0xffffffff


	//   ....[32]....
        /*079c*/ 	.word	0xffffffff


	//   ....[33]....
        /*07a0*/ 	.word	0xffffffff


	//   ....[34]....
        /*07a4*/ 	.word	0xffffffff


	//   ....[35]....
        /*07a8*/ 	.word	0xffffffff


	//   ....[36]....
        /*07ac*/ 	.word	0xffffffff


	//   ....[37]....
        /*07b0*/ 	.word	0xffffffff


	//   ....[38]....
        /*07b4*/ 	.word	0xffffffff


	//   ....[39]....
        /*07b8*/ 	.word	0xffffffff


	//   ....[40]....
        /*07bc*/ 	.word	0xffffffff


	//   ....[41]....
        /*07c0*/ 	.word	0xffffffff


	//   ....[42]....
        /*07c4*/ 	.word	0xffffffff


	//   ....[43]....
        /*07c8*/ 	.word	0xffffffff


	//   ....[44]....
        /*07cc*/ 	.word	0xffffffff


	//   ....[45]....
        /*07d0*/ 	.word	0xffffffff


	//   ....[46]....
        /*07d4*/ 	.word	0xffffffff


	//   ....[47]....
        /*07d8*/ 	.word	0xffffffff


	//   ....[48]....
        /*07dc*/ 	.word	0xffffffff


	//   ....[49]....
        /*07e0*/ 	.word	0xffffffff


	//   ....[50]....
        /*07e4*/ 	.word	0xffffffff


	//   ....[51]....
        /*07e8*/ 	.word	0xffffffff


	//   ....[52]....
        /*07ec*/ 	.word	0xffffffff


	//   ....[53]....
        /*07f0*/ 	.word	0xffffffff


	//   ....[54]....
        /*07f4*/ 	.word	0xffffffff


	//   ....[55]....
        /*07f8*/ 	.word	0xffffffff


	//   ....[56]....
        /*07fc*/ 	.word	0xffffffff


	//   ....[57]....
        /*0800*/ 	.word	0xffffffff


	//   ....[58]....
        /*0804*/ 	.word	0xffffffff


	//   ....[59]....
        /*0808*/ 	.word	0xffffffff


	//   ....[60]....
        /*080c*/ 	.word	0xffffffff


	//   ....[61]....
        /*0810*/ 	.word	0xffffffff


	//   ....[62]....
        /*0814*/ 	.word	0xffffffff


	//   ....[63]....
        /*0818*/ 	.word	0xffffffff


	//   ....[64]....
        /*081c*/ 	.word	0xffffffff


	//   ....[65]....
        /*0820*/ 	.word	0xffffffff


	//   ....[66]....
        /*0824*/ 	.word	0xffffffff


	//   ....[67]....
        /*0828*/ 	.word	0xffffffff


	//   ....[68]....
        /*082c*/ 	.word	0xffffffff


	//   ....[69]....
        /*0830*/ 	.word	0xffffffff


	//   ....[70]....
        /*0834*/ 	.word	0xffffffff


	//   ....[71]....
        /*0838*/ 	.word	0xffffffff


	//   ....[72]....
        /*083c*/ 	.word	0xffffffff


	//   ....[73]....
        /*0840*/ 	.word	0xffffffff


	//   ....[74]....
        /*0844*/ 	.word	0xffffffff


	//   ....[75]....
        /*0848*/ 	.word	0xffffffff


	//   ....[76]....
        /*084c*/ 	.word	0xffffffff


	//   ....[77]....
        /*0850*/ 	.word	0xffffffff


	//   ....[78]....
        /*0854*/ 	.word	0xffffffff


	//   ....[79]....
        /*0858*/ 	.word	0xffffffff


	//   ....[80]....
        /*085c*/ 	.word	0xffffffff


	//   ....[81]....
        /*0860*/ 	.word	0xffffffff


	//   ....[82]....
        /*0864*/ 	.word	0xffffffff


	//   ....[83]....
        /*0868*/ 	.word	0xffffffff


	//   ....[84]....
        /*086c*/ 	.word	0xffffffff


	//   ....[85]....
        /*0870*/ 	.word	0xffffffff


	//   ....[86]....
        /*0874*/ 	.word	0xffffffff


	//   ....[87]....
        /*0878*/ 	.word	0xffffffff


	//   ....[88]....
        /*087c*/ 	.word	0xffffffff


	//   ....[89]....
        /*0880*/ 	.word	0xffffffff


	//   ....[90]....
        /*0884*/ 	.word	0xffffffff


	//   ....[91]....
        /*0888*/ 	.word	0xffffffff


	//   ....[92]....
        /*088c*/ 	.word	0xffffffff


	//   ....[93]....
        /*0890*/ 	.word	0xffffffff


	//   ....[94]....
        /*0894*/ 	.word	0xffffffff


	//   ....[95]....
        /*0898*/ 	.word	0xffffffff


	//   ....[96]....
        /*089c*/ 	.word	0xffffffff


	//   ....[97]....
        /*08a0*/ 	.word	0xffffffff


	//   ....[98]....
        /*08a4*/ 	.word	0xffffffff


	//   ....[99]....
        /*08a8*/ 	.word	0xffffffff


	//   ....[100]....
        /*08ac*/ 	.word	0xffffffff


	//   ....[101]....
        /*08b0*/ 	.word	0xffffffff


	//   ....[102]....
        /*08b4*/ 	.word	0xffffffff


	//   ....[103]....
        /*08b8*/ 	.word	0xffffffff


	//   ....[104]....
        /*08bc*/ 	.word	0xffffffff


	//   ....[105]....
        /*08c0*/ 	.word	0xffffffff


	//   ....[106]....
        /*08c4*/ 	.word	0xffffffff


	//   ....[107]....
        /*08c8*/ 	.word	0xffffffff


	//   ....[108]....
        /*08cc*/ 	.word	0xffffffff


	//   ....[109]....
        /*08d0*/ 	.word	0xffffffff


	//   ....[110]....
        /*08d4*/ 	.word	0xffffffff


	//   ....[111]....
        /*08d8*/ 	.word	0xffffffff


	//   ....[112]....
        /*08dc*/ 	.word	0xffffffff


	//   ....[113]....
        /*08e0*/ 	.word	0xffffffff


	//   ....[114]....
        /*08e4*/ 	.word	0xffffffff


	//   ....[115]....
        /*08e8*/ 	.word	0xffffffff


	//   ....[116]....
        /*08ec*/ 	.word	0xffffffff


	//   ....[117]....
        /*08f0*/ 	.word	0xffffffff


	//   ....[118]....
        /*08f4*/ 	.word	0xffffffff


	//   ....[119]....
        /*08f8*/ 	.word	0xffffffff


	//   ....[120]....
        /*08fc*/ 	.word	0xffffffff


	//   ....[121]....
        /*0900*/ 	.word	0xffffffff


	//   ....[122]....
        /*0904*/ 	.word	0xffffffff


	//   ....[123]....
        /*0908*/ 	.word	0xffffffff


	//   ....[124]....
        /*090c*/ 	.word	0xffffffff


	//   ....[125]....
        /*0910*/ 	.word	0xffffffff


	//   ....[126]....
        /*0914*/ 	.word	0xffffffff


	//   ....[127]....
        /*0918*/ 	.word	0xffffffff


	//   ....[128]....
        /*091c*/ 	.word	0xffffffff


	//   ....[129]....
        /*0920*/ 	.word	0xffffffff


	//   ....[130]....
        /*0924*/ 	.word	0xffffffff


	//   ....[131]....
        /*0928*/ 	.word	0xffffffff


	//   ....[132]....
        /*092c*/ 	.word	0xffffffff


	//   ....[133]....
        /*0930*/ 	.word	0xffffffff


	//   ....[134]....
        /*0934*/ 	.word	0xffffffff


	//   ....[135]....
        /*0938*/ 	.word	0xffffffff


	//   ....[136]....
        /*093c*/ 	.word	0xffffffff


	//   ....[137]....
        /*0940*/ 	.word	0xffffffff


	//   ....[138]....
        /*0944*/ 	.word	0xffffffff


	//   ....[139]....
        /*0948*/ 	.word	0xffffffff


	//   ....[140]....
        /*094c*/ 	.word	0xffffffff


	//   ....[141]....
        /*0950*/ 	.word	0xffffffff


	//   ....[142]....
        /*0954*/ 	.word	0xffffffff


	//   ....[143]....
        /*0958*/ 	.word	0xffffffff


	//   ....[144]....
        /*095c*/ 	.word	0xffffffff


	//   ....[145]....
        /*0960*/ 	.word	0xffffffff


	//   ....[146]....
        /*0964*/ 	.word	0xffffffff


	//   ....[147]....
        /*0968*/ 	.word	0xffffffff


	//   ....[148]....
        /*096c*/ 	.word	0xffffffff


	//   ....[149]....
        /*0970*/ 	.word	0xffffffff


	//   ....[150]....
        /*0974*/ 	.word	0xffffffff


	//   ....[151]....
        /*0978*/ 	.word	0xffffffff


	//   ....[152]....
        /*097c*/ 	.word	0xffffffff


	//   ....[153]....
        /*0980*/ 	.word	0xffffffff


	//   ....[154]....
        /*0984*/ 	.word	0xffffffff


	//   ....[155]....
        /*0988*/ 	.word	0xffffffff


	//   ....[156]....
        /*098c*/ 	.word	0xffffffff


	//   ....[157]....
        /*0990*/ 	.word	0xffffffff


	//   ....[158]....
        /*0994*/ 	.word	0xffffffff


	//   ....[159]....
        /*0998*/ 	.word	0xffffffff


	//   ....[160]....
        /*099c*/ 	.word	0xffffffff


	//   ....[161]....
        /*09a0*/ 	.word	0xffffffff


	//   ....[162]....
        /*09a4*/ 	.word	0xffffffff


	//   ....[163]....
        /*09a8*/ 	.word	0xffffffff


	//   ....[164]....
        /*09ac*/ 	.word	0xffffffff


	//   ....[165]....
        /*09b0*/ 	.word	0xffffffff


	//   ....[166]....
        /*09b4*/ 	.word	0xffffffff


	//   ....[167]....
        /*09b8*/ 	.word	0x0500000f


	//   ....[168]....
        /*09bc*/ 	.word	0x0500000f


	//   ....[169]....
        /*09c0*/ 	.word	0x0500000f


	//   ....[170]....
        /*09c4*/ 	.word	0x0500000f


	//   ....[171]....
        /*09c8*/ 	.word	0x0500000f


	//   ....[172]....
        /*09cc*/ 	.word	0x0500000f


	//   ....[173]....
        /*09d0*/ 	.word	0x0500000f


	//   ....[174]....
        /*09d4*/ 	.word	0x0500000f


	//   ....[175]....
        /*09d8*/ 	.word	0x0500000f


	//   ....[176]....
        /*09dc*/ 	.word	0x0500000f


	//   ....[177]....
        /*09e0*/ 	.word	0x0500000f


	//   ....[178]....
        /*09e4*/ 	.word	0x0500000f


	//   ....[179]....
        /*09e8*/ 	.word	0x0500000f


	//   ....[180]....
        /*09ec*/ 	.word	0x0500000f


	//   ....[181]....
        /*09f0*/ 	.word	0x0500000f


	//   ....[182]....
        /*09f4*/ 	.word	0x0500000f


	//   ....[183]....
        /*09f8*/ 	.word	0x0500000f


	//   ....[184]....
        /*09fc*/ 	.word	0x0500000f


	//   ....[185]....
        /*0a00*/ 	.word	0x0500000f


	//   ....[186]....
        /*0a04*/ 	.word	0x0500000f


	//   ....[187]....
        /*0a08*/ 	.word	0x0500000f


	//   ....[188]....
        /*0a0c*/ 	.word	0x0500000f


	//   ....[189]....
        /*0a10*/ 	.word	0x0500000f


	//   ....[190]....
        /*0a14*/ 	.word	0x0500000f


	//   ....[191]....
        /*0a18*/ 	.word	0x0500000f


	//   ....[192]....
        /*0a1c*/ 	.word	0x0500000f


	//   ....[193]....
        /*0a20*/ 	.word	0x0500000f


	//   ....[194]....
        /*0a24*/ 	.word	0x0500000f


	//   ....[195]....
        /*0a28*/ 	.word	0x0500000f


	//   ....[196]....
        /*0a2c*/ 	.word	0x0500000f


	//   ....[197]....
        /*0a30*/ 	.word	0x0500000f


	//   ....[198]....
        /*0a34*/ 	.word	0x0500000f


	//   ....[199]....
        /*0a38*/ 	.word	0x0500000f


	//   ....[200]....
        /*0a3c*/ 	.word	0x0500000f


	//   ....[201]....
        /*0a40*/ 	.word	0x0500000f


	//   ....[202]....
        /*0a44*/ 	.word	0x0500000f


	//   ....[203]....
        /*0a48*/ 	.word	0x0500000f


	//   ....[204]....
        /*0a4c*/ 	.word	0x0500000f


	//   ....[205]....
        /*0a50*/ 	.word	0x0500000f


	//   ....[206]....
        /*0a54*/ 	.word	0x0500000f


	//   ....[207]....
        /*0a58*/ 	.word	0x0500000f


	//   ....[208]....
        /*0a5c*/ 	.word	0x0500000f


	//   ....[209]....
        /*0a60*/ 	.word	0x0500000f


	//   ....[210]....
        /*0a64*/ 	.word	0x0500000f


	//   ....[211]....
        /*0a68*/ 	.word	0x0500000f


	//   ....[212]....
        /*0a6c*/ 	.word	0x0500000f


	//   ....[213]....
        /*0a70*/ 	.word	0x0500000f


	//   ....[214]....
        /*0a74*/ 	.word	0x0500000f


	//   ....[215]....
        /*0a78*/ 	.word	0x0500000f


	//   ....[216]....
        /*0a7c*/ 	.word	0x0500000f


	//   ....[217]....
        /*0a80*/ 	.word	0x0500000f


	//   ....[218]....
        /*0a84*/ 	.word	0x0500000f


	//   ....[219]....
        /*0a88*/ 	.word	0x0500000f


	//   ....[220]....
        /*0a8c*/ 	.word	0x0500000f


	//   ....[221]....
        /*0a90*/ 	.word	0x0500000f


	//   ....[222]....
        /*0a94*/ 	.word	0x0500000f


	//   ....[223]....
        /*0a98*/ 	.word	0x0500000f


	//----- nvinfo : EIATTR_COOP_GROUP_INSTR_OFFSETS
	.align		4
.L_321:
        /*0a9c*/ 	.byte	0x04, 0x28
        /*0a9e*/ 	.short	(.L_323 - .L_322)


	//   ....[0]....
.L_322:
        /*0aa0*/ 	.word	0x00000070


	//   ....[1]....
        /*0aa4*/ 	.word	0x00000140


	//   ....[2]....
        /*0aa8*/ 	.word	0x00000190


	//   ....[3]....
        /*0aac*/ 	.word	0x000003c0


	//   ....[4]....
        /*0ab0*/ 	.word	0x00000520


	//   ....[5]....
        /*0ab4*/ 	.word	0x00000640


	//   ....[6]....
        /*0ab8*/ 	.word	0x000007a0


	//   ....[7]....
        /*0abc*/ 	.word	0x00002c40


	//   ....[8]....
        /*0ac0*/ 	.word	0x00002c50


	//   ....[9]....
        /*0ac4*/ 	.word	0x00004530


	//   ....[10]....
        /*0ac8*/ 	.word	0x00004540


	//   ....[11]....
        /*0acc*/ 	.word	0x00006610


	//   ....[12]....
        /*0ad0*/ 	.word	0x00006620


	//   ....[13]....
        /*0ad4*/ 	.word	0x000069e0


	//   ....[14]....
        /*0ad8*/ 	.word	0x00006a00


	//   ....[15]....
        /*0adc*/ 	.word	0x00007270


	//   ....[16]....
        /*0ae0*/ 	.word	0x00007b90


	//   ....[17]....
        /*0ae4*/ 	.word	0x00007ba0


	//   ....[18]....
        /*0ae8*/ 	.word	0x00007bb0


	//   ....[19]....
        /*0aec*/ 	.word	0x00007bc0


	//   ....[20]....
        /*0af0*/ 	.word	0x00009870


	//   ....[21]....
        /*0af4*/ 	.word	0x00009880


	//   ....[22]....
        /*0af8*/ 	.word	0x00009890


	//   ....[23]....
        /*0afc*/ 	.word	0x000098a0


	//   ....[24]....
        /*0b00*/ 	.word	0x0000c560


	//   ....[25]....
        /*0b04*/ 	.word	0x0000cdd0


	//   ....[26]....
        /*0b08*/ 	.word	0x0000cde0


	//   ....[27]....
        /*0b0c*/ 	.word	0x0000ce00


	//   ....[28]....
        /*0b10*/ 	.word	0x0000d730


	//   ....[29]....
        /*0b14*/ 	.word	0x0000d750


	//   ....[30]....
        /*0b18*/ 	.word	0x0000f160


	//   ....[31]....
        /*0b1c*/ 	.word	0x0000f1a0


	//   ....[32]....
        /*0b20*/ 	.word	0x0000fc60


	//   ....[33]....
        /*0b24*/ 	.word	0x0000fca0


	//   ....[34]....
        /*0b28*/ 	.word	0x00010700


	//   ....[35]....
        /*0b2c*/ 	.word	0x00010730


	//   ....[36]....
        /*0b30*/ 	.word	0x000128c0


	//   ....[37]....
        /*0b34*/ 	.word	0x00012910


	//   ....[38]....
        /*0b38*/ 	.word	0x00012ba0


	//   ....[39]....
        /*0b3c*/ 	.word	0x00012bc0


	//   ....[40]....
        /*0b40*/ 	.word	0x000141d0


	//   ....[41]....
        /*0b44*/ 	.word	0x000141e0


	//   ....[42]....
        /*0b48*/ 	.word	0x00014330


	//   ....[43]....
        /*0b4c*/ 	.word	0x00014340


	//   ....[44]....
        /*0b50*/ 	.word	0x00015000


	//   ....[45]....
        /*0b54*/ 	.word	0x00015050


	//   ....[46]....
        /*0b58*/ 	.word	0x00015080


	//   ....[47]....
        /*0b5c*/ 	.word	0x000150b0


	//   ....[48]....
        /*0b60*/ 	.word	0x000150d0


	//   ....[49]....
        /*0b64*/ 	.word	0x000150f0


	//   ....[50]....
        /*0b68*/ 	.word	0x00015100


	//   ....[51]....
        /*0b6c*/ 	.word	0x00015110


	//   ....[52]....
        /*0b70*/ 	.word	0x00015120


	//   ....[53]....
        /*0b74*/ 	.word	0x00015130


	//   ....[54]....
        /*0b78*/ 	.word	0x00015140


	//   ....[55]....
        /*0b7c*/ 	.word	0x00015150


	//   ....[56]....
        /*0b80*/ 	.word	0x00015160


	//   ....[57]....
        /*0b84*/ 	.word	0x00015170


	//   ....[58]....
        /*0b88*/ 	.word	0x00015180


	//   ....[59]....
        /*0b8c*/ 	.word	0x00015190


	//   ....[60]....
        /*0b90*/ 	.word	0x000151a0


	//   ....[61]....
        /*0b94*/ 	.word	0x000151b0


	//   ....[62]....
        /*0b98*/ 	.word	0x000151c0


	//   ....[63]....
        /*0b9c*/ 	.word	0x000151d0


	//   ....[64]....
        /*0ba0*/ 	.word	0x000151e0


	//   ....[65]....
        /*0ba4*/ 	.word	0x000151f0


	//   ....[66]....
        /*0ba8*/ 	.word	0x00015200


	//   ....[67]....
        /*0bac*/ 	.word	0x00015210


	//   ....[68]....
        /*0bb0*/ 	.word	0x00015220


	//   ....[69]....
        /*0bb4*/ 	.word	0x00015230


	//   ....[70]....
        /*0bb8*/ 	.word	0x00015240


	//   ....[71]....
        /*0bbc*/ 	.word	0x00015250


	//   ....[72]....
        /*0bc0*/ 	.word	0x00015260


	//   ....[73]....
        /*0bc4*/ 	.word	0x00015270


	//   ....[74]....
        /*0bc8*/ 	.word	0x00015280


	//   ....[75]....
        /*0bcc*/ 	.word	0x00015290


	//   ....[76]....
        /*0bd0*/ 	.word	0x000152a0


	//   ....[77]....
        /*0bd4*/ 	.word	0x000152b0


	//   ....[78]....
        /*0bd8*/ 	.word	0x000152c0


	//   ....[79]....
        /*0bdc*/ 	.word	0x000152d0


	//   ....[80]....
        /*0be0*/ 	.word	0x000152e0


	//   ....[81]....
        /*0be4*/ 	.word	0x000152f0


	//   ....[82]....
        /*0be8*/ 	.word	0x00015300


	//   ....[83]....
        /*0bec*/ 	.word	0x00015310


	//   ....[84]....
        /*0bf0*/ 	.word	0x00015320


	//   ....[85]....
        /*0bf4*/ 	.word	0x00015330


	//   ....[86]....
        /*0bf8*/ 	.word	0x00015340


	//   ....[87]....
        /*0bfc*/ 	.word	0x00015350


	//   ....[88]....
        /*0c00*/ 	.word	0x00015360


	//   ....[89]....
        /*0c04*/ 	.word	0x00015370


	//   ....[90]....
        /*0c08*/ 	.word	0x00015380


	//   ....[91]....
        /*0c0c*/ 	.word	0x00015390


	//   ....[92]....
        /*0c10*/ 	.word	0x00015cd0


	//   ....[93]....
        /*0c14*/ 	.word	0x00015ce0


	//   ....[94]....
        /*0c18*/ 	.word	0x00015cf0


	//   ....[95]....
        /*0c1c*/ 	.word	0x00015d40


	//   ....[96]....
        /*0c20*/ 	.word	0x00016420


	//   ....[97]....
        /*0c24*/ 	.word	0x00016430


	//   ....[98]....
        /*0c28*/ 	.word	0x00016540


	//   ....[99]....
        /*0c2c*/ 	.word	0x00016560


	//   ....[100]....
        /*0c30*/ 	.word	0x000169b0


	//   ....[101]....
        /*0c34*/ 	.word	0x000169c0


	//   ....[102]....
        /*0c38*/ 	.word	0x00016de0


	//   ....[103]....
        /*0c3c*/ 	.word	0x00016df0


	//   ....[104]....
        /*0c40*/ 	.word	0x00017a20


	//   ....[105]....
        /*0c44*/ 	.word	0x00017a30


	//   ....[106]....
        /*0c48*/ 	.word	0x00017b30


	//   ....[107]....
        /*0c4c*/ 	.word	0x00017b50


	//   ....[108]....
        /*0c50*/ 	.word	0x00017cc0


	//   ....[109]....
        /*0c54*/ 	.word	0x00017ed0


	//   ....[110]....
        /*0c58*/ 	.word	0x00017f00


	//   ....[111]....
        /*0c5c*/ 	.word	0x00017f30


	//   ....[112]....
        /*0c60*/ 	.word	0x00017f60


	//   ....[113]....
        /*0c64*/ 	.word	0x00017f90


	//   ....[114]....
        /*0c68*/ 	.word	0x00017fc0


	//   ....[115]....
        /*0c6c*/ 	.word	0x00018150


	//   ....[116]....
        /*0c70*/ 	.word	0x00018180


	//   ....[117]....
        /*0c74*/ 	.word	0x000181b0


	//   ....[118]....
        /*0c78*/ 	.word	0x000181e0


	//   ....[119]....
        /*0c7c*/ 	.word	0x00018210


	//   ....[120]....
        /*0c80*/ 	.word	0x00018240


	//   ....[121]....
        /*0c84*/ 	.word	0x000182d0


	//   ....[122]....
        /*0c88*/ 	.word	0x00018300


	//   ....[123]....
        /*0c8c*/ 	.word	0x00018310


	//   ....[124]....
        /*0c90*/ 	.word	0x00018350


	//   ....[125]....
        /*0c94*/ 	.word	0x00019a10


	//   ....[126]....
        /*0c98*/ 	.word	0x0001bdd0


	//   ....[127]....
        /*0c9c*/ 	.word	0x0001be00


	//   ....[128]....
        /*0ca0*/ 	.word	0x0001be20


	//   ....[129]....
        /*0ca4*/ 	.word	0x0001bf00


	//   ....[130]....
        /*0ca8*/ 	.word	0x0001c2a0


	//   ....[131]....
        /*0cac*/ 	.word	0x0001c2b0


	//   ....[132]....
        /*0cb0*/ 	.word	0x0001c2c0


	//   ....[133]....
        /*0cb4*/ 	.word	0x0001c2d0


	//   ....[134]....
        /*0cb8*/ 	.word	0x0001cbf0


	//   ....[135]....
        /*0cbc*/ 	.word	0x0001cc20


	//   ....[136]....
        /*0cc0*/ 	.word	0x0001cc40


	//   ....[137]....
        /*0cc4*/ 	.word	0x0001cc50


	//   ....[138]....
        /*0cc8*/ 	.word	0x0001cd50


	//   ....[139]....
        /*0ccc*/ 	.word	0x0001cd60


	//   ....[140]....
        /*0cd0*/ 	.word	0x0001d4c0


	//   ....[141]....
        /*0cd4*/ 	.word	0x0001d4e0


	//   ....[142]....
        /*0cd8*/ 	.word	0x0001d4f0


	//   ....[143]....
        /*0cdc*/ 	.word	0x0001d550


	//   ....[144]....
        /*0ce0*/ 	.word	0x0001d8a0


	//   ....[145]....
        /*0ce4*/ 	.word	0x0001d8b0


	//   ....[146]....
        /*0ce8*/ 	.word	0x0001d8c0


	//   ....[147]....
        /*0cec*/ 	.word	0x0001d920


	//   ....[148]....
        /*0cf0*/ 	.word	0x0001e8c0


	//   ....[149]....
        /*0cf4*/ 	.word	0x0001e8f0


	//   ....[150]....
        /*0cf8*/ 	.word	0x0001e950


	//   ....[151]....
        /*0cfc*/ 	.word	0x0001e980


	//   ....[152]....
        /*0d00*/ 	.word	0x0001e9b0


	//   ....[153]....
        /*0d04*/ 	.word	0x0001e9e0


	//   ....[154]....
        /*0d08*/ 	.word	0x0001ea10


	//   ....[155]....
        /*0d0c*/ 	.word	0x0001ea40


	//   ....[156]....
        /*0d10*/ 	.word	0x0001ebe0


	//   ....[157]....
        /*0d14*/ 	.word	0x0001ec10


	//   ....[158]....
        /*0d18*/ 	.word	0x0001ec40


	//   ....[159]....
        /*0d1c*/ 	.word	0x0001ec70


	//   ....[160]....
        /*0d20*/ 	.word	0x0001eca0


	//   ....[161]....
        /*0d24*/ 	.word	0x0001ecd0


	//   ....[162]....
        /*0d28*/ 	.word	0x0001ed90


	//   ....[163]....
        /*0d2c*/ 	.word	0x0001edb0


	//   ....[164]....
        /*0d30*/ 	.word	0x0001edd0


	//   ....[165]....
        /*0d34*/ 	.word	0x0001ee30


	//   ....[166]....
        /*0d38*/ 	.word	0x0001f890


	//   ....[167]....
        /*0d3c*/ 	.word	0x0001fc30


	//   ....[168]....
        /*0d40*/ 	.word	0x0001fcc0


	//   ....[169]....
        /*0d44*/ 	.word	0x0001fda0


	//   ....[170]....
        /*0d48*/ 	.word	0x0001fe30


	//   ....[171]....
        /*0d4c*/ 	.word	0x0001ff10


	//   ....[172]....
        /*0d50*/ 	.word	0x0001ffa0


	//   ....[173]....
        /*0d54*/ 	.word	0x00020070


	//   ....[174]....
        /*0d58*/ 	.word	0x00020100


	//   ....[175]....
        /*0d5c*/ 	.word	0x00020150


	//   ....[176]....
        /*0d60*/ 	.word	0x000201a0


	//   ....[177]....
        /*0d64*/ 	.word	0x00020270


	//   ....[178]....
        /*0d68*/ 	.word	0x00020300


	//   ....[179]....
        /*0d6c*/ 	.word	0x00020350


	//   ....[180]....
        /*0d70*/ 	.word	0x000203a0


	//   ....[181]....
        /*0d74*/ 	.word	0x000206a0


	//   ....[182]....
        /*0d78*/ 	.word	0x00020980


	//   ....[183]....
        /*0d7c*/ 	.word	0x00020a80


	//   ....[184]....
        /*0d80*/ 	.word	0x00020b10


	//   ....[185]....
        /*0d84*/ 	.word	0x00020ca0


	//   ....[186]....
        /*0d88*/ 	.word	0x00020d40


	//   ....[187]....
        /*0d8c*/ 	.word	0x00020e40


	//   ....[188]....
        /*0d90*/ 	.word	0x00020ed0


	//   ....[189]....
        /*0d94*/ 	.word	0x00020f30


	//   ....[190]....
        /*0d98*/ 	.word	0x00020fd0


	//   ....[191]....
        /*0d9c*/ 	.word	0x000210e0


	//   ....[192]....
        /*0da0*/ 	.word	0x00021140


	//   ....[193]....
        /*0da4*/ 	.word	0x000211a0


	//   ....[194]....
        /*0da8*/ 	.word	0x00021240


	//   ....[195]....
        /*0dac*/ 	.word	0x00021310


	//   ....[196]....
        /*0db0*/ 	.word	0x000213f0


	//   ....[197]....
        /*0db4*/ 	.word	0x00021530


	//   ....[198]....
        /*0db8*/ 	.word	0x000215d0


	//   ....[199]....
        /*0dbc*/ 	.word	0x00021630


	//   ....[200]....
        /*0dc0*/ 	.word	0x00021700


	//   ....[201]....
        /*0dc4*/ 	.word	0x000217f0


	//   ....[202]....
        /*0dc8*/ 	.word	0x00021880


	//   ....[203]....
        /*0dcc*/ 	.word	0x000218e0


	//   ....[204]....
        /*0dd0*/ 	.word	0x000219b0


	//   ....[205]....
        /*0dd4*/ 	.word	0x00021b90


	//   ....[206]....
        /*0dd8*/ 	.word	0x00021c30


	//   ....[207]....
        /*0ddc*/ 	.word	0x00021db0


	//   ....[208]....
        /*0de0*/ 	.word	0x00021e30


	//   ....[209]....
        /*0de4*/ 	.word	0x00021eb0


	//   ....[210]....
        /*0de8*/ 	.word	0x00021f30


	//   ....[211]....
        /*0dec*/ 	.word	0x00021fb0


	//   ....[212]....
        /*0df0*/ 	.word	0x00022040


	//   ....[213]....
        /*0df4*/ 	.word	0x000220e0


	//   ....[214]....
        /*0df8*/ 	.word	0x00022190


	//   ....[215]....
        /*0dfc*/ 	.word	0x00022210


	//   ....[216]....
        /*0e00*/ 	.word	0x00022290


	//   ....[217]....
        /*0e04*/ 	.word	0x00022310


	//   ....[218]....
        /*0e08*/ 	.word	0x000223a0


	//   ....[219]....
        /*0e0c*/ 	.word	0x00022420


	//   ....[220]....
        /*0e10*/ 	.word	0x000224d0


	//   ....[221]....
        /*0e14*/ 	.word	0x00022520


	//   ....[222]....
        /*0e18*/ 	.word	0x000225c0


	//   ....[223]....
        /*0e1c*/ 	.word	0x000226f0


	//----- nvinfo : EIATTR_REG_RECONFIG
	.align		4
.L_323:
        /*0e20*/ 	.byte	0x01, 0x54
	.zero		2


	//----- nvinfo : EIATTR_SYSCALL_OFFSETS
	.align		4
        /*0e24*/ 	.byte	0x04, 0x46
        /*0e26*/ 	.short	(.L_325 - .L_324)


	//   ....[0]....
.L_324:
        /*0e28*/ 	.word	0x00001db0


	//   ....[1]....
        /*0e2c*/ 	.word	0x00001f00


	//   ....[2]....
        /*0e30*/ 	.word	0x000073e0


	//   ....[3]....
        /*0e34*/ 	.word	0x00007930


	//   ....[4]....
        /*0e38*/ 	.word	0x0001b380


	//   ....[5]....
        /*0e3c*/ 	.word	0x0001b510


	//   ....[6]....
        /*0e40*/ 	.word	0x0001b660


	//   ....[7]....
        /*0e44*/ 	.word	0x0001b7b0


	//   ....[8]....
        /*0e48*/ 	.word	0x0001c710


	//----- nvinfo : EIATTR_MBARRIER_INSTR_OFFSETS
	.align		4
.L_325:
        /*0e4c*/ 	.byte	0x04, 0x39
        /*0e4e*/ 	.short	(.L_327 - .L_326)


	//   ....[0]....
.L_326:
        /*0e50*/ 	.word	0x00000270
        /*0e54*/ 	.word	0x000000ff
        /*0e58*/ 	.word	0x00019c00
        /*0e5c*/ 	.short	0x0100
        /*0e5e*/ 	.byte	0x08
	.zero		1


	//   ....[1]....
        /*0e60*/ 	.word	0x00000280
        /*0e64*/ 	.word	0x000000ff
        /*0e68*/ 	.word	0x00019c20
        /*0e6c*/ 	.short	0x0100
        /*0e6e*/ 	.byte	0x08
	.zero		1


	//   ....[2]....
        /*0e70*/ 	.word	0x00000370
        /*0e74*/ 	.word	0x000000ff
        /*0e78*/ 	.word	0x00019c30
        /*0e7c*/ 	.short	0x0100
        /*0e7e*/ 	.byte	0x08
	.zero		1


	//   ....[3]....
        /*0e80*/ 	.word	0x00000380
        /*0e84*/ 	.word	0x000000ff
        /*0e88*/ 	.word	0x00019c40
        /*0e8c*/ 	.short	0x0100
        /*0e8e*/ 	.byte	0x08
	.zero		1


	//   ....[4]....
        /*0e90*/ 	.word	0x00000390
        /*0e94*/ 	.word	0x000000ff
        /*0e98*/ 	.word	0x00019c38
        /*0e9c*/ 	.short	0x0100
        /*0e9e*/ 	.byte	0x08
	.zero		1


	//   ....[5]....
        /*0ea0*/ 	.word	0x000003a0
        /*0ea4*/ 	.word	0x000000ff
        /*0ea8*/ 	.word	0x00019c48
        /*0eac*/ 	.short	0x0100
        /*0eae*/ 	.byte	0x08
	.zero		1


	//   ....[6]....
        /*0eb0*/ 	.word	0x000004d0
        /*0eb4*/ 	.word	0x000000ff
        /*0eb8*/ 	.word	0x00019c50
        /*0ebc*/ 	.short	0x0100
        /*0ebe*/ 	.byte	0x08
	.zero		1


	//   ....[7]....
        /*0ec0*/ 	.word	0x000004e0
        /*0ec4*/ 	.word	0x000000ff
        /*0ec8*/ 	.word	0x00019c60
        /*0ecc*/ 	.short	0x0100
        /*0ece*/ 	.byte	0x08
	.zero		1


	//   ....[8]....
        /*0ed0*/ 	.word	0x000004f0
        /*0ed4*/ 	.word	0x000000ff
        /*0ed8*/ 	.word	0x00019c58
        /*0edc*/ 	.short	0x0100
        /*0ede*/ 	.byte	0x08
	.zero		1


	//   ....[9]....
        /*0ee0*/ 	.word	0x00000500
        /*0ee4*/ 	.word	0x000000ff
        /*0ee8*/ 	.word	0x00019c68
        /*0eec*/ 	.short	0x0100
        /*0eee*/ 	.byte	0x08
	.zero		1


	//   ....[10]....
        /*0ef0*/ 	.word	0x000005f0
        /*0ef4*/ 	.word	0x000000ff
        /*0ef8*/ 	.word	0x00019c70
        /*0efc*/ 	.short	0x0100
        /*0efe*/ 	.byte	0x06
	.zero		1


	//   ....[11]....
        /*0f00*/ 	.word	0x00000600
        /*0f04*/ 	.word	0x000000ff
        /*0f08*/ 	.word	0x00019c80
        /*0f0c*/ 	.short	0x0100
        /*0f0e*/ 	.byte	0x06
	.zero		1


	//   ....[12]....
        /*0f10*/ 	.word	0x00000610
        /*0f14*/ 	.word	0x000000ff
        /*0f18*/ 	.word	0x00019c78
        /*0f1c*/ 	.short	0x0100
        /*0f1e*/ 	.byte	0x06
	.zero		1


	//   ....[13]....
        /*0f20*/ 	.word	0x00000620
        /*0f24*/ 	.word	0x000000ff
        /*0f28*/ 	.word	0x00019c88
        /*0f2c*/ 	.short	0x0100
        /*0f2e*/ 	.byte	0x06
	.zero		1


	//   ....[14]....
        /*0f30*/ 	.word	0x00000750
        /*0f34*/ 	.word	0x000000ff
        /*0f38*/ 	.word	0x00019c90
        /*0f3c*/ 	.short	0x0100
        /*0f3e*/ 	.byte	0x08
	.zero		1


	//   ....[15]....
        /*0f40*/ 	.word	0x00000760
        /*0f44*/ 	.word	0x000000ff
        /*0f48*/ 	.word	0x00019ca0
        /*0f4c*/ 	.short	0x0100
        /*0f4e*/ 	.byte	0x08
	.zero		1


	//   ....[16]....
        /*0f50*/ 	.word	0x00000770
        /*0f54*/ 	.word	0x000000ff
        /*0f58*/ 	.word	0x00019c98
        /*0f5c*/ 	.short	0x0100
        /*0f5e*/ 	.byte	0x08
	.zero		1


	//   ....[17]....
        /*0f60*/ 	.word	0x00000780
        /*0f64*/ 	.word	0x000000ff
        /*0f68*/ 	.word	0x00019ca8
        /*0f6c*/ 	.short	0x0100
        /*0f6e*/ 	.byte	0x08
	.zero		1


	//   ....[18]....
        /*0f70*/ 	.word	0x000008c0
        /*0f74*/ 	.word	0x000000ff
        /*0f78*/ 	.word	0x00019cb0
        /*0f7c*/ 	.short	0x0100
        /*0f7e*/ 	.byte	0x08
	.zero		1


	//   ....[19]....
        /*0f80*/ 	.word	0x000008d0
        /*0f84*/ 	.word	0x000000ff
        /*0f88*/ 	.word	0x00019cc0
        /*0f8c*/ 	.short	0x0100
        /*0f8e*/ 	.byte	0x08
	.zero		1


	//   ....[20]....
        /*0f90*/ 	.word	0x000008e0
        /*0f94*/ 	.word	0x000000ff
        /*0f98*/ 	.word	0x00019cb8
        /*0f9c*/ 	.short	0x0100
        /*0f9e*/ 	.byte	0x08
	.zero		1


	//   ....[21]....
        /*0fa0*/ 	.word	0x000008f0
        /*0fa4*/ 	.word	0x000000ff
        /*0fa8*/ 	.word	0x00019cc8
        /*0fac*/ 	.short	0x0100
        /*0fae*/ 	.byte	0x08
	.zero		1


	//   ....[22]....
        /*0fb0*/ 	.word	0x00002bf0
        /*0fb4*/ 	.word	0x00000045
        /*0fb8*/ 	.word	0x00019c90
        /*0fbc*/ 	.short	0x010a
        /*0fbe*/ 	.byte	0x3f
	.zero		1


	//   ....[23]....
        /*0fc0*/ 	.word	0x000044e0
        /*0fc4*/ 	.word	0x00000045
        /*0fc8*/ 	.word	0x00019c90
        /*0fcc*/ 	.short	0x010a
        /*0fce*/ 	.byte	0x3f
	.zero		1


	//   ....[24]....
        /*0fd0*/ 	.word	0x00006480
        /*0fd4*/ 	.word	0x00000045
        /*0fd8*/ 	.word	0x00019c90
        /*0fdc*/ 	.short	0x010a
        /*0fde*/ 	.byte	0x3f
	.zero		1


	//   ....[25]....
        /*0fe0*/ 	.word	0x00006850
        /*0fe4*/ 	.word	0x00000004
        /*0fe8*/ 	.word	0x00000000
        /*0fec*/ 	.short	0x0101
        /*0fee*/ 	.byte	0x3f
	.zero		1


	//   ....[26]....
        /*0ff0*/ 	.word	0x00006890
        /*0ff4*/ 	.word	0x00000045
        /*0ff8*/ 	.word	0x00019cb0
        /*0ffc*/ 	.short	0x010a
        /*0ffe*/ 	.byte	0x3f
	.zero		1


	//   ....[27]....
        /*1000*/ 	.word	0x00006c10
        /*1004*/ 	.word	0x00000045
        /*1008*/ 	.word	0x00000000
        /*100c*/ 	.short	0x0101
        /*100e*/ 	.byte	0x3f
	.zero		1


	//   ....[28]....
        /*1010*/ 	.word	0x000076b0
        /*1014*/ 	.word	0x00000012
        /*1018*/ 	.word	0x00019c00
        /*101c*/ 	.short	0x010a
        /*101e*/ 	.byte	0x3f
	.zero		1


	//   ....[29]....
        /*1020*/ 	.word	0x00007700
        /*1024*/ 	.word	0x00000012
        /*1028*/ 	.word	0x00019c00
        /*102c*/ 	.short	0x010a
        /*102e*/ 	.byte	0x3f
	.zero		1


	//   ....[30]....
        /*1030*/ 	.word	0x00007ef0
        /*1034*/ 	.word	0x00000012
        /*1038*/ 	.word	0x00019c00
        /*103c*/ 	.short	0x010a
        /*103e*/ 	.byte	0x3f
	.zero		1


	//   ....[31]....
        /*1040*/ 	.word	0x00009ba0
        /*1044*/ 	.word	0x00000012
        /*1048*/ 	.word	0x00019c00
        /*104c*/ 	.short	0x010a
        /*104e*/ 	.byte	0x3f
	.zero		1


	//   ....[32]....
        /*1050*/ 	.word	0x0000bd30
        /*1054*/ 	.word	0x00000000
        /*1058*/ 	.word	0x00019c30
        /*105c*/ 	.short	0x010a
        /*105e*/ 	.byte	0x3f
	.zero		1


	//   ....[33]....
        /*1060*/ 	.word	0x0000bdd0
        /*1064*/ 	.word	0x00000000
        /*1068*/ 	.word	0x00019c30
        /*106c*/ 	.short	0x010a
        /*106e*/ 	.byte	0x3f
	.zero		1


	//   ....[34]....
        /*1070*/ 	.word	0x0000ded0
        /*1074*/ 	.word	0x0000001f
        /*1078*/ 	.word	0x00000000
        /*107c*/ 	.short	0x0101
        /*107e*/ 	.byte	0x3f
	.zero		1


	//   ....[35]....
        /*1080*/ 	.word	0x0000e9c0
        /*1084*/ 	.word	0x00000014
        /*1088*/ 	.word	0x00019c30
        /*108c*/ 	.short	0x010a
        /*108e*/ 	.byte	0x3f
	.zero		1


	//   ....[36]....
        /*1090*/ 	.word	0x0000ea30
        /*1094*/ 	.word	0x00000014
        /*1098*/ 	.word	0x00019c30
        /*109c*/ 	.short	0x010a
        /*109e*/ 	.byte	0x3f
	.zero		1


	//   ....[37]....
        /*10a0*/ 	.word	0x0000ec40
        /*10a4*/ 	.word	0x0000000e
        /*10a8*/ 	.word	0x00019c50
        /*10ac*/ 	.short	0x010a
        /*10ae*/ 	.byte	0x3f
	.zero		1


	//   ....[38]....
        /*10b0*/ 	.word	0x0000ec90
        /*10b4*/ 	.word	0x0000000e
        /*10b8*/ 	.word	0x00019c50
        /*10bc*/ 	.short	0x010a
        /*10be*/ 	.byte	0x3f
	.zero		1


	//   ....[39]....
        /*10c0*/ 	.word	0x0000f2c0
        /*10c4*/ 	.word	0x00000014
        /*10c8*/ 	.word	0x00000000
        /*10cc*/ 	.short	0x0101
        /*10ce*/ 	.byte	0x3f
	.zero		1


	//   ....[40]....
        /*10d0*/ 	.word	0x00011340
        /*10d4*/ 	.word	0x0000000e
        /*10d8*/ 	.word	0x00000000
        /*10dc*/ 	.short	0x0101
        /*10de*/ 	.byte	0x3f
	.zero		1


	//   ....[41]....
        /*10e0*/ 	.word	0x000119e0
        /*10e4*/ 	.word	0x0000000a
        /*10e8*/ 	.word	0x00019c30
        /*10ec*/ 	.short	0x010a
        /*10ee*/ 	.byte	0x3f
	.zero		1


	//   ....[42]....
        /*10f0*/ 	.word	0x00011a50
        /*10f4*/ 	.word	0x0000000a
        /*10f8*/ 	.word	0x00019c30
        /*10fc*/ 	.short	0x010a
        /*10fe*/ 	.byte	0x3f
	.zero		1


	//   ....[43]....
        /*1100*/ 	.word	0x00011c60
        /*1104*/ 	.word	0x0000000c
        /*1108*/ 	.word	0x00019c50
        /*110c*/ 	.short	0x010a
        /*110e*/ 	.byte	0x3f
	.zero		1


	//   ....[44]....
        /*1110*/ 	.word	0x00011cb0
        /*1114*/ 	.word	0x0000000c
        /*1118*/ 	.word	0x00019c50
        /*111c*/ 	.short	0x010a
        /*111e*/ 	.byte	0x3f
	.zero		1


	//   ....[45]....
        /*1120*/ 	.word	0x000125a0
        /*1124*/ 	.word	0x0000000a
        /*1128*/ 	.word	0x00000000
        /*112c*/ 	.short	0x0101
        /*112e*/ 	.byte	0x3f
	.zero		1


	//   ....[46]....
        /*1130*/ 	.word	0x000139b0
        /*1134*/ 	.word	0x0000000c
        /*1138*/ 	.word	0x00000000
        /*113c*/ 	.short	0x0101
        /*113e*/ 	.byte	0x3f
	.zero		1


	//   ....[47]....
        /*1140*/ 	.word	0x00013f70
        /*1144*/ 	.word	0x0000000c
        /*1148*/ 	.word	0x00019c50
        /*114c*/ 	.short	0x010a
        /*114e*/ 	.byte	0x3f
	.zero		1


	//   ....[48]....
        /*1150*/ 	.word	0x00013fc0
        /*1154*/ 	.word	0x0000000c
        /*1158*/ 	.word	0x00019c50
        /*115c*/ 	.short	0x010a
        /*115e*/ 	.byte	0x3f
	.zero		1


	//   ....[49]....
        /*1160*/ 	.word	0x00014880
        /*1164*/ 	.word	0x0000000c
        /*1168*/ 	.word	0x00000000
        /*116c*/ 	.short	0x0101
        /*116e*/ 	.byte	0x3f
	.zero		1


	//   ....[50]....
        /*1170*/ 	.word	0x00016440
        /*1174*/ 	.word	0x00000000
        /*1178*/ 	.word	0x00000000
        /*117c*/ 	.short	0x0101
        /*117e*/ 	.byte	0x3f
	.zero		1


	//   ....[51]....
        /*1180*/ 	.word	0x000169a0
        /*1184*/ 	.word	0x00000002
        /*1188*/ 	.word	0x00000000
        /*118c*/ 	.short	0x0101
        /*118e*/ 	.byte	0x3f
	.zero		1


	//   ....[52]....
        /*1190*/ 	.word	0x00019af0
        /*1194*/ 	.word	0x00000011
        /*1198*/ 	.word	0x00019c20
        /*119c*/ 	.short	0x010a
        /*119e*/ 	.byte	0x3f
	.zero		1


	//   ....[53]....
        /*11a0*/ 	.word	0x00019b80
        /*11a4*/ 	.word	0x00000009
        /*11a8*/ 	.word	0x00019ca0
        /*11ac*/ 	.short	0x010a
        /*11ae*/ 	.byte	0x3f
	.zero		1


	//   ....[54]....
        /*11b0*/ 	.word	0x00019fd0
        /*11b4*/ 	.word	0x00000009
        /*11b8*/ 	.word	0x00019cc0
        /*11bc*/ 	.short	0x010a
        /*11be*/ 	.byte	0x3f
	.zero		1


	//   ....[55]....
        /*11c0*/ 	.word	0x0001a4e0
        /*11c4*/ 	.word	0x00000009
        /*11c8*/ 	.word	0x00019ca0
        /*11cc*/ 	.short	0x010a
        /*11ce*/ 	.byte	0x3f
	.zero		1


	//   ....[56]....
        /*11d0*/ 	.word	0x0001a920
        /*11d4*/ 	.word	0x00000009
        /*11d8*/ 	.word	0x00019cc0
        /*11dc*/ 	.short	0x010a
        /*11de*/ 	.byte	0x3f
	.zero		1


	//   ....[57]....
        /*11e0*/ 	.word	0x0001bc10
        /*11e4*/ 	.word	0x00000004
        /*11e8*/ 	.word	0x00019c80
        /*11ec*/ 	.short	0x010a
        /*11ee*/ 	.byte	0x3f
	.zero		1


	//   ....[58]....
        /*11f0*/ 	.word	0x0001bfd0
        /*11f4*/ 	.word	0x00000004
        /*11f8*/ 	.word	0x00019c70
        /*11fc*/ 	.short	0x0107
        /*11fe*/ 	.byte	0x3f
	.zero		1


	//   ....[59]....
        /*1200*/ 	.word	0x0001c090
        /*1204*/ 	.word	0x00000004
        /*1208*/ 	.word	0x00019c70
        /*120c*/ 	.short	0x0101
        /*120e*/ 	.byte	0x3f
	.zero		1


	//   ....[60]....
        /*1210*/ 	.word	0x0001c0e0
        /*1214*/ 	.word	0x00000004
        /*1218*/ 	.word	0x00019c40
        /*121c*/ 	.short	0x010a
        /*121e*/ 	.byte	0x3f
	.zero		1


	//   ....[61]....
        /*1220*/ 	.word	0x0001c3f0
        /*1224*/ 	.word	0x00000004
        /*1228*/ 	.word	0x00019c30
        /*122c*/ 	.short	0x0107
        /*122e*/ 	.byte	0x3f
	.zero		1


	//   ....[62]....
        /*1230*/ 	.word	0x0001c4c0
        /*1234*/ 	.word	0x00000004
        /*1238*/ 	.word	0x00019c30
        /*123c*/ 	.short	0x0101
        /*123e*/ 	.byte	0x3f
	.zero		1


	//   ....[63]....
        /*1240*/ 	.word	0x0001ce40
        /*1244*/ 	.word	0x00000011
        /*1248*/ 	.word	0x00019c00
        /*124c*/ 	.short	0x0107
        /*124e*/ 	.byte	0x3f
	.zero		1


	//   ....[64]....
        /*1250*/ 	.word	0x0001cf40
        /*1254*/ 	.word	0x00000011
        /*1258*/ 	.word	0x00019c00
        /*125c*/ 	.short	0x0101
        /*125e*/ 	.byte	0x3f
	.zero		1


	//   ....[65]....
        /*1260*/ 	.word	0x0001cf60
        /*1264*/ 	.word	0x00000011
        /*1268*/ 	.word	0x00019c20
        /*126c*/ 	.short	0x010a
        /*126e*/ 	.byte	0x3f
	.zero		1


	//   ....[66]....
        /*1270*/ 	.word	0x0001d2f0
        /*1274*/ 	.word	0x00000000
        /*1278*/ 	.word	0x00019c80
        /*127c*/ 	.short	0x010a
        /*127e*/ 	.byte	0x3f
	.zero		1


	//   ....[67]....
        /*1280*/ 	.word	0x0001d5f0
        /*1284*/ 	.word	0x00000000
        /*1288*/ 	.word	0x00019c70
        /*128c*/ 	.short	0x0107
        /*128e*/ 	.byte	0x3f
	.zero		1


	//   ....[68]....
        /*1290*/ 	.word	0x0001d6b0
        /*1294*/ 	.word	0x00000000
        /*1298*/ 	.word	0x00019c70
        /*129c*/ 	.short	0x0101
        /*129e*/ 	.byte	0x3f
	.zero		1


	//   ....[69]....
        /*12a0*/ 	.word	0x0001d6e0
        /*12a4*/ 	.word	0x00000000
        /*12a8*/ 	.word	0x00019c40
        /*12ac*/ 	.short	0x010a
        /*12ae*/ 	.byte	0x3f
	.zero		1


	//   ....[70]....
        /*12b0*/ 	.word	0x0001d9c0
        /*12b4*/ 	.word	0x00000000
        /*12b8*/ 	.word	0x00019c30
        /*12bc*/ 	.short	0x0107
        /*12be*/ 	.byte	0x3f
	.zero		1


	//   ....[71]....
        /*12c0*/ 	.word	0x0001da80
        /*12c4*/ 	.word	0x00000000
        /*12c8*/ 	.word	0x00019c30
        /*12cc*/ 	.short	0x0101
        /*12ce*/ 	.byte	0x3f
	.zero		1


	//   ....[72]....
        /*12d0*/ 	.word	0x0001db10
        /*12d4*/ 	.word	0x00000002
        /*12d8*/ 	.word	0x00019c70
        /*12dc*/ 	.short	0x010a
        /*12de*/ 	.byte	0x3f
	.zero		1


	//   ....[73]....
        /*12e0*/ 	.word	0x0001dba0
        /*12e4*/ 	.word	0x00000002
        /*12e8*/ 	.word	0x00019c60
        /*12ec*/ 	.short	0x010a
        /*12ee*/ 	.byte	0x3f
	.zero		1


	//   ....[74]....
        /*12f0*/ 	.word	0x0001df60
        /*12f4*/ 	.word	0x00000002
        /*12f8*/ 	.word	0x00019c50
        /*12fc*/ 	.short	0x0101
        /*12fe*/ 	.byte	0x3f
	.zero		1


	//   ....[75]....
        /*1300*/ 	.word	0x0001dff0
        /*1304*/ 	.word	0x00000002
        /*1308*/ 	.word	0x00000000
        /*130c*/ 	.short	0x0101
        /*130e*/ 	.byte	0x3f
	.zero		1


	//   ....[76]....
        /*1310*/ 	.word	0x0001e1b0
        /*1314*/ 	.word	0x00000003
        /*1318*/ 	.word	0x00019c70
        /*131c*/ 	.short	0x010a
        /*131e*/ 	.byte	0x3f
	.zero		1


	//   ....[77]....
        /*1320*/ 	.word	0x0001e230
        /*1324*/ 	.word	0x00000003
        /*1328*/ 	.word	0x00019c60
        /*132c*/ 	.short	0x010a
        /*132e*/ 	.byte	0x3f
	.zero		1


	//   ....[78]....
        /*1330*/ 	.word	0x0001e600
        /*1334*/ 	.word	0x00000003
        /*1338*/ 	.word	0x00019c50
        /*133c*/ 	.short	0x0101
        /*133e*/ 	.byte	0x3f
	.zero		1


	//   ....[79]....
        /*1340*/ 	.word	0x0001e6b0
        /*1344*/ 	.word	0x00000003
        /*1348*/ 	.word	0x00000000
        /*134c*/ 	.short	0x0101
        /*134e*/ 	.byte	0x3f
	.zero		1


	//   ....[80]....
        /*1350*/ 	.word	0x0001f810
        /*1354*/ 	.word	0x00000005
        /*1358*/ 	.word	0x00019c20
        /*135c*/ 	.short	0x010a
        /*135e*/ 	.byte	0x3f
	.zero		1


	//   ....[81]....
        /*1360*/ 	.word	0x0001f980
        /*1364*/ 	.word	0x00000003
        /*1368*/ 	.word	0x00019c40
        /*136c*/ 	.short	0x010a
        /*136e*/ 	.byte	0x3f
	.zero		1


	//   ....[82]....
        /*1370*/ 	.word	0x0001fa20
        /*1374*/ 	.word	0x00000013
        /*1378*/ 	.word	0x00019c40
        /*137c*/ 	.short	0x010a
        /*137e*/ 	.byte	0x3f
	.zero		1


	//   ....[83]....
        /*1380*/ 	.word	0x0001fa60
        /*1384*/ 	.word	0x00000003
        /*1388*/ 	.word	0x00019c60
        /*138c*/ 	.short	0x010a
        /*138e*/ 	.byte	0x3f
	.zero		1


	//   ....[84]....
        /*1390*/ 	.word	0x0001faa0
        /*1394*/ 	.word	0x00000013
        /*1398*/ 	.word	0x00019c60
        /*139c*/ 	.short	0x010a
        /*139e*/ 	.byte	0x3f
	.zero		1


	//   ....[85]....
        /*13a0*/ 	.word	0x0001fae0
        /*13a4*/ 	.word	0x00000003
        /*13a8*/ 	.word	0x00019c80
        /*13ac*/ 	.short	0x010a
        /*13ae*/ 	.byte	0x3f
	.zero		1


	//   ....[86]....
        /*13b0*/ 	.word	0x0001fb20
        /*13b4*/ 	.word	0x00000013
        /*13b8*/ 	.word	0x00019c80
        /*13bc*/ 	.short	0x010a
        /*13be*/ 	.byte	0x3f
	.zero		1


	//   ....[87]....
        /*13c0*/ 	.word	0x0001fb80
        /*13c4*/ 	.word	0x00000045
        /*13c8*/ 	.word	0x00019c90
        /*13cc*/ 	.short	0x010a
        /*13ce*/ 	.byte	0x3f
	.zero		1


	//   ....[88]....
        /*13d0*/ 	.word	0x0001fcf0
        /*13d4*/ 	.word	0x00000045
        /*13d8*/ 	.word	0x00019c90
        /*13dc*/ 	.short	0x010a
        /*13de*/ 	.byte	0x3f
	.zero		1


	//   ....[89]....
        /*13e0*/ 	.word	0x0001fe70
        /*13e4*/ 	.word	0x00000045
        /*13e8*/ 	.word	0x00019c90
        /*13ec*/ 	.short	0x010a
        /*13ee*/ 	.byte	0x3f
	.zero		1


	//   ....[90]....
        /*13f0*/ 	.word	0x0001ffd0
        /*13f4*/ 	.word	0x00000045
        /*13f8*/ 	.word	0x00019cb0
        /*13fc*/ 	.short	0x010a
        /*13fe*/ 	.byte	0x3f
	.zero		1


	//   ....[91]....
        /*1400*/ 	.word	0x000201d0
        /*1404*/ 	.word	0x00000012
        /*1408*/ 	.word	0x00019c00
        /*140c*/ 	.short	0x010a
        /*140e*/ 	.byte	0x3f
	.zero		1


	//   ....[92]....
        /*1410*/ 	.word	0x000203e0
        /*1414*/ 	.word	0x00000012
        /*1418*/ 	.word	0x00019c00
        /*141c*/ 	.short	0x010a
        /*141e*/ 	.byte	0x3f
	.zero		1


	//   ....[93]....
        /*1420*/ 	.word	0x00020430
        /*1424*/ 	.word	0x00000000
        /*1428*/ 	.word	0x00019c30
        /*142c*/ 	.short	0x010a
        /*142e*/ 	.byte	0x3f
	.zero		1


	//   ....[94]....
        /*1430*/ 	.word	0x00020480
        /*1434*/ 	.word	0x00000014
        /*1438*/ 	.word	0x00019c30
        /*143c*/ 	.short	0x010a
        /*143e*/ 	.byte	0x3f
	.zero		1


	//   ....[95]....
        /*1440*/ 	.word	0x000204d0
        /*1444*/ 	.word	0x0000000e
        /*1448*/ 	.word	0x00019c50
        /*144c*/ 	.short	0x010a
        /*144e*/ 	.byte	0x3f
	.zero		1


	//   ....[96]....
        /*1450*/ 	.word	0x00020520
        /*1454*/ 	.word	0x0000000a
        /*1458*/ 	.word	0x00019c30
        /*145c*/ 	.short	0x010a
        /*145e*/ 	.byte	0x3f
	.zero		1


	//   ....[97]....
        /*1460*/ 	.word	0x00020570
        /*1464*/ 	.word	0x0000000c
        /*1468*/ 	.word	0x00019c50
        /*146c*/ 	.short	0x010a
        /*146e*/ 	.byte	0x3f
	.zero		1


	//   ....[98]....
        /*1470*/ 	.word	0x000205c0
        /*1474*/ 	.word	0x0000000c
        /*1478*/ 	.word	0x00019c50
        /*147c*/ 	.short	0x010a
        /*147e*/ 	.byte	0x3f
	.zero		1


	//   ....[99]....
        /*1480*/ 	.word	0x00020760
        /*1484*/ 	.word	0x00000011
        /*1488*/ 	.word	0x00019c20
        /*148c*/ 	.short	0x010a
        /*148e*/ 	.byte	0x3f
	.zero		1


	//   ....[100]....
        /*1490*/ 	.word	0x000207b0
        /*1494*/ 	.word	0x00000009
        /*1498*/ 	.word	0x00019ca0
        /*149c*/ 	.short	0x010a
        /*149e*/ 	.byte	0x3f
	.zero		1


	//   ....[101]....
        /*14a0*/ 	.word	0x00020800
        /*14a4*/ 	.word	0x00000009
        /*14a8*/ 	.word	0x00019cc0
        /*14ac*/ 	.short	0x010a
        /*14ae*/ 	.byte	0x3f
	.zero		1


	//   ....[102]....
        /*14b0*/ 	.word	0x00020850
        /*14b4*/ 	.word	0x00000009
        /*14b8*/ 	.word	0x00019ca0
        /*14bc*/ 	.short	0x010a
        /*14be*/ 	.byte	0x3f
	.zero		1


	//   ....[103]....
        /*14c0*/ 	.word	0x000208a0
        /*14c4*/ 	.word	0x00000009
        /*14c8*/ 	.word	0x00019cc0
        /*14cc*/ 	.short	0x010a
        /*14ce*/ 	.byte	0x3f
	.zero		1


	//   ....[104]....
        /*14d0*/ 	.word	0x000209d0
        /*14d4*/ 	.word	0x00000004
        /*14d8*/ 	.word	0x00019c80
        /*14dc*/ 	.short	0x010a
        /*14de*/ 	.byte	0x3f
	.zero		1


	//   ....[105]....
        /*14e0*/ 	.word	0x00020d90
        /*14e4*/ 	.word	0x00000004
        /*14e8*/ 	.word	0x00019c40
        /*14ec*/ 	.short	0x010a
        /*14ee*/ 	.byte	0x3f
	.zero		1


	//   ....[106]....
        /*14f0*/ 	.word	0x00021430
        /*14f4*/ 	.word	0x00000011
        /*14f8*/ 	.word	0x00019c20
        /*14fc*/ 	.short	0x010a
        /*14fe*/ 	.byte	0x3f
	.zero		1


	//   ....[107]....
        /*1500*/ 	.word	0x00021480
        /*1504*/ 	.word	0x00000000
        /*1508*/ 	.word	0x00019c80
        /*150c*/ 	.short	0x010a
        /*150e*/ 	.byte	0x3f
	.zero		1


	//   ....[108]....
        /*1510*/ 	.word	0x00021740
        /*1514*/ 	.word	0x00000000
        /*1518*/ 	.word	0x00019c40
        /*151c*/ 	.short	0x010a
        /*151e*/ 	.byte	0x3f
	.zero		1


	//   ....[109]....
        /*1520*/ 	.word	0x000219f0
        /*1524*/ 	.word	0x00000002
        /*1528*/ 	.word	0x00019c70
        /*152c*/ 	.short	0x010a
        /*152e*/ 	.byte	0x3f
	.zero		1


	//   ....[110]....
        /*1530*/ 	.word	0x00021a40
        /*1534*/ 	.word	0x00000002
        /*1538*/ 	.word	0x00019c60
        /*153c*/ 	.short	0x010a
        /*153e*/ 	.byte	0x3f
	.zero		1


	//   ....[111]....
        /*1540*/ 	.word	0x00021a90
        /*1544*/ 	.word	0x00000003
        /*1548*/ 	.word	0x00019c70
        /*154c*/ 	.short	0x010a
        /*154e*/ 	.byte	0x3f
	.zero		1


	//   ....[112]....
        /*1550*/ 	.word	0x00021ae0
        /*1554*/ 	.word	0x00000003
        /*1558*/ 	.word	0x00019c60
        /*155c*/ 	.short	0x010a
        /*155e*/ 	.byte	0x3f
	.zero		1


	//   ....[113]....
        /*1560*/ 	.word	0x00022610
        /*1564*/ 	.word	0x00000005
        /*1568*/ 	.word	0x00019c20
        /*156c*/ 	.short	0x010a
        /*156e*/ 	.byte	0x3f
	.zero		1


	//   ....[114]....
        /*1570*/ 	.word	0x000227b0
        /*1574*/ 	.word	0x00000003
        /*1578*/ 	.word	0x00019c40
        /*157c*/ 	.short	0x010a
        /*157e*/ 	.byte	0x3f
	.zero		1


	//   ....[115]....
        /*1580*/ 	.word	0x00022800
        /*1584*/ 	.word	0x00000013
        /*1588*/ 	.word	0x00019c40
        /*158c*/ 	.short	0x010a
        /*158e*/ 	.byte	0x3f
	.zero		1


	//   ....[116]....
        /*1590*/ 	.word	0x00022850
        /*1594*/ 	.word	0x00000003
        /*1598*/ 	.word	0x00019c60
        /*159c*/ 	.short	0x010a
        /*159e*/ 	.byte	0x3f
	.zero		1


	//   ....[117]....
        /*15a0*/ 	.word	0x000228a0
        /*15a4*/ 	.word	0x00000013
        /*15a8*/ 	.word	0x00019c60
        /*15ac*/ 	.short	0x010a
        /*15ae*/ 	.byte	0x3f
	.zero		1


	//   ....[118]....
        /*15b0*/ 	.word	0x000228f0
        /*15b4*/ 	.word	0x00000003
        /*15b8*/ 	.word	0x00019c80
        /*15bc*/ 	.short	0x010a
        /*15be*/ 	.byte	0x3f
	.zero		1


	//----- nvinfo : EIATTR_NUM_MBARRIERS
	.align		4
.L_327:
        /*15c0*/ 	.byte	0x03, 0x38
        /*15c2*/ 	.short	0x0016


	//----- nvinfo : EIATTR_EXIT_INSTR_OFFSETS
	.align		4
        /*15c4*/ 	.byte	0x04, 0x1c
        /*15c6*/ 	.short	(.L_329 - .L_328)


	//   ....[0]....
.L_328:
        /*15c8*/ 	.word	0x0001fb70


	//----- nvinfo : EIATTR_MAX_THREADS
	.align		4
.L_329:
        /*15cc*/ 	.byte	0x04, 0x05
        /*15ce*/ 	.short	(.L_331 - .L_330)
.L_330:
        /*15d0*/ 	.word	0x00000200
        /*15d4*/ 	.word	0x00000001
        /*15d8*/ 	.word	0x00000001


	//----- nvinfo : EIATTR_CRS_STACK_SIZE
	.align		4
.L_331:
        /*15dc*/ 	.byte	0x04, 0x1e
        /*15de*/ 	.short	(.L_333 - .L_332)
.L_332:
        /*15e0*/ 	.word	0x00000000


	//----- nvinfo : EIATTR_CBANK_PARAM_SIZE
	.align		4
.L_333:
        /*15e4*/ 	.byte	0x03, 0x19
        /*15e6*/ 	.short	0x0af0


	//----- nvinfo : EIATTR_PARAM_CBANK
	.align		4
        /*15e8*/ 	.byte	0x04, 0x0a
        /*15ea*/ 	.short	(.L_335 - .L_334)
	.align		4
.L_334:
        /*15ec*/ 	.word	index@(.nv.constant0._ZN7cutlass13device_kernelIN5flash11enable_sm90INS1_16FlashAttnFwdSm90INS1_25CollectiveMainloopFwdSm90ILi2EN4cute5tupleIJNS5_1CILi1EEES8_S8_EEENS6_IJNS7_ILi192EEENS7_ILi128EEENS7_ILi96EEEEEELi96ENS_12float_e4m3_tEfNS_4arch4Sm90ELb1ELb0ELb1ELb1ELb1ELb1ELb0ELb1ELb1ELb1ELb1ELb0EEENS1_21CollectiveEpilogueFwdINS6_IJSA_SC_SB_EEES9_NS_10bfloat16_tESG_Li384ELb1ELb1ELb1ELb1EEENS1_36VarlenDynamicPersistentTileSchedulerILi192ELi128ELi384ELi128ELb1ELb1ELb1ELb1ELb1ELb1EEEEEEEEEvNT_6ParamsE)
        /*15f0*/ 	.short	0x0210
        /*15f2*/ 	.short	0x0af0


	//----- nvinfo : EIATTR_SW_WAR
	.align		4
.L_335:
        /*15f4*/ 	.byte	0x04, 0x36
        /*15f6*/ 	.short	(.L_337 - .L_336)
.L_336:
        /*15f8*/ 	.word	0x00000008
.L_337:


//--------------------- .nv.callgraph             --------------------------
	.section	.nv.callgraph,"",@"SHT_CUDA_CALLGRAPH"
	.align	4
	.sectionentsize	8
	.align		4
        /*0000*/ 	.word	0x00000000
	.align		4
        /*0004*/ 	.word	0xffffffff
	.align		4
        /*0008*/ 	.word	index@(_ZN7cutlass13device_kernelIN5flash11enable_sm90INS1_16FlashAttnFwdSm90INS1_25CollectiveMainloopFwdSm90ILi2EN4cute5tupleIJNS5_1CILi1EEES8_S8_EEENS6_IJNS7_ILi192EEENS7_ILi128EEENS7_ILi96EEEEEELi96ENS_12float_e4m3_tEfNS_4arch4Sm90ELb0ELb0ELb1ELb0ELb1ELb0ELb0ELb1ELb1ELb1ELb1ELb0EEENS1_21CollectiveEpilogueFwdINS6_IJSA_SC_SB_EEES9_NS_10bfloat16_tESG_Li384ELb0ELb1ELb1ELb1EEENS1_19SingleTileSchedulerILb0ELb1ELb1ELi192EEEEEEEEEvNT_6ParamsE)
	.align		4
        /*000c*/ 	.word	index@(__assertfail)
	.align		4
        /*0010*/ 	.word	index@(_ZN7cutlass13device_kernelIN5flash11enable_sm90INS1_16FlashAttnFwdSm90INS1_25CollectiveMainloopFwdSm90ILi2EN4cute5tupleIJNS5_1CILi1EEES8_S8_EEENS6_IJNS7_ILi192EEENS7_ILi128EEENS7_ILi96EEEEEELi96ENS_12float_e4m3_tEfNS_4arch4Sm90ELb0ELb0ELb1ELb1ELb1ELb0ELb0ELb1ELb1ELb1ELb1ELb0EEENS1_21CollectiveEpilogueFwdINS6_IJSA_SC_SB_EEES9_NS_10bfloat16_tESG_Li384ELb1ELb1ELb1ELb1EEENS1_36VarlenDynamicPersistentTileSchedulerILi192ELi128ELi384ELi128ELb1ELb1ELb1ELb0ELb1ELb1EEEEEEEEEvNT_6ParamsE)
	.align		4
        /*0014*/ 	.word	index@(__assertfail)
	.align		4
        /*0018*/ 	.word	index@(_ZN7cutlass13device_kernelIN5flash11enable_sm90INS1_16FlashAttnFwdSm90INS1_25CollectiveMainloopFwdSm90ILi2EN4cute5tupleIJNS5_1CILi1EEES8_S8_EEENS6_IJNS7_ILi192EEENS7_ILi128EEENS7_ILi96EEEEEELi96ENS_12float_e4m3_tEfNS_4arch4Sm90ELb0ELb0ELb1ELb1ELb1ELb1ELb0ELb1ELb1ELb1ELb1ELb0EEENS1_21CollectiveEpilogueFwdINS6_IJSA_SC_SB_EEES9_NS_10bfloat16_tESG_Li384ELb1ELb1ELb1ELb1EEENS1_36VarlenDynamicPersistentTileSchedulerILi192ELi128ELi384ELi128ELb1ELb1ELb1ELb0ELb1ELb1EEEEEEEEEvNT_6ParamsE)
	.align		4
        /*001c*/ 	.word	index@(__assertfail)
	.align		4
        /*0020*/ 	.word	index@(_ZN7cutlass13device_kernelIN5flash11enable_sm90INS1_16FlashAttnFwdSm90INS1_25CollectiveMainloopFwdSm90ILi2EN4cute5tupleIJNS5_1CILi1EEES8_S8_EEENS6_IJNS7_ILi192EEENS7_ILi128EEENS7_ILi96EEEEEELi96ENS_12float_e4m3_tEfNS_4arch4Sm90ELb0ELb1ELb1ELb0ELb1ELb0ELb0ELb1ELb1ELb1ELb1ELb0EEENS1_21CollectiveEpilogueFwdINS6_IJSA_SC_SB_EEES9_NS_10bfloat16_tESG_Li384ELb0ELb1ELb1ELb1EEENS1_19SingleTileSchedulerILb0ELb1ELb1ELi192EEEEEEEEEvNT_6ParamsE)
	.align		4
        /*0024*/ 	.word	index@(__assertfail)
	.align		4
        /*0028*/ 	.word	index@(_ZN7cutlass13device_kernelIN5flash11enable_sm90INS1_16FlashAttnFwdSm90INS1_25CollectiveMainloopFwdSm90ILi2EN4cute5tupleIJNS5_1CILi1EEES8_S8_EEENS6_IJNS7_ILi192EEENS7_ILi128EEENS7_ILi96EEEEEELi96ENS_12float_e4m3_tEfNS_4arch4Sm90ELb0ELb1ELb1ELb1ELb1ELb0ELb0ELb1ELb1ELb1ELb1ELb0EEENS1_21CollectiveEpilogueFwdINS6_IJSA_SC_SB_EEES9_NS_10bfloat16_tESG_Li384ELb1ELb1ELb1ELb1EEENS1_36VarlenDynamicPersistentTileSchedulerILi192ELi128ELi384ELi128ELb1ELb1ELb1ELb1ELb0ELb1EEEEEEEEEvNT_6ParamsE)
	.align		4
        /*002c*/ 	.word	index@(__assertfail)
	.align		4
        /*0030*/ 	.word	index@(_ZN7cutlass13device_kernelIN5flash11enable_sm90INS1_16FlashAttnFwdSm90INS1_25CollectiveMainloopFwdSm90ILi2EN4cute5tupleIJNS5_1CILi1EEES8_S8_EEENS6_IJNS7_ILi192EEENS7_ILi128EEENS7_ILi96EEEEEELi96ENS_12float_e4m3_tEfNS_4arch4Sm90ELb0ELb1ELb1ELb1ELb1ELb1ELb0ELb1ELb1ELb1ELb1ELb0EEENS1_21CollectiveEpilogueFwdINS6_IJSA_SC_SB_EEES9_NS_10bfloat16_tESG_Li384ELb1ELb1ELb1ELb1EEENS1_36VarlenDynamicPersistentTileSchedulerILi192ELi128ELi384ELi128ELb1ELb1ELb1ELb1ELb0ELb1EEEEEEEEEvNT_6ParamsE)
	.align		4
        /*0034*/ 	.word	index@(__assertfail)
	.align		4
        /*0038*/ 	.word	index@(_ZN7cutlass13device_kernelIN5flash11enable_sm90INS1_16FlashAttnFwdSm90INS1_25CollectiveMainloopFwdSm90ILi2EN4cute5tupleIJNS5_1CILi1EEES8_S8_EEENS6_IJNS7_ILi192EEENS7_ILi128EEENS7_ILi96EEEEEELi96ENS_12float_e4m3_tEfNS_4arch4Sm90ELb1ELb0ELb1ELb0ELb1ELb0ELb0ELb1ELb1ELb1ELb1ELb0EEENS1_21CollectiveEpilogueFwdINS6_IJSA_SC_SB_EEES9_NS_10bfloat16_tESG_Li384ELb0ELb1ELb1ELb1EEENS1_19SingleTileSchedulerILb0ELb1ELb1ELi192EEEEEEEEEvNT_6ParamsE)
	.align		4
        /*003c*/ 	.word	index@(__assertfail)
	.align		4
        /*0040*/ 	.word	index@(_ZN7cutlass13device_kernelIN5flash11enable_sm90INS1_16FlashAttnFwdSm90INS1_25CollectiveMainloopFwdSm90ILi2EN4cute5tupleIJNS5_1CILi1EEES8_S8_EEENS6_IJNS7_ILi192EEENS7_ILi128EEENS7_ILi96EEEEEELi96ENS_12float_e4m3_tEfNS_4arch4Sm90ELb1ELb0ELb1ELb1ELb1ELb0ELb0ELb1ELb1ELb1ELb1ELb0EEENS1_21CollectiveEpilogueFwdINS6_IJSA_SC_SB_EEES9_NS_10bfloat16_tESG_Li384ELb1ELb1ELb1ELb1EEENS1_36VarlenDynamicPersistentTileSchedulerILi192ELi128ELi384ELi128ELb1ELb1ELb1ELb1ELb1ELb1EEEEEEEEEvNT_6ParamsE)
	.align		4
        /*0044*/ 	.word	index@(__assertfail)
	.align		4
        /*0048*/ 	.word	index@(_ZN7cutlass13device_kernelIN5flash11enable_sm90INS1_16FlashAttnFwdSm90INS1_25CollectiveMainloopFwdSm90ILi2EN4cute5tupleIJNS5_1CILi1EEES8_S8_EEENS6_IJNS7_ILi192EEENS7_ILi128EEENS7_ILi96EEEEEELi96ENS_12float_e4m3_tEfNS_4arch4Sm90ELb1ELb0ELb1ELb1ELb1ELb1ELb0ELb1ELb1ELb1ELb1ELb0EEENS1_21CollectiveEpilogueFwdINS6_IJSA_SC_SB_EEES9_NS_10bfloat16_tESG_Li384ELb1ELb1ELb1ELb1EEENS1_36VarlenDynamicPersistentTileSchedulerILi192ELi128ELi384ELi128ELb1ELb1ELb1ELb1ELb1ELb1EEEEEEEEEvNT_6ParamsE)
	.align		4
        /*004c*/ 	.word	index@(__assertfail)
	.align		4
        /*0050*/ 	.word	0x00000000
	.align		4
        /*0054*/ 	.word	0xfffffffe
	.align		4
        /*0058*/ 	.word	0x00000000
	.align		4
        /*005c*/ 	.word	0xfffffffd
	.align		4
        /*0060*/ 	.word	0x00000000
	.align		4
        /*0064*/ 	.word	0xfffffffc


//--------------------- .nv.constant4             --------------------------
	.section	.nv.constant4,"a",@progbits
	.align	8
	.align		8
.nv.constant4:
        /*0000*/ 	.dword	__assertfail
	.align		8
        /*0008*/ 	.dword	__unnamed_1
	.align		8
        /*0010*/ 	.dword	__unnamed_2
	.align		8
        /*0018*/ 	.dword	__unnamed_3
	.align		8
        /*0020*/ 	.dword	__unnamed_4
	.align		8
        /*0028*/ 	.dword	__unnamed_5
	.align		8
        /*0030*/ 	.dword	__unnamed_6
	.align		8
        /*0038*/ 	.dword	_ZZN5flash28permute_output_fp8_VcolmajorIN4cute6TensorINS1_11ArrayEngineIfLm48EEENS1_6LayoutINS1_5tupleIJNS6_IJNS1_1CILi2EEES8_NS7_ILi12EEEEEENS7_ILi1EEESB_EEENS6_IJNS6_IJSB_S8_NS7_ILi4EEEEEENS7_ILi0EEESF_EEEEEEEEEvRT_E9upper_map
	.align		8
        /*0040*/ 	.dword	_ZN85_INTERNAL_e2c3afa2_49_flash_fwd_hdim96_e4m3_paged_split_softcap_sm90_cu_c784774a_35744cuda3std3__45__cpo5beginE
	.align		8
        /*0048*/ 	.dword	_ZN85_INTERNAL_e2c3afa2_49_flash_fwd_hdim96_e4m3_paged_split_softcap_sm90_cu_c784774a_35744cuda3std3__45__cpo3endE
	.align		8
        /*0050*/ 	.dword	_ZN85_INTERNAL_e2c3afa2_49_flash_fwd_hdim96_e4m3_paged_split_softcap_sm90_cu_c784774a_35744cuda3std3__45__cpo6cbeginE
	.align		8
        /*0058*/ 	.dword	_ZN85_INTERNAL_e2c3afa2_49_flash_fwd_hdim96_e4m3_paged_split_softcap_sm90_cu_c784774a_35744cuda3std3__45__cpo4cendE
	.align		8
        /*0060*/ 	.dword	_ZN85_INTERNAL_e2c3afa2_49_flash_fwd_hdim96_e4m3_paged_split_softcap_sm90_cu_c784774a_35744cuda3std3__487_GLOBAL__N__e2c3afa2_49_flash_fwd_hdim96_e4m3_paged_split_softcap_sm90_cu_c784774a_35746ignoreE
	.align		8
        /*0068*/ 	.dword	_ZN85_INTERNAL_e2c3afa2_49_flash_fwd_hdim96_e4m3_paged_split_softcap_sm90_cu_c784774a_35744cuda3std3__419piecewise_constructE
	.align		8
        /*0070*/ 	.dword	_ZN85_INTERNAL_e2c3afa2_49_flash_fwd_hdim96_e4m3_paged_split_softcap_sm90_cu_c784774a_35744cuda3std3__48in_placeE
	.align		8
        /*0078*/ 	.dword	_ZN85_INTERNAL_e2c3afa2_49_flash_fwd_hdim96_e4m3_paged_split_softcap_sm90_cu_c784774a_35744cuda3std6ranges3__45__cpo4swapE
	.align		8
        /*0080*/ 	.dword	_ZN85_INTERNAL_e2c3afa2_49_flash_fwd_hdim96_e4m3_paged_split_softcap_sm90_cu_c784774a_35744cuda3std6ranges3__45__cpo9iter_moveE
	.align		8
        /*0088*/ 	.dword	_ZN85_INTERNAL_e2c3afa2_49_flash_fwd_hdim96_e4m3_paged_split_softcap_sm90_cu_c784774a_35744cute7productE
	.align		8
        /*0090*/ 	.dword	_ZN85_INTERNAL_e2c3afa2_49_flash_fwd_hdim96_e4m3_paged_split_softcap_sm90_cu_c784774a_35744cute1_E
	.align		8
        /*0098*/ 	.dword	$str$23
	.align		8
        /*00a0*/ 	.dword	$str$24


//--------------------- .text._ZN7cutlass13device_kernelIN5flash11enable_sm90INS1_16FlashAttnFwdSm90INS1_25CollectiveMainloopFwdSm90ILi2EN4cute5tupleIJNS5_1CILi1EEES8_S8_EEENS6_IJNS7_ILi192EEENS7_ILi128EEENS7_ILi96EEEEEELi96ENS_12float_e4m3_tEfNS_4arch4Sm90ELb0ELb0ELb1ELb0ELb1ELb0ELb0ELb1ELb1ELb1ELb1ELb0EEENS1_21CollectiveEpilogueFwdINS6_IJSA_SC_SB_EEES9_NS_10bfloat16_tESG_Li384ELb0ELb1ELb1ELb1EEENS1_19SingleTileSchedulerILb0ELb1ELb1ELi192EEEEEEEEEvNT_6ParamsE --------------------------
	.section	.text._ZN7cutlass13device_kernelIN5flash11enable_sm90INS1_16FlashAttnFwdSm90INS1_25CollectiveMainloopFwdSm90ILi2EN4cute5tupleIJNS5_1CILi1EEES8_S8_EEENS6_IJNS7_ILi192EEENS7_ILi128EEENS7_ILi96EEEEEELi96ENS_12float_e4m3_tEfNS_4arch4Sm90ELb0ELb0ELb1ELb0ELb1ELb0ELb0ELb1ELb1ELb1ELb1ELb0EEENS1_21CollectiveEpilogueFwdINS6_IJSA_SC_SB_EEES9_NS_10bfloat16_tESG_Li384ELb0ELb1ELb1ELb1EEENS1_19SingleTileSchedulerILb0ELb1ELb1ELi192EEEEEEEEEvNT_6ParamsE,"ax",@progbits
	.align	128
.text._ZN7cutlass13device_kernelIN5flash11enable_sm90INS1_16FlashAttnFwdSm90INS1_25CollectiveMainloopFwdSm90ILi2EN4cute5tupleIJNS5_1CILi1EEES8_S8_EEENS6_IJNS7_ILi192EEENS7_ILi128EEENS7_ILi96EEEEEELi96ENS_12float_e4m3_tEfNS_4arch4Sm90ELb0ELb0ELb1ELb0ELb1ELb0ELb0ELb1ELb1ELb1ELb1ELb0EEENS1_21CollectiveEpilogueFwdINS6_IJSA_SC_SB_EEES9_NS_10bfloat16_tESG_Li384ELb0ELb1ELb1ELb1EEENS1_19SingleTileSchedulerILb0ELb1ELb1ELi192EEEEEEEEEvNT_6ParamsE:
        .type           _ZN7cutlass13device_kernelIN5flash11enable_sm90INS1_16FlashAttnFwdSm90INS1_25CollectiveMainloopFwdSm90ILi2EN4cute5tupleIJNS5_1CILi1EEES8_S8_EEENS6_IJNS7_ILi192EEENS7_ILi128EEENS7_ILi96EEEEEELi96ENS_12float_e4m3_tEfNS_4arch4Sm90ELb0ELb0ELb1ELb0ELb1ELb0ELb0ELb1ELb1ELb1ELb1ELb0EEENS1_21CollectiveEpilogueFwdINS6_IJSA_SC_SB_EEES9_NS_10bfloat16_tESG_Li384ELb0ELb1ELb1ELb1EEENS1_19SingleTileSchedulerILb0ELb1ELb1ELi192EEEEEEEEEvNT_6ParamsE,@function
        .size           _ZN7cutlass13device_kernelIN5flash11enable_sm90INS1_16FlashAttnFwdSm90INS1_25CollectiveMainloopFwdSm90ILi2EN4cute5tupleIJNS5_1CILi1EEES8_S8_EEENS6_IJNS7_ILi192EEENS7_ILi128EEENS7_ILi96EEEEEELi96ENS_12float_e4m3_tEfNS_4arch4Sm90ELb0ELb0ELb1ELb0ELb1ELb0ELb0ELb1ELb1ELb1ELb1ELb0EEENS1_21CollectiveEpilogueFwdINS6_IJSA_SC_SB_EEES9_NS_10bfloat16_tESG_Li384ELb0ELb1ELb1ELb1EEENS1_19SingleTileSchedulerILb0ELb1ELb1ELi192EEEEEEEEEvNT_6ParamsE,(.L_x_2537 - _ZN7cutlass13device_kernelIN5flash11enable_sm90INS1_16FlashAttnFwdSm90INS1_25CollectiveMainloopFwdSm90ILi2EN4cute5tupleIJNS5_1CILi1EEES8_S8_EEENS6_IJNS7_ILi192EEENS7_ILi128EEENS7_ILi96EEEEEELi96ENS_12float_e4m3_tEfNS_4arch4Sm90ELb0ELb0ELb1ELb0ELb1ELb0ELb0ELb1ELb1ELb1ELb1ELb0EEENS1_21CollectiveEpilogueFwdINS6_IJSA_SC_SB_EEES9_NS_10bfloat16_tESG_Li384ELb0ELb1ELb1ELb1EEENS1_19SingleTileSchedulerILb0ELb1ELb1ELi192EEEEEEEEEvNT_6ParamsE)
        .other          _ZN7cutlass13device_kernelIN5flash11enable_sm90INS1_16FlashAttnFwdSm90INS1_25CollectiveMainloopFwdSm90ILi2EN4cute5tupleIJNS5_1CILi1EEES8_S8_EEENS6_IJNS7_ILi192EEENS7_ILi128EEENS7_ILi96EEEEEELi96ENS_12float_e4m3_tEfNS_4arch4Sm90ELb0ELb0ELb1ELb0ELb1ELb0ELb0ELb1ELb1ELb1ELb1ELb0EEENS1_21CollectiveEpilogueFwdINS6_IJSA_SC_SB_EEES9_NS_10bfloat16_tESG_Li384ELb0ELb1ELb1ELb1EEENS1_19SingleTileSchedulerILb0ELb1ELb1ELi192EEEEEEEEEvNT_6ParamsE,@"STO_CUDA_ENTRY STV_DEFAULT"
_ZN7cutlass13device_kernelIN5flash11enable_sm90INS1_16FlashAttnFwdSm90INS1_25CollectiveMainloopFwdSm90ILi2EN4cute5tupleIJNS5_1CILi1EEES8_S8_EEENS6_IJNS7_ILi192EEENS7_ILi128EEENS7_ILi96EEEEEELi96ENS_12float_e4m3_tEfNS_4arch4Sm90ELb0ELb0ELb1ELb0ELb1ELb0ELb0ELb1ELb1ELb1ELb1ELb0EEENS1_21CollectiveEpilogueFwdINS6_IJSA_SC_SB_EEES9_NS_10bfloat16_tESG_Li384ELb0ELb1ELb1ELb1EEENS1_19SingleTileSchedulerILb0ELb1ELb1ELi192EEEEEEEEEvNT_6ParamsE:
[----:B------:R-:W0:Y:S02]  /*0000*/  LDC R1, c[0x0][0x28] ;  /* 0x00000a00ff017b82 */ /* 0x000e240000000800 */
[----:B0-----:R-:W-:Y:S01]  /*0010*/  VIADD R1, R1, 0xfffffff8 ;  /* 0xfffffff801017836 */ /* 0x001fe20000000000 */
[----:B------:R-:W0:Y:S01]  /*0020*/  S2R R19, SR_TID.X ;  /* 0x0000000000137919 */ /* 0x000e220000002100 */
[----:B------:R-:W-:Y:S01]  /*0030*/  ELECT P0, URZ, PT ;  /* 0x00000000003f782f */ /* 0x000fe20003800000 */
[----:B------:R-:W-:Y:S01]  /*0040*/  UMOV UR4, 0x80 ;  /* 0x0000008000047882 */ /* 0x000fe20000000000 */
[----:B------:R-:W-:Y:S01]  /*0050*/  UMOV UR7, 0x180 ;  /* 0x0000018000077882 */ /* 0x000fe20000000000 */
[----:B0-----:R-:W-:-:S05]  /*0060*/  SHF.R.U32.HI R18, RZ, 0x5, R19 ;  /* 0x00000005ff127819 */ /* 0x001fca0000011613 */
[----:B------:R-:W0:Y:S02]  /*0070*/  SHFL.IDX PT, R0, R18, RZ, 0x1f ;  /* 0x00001fff12007589 */ /* 0x000e2400000e0000 */
[C---:B0-----:R-:W-:Y:S02]  /*0080*/  ISETP.NE.OR P0, PT, R0.reuse, RZ, !P0 ;  /* 0x000000ff0000720c */ /* 0x041fe40004705670 */
[----:B------:R-:W-:Y:S02]  /*0090*/  ISETP.NE.AND P1, PT, R0, RZ, PT ;  /* 0x000000ff0000720c */ /* 0x000fe40003f25270 */
[----:B------:R-:W-:-:S06]  /*00a0*/  SHF.R.U32.HI R0, RZ, 0x7, R19 ;  /* 0x00000007ff007819 */ /* 0x000fcc0000011613 */
[----:B------:R-:W0:Y:S03]  /*00b0*/  SHFL.IDX PT, R0, R0, RZ, 0x1f ;  /* 0x00001fff00007589 */ /* 0x000e2600000e0000 */
[----:B------:R-:W-:Y:S01]  /*00c0*/  VOTEU.ALL UP0, P0 ;  /* 0x00000000003f7886 */ /* 0x000fe20000000000 */
[----:B------:R-:W-:-:S04]  /*00d0*/  VOTEU.ALL UP1, P0 ;  /* 0x00000000003f7886 */ /* 0x000fc80000020000 */
[----:B------:R-:W1:Y:S01]  /*00e0*/  @!UP0 S2UR UR8, SR_CgaCtaId ;  /* 0x00000000000889c3 */ /* 0x000e620000008800 */
[----:B------:R-:W-:Y:S01]  /*00f0*/  @!UP0 UMOV UR6, 0x400 ;  /* 0x0000040000068882 */ /* 0x000fe20000000000 */
[----:B------:R-:W-:-:S04]  /*0100*/  @!UP0 UIADD3 UR4, -UR4, 0x100000, URZ ;  /* 0x0010000004048890 */ /* 0x000fc8000fffe13f */
[----:B------:R-:W-:Y:S02]  /*0110*/  @!UP0 USHF.L.U32 UR5, UR4, 0xb, URZ ;  /* 0x0000000b04058899 */ /* 0x000fe4000800063f */
[----:B------:R-:W-:Y:S02]  /*0120*/  @!UP0 USHF.L.U32 UR4, UR4, 0x1, URZ ;  /* 0x0000000104048899 */ /* 0x000fe4000800063f */
[----:B-1----:R-:W-:Y:S02]  /*0130*/  @!UP0 ULEA UR8, UR8, UR6, 0x18 ;  /* 0x0000000608088291 */ /* 0x002fe4000f8ec03f */
[----:B------:R-:W-:-:S04]  /*0140*/  @!UP0 UIADD3 UR6, -UR7, 0x100000, URZ ;  /* 0x0010000007068890 */ /* 0x000fc8000fffe13f */
[----:B------:R-:W-:Y:S02]  /*0150*/  @!UP0 USHF.L.U32 UR7, UR6, 0xb, URZ ;  /* 0x0000000b06078899 */ /* 0x000fe4000800063f */
[----:B------:R-:W-:Y:S01]  /*0160*/  @!UP0 USHF.L.U32 UR6, UR6, 0x1, URZ ;  /* 0x0000000106068899 */ /* 0x000fe2000800063f */
[----:B------:R-:W-:-:S05]  /*0170*/  VOTEU.ALL UP0, P0 ;  /* 0x00000000003f7886 */ /* 0x000fca0000000000 */
[----:B------:R1:W2:Y:S06]  /*0180*/  @!UP0 SYNCS.EXCH.64 URZ, [UR8+0x17000], UR4 ;  /* 0x01700004083f85b2 */ /* 0x0002ac0008000100 */
[----:B------:R1:W3:Y:S02]  /*0190*/  @!UP1 SYNCS.EXCH.64 URZ, [UR8+0x17020], UR6 ;  /* 0x01702006083f95b2 */ /* 0x0002e40008000100 */
[----:B01----:R-:W-:Y:S05]  /*01a0*/  @P1 BRA `(.L_x_0) ;  /* 0x0000000000481947 */ /* 0x003fea0003800000 */
[----:B------:R-:W0:Y:S01]  /*01b0*/  S2UR UR5, SR_CgaCtaId ;  /* 0x00000000000579c3 */ /* 0x000e220000008800 */
[----:B------:R-:W-:Y:S01]  /*01c0*/  UMOV UR4, 0x400 ;  /* 0x0000040000047882 */ /* 0x000fe20000000000 */
[----:B------:R-:W-:Y:S01]  /*01d0*/  UMOV UR6, 0x80 ;  /* 0x0000008000067882 */ /* 0x000fe20000000000 */
[----:B------:R-:W-:Y:S01]  /*01e0*/  UMOV UR7, 0x180 ;  /* 0x0000018000077882 */ /* 0x000fe20000000000 */
[----:B------:R-:W-:Y:S01]  /*01f0*/  ELECT P0, URZ, PT ;  /* 0x00000000003f782f */ /* 0x000fe20003800000 */
[----:B0-----:R-:W-:Y:S02]  /*0200*/  ULEA UR8, UR5, UR4, 0x18 ;  /* 0x0000000405087291 */ /* 0x001fe4000f8ec03f */
[----:B------:R-:W-:-:S04]  /*0210*/  UIADD3 UR4, -UR6, 0x100000, URZ ;  /* 0x0010000006047890 */ /* 0x000fc8000fffe13f */
[----:B------:R-:W-:Y:S02]  /*0220*/  USHF.L.U32 UR5, UR4, 0xb, URZ ;  /* 0x0000000b04057899 */ /* 0x000fe4000800063f */
[----:B------:R-:W-:Y:S02]  /*0230*/  USHF.L.U32 UR4, UR4, 0x1, URZ ;  /* 0x0000000104047899 */ /* 0x000fe4000800063f */
[----:B------:R-:W-:-:S04]  /*0240*/  UIADD3 UR6, -UR7, 0x100000, URZ ;  /* 0x0010000007067890 */ /* 0x000fc8000fffe13f */
[----:B------:R-:W-:Y:S02]  /*0250*/  USHF.L.U32 UR7, UR6, 0xb, URZ ;  /* 0x0000000b06077899 */ /* 0x000fe4000800063f */
[----:B------:R-:W-:Y:S01]  /*0260*/  USHF.L.U32 UR6, UR6, 0x1, URZ ;  /* 0x0000000106067899 */ /* 0x000fe2000800063f */
[----:B------:R-:W0:Y:S03]  /*0270*/  FENCE.VIEW.ASYNC.S ;  /* 0x00000000000073c6 */ /* 0x000e260000000000 */
[----:B0-----:R0:W1:Y:S08]  /*0280*/  SYNCS.EXCH.64 URZ, [UR8+0x17030], UR4 ;  /* 0x01703004083f75b2 */ /* 0x0010700008000100 */
[----:B------:R0:W4:Y:S01]  /*0290*/  SYNCS.EXCH.64 URZ, [UR8+0x17040], UR6 ;  /* 0x01704006083f75b2 */ /* 0x0001220008000100 */
[----:B------:R0:W0:Y:S01]  /*02a0*/  SYNCS.EXCH.64 URZ, [UR8+0x17038], UR4 ;  /* 0x01703804083f75b2 */ /* 0x0000220008000100 */
[----:B------:R0:W0:Y:S01]  /*02b0*/  SYNCS.EXCH.64 URZ, [UR8+0x17048], UR6 ;  /* 0x01704806083f75b2 */ /* 0x0000220008000100 */
[----:B------:R-:W-:Y:S01]  /*02c0*/  NOP ;  /* 0x0000000000007918 */ /* 0x000fe20000000000 */
.L_x_0:
[----:B------:R-:W5:Y:S01]  /*02d0*/  SHFL.IDX PT, R2, R18, RZ, 0x1f ;  /* 0x00001fff12027589 */ /* 0x000f6200000e0000 */
[----:B------:R-:W-:Y:S01]  /*02e0*/  NOP ;  /* 0x0000000000007918 */ /* 0x000fe20000000000 */
[----:B-----5:R-:W-:-:S13]  /*02f0*/  ISETP.NE.AND P0, PT, R2, RZ, PT ;  /* 0x000000ff0200720c */ /* 0x020fda0003f05270 */
[----:B------:R-:W-:Y:S05]  /*0300*/  @P0 BRA `(.L_x_1) ;  /* 0x0000000000480947 */ /* 0x000fea0003800000 */
[----:B0-----:R-:W0:Y:S01]  /*0310*/  S2UR UR5, SR_CgaCtaId ;  /* 0x00000000000579c3 */ /* 0x001e220000008800 */
        /* <DEDUP_REMOVED lines=12> */
[----:B0-----:R0:W0:Y:S08]  /*03e0*/  SYNCS.EXCH.64 URZ, [UR8+0x17050], UR4 ;  /* 0x01705004083f75b2 */ /* 0x0010300008000100 */
[----:B------:R0:W0:Y:S01]  /*03f0*/  SYNCS.EXCH.64 URZ, [UR8+0x17060], UR6 ;  /* 0x01706006083f75b2 */ /* 0x0000220008000100 */
[----:B------:R0:W0:Y:S01]  /*0400*/  SYNCS.EXCH.64 URZ, [UR8+0x17058], UR4 ;  /* 0x01705804083f75b2 */ /* 0x0000220008000100 */
[----:B------:R0:W0:Y:S01]  /*0410*/  SYNCS.EXCH.64 URZ, [UR8+0x17068], UR6 ;  /* 0x01706806083f75b2 */ /* 0x0000220008000100 */
[----:B------:R-:W-:Y:S01]  /*0420*/  NOP ;  /* 0x0000000000007918 */ /* 0x000fe20000000000 */
.L_x_1:
[----:B------:R-:W5:Y:S01]  /*0430*/  SHFL.IDX PT, R2, R18, RZ, 0x1f ;  /* 0x00001fff12027589 */ /* 0x000f6200000e0000 */
[----:B------:R-:W-:Y:S01]  /*0440*/  NOP ;  /* 0x0000000000007918 */ /* 0x000fe20000000000 */
[----:B-----5:R-:W-:-:S13]  /*0450*/  ISETP.NE.AND P0, PT, R2, RZ, PT ;  /* 0x000000ff0200720c */ /* 0x020fda0003f05270 */
[----:B------:R-:W-:Y:S05]  /*0460*/  @P0 BRA `(.L_x_2) ;  /* 0x0000000000380947 */ /* 0x000fea0003800000 */
[----:B0-----:R-:W0:Y:S01]  /*0470*/  S2UR UR5, SR_CgaCtaId ;  /* 0x00000000000579c3 */ /* 0x001e220000008800 */
[----:B------:R-:W-:Y:S01]  /*0480*/  UMOV UR4, 0x400 ;  /* 0x0000040000047882 */ /* 0x000fe20000000000 */
[----:B------:R-:W-:Y:S01]  /*0490*/  UMOV UR7, 0x80 ;  /* 0x0000008000077882 */ /* 0x000fe20000000000 */
[----:B------:R-:W-:Y:S01]  /*04a0*/  ELECT P0, URZ, PT ;  /* 0x00000000003f782f */ /* 0x000fe20003800000 */
[----:B0-----:R-:W-:Y:S02]  /*04b0*/  ULEA UR6, UR5, UR4, 0x18 ;  /* 0x0000000405067291 */ /* 0x001fe4000f8ec03f */
[----:B------:R-:W-:-:S04]  /*04c0*/  UIADD3 UR4, -UR7, 0x100000, URZ ;  /* 0x0010000007047890 */ /* 0x000fc8000fffe13f */
[----:B------:R-:W-:Y:S02]  /*04d0*/  USHF.L.U32 UR5, UR4, 0xb, URZ ;  /* 0x0000000b04057899 */ /* 0x000fe4000800063f */
[----:B------:R-:W-:Y:S01]  /*04e0*/  USHF.L.U32 UR4, UR4, 0x1, URZ ;  /* 0x0000000104047899 */ /* 0x000fe2000800063f */
[----:B------:R-:W0:Y:S11]  /*04f0*/  FENCE.VIEW.ASYNC.S ;  /* 0x00000000000073c6 */ /* 0x000e360000000000 */
[----:B0-----:R0:W0:Y:S01]  /*0500*/  SYNCS.EXCH.64 URZ, [UR6+0x17070], UR4 ;  /* 0x01707004063f75b2 */ /* 0x0010220008000100 */
[----:B------:R0:W0:Y:S01]  /*0510*/  SYNCS.EXCH.64 URZ, [UR6+0x17080], UR4 ;  /* 0x01708004063f75b2 */ /* 0x0000220008000100 */
[----:B------:R0:W0:Y:S01]  /*0520*/  SYNCS.EXCH.64 URZ, [UR6+0x17078], UR4 ;  /* 0x01707804063f75b2 */ /* 0x0000220008000100 */
[----:B------:R0:W0:Y:S01]  /*0530*/  SYNCS.EXCH.64 URZ, [UR6+0x17088], UR4 ;  /* 0x01708804063f75b2 */ /* 0x0000220008000100 */
[----:B------:R-:W-:Y:S01]  /*0540*/  NOP ;  /* 0x0000000000007918 */ /* 0x000fe20000000000 */
.L_x_2:
        /* <DEDUP_REMOVED lines=22> */
.L_x_3:
[----:B------:R-:W5:Y:S01]  /*06b0*/  SHFL.IDX PT, R2, R18, RZ, 0x1f ;  /* 0x00001fff12027589 */ /* 0x000f6200000e0000 */
[----:B------:R-:W-:Y:S01]  /*06c0*/  R2UR UR9, R0 ;  /* 0x00000000000972ca */ /* 0x000fe200000e0000 */
        /* <DEDUP_REMOVED lines=21> */
.L_x_4:
[----:B------:R-:W-:Y:S01]  /*0820*/  UISETP.NE.AND UP0, UPT, UR9, URZ, UPT ;  /* 0x0000003f0900728c */ /* 0x000fe2000bf05270 */
[----:B------:R-:W-:Y:S01]  /*0830*/  NOP ;  /* 0x0000000000007918 */ /* 0x000fe20000000000 */
[----:B------:R-:W-:Y:S01]  /*0840*/  UMOV UR41, 0x1 ;  /* 0x0000000100297882 */ /* 0x000fe20000000000 */
[----:B------:R-:W-:Y:S01]  /*0850*/  ULDC.64 UR38, c[0x0][0x208] ;  /* 0x0000820000267ab9 */ /* 0x000fe20000000a00 */
[----:B------:R-:W-:Y:S01]  /*0860*/  USEL UR41, UR41, 0x2, !UP0 ;  /* 0x0000000229297887 */ /* 0x000fe2000c000000 */
[----:B------:R-:W-:Y:S01]  /*0870*/  BSSY B6, `(.L_x_5) ;  /* 0x0000bea000067945 */ /* 0x000fe20003800000 */
[----:B01234-:R-:W-:Y:S01]  /*0880*/  BAR.SYNC.DEFER_BLOCKING 0x0 ;  /* 0x0000000000007b1d */ /* 0x01ffe20000010000 */
[----:B------:R-:W-:-:S13]  /*0890*/  PLOP3.LUT P0, PT, PT, PT, UP0, 0x80, 0x0 ;  /* 0x000000000000781c */ /* 0x000fda0003f0f008 */
[----:B------:R-:W-:Y:S05]  /*08a0*/  @!P0 BRA `(.L_x_6) ;  /* 0x0000008000948947 */ /* 0x000fea0003800000 */
.L_x_7:
[----:B------:R-:W-:-:S08]  /*08b0*/  NOP ;  /* 0x0000000000007918 */ /* 0x000fd00000000000 */
[----:B------:R-:W0:Y:S02]  /*08c0*/  USETMAXREG.TRY_ALLOC.CTAPOOL UP0, 0xa0 ;  /* 0x000000a0000079c8 */ /* 0x000e240008000600 */
[----:B0-----:R-:W-:-:S13]  /*08d0*/  PLOP3.LUT P0, PT, PT, PT, UP0, 0x80, 0x0 ;  /* 0x000000000000781c */ /* 0x001fda0003f0f008 */
[----:B------:R-:W-:Y:S05]  /*08e0*/  @!P0 BRA `(.L_x_7) ;  /* 0xfffffffc00f08947 */ /* 0x000fea000383ffff */
[----:B------:R-:W0:Y:S01]  /*08f0*/  S2UR UR6, SR_CTAID.Y ;  /* 0x00000000000679c3 */ /* 0x000e220000002600 */
[----:B------:R-:W-:Y:S02]  /*0900*/  ULDC UR7, c[0x0][0xc50] ;  /* 0x0003140000077ab9 */ /* 0x000fe40000000800 */
[----:B------:R-:W-:-:S05]  /*0910*/  UISETP.NE.AND UP0, UPT, UR7, 0x1, UPT ;  /* 0x000000010700788c */ /* 0x000fca000bf05270 */
[----:B------:R-:W1:Y:S06]  /*0920*/  S2UR UR46, SR_CTAID.Z ;  /* 0x00000000002e79c3 */ /* 0x000e6c0000002700 */
[----:B------:R-:W-:Y:S01]  /*0930*/  @UP0 ULDC UR4, c[0x0][0xc54] ;  /* 0x0003150000040ab9 */ /* 0x000fe20000000800 */
[----:B------:R-:W-:Y:S01]  /*0940*/  @UP0 ULDC UR8, c[0x0][0xc58] ;  /* 0x0003160000080ab9 */ /* 0x000fe20000000800 */
[----:B0-----:R-:W-:Y:S02]  /*0950*/  UIMAD.WIDE.U32 UR4, UR6, UR4, URZ ;  /* 0x00000004060472a5 */ /* 0x001fe4000f8e003f */
[----:B------:R-:W-:-:S02]  /*0960*/  UMOV UR36, UR6 ;  /* 0x0000000600247c82 */ /* 0x000fc40008000000 */
[----:B------:R-:W-:Y:S01]  /*0970*/  @UP0 USHF.R.U32.HI UR36, URZ, UR8, UR5 ;  /* 0x000000083f240299 */ /* 0x000fe20008011605 */
[----:B------:R-:W-:Y:S06]  /*0980*/  BAR.ARV 0x8, 0x200 ;  /* 0x0208000000007b1d */ /* 0x000fec0000002000 */
[----:B-1----:R-:W-:Y:S01]  /*0990*/  ISETP.LE.AND P0, PT, RZ, UR46, PT ;  /* 0x0000002eff007c0c */ /* 0x002fe2000bf03270 */
[----:B------:R-:W-:-:S04]  /*09a0*/  UIADD3 UR4, -UR36, URZ, URZ ;  /* 0x0000003f24047290 */ /* 0x000fc8000fffe13f */
[----:B------:R-:W-:-:S08]  /*09b0*/  UIMAD UR7, UR7, UR4, UR6 ;  /* 0x00000004070772a4 */ /* 0x000fd0000f8e0206 */
[----:B------:R-:W-:Y:S05]  /*09c0*/  @!P0 BRA `(.L_x_8) ;  /* 0x000000bc00508947 */ /* 0x000fea0003800000 */
[----:B------:R-:W-:Y:S01]  /*09d0*/  ULDC.64 UR4, c[0x0][0x418] ;  /* 0x0001060000047ab9 */ /* 0x000fe20000000a00 */
[----:B------:R-:W-:Y:S01]  /*09e0*/  ULDC UR42, c[0x0][0x424] ;  /* 0x00010900002a7ab9 */ /* 0x000fe20000000800 */
[----:B------:R-:W-:Y:S02]  /*09f0*/  UISETP.NE.U32.AND UP0, UPT, UR4, URZ, UPT ;  /* 0x0000003f0400728c */ /* 0x000fe4000bf05070 */
[----:B------:R-:W-:Y:S02]  /*0a00*/  ULOP3.LUT UR37, UR7, 0xffff, URZ, 0xc0, !UPT ;  /* 0x0000ffff07257892 */ /* 0x000fe4000f8ec03f */
[----:B------:R-:W-:Y:S01]  /*0a10*/  UISETP.NE.AND.EX UP0, UPT, UR5, URZ, UPT, UP0 ;  /* 0x0000003f0500728c */ /* 0x000fe2000bf05300 */
[----:B------:R-:W-:-:S03]  /*0a20*/  ULDC UR4, c[0x0][0x2f0] ;  /* 0x0000bc0000047ab9 */ /* 0x000fc60000000800 */
[----:B------:R-:W-:-:S04]  /*0a30*/  USEL UR42, UR42, 0x1, UP0 ;  /* 0x000000012a2a7887 */ /* 0x000fc80008000000 */
[----:B------:R-:W-:-:S04]  /*0a40*/  UIMAD UR42, UR42, UR4, URZ ;  /* 0x000000042a2a72a4 */ /* 0x000fc8000f8e023f */
[----:B------:R-:W-:Y:S02]  /*0a50*/  UISETP.GE.AND UP0, UPT, UR42, 0x1, UPT ;  /* 0x000000012a00788c */ /* 0x000fe4000bf06270 */
[----:B------:R-:W-:-:S04]  /*0a60*/  UIADD3 UR4, UR42, 0x7f, URZ ;  /* 0x0000007f2a047890 */ /* 0x000fc8000fffe03f */
[----:B------:R-:W-:Y:S01]  /*0a70*/  PLOP3.LUT P0, PT, PT, PT, UP0, 0x80, 0x0 ;  /* 0x000000000000781c */ /* 0x000fe20003f0f008 */
[----:B------:R-:W-:-:S04]  /*0a80*/  USHF.R.S32.HI UR5, URZ, 0x1f, UR4 ;  /* 0x0000001f3f057899 */ /* 0x000fc80008011404 */
[----:B------:R-:W-:-:S03]  /*0a90*/  ULEA.HI UR5, UR5, UR4, URZ, 0x7 ;  /* 0x0000000405057291 */ /* 0x000fc6000f8f383f */
[----:B------:R-:W-:Y:S01]  /*0aa0*/  UMOV UR4, URZ ;  /* 0x0000003f00047c82 */ /* 0x000fe20008000000 */
[----:B------:R-:W-:-:S04]  /*0ab0*/  USHF.R.S32.HI UR6, URZ, 0x7, UR5 ;  /* 0x000000073f067899 */ /* 0x000fc80008011405 */
[----:B------:R-:W-:Y:S08]  /*0ac0*/  @!P0 BRA `(.L_x_9) ;  /* 0x0000000000908947 */ /* 0x000ff00003800000 */
[----:B------:R-:W-:Y:S01]  /*0ad0*/  USHF.R.U32.HI UR7, URZ, 0x10, UR7 ;  /* 0x000000103f077899 */ /* 0x000fe20008011607 */
[----:B------:R-:W-:-:S03]  /*0ae0*/  UMOV UR4, URZ ;  /* 0x0000003f00047c82 */ /* 0x000fc60008000000 */
[----:B------:R-:W-:-:S11]  /*0af0*/  UISETP.NE.AND UP0, UPT, UR7, URZ, UPT ;  /* 0x0000003f0700728c */ /* 0x000fd6000bf05270 */
[----:B------:R-:W-:Y:S02]  /*0b00*/  @!UP0 ULDC UR7, c[0x0][0x9f0] ;  /* 0x00027c0000078ab9 */ /* 0x000fe40000000800 */
[----:B------:R-:W-:Y:S01]  /*0b10*/  IMAD.U32 R3, RZ, RZ, UR7 ;  /* 0x00000007ff037e24 */ /* 0x000fe2000f8e00ff */
[----:B------:R-:W-:-:S04]  /*0b20*/  UIADD3 UR8, UR6, -0x1, UR7 ;  /* 0xffffffff06087890 */ /* 0x000fc8000fffe007 */
[-C--:B------:R-:W-:Y:S02]  /*0b30*/  IABS R0, R3.reuse ;  /* 0x0000000300007213 */ /* 0x080fe40000000000 */
[----:B------:R-:W-:Y:S01]  /*0b40*/  IMAD.U32 R4, RZ, RZ, UR8 ;  /* 0x00000008ff047e24 */ /* 0x000fe2000f8e00ff */
[----:B------:R-:W-:Y:S01]  /*0b50*/  IABS R5, R3 ;  /* 0x0000000300057213 */ /* 0x000fe20000000000 */
[----:B------:R-:W-:Y:S01]  /*0b60*/  ULOP3.LUT UR8, UR8, UR7, URZ, 0x3c, !UPT ;  /* 0x0000000708087292 */ /* 0x000fe2000f8e3c3f */
[----:B------:R-:W-:Y:S02]  /*0b70*/  R2UR UR11, R0 ;  /* 0x00000000000b72ca */ /* 0x000fe400000e0000 */
[----:B------:R-:W-:-:S05]  /*0b80*/  IABS R4, R4 ;  /* 0x0000000400047213 */ /* 0x000fca0000000000 */
[----:B------:R-:W-:-:S05]  /*0b90*/  IMAD.MOV.U32 R3, RZ, RZ, R4 ;  /* 0x000000ffff037224 */ /* 0x000fca00078e0004 */
[----:B------:R-:W-:Y:S01]  /*0ba0*/  R2UR UR10, R3 ;  /* 0x00000000030a72ca */ /* 0x000fe200000e0000 */
[----:B------:R-:W0:Y:S08]  /*0bb0*/  I2F.RP R0, UR11 ;  /* 0x0000000b00007d06 */ /* 0x000e300008209400 */
[----:B0-----:R-:W0:Y:S02]  /*0bc0*/  MUFU.RCP R0, R0 ;  /* 0x0000000000007308 */ /* 0x001e240000001000 */
[----:B0-----:R-:W-:Y:S01]  /*0bd0*/  VIADD R2, R0, 0xffffffe ;  /* 0x0ffffffe00027836 */ /* 0x001fe20000000000 */
[----:B------:R-:W-:-:S05]  /*0be0*/  IADD3 R0, RZ, -R5, RZ ;  /* 0x80000005ff007210 */ /* 0x000fca0007ffe0ff */
[----:B------:R-:W0:Y:S02]  /*0bf0*/  F2I.FTZ.U32.TRUNC.NTZ R2, R2 ;  /* 0x0000000200027305 */ /* 0x000e24000021f000 */
[----:B0-----:R-:W-:-:S13]  /*0c00*/  R2UR UR5, R2 ;  /* 0x00000000020572ca */ /* 0x001fda00000e0000 */
[----:B------:R-:W-:-:S04]  /*0c10*/  UIADD3 UR9, URZ, -UR5, URZ ;  /* 0x800000053f097290 */ /* 0x000fc8000fffe03f */
[----:B------:R-:W-:-:S04]  /*0c20*/  UIMAD UR9, UR9, UR11, URZ ;  /* 0x0000000b090972a4 */ /* 0x000fc8000f8e023f */
[----:B------:R-:W-:-:S03]  /*0c30*/  UIMAD.WIDE.U32 UR4, UR5, UR9, UR4 ;  /* 0x00000009050472a5 */ /* 0x000fc6000f8e0004 */
[----:B------:R-:W-:Y:S01]  /*0c40*/  R2UR UR9, R0 ;  /* 0x00000000000972ca */ /* 0x000fe200000e0000 */
[----:B------:R-:W-:-:S12]  /*0c50*/  UIMAD.WIDE.U32 UR4, UR5, UR10, URZ ;  /* 0x0000000a050472a5 */ /* 0x000fd8000f8e003f */
[----:B------:R-:W-:-:S04]  /*0c60*/  UIMAD UR4, UR5, UR9, UR10 ;  /* 0x00000009050472a4 */ /* 0x000fc8000f8e020a */
[----:B------:R-:W-:-:S11]  /*0c70*/  UISETP.GT.U32.AND UP1, UPT, UR11, UR4, UPT ;  /* 0x000000040b00728c */ /* 0x000fd6000bf24070 */
[----:B------:R-:W-:Y:S02]  /*0c80*/  @!UP1 UIADD3 UR4, UR4, -UR11, URZ ;  /* 0x8000000b04049290 */ /* 0x000fe4000fffe03f */
[----:B------:R-:W-:Y:S02]  /*0c90*/  @!UP1 UIADD3 UR5, UR5, 0x1, URZ ;  /* 0x0000000105059890 */ /* 0x000fe4000fffe03f */
[----:B------:R-:W-:Y:S02]  /*0ca0*/  UISETP.GE.U32.AND UP0, UPT, UR4, UR11, UPT ;  /* 0x0000000b0400728c */ /* 0x000fe4000bf06070 */
[----:B------:R-:W-:-:S09]  /*0cb0*/  UISETP.GE.AND UP1, UPT, UR8, URZ, UPT ;  /* 0x0000003f0800728c */ /* 0x000fd2000bf26270 */
[----:B------:R-:W-:Y:S02]  /*0cc0*/  @UP0 UIADD3 UR5, UR5, 0x1, URZ ;  /* 0x0000000105050890 */ /* 0x000fe4000fffe03f */
[----:B------:R-:W-:-:S05]  /*0cd0*/  UISETP.NE.AND UP0, UPT, UR7, URZ, UPT ;  /* 0x0000003f0700728c */ /* 0x000fca000bf05270 */
[----:B------:R-:W-:Y:S02]  /*0ce0*/  UMOV UR4, UR5 ;  /* 0x0000000500047c82 */ /* 0x000fe40008000000 */
[----:B------:R-:W-:-:S04]  /*0cf0*/  @!UP1 UIADD3 UR4, -UR4, URZ, URZ ;  /* 0x0000003f04049290 */ /* 0x000fc8000fffe13f */
[----:B------:R-:W-:-:S12]  /*0d00*/  @!UP0 ULOP3.LUT UR4, URZ, UR7, URZ, 0x33, !UPT ;  /* 0x000000073f048292 */ /* 0x000fd8000f8e333f */
.L_x_9:
[----:B------:R-:W-:Y:S01]  /*0d10*/  UIMAD UR37, UR37, UR4, URZ ;  /* 0x00000004252572a4 */ /* 0x000fe2000f8e023f */
[----:B------:R-:W-:Y:S01]  /*0d20*/  IMAD.U32 R0, RZ, RZ, UR6 ;  /* 0x00000006ff007e24 */ /* 0x000fe2000f8e00ff */
[----:B------:R-:W-:Y:S01]  /*0d30*/  USHF.R.S32.HI UR47, URZ, 0x1f, UR46 ;  /* 0x0000001f3f2f7899 */ /* 0x000fe2000801142e */
[----:B------:R-:W-:Y:S01]  /*0d40*/  IMAD.U32 R3, RZ, RZ, UR4 ;  /* 0x00000004ff037e24 */ /* 0x000fe2000f8e00ff */
[----:B------:R-:W-:Y:S01]  /*0d50*/  PLOP3.LUT P0, PT, PT, PT, PT, 0x80, 0x0 ;  /* 0x000000000000781c */ /* 0x000fe20003f0f070 */
[----:B------:R-:W-:Y:S01]  /*0d60*/  VIADD R19, R19, 0xffffff80 ;  /* 0xffffff8013137836 */ /* 0x000fe20000000000 */
[----:B------:R-:W-:Y:S01]  /*0d70*/  CS2R R94, SRZ ;  /* 0x00000000005e7805 */ /* 0x000fe2000001ff00 */
[----:B------:R-:W-:Y:S01]  /*0d80*/  IMAD.MOV.U32 R13, RZ, RZ, RZ ;  /* 0x000000ffff0d7224 */ /* 0x000fe200078e00ff */
[----:B------:R-:W-:Y:S02]  /*0d90*/  VIADDMNMX R0, R3, UR37, R0, PT ;  /* 0x0000002503007c46 */ /* 0x000fe4000b800100 */
[----:B------:R-:W-:-:S02]  /*0da0*/  CS2R R2, SRZ ;  /* 0x0000000000027805 */ /* 0x000fc4000001ff00 */
[----:B------:R-:W-:Y:S02]  /*0db0*/  CS2R R90, SRZ ;  /* 0x00000000005a7805 */ /* 0x000fe4000001ff00 */
[----:B------:R-:W-:Y:S02]  /*0dc0*/  CS2R R4, SRZ ;  /* 0x0000000000047805 */ /* 0x000fe4000001ff00 */
[----:B------:R-:W-:Y:S01]  /*0dd0*/  R2UR UR44, R0 ;  /* 0x00000000002c72ca */ /* 0x000fe200000e0000 */
[----:B------:R-:W-:Y:S01]  /*0de0*/  IMAD.MOV.U32 R0, RZ, RZ, RZ ;  /* 0x000000ffff007224 */ /* 0x000fe200078e00ff */
[----:B------:R-:W-:Y:S02]  /*0df0*/  CS2R R8, SRZ ;  /* 0x0000000000087805 */ /* 0x000fe4000001ff00 */
[----:B------:R-:W-:Y:S02]  /*0e00*/  CS2R R14, SRZ ;  /* 0x00000000000e7805 */ /* 0x000fe4000001ff00 */
[----:B------:R-:W-:-:S02]  /*0e10*/  CS2R R102, SRZ ;  /* 0x0000000000667805 */ /* 0x000fc4000001ff00 */
[----:B------:R-:W-:Y:S02]  /*0e20*/  CS2R R98, SRZ ;  /* 0x0000000000627805 */ /* 0x000fe4000001ff00 */
[----:B------:R-:W-:Y:S02]  /*0e30*/  CS2R R10, SRZ ;  /* 0x00000000000a7805 */ /* 0x000fe4000001ff00 */
[----:B------:R-:W-:Y:S02]  /*0e40*/  MOV R18, RZ ;  /* 0x000000ff00127202 */ /* 0x000fe40000000f00 */
[----:B------:R-:W-:Y:S02]  /*0e50*/  CS2R R110, SRZ ;  /* 0x00000000006e7805 */ /* 0x000fe4000001ff00 */
[----:B------:R-:W-:Y:S02]  /*0e60*/  CS2R R106, SRZ ;  /* 0x00000000006a7805 */ /* 0x000fe4000001ff00 */
[----:B------:R-:W-:Y:S01]  /*0e70*/  CS2R R16, SRZ ;  /* 0x0000000000107805 */ /* 0x000fe2000001ff00 */
[----:B------:R-:W-:Y:S01]  /*0e80*/  IMAD.MOV.U32 R58, RZ, RZ, RZ ;  /* 0x000000ffff3a7224 */ /* 0x000fe200078e00ff */
[----:B------:R-:W-:Y:S01]  /*0e90*/  CS2R R118, SRZ ;  /* 0x0000000000767805 */ /* 0x000fe2000001ff00 */
[----:B------:R-:W-:Y:S01]  /*0ea0*/  UISETP.GT.AND UP0, UPT, UR44, UR37, UPT ;  /* 0x000000252c00728c */ /* 0x000fe2000bf04270 */
[----:B------:R-:W-:-:S02]  /*0eb0*/  CS2R R114, SRZ ;  /* 0x0000000000727805 */ /* 0x000fc4000001ff00 */
[----:B------:R-:W-:Y:S01]  /*0ec0*/  CS2R R20, SRZ ;  /* 0x0000000000147805 */ /* 0x000fe2000001ff00 */
[----:B------:R-:W-:Y:S01]  /*0ed0*/  IMAD.MOV.U32 R124, RZ, RZ, RZ ;  /* 0x000000ffff7c7224 */ /* 0x000fe200078e00ff */
[----:B------:R-:W-:Y:S01]  /*0ee0*/  CS2R R126, SRZ ;  /* 0x00000000007e7805 */ /* 0x000fe2000001ff00 */
[----:B------:R-:W-:Y:S01]  /*0ef0*/  IMAD.MOV.U32 R47, RZ, RZ, RZ ;  /* 0x000000ffff2f7224 */ /* 0x000fe200078e00ff */
[----:B------:R-:W-:Y:S02]  /*0f00*/  PLOP3.LUT P1, PT, PT, PT, UP0, 0x80, 0x0 ;  /* 0x000000000000781c */ /* 0x000fe40003f2f008 */
[----:B------:R-:W-:Y:S02]  /*0f10*/  CS2R R122, SRZ ;  /* 0x00000000007a7805 */ /* 0x000fe4000001ff00 */
[----:B------:R-:W-:Y:S01]  /*0f20*/  CS2R R22, SRZ ;  /* 0x0000000000167805 */ /* 0x000fe2000001ff00 */
[----:B------:R-:W-:Y:S01]  /*0f30*/  IMAD.MOV.U32 R132, RZ, RZ, RZ ;  /* 0x000000ffff847224 */ /* 0x000fe200078e00ff */
[----:B------:R-:W-:Y:S01]  /*0f40*/  CS2R R134, SRZ ;  /* 0x0000000000867805 */ /* 0x000fe2000001ff00 */
[----:B------:R-:W-:Y:S01]  /*0f50*/  IMAD.MOV.U32 R51, RZ, RZ, RZ ;  /* 0x000000ffff337224 */ /* 0x000fe200078e00ff */
[----:B------:R-:W-:-:S02]  /*0f60*/  CS2R R130, SRZ ;  /* 0x0000000000827805 */ /* 0x000fc4000001ff00 */
[----:B------:R-:W-:-:S03]  /*0f70*/  CS2R R24, SRZ ;  /* 0x0000000000187805 */ /* 0x000fc6000001ff00 */
[----:B------:R-:W-:Y:S05]  /*0f80*/  @!P1 BRA `(.L_x_10) ;  /* 0x0000005c00049947 */ /* 0x000fea0003800000 */
[----:B------:R-:W-:Y:S01]  /*0f90*/  SHF.R.S32.HI R16, RZ, 0x1f, R19 ;  /* 0x0000001fff107819 */ /* 0x000fe20000011413 */
[----:B------:R-:W0:Y:S01]  /*0fa0*/  S2UR UR43, SR_CgaCtaId ;  /* 0x00000000002b79c3 */ /* 0x000e220000008800 */
[----:B------:R-:W-:Y:S02]  /*0fb0*/  UMOV UR40, 0x400 ;  /* 0x0000040000287882 */ /* 0x000fe40000000000 */
[----:B------:R-:W-:-:S04]  /*0fc0*/  LEA.HI R16, R16, R19, RZ, 0x7 ;  /* 0x0000001310107211 */ /* 0x000fc800078f38ff */
[----:B------:R-:W-:-:S06]  /*0fd0*/  SHF.R.S32.HI R0, RZ, 0x7, R16 ;  /* 0x00000007ff007819 */ /* 0x000fcc0000011410 */
[----:B------:R-:W1:Y:S01]  /*0fe0*/  SHFL.IDX PT, R0, R0, RZ, 0x1f ;  /* 0x00001fff00007589 */ /* 0x000e6200000e0000 */
[----:B0-----:R-:W-:Y:S01]  /*0ff0*/  ULEA UR40, UR43, UR40, 0x18 ;  /* 0x000000282b287291 */ /* 0x001fe2000f8ec03f */
[----:B-1----:R-:W-:-:S13]  /*1000*/  R2UR UR6, R0 ;  /* 0x00000000000672ca */ /* 0x002fda00000e0000 */
[----:B------:R-:W-:Y:S02]  /*1010*/  UIMAD.WIDE UR4, UR6, 0x55555556, URZ ;  /* 0x55555556060478a5 */ /* 0x000fe4000f8e023f */
[----:B------:R-:W-:Y:S02]  /*1020*/  UIADD3 UR4, UR40, 0xc400, URZ ;  /* 0x0000c40028047890 */ /* 0x000fe4000fffe03f */
[----:B------:R-:W-:Y:S02]  /*1030*/  ULEA.HI UR5, UR5, UR5, URZ, 0x1 ;  /* 0x0000000505057291 */ /* 0x000fe4000f8f083f */
[----:B------:R-:W-:Y:S02]  /*1040*/  ULOP3.LUT UP0, URZ, UR4, 0x3ff, URZ, 0xc0, !UPT ;  /* 0x000003ff043f7892 */ /* 0x000fe4000f80c03f */
[----:B------:R-:W-:-:S04]  /*1050*/  UIMAD UR5, UR5, -0x3, UR6 ;  /* 0xfffffffd050578a4 */ /* 0x000fc8000f8e0206 */
[----:B------:R-:W-:Y:S01]  /*1060*/  PLOP3.LUT P0, PT, PT, PT, UP0, 0x80, 0x0 ;  /* 0x000000000000781c */ /* 0x000fe20003f0f008 */
[----:B------:R-:W-:-:S04]  /*1070*/  ULEA UR5, UR5, UR4, 0xb ;  /* 0x0000000405057291 */ /* 0x000fc8000f8e583f */
[----:B------:R-:W-:-:S04]  /*1080*/  USHF.R.U32.HI UR5, URZ, 0x4, UR5 ;  /* 0x000000043f057899 */ /* 0x000fc80008011605 */
[----:B------:R-:W-:-:S04]  /*1090*/  ULOP3.LUT UR45, UR5, 0x3fff, URZ, 0xc0, !UPT ;  /* 0x00003fff052d7892 */ /* 0x000fc8000f8ec03f */
[----:B------:R-:W-:Y:S08]  /*10a0*/  @!P0 BRA `(.L_x_11) ;  /* 0x0000000000408947 */ /* 0x000ff00003800000 */
[----:B------:R-:W-:Y:S01]  /*10b0*/  MOV R0, 0x0 ;  /* 0x0000000000007802 */ /* 0x000fe20000000f00 */
[----:B------:R-:W-:Y:S01]  /*10c0*/  ULDC.64 UR4, c[0x4][0x98] ;  /* 0x0100260000047ab9 */ /* 0x000fe20000000a00 */
[----:B------:R-:W-:Y:S01]  /*10d0*/  ULDC.64 UR6, c[0x4][0x30] ;  /* 0x01000c0000067ab9 */ /* 0x000fe20000000a00 */
[----:B------:R-:W-:Y:S01]  /*10e0*/  MOV R4, UR4 ;  /* 0x0000000400047c02 */ /* 0x000fe20008000f00 */
[----:B------:R0:W1:Y:S01]  /*10f0*/  LDC.64 R2, c[0x4][R0] ;  /* 0x0100000000027b82 */ /* 0x0000620000000a00 */
[----:B------:R-:W-:Y:S01]  /*1100*/  IMAD.U32 R5, RZ, RZ, UR5 ;  /* 0x00000005ff057e24 */ /* 0x000fe2000f8e00ff */
[----:B------:R-:W-:Y:S01]  /*1110*/  ULDC.64 UR4, c[0x4][0xa0] ;  /* 0x0100280000047ab9 */ /* 0x000fe20000000a00 */
[----:B------:R-:W-:Y:S01]  /*1120*/  IMAD.U32 R10, RZ, RZ, UR6 ;  /* 0x00000006ff0a7e24 */ /* 0x000fe2000f8e00ff */
[----:B------:R-:W-:Y:S01]  /*1130*/  MOV R8, 0x70 ;  /* 0x0000007000087802 */ /* 0x000fe20000000f00 */
[----:B------:R-:W-:Y:S02]  /*1140*/  IMAD.U32 R6, RZ, RZ, UR4 ;  /* 0x00000004ff067e24 */ /* 0x000fe4000f8e00ff */
[----:B------:R-:W-:-:S02]  /*1150*/  IMAD.U32 R7, RZ, RZ, UR5 ;  /* 0x00000005ff077e24 */ /* 0x000fc4000f8e00ff */
[----:B------:R-:W-:Y:S02]  /*1160*/  IMAD.U32 R11, RZ, RZ, UR7 ;  /* 0x00000007ff0b7e24 */ /* 0x000fe4000f8e00ff */
[----:B------:R-:W-:Y:S02]  /*1170*/  IMAD.MOV.U32 R12, RZ, RZ, 0x1 ;  /* 0x00000001ff0c7424 */ /* 0x000fe400078e00ff */
[----:B0-----:R-:W-:-:S07]  /*1180*/  IMAD.MOV.U32 R13, RZ, RZ, RZ ;  /* 0x000000ffff0d7224 */ /* 0x001fce00078e00ff */
[----:B------:R-:W-:-:S07]  /*1190*/  LEPC R20, `(.L_x_11) ;  /* 0x000000001014794e */ /* 0x000fce0000000000 */
[----:B-1----:R-:W-:Y:S05]  /*11a0*/  CALL.ABS.NOINC R2 ;  /* 0x0000000002007343 */ /* 0x002fea0003c00000 */
.L_x_11:
[----:B------:R-:W-:Y:S01]  /*11b0*/  ULDC.64 UR6, c[0x0][0x990] ;  /* 0x0002640000067ab9 */ /* 0x000fe20000000a00 */
[----:B------:R-:W-:Y:S01]  /*11c0*/  ULDC.64 UR4, c[0x0][0x998] ;  /* 0x0002660000047ab9 */ /* 0x000fe20000000a00 */
[----:B------:R-:W-:Y:S01]  /*11d0*/  UISETP.NE.U32.AND UP0, UPT, UR6, URZ, UPT ;  /* 0x0000003f0600728c */ /* 0x000fe2000bf05070 */
[----:B------:R-:W-:Y:S01]  /*11e0*/  IMAD.MOV.U32 R7, RZ, RZ, 0x3f800000 ;  /* 0x3f800000ff077424 */ /* 0x000fe200078e00ff */
[----:B------:R-:W-:Y:S01]  /*11f0*/  UISETP.NE.U32.AND UP1, UPT, UR4, URZ, UPT ;  /* 0x0000003f0400728c */ /* 0x000fe2000bf25070 */
[----:B------:R-:W-:Y:S01]  /*1200*/  IMAD.MOV.U32 R0, RZ, RZ, 0x3f800000 ;  /* 0x3f800000ff007424 */ /* 0x000fe200078e00ff */
[----:B------:R-:W-:Y:S02]  /*1210*/  UISETP.NE.AND.EX UP0, UPT, UR7, URZ, UPT, UP0 ;  /* 0x0000003f0700728c */ /* 0x000fe4000bf05300 */
[----:B------:R-:W-:-:S04]  /*1220*/  UISETP.NE.AND.EX UP1, UPT, UR5, URZ, UPT, UP1 ;  /* 0x0000003f0500728c */ /* 0x000fc8000bf25310 */
[----:B------:R-:W-:Y:S02]  /*1230*/  PLOP3.LUT P0, PT, PT, PT, UP0, 0x80, 0x0 ;  /* 0x000000000000781c */ /* 0x000fe40003f0f008 */
[----:B------:R-:W-:-:S03]  /*1240*/  PLOP3.LUT P1, PT, PT, PT, UP1, 0x80, 0x0 ;  /* 0x000000000000781c */ /* 0x000fc60003f2f018 */
[----:B------:R-:W-:Y:S01]  /*1250*/  @UP0 ULDC.64 UR12, c[0x0][0x9a8] ;  /* 0x00026a00000c0ab9 */ /* 0x000fe20000000a00 */
[----:B------:R-:W-:Y:S01]  /*1260*/  @UP0 ULDC.64 UR16, c[0x0][0x9b0] ;  /* 0x00026c0000100ab9 */ /* 0x000fe20000000a00 */
[----:B------:R-:W-:Y:S01]  /*1270*/  @UP1 ULDC.64 UR14, c[0x0][0x9b8] ;  /* 0x00026e00000e1ab9 */ /* 0x000fe20000000a00 */
[----:B------:R-:W-:Y:S02]  /*1280*/  @UP0 UIMAD UR10, UR47, UR12, URZ ;  /* 0x0000000c2f0a02a4 */ /* 0x000fe4000f8e023f */
[----:B------:R-:W-:Y:S02]  /*1290*/  @UP0 UIMAD.WIDE.U32 UR8, UR46, UR12, URZ ;  /* 0x0000000c2e0802a5 */ /* 0x000fe4000f8e003f */
[----:B------:R-:W-:Y:S02]  /*12a0*/  @UP1 UIMAD UR12, UR47, UR14, URZ ;  /* 0x0000000e2f0c12a4 */ /* 0x000fe4000f8e023f */
[----:B------:R-:W-:Y:S02]  /*12b0*/  @UP0 UIMAD UR13, UR46, UR13, UR10 ;  /* 0x0000000d2e0d02a4 */ /* 0x000fe4000f8e020a */
[----:B------:R-:W-:-:S02]  /*12c0*/  @UP1 UIMAD.WIDE.U32 UR10, UR46, UR14, URZ ;  /* 0x0000000e2e0a12a5 */ /* 0x000fc4000f8e003f */
[----:B------:R-:W-:Y:S02]  /*12d0*/  @UP1 UIMAD UR14, UR46, UR15, UR12 ;  /* 0x0000000f2e0e12a4 */ /* 0x000fe4000f8e020c */
[----:B------:R-:W-:Y:S02]  /*12e0*/  @UP0 USHF.R.S32.HI UR12, URZ, 0x1f, UR36 ;  /* 0x0000001f3f0c0899 */ /* 0x000fe40008011424 */
[----:B------:R-:W-:Y:S01]  /*12f0*/  @UP1 USHF.R.S32.HI UR15, URZ, 0x1f, UR36 ;  /* 0x0000001f3f0f1899 */ /* 0x000fe20008011424 */
[----:B------:R-:W-:Y:S01]  /*1300*/  @UP1 ULDC.64 UR18, c[0x0][0x9c0] ;  /* 0x0002700000121ab9 */ /* 0x000fe20000000a00 */
[----:B------:R-:W-:Y:S02]  /*1310*/  @UP0 UIMAD UR12, UR12, UR16, URZ ;  /* 0x000000100c0c02a4 */ /* 0x000fe4000f8e023f */
[----:B------:R-:W-:Y:S02]  /*1320*/  @UP0 UIADD3 UR9, UR9, UR13, URZ ;  /* 0x0000000d09090290 */ /* 0x000fe4000fffe03f */
[----:B------:R-:W-:-:S02]  /*1330*/  @UP1 UIMAD UR13, UR15, UR18, URZ ;  /* 0x000000120f0d12a4 */ /* 0x000fc4000f8e023f */
[----:B------:R-:W-:Y:S02]  /*1340*/  @UP1 UIADD3 UR11, UR11, UR14, URZ ;  /* 0x0000000e0b0b1290 */ /* 0x000fe4000fffe03f */
[----:B------:R-:W-:Y:S02]  /*1350*/  @UP0 UIMAD UR12, UR36, UR17, UR12 ;  /* 0x00000011240c02a4 */ /* 0x000fe4000f8e020c */
[----:B------:R-:W-:Y:S02]  /*1360*/  @UP0 UIMAD.WIDE.U32 UR8, UR36, UR16, UR8 ;  /* 0x00000010240802a5 */ /* 0x000fe4000f8e0008 */
[----:B------:R-:W-:Y:S02]  /*1370*/  @UP1 UIMAD UR13, UR36, UR19, UR13 ;  /* 0x00000013240d12a4 */ /* 0x000fe4000f8e020d */
[----:B------:R-:W-:Y:S02]  /*1380*/  @UP1 UIMAD.WIDE.U32 UR10, UR36, UR18, UR10 ;  /* 0x00000012240a12a5 */ /* 0x000fe4000f8e000a */
[----:B------:R-:W-:-:S02]  /*1390*/  @UP0 UIADD3 UR12, UR9, UR12, URZ ;  /* 0x0000000c090c0290 */ /* 0x000fc4000fffe03f */
[----:B------:R-:W-:Y:S02]  /*13a0*/  @UP0 ULEA UR6, UP2, UR8, UR6, 0x2 ;  /* 0x0000000608060291 */ /* 0x000fe4000f84103f */
[----:B------:R-:W-:Y:S02]  /*13b0*/  @UP1 UIADD3 UR9, UR11, UR13, URZ ;  /* 0x0000000d0b091290 */ /* 0x000fe4000fffe03f */
[----:B------:R-:W-:Y:S02]  /*13c0*/  @UP1 ULEA UR4, UP3, UR10, UR4, 0x2 ;  /* 0x000000040a041291 */ /* 0x000fe4000f86103f */
[----:B------:R-:W-:Y:S01]  /*13d0*/  @UP0 ULEA.HI.X UR7, UR8, UR7, UR12, 0x2, UP2 ;  /* 0x0000000708070291 */ /* 0x000fe200090f140c */
[----:B------:R-:W-:Y:S01]  /*13e0*/  IMAD.U32 R2, RZ, RZ, UR6 ;  /* 0x00000006ff027e24 */ /* 0x000fe2000f8e00ff */
[----:B------:R-:W-:Y:S02]  /*13f0*/  @UP1 ULEA.HI.X UR5, UR10, UR5, UR9, 0x2, UP3 ;  /* 0x000000050a051291 */ /* 0x000fe400098f1409 */
[----:B------:R-:W-:Y:S01]  /*1400*/  IMAD.U32 R4, RZ, RZ, UR4 ;  /* 0x00000004ff047e24 */ /* 0x000fe2000f8e00ff */
[----:B------:R-:W-:Y:S01]  /*1410*/  SHF.L.U32 R6, RZ, 0x1f, RZ ;  /* 0x0000001fff067819 */ /* 0x000fe200000006ff */
[----:B------:R-:W-:Y:S01]  /*1420*/  ULDC UR4, c[0x0][0x9d8] ;  /* 0x0002760000047ab9 */ /* 0x000fe20000000800 */
[----:B------:R-:W-:Y:S01]  /*1430*/  MOV R3, UR7 ;  /* 0x0000000700037c02 */ /* 0x000fe20008000f00 */
[----:B------:R-:W-:-:S04]  /*1440*/  IMAD.U32 R5, RZ, RZ, UR5 ;  /* 0x00000005ff057e24 */ /* 0x000fc8000f8e00ff */
[----:B------:R-:W2:Y:S04]  /*1450*/  @P0 LDG.E R7, desc[UR38][R2.64] ;  /* 0x0000002602070981 */ /* 0x000ea8000c1e1900 */
[----:B------:R-:W2:Y:S01]  /*1460*/  @P1 LDG.E R0, desc[UR38][R4.64] ;  /* 0x0000002604001981 */ /* 0x000ea2000c1e1900 */
[----:B------:R-:W0:Y:S01]  /*1470*/  SYNCS.PHASECHK.TRANS64.TRYWAIT P0, [UR40+0x17000], R6 ;  /* 0x01700006ff0075a7 */ /* 0x000e220008000168 */
[----:B--2---:R-:W-:-:S04]  /*1480*/  FMUL.FTZ R0, R7, R0 ;  /* 0x0000000007007220 */ /* 0x004fc80000410000 */
[----:B------:R-:W-:Y:S01]  /*1490*/  FMUL.FTZ R0, R0, UR4 ;  /* 0x0000000400007c20 */ /* 0x000fe20008410000 */
[----:B0-----:R-:W-:Y:S06]  /*14a0*/  @!P0 BRA `(.L_x_12) ;  /* 0x000000b000a08947 */ /* 0x001fec0003800000 */
.L_x_96:
[----:B------:R-:W-:-:S06]  /*14b0*/  ULOP3.LUT UR4, UR41, 0x1, URZ, 0xfc, !UPT ;  /* 0x0000000129047892 */ /* 0x000fcc000f8efc3f */
[----:B------:R-:W-:-:S05]  /*14c0*/  IMAD.U32 R2, RZ, RZ, UR4 ;  /* 0x00000004ff027e24 */ /* 0x000fca000f8e00ff */
[----:B------:R-:W-:-:S13]  /*14d0*/  ISETP.NE.AND P0, PT, R2, 0x3, PT ;  /* 0x000000030200780c */ /* 0x000fda0003f05270 */
[----:B------:R-:W-:Y:S05]  /*14e0*/  @!P0 BRA `(.L_x_13) ;  /* 0x0000000000048947 */ /* 0x000fea0003800000 */
[----:B------:R-:W-:Y:S01]  /*14f0*/  BPT.TRAP 0x1 ;  /* 0x000000040000795c */ /* 0x000fe20000300000 */
.L_x_13:
[----:B------:R1:W2:Y:S01]  /*1500*/  SYNCS.PHASECHK.TRANS64.TRYWAIT P1, [UR40+0x17030], R6 ;  /* 0x01703006ff0075a7 */ /* 0x0002a20008020168 */
[----:B------:R-:W-:Y:S05]  /*1510*/  @!P0 BRA `(.L_x_14) ;  /* 0x0000000000048947 */ /* 0x000fea0003800000 */
[----:B------:R-:W-:Y:S01]  /*1520*/  BPT.TRAP 0x1 ;  /* 0x000000040000795c */ /* 0x000fe20000300000 */
.L_x_14:
[----:B------:R-:W-:Y:S02]  /*1530*/  IMAD.U32 R4, RZ, RZ, UR45 ;  /* 0x0000002dff047e24 */ /* 0x000fe4000f8e00ff */
[----:B------:R-:W-:Y:S01]  /*1540*/  IMAD.MOV.U32 R2, RZ, RZ, RZ ;  /* 0x000000ffff027224 */ /* 0x000fe200078e00ff */
[----:B--2---:R-:W-:Y:S06]  /*1550*/  @P1 BRA `(.L_x_15) ;  /* 0x0000000000081947 */ /* 0x004fec0003800000 */
[----:B------:R-:W2:Y:S02]  /*1560*/  SYNCS.PHASECHK.TRANS64.TRYWAIT P1, [UR40+0x17030], R6 ;  /* 0x01703006ff0075a7 */ /* 0x000ea40008020168 */
[----:B--2---:R-:W-:Y:S05]  /*1570*/  @!P1 BRA `(.L_x_16) ;  /* 0x000000b000849947 */ /* 0x004fea0003800000 */
.L_x_15:
[----:B------:R-:W-:Y:S05]  /*1580*/  WARPSYNC.ALL ;  /* 0x0000000000007948 */ /* 0x000fea0003800000 */
[----:B------:R-:W-:Y:S01]  /*1590*/  MOV R89, RZ ;  /* 0x000000ff00597202 */ /* 0x000fe20000000f00 */
[----:B------:R-:W-:Y:S01]  /*15a0*/  IMAD.MOV.U32 R5, RZ, RZ, -0x3ffffff0 ;  /* 0xc0000010ff057424 */ /* 0x000fe200078e00ff */
[----:B------:R-:W-:Y:S01]  /*15b0*/  LOP3.LUT R4, R4, 0x10000, RZ, 0xfc, !PT ;  /* 0x0001000004047812 */ /* 0x000fe200078efcff */
[----:B------:R-:W-:-:S03]  /*15c0*/  UIADD3 UR4, UR40, 0x10c00, URZ ;  /* 0x00010c0028047890 */ /* 0x000fc6000fffe03f */
[C---:B------:R-:W-:Y:S01]  /*15d0*/  R2UR UR8, R4.reuse ;  /* 0x00000000040872ca */ /* 0x040fe200000e0000 */
[----:B------:R-:W-:Y:S01]  /*15e0*/  WARPGROUP.ARRIVE ;  /* 0x00000000000079c5 */ /* 0x000fe20000000000 */
[----:B------:R-:W-:Y:S01]  /*15f0*/  R2UR UR9, R5 ;  /* 0x00000000050972ca */ /* 0x000fe200000e0000 */
[----:B------:R-:W-:Y:S01]  /*1600*/  USHF.R.U32.HI UR4, URZ, 0x4, UR4 ;  /* 0x000000043f047899 */ /* 0x000fe20008011604 */
[----:B------:R-:W-:Y:S01]  /*1610*/  R2UR UR12, R4 ;  /* 0x00000000040c72ca */ /* 0x000fe200000e0000 */
[----:B------:R-:W-:Y:S01]  /*1620*/  UMOV UR11, 0xc0000010 ;  /* 0xc0000010000b7882 */ /* 0x000fe20000000000 */
[----:B------:R-:W-:Y:S01]  /*1630*/  UMOV UR13, 0xc0000010 ;  /* 0xc0000010000d7882 */ /* 0x000fe20000000000 */
[----:B------:R-:W-:Y:S01]  /*1640*/  ULOP3.LUT UR4, UR4, 0x3fff, URZ, 0xc0, !UPT ;  /* 0x00003fff04047892 */ /* 0x000fe2000f8ec03f */
[----:B------:R-:W-:-:S03]  /*1650*/  UMOV UR15, 0xc0000010 ;  /* 0xc0000010000f7882 */ /* 0x000fc60000000000 */
[----:B------:R-:W-:-:S04]  /*1660*/  ULOP3.LUT UR16, UR4, 0x10000, URZ, 0xfc, !UPT ;  /* 0x0001000004107892 */ /* 0x000fc8000f8efc3f */
[----:B------:R-:W-:-:S03]  /*1670*/  UIADD3 UR14, UR16, 0x200, URZ ;  /* 0x00000200100e7890 */ /* 0x000fc6000fffe03f */
[----:B------:R-:W-:Y:S02]  /*1680*/  UMOV UR10, UR16 ;  /* 0x00000010000a7c82 */ /* 0x000fe40008000000 */
[----:B------:R-:W-:Y:S01]  /*1690*/  QGMMA.64x128x32.F32.E4M3.E4M3 R24, gdesc[UR8], RZ, !UPT, gsb0 ;  /* 0x01e00000081879f3 */ /* 0x000fe2000c0008ff */
[----:B------:R-:W-:Y:S02]  /*16a0*/  UIADD3 UR8, UR12, 0x180, URZ ;  /* 0x000001800c087890 */ /* 0x000fe4000fffe03f */
[----:B------:R-:W-:Y:S01]  /*16b0*/  UIADD3 UR10, UR16, 0x100, URZ ;  /* 0x00000100100a7890 */ /* 0x000fe2000fffe03f */
[----:B------:R-:W-:Y:S01]  /*16c0*/  UMOV UR9, 0xc0000010 ;  /* 0xc000001000097882 */ /* 0x000fe20000000000 */
[----:B------:R-:W-:Y:S01]  /*16d0*/  UMOV UR11, 0xc0000010 ;  /* 0xc0000010000b7882 */ /* 0x000fe20000000000 */
[----:B------:R-:W-:Y:S01]  /*16e0*/  UIADD3 UR12, UR12, 0x300, URZ ;  /* 0x000003000c0c7890 */ /* 0x000fe2000fffe03f */
[----:B------:R-:W-:Y:S02]  /*16f0*/  WARPGROUP.DEPBAR.LE gsb0, 0x0 ;  /* 0x00008000000079c5 */ /* 0x000fe40000010000 */
[----:B------:R-:W-:-:S06]  /*1700*/  WARPGROUP.ARRIVE ;  /* 0x00000000000079c5 */ /* 0x000fcc0000000000 */
[----:B------:R-:W-:Y:S03]  /*1710*/  QGMMA.64x128x32.F32.E4M3.E4M3 R24, gdesc[UR8], R24, gsb0 ;  /* 0x01e00000081879f3 */ /* 0x000fe60008000818 */
[----:B------:R-:W-:Y:S02]  /*1720*/  WARPGROUP.DEPBAR.LE gsb0, 0x0 ;  /* 0x00008000000079c5 */ /* 0x000fe40000010000 */
[----:B------:R-:W-:-:S07]  /*1730*/  WARPGROUP.ARRIVE ;  /* 0x00000000000079c5 */ /* 0x000fce0000000000 */
[----:B------:R-:W-:Y:S03]  /*1740*/  QGMMA.64x128x32.F32.E4M3.E4M3 R24, gdesc[UR12], R24, gsb0 ;  /* 0x01e000000c1879f3 */ /* 0x000fe60008000818 */
[----:B------:R-:W-:Y:S02]  /*1750*/  WARPGROUP.DEPBAR.LE gsb0, 0x0 ;  /* 0x00008000000079c5 */ /* 0x000fe40000010000 */
[----:B------:R-:W-:Y:S05]  /*1760*/  @!P0 BRA `(.L_x_17) ;  /* 0x0000000000048947 */ /* 0x000fea0003800000 */
[----:B------:R-:W-:Y:S01]  /*1770*/  BPT.TRAP 0x1 ;  /* 0x000000040000795c */ /* 0x000fe20000300000 */
.L_x_17:
[C---:B0-----:R-:W-:Y:S01]  /*1780*/  FMUL.FTZ R3, R0.reuse, R24 ;  /* 0x0000001800037220 */ /* 0x041fe20000410000 */
[C---:B------:R-:W-:Y:S01]  /*1790*/  FMUL.FTZ R24, R0.reuse, R35 ;  /* 0x0000002300187220 */ /* 0x040fe20000410000 */
[C---:B------:R-:W-:Y:S01]  /*17a0*/  FMUL.FTZ R35, R0.reuse, R47 ;  /* 0x0000002f00237220 */ /* 0x040fe20000410000 */
[----:B------:R-:W-:Y:S01]  /*17b0*/  FMUL.FTZ R47, R0, R58 ;  /* 0x0000003a002f7220 */ /* 0x000fe20000410000 */
[----:B------:R-:W-:Y:S01]  /*17c0*/  LOP3.LUT R58, R16, 0xffffff80, RZ, 0xc0, !PT ;  /* 0xffffff80103a7812 */ /* 0x000fe200078ec0ff */
[C---:B------:R-:W-:Y:S01]  /*17d0*/  FMUL.FTZ R23, R0.reuse, R34 ;  /* 0x0000002200177220 */ /* 0x040fe20000410000 */
[C---:B------:R-:W-:Y:S01]  /*17e0*/  FMUL.FTZ R34, R0.reuse, R57 ;  /* 0x0000003900227220 */ /* 0x040fe20000410000 */
[C---:B------:R-:W-:Y:S01]  /*17f0*/  FMUL.FTZ R11, R0.reuse, R26 ;  /* 0x0000001a000b7220 */ /* 0x040fe20000410000 */
[C---:B------:R-:W-:Y:S01]  /*1800*/  FMUL.FTZ R12, R0.reuse, R27 ;  /* 0x0000001b000c7220 */ /* 0x040fe20000410000 */
[----:B------:R-:W-:Y:S02]  /*1810*/  IMAD.IADD R58, R19, 0x1, -R58 ;  /* 0x00000001133a7824 */ /* 0x000fe400078e0a3a */
[C---:B------:R-:W-:Y:S01]  /*1820*/  FMUL.FTZ R15, R0.reuse, R30 ;  /* 0x0000001e000f7220 */ /* 0x040fe20000410000 */
[C---:B------:R-:W-:Y:S01]  /*1830*/  FMUL.FTZ R20, R0.reuse, R31 ;  /* 0x0000001f00147220 */ /* 0x040fe20000410000 */
[----:B------:R-:W-:Y:S01]  /*1840*/  MUFU.TANH R23, R23 ;  /* 0x0000001700177308 */ /* 0x000fe20000002400 */
[C---:B-1----:R-:W-:Y:S01]  /*1850*/  FMUL.FTZ R6, R0.reuse, R25 ;  /* 0x0000001900067220 */ /* 0x042fe20000410000 */
[----:B------:R-:W-:Y:S01]  /*1860*/  SHF.R.S32.HI R57, RZ, 0x1f, R58 ;  /* 0x0000001fff397819 */ /* 0x000fe2000001143a */
[C---:B------:R-:W-:Y:S01]  /*1870*/  FMUL.FTZ R7, R0.reuse, R28 ;  /* 0x0000001c00077220 */ /* 0x040fe20000410000 */
[C---:B------:R-:W-:Y:S01]  /*1880*/  FMUL.FTZ R28, R0.reuse, R38 ;  /* 0x00000026001c7220 */ /* 0x040fe20000410000 */
[C---:B------:R-:W-:Y:S01]  /*1890*/  FMUL.FTZ R27, R0.reuse, R39 ;  /* 0x00000027001b7220 */ /* 0x040fe20000410000 */
[----:B------:R-:W-:Y:S01]  /*18a0*/  LEA.HI R57, R57, R58, RZ, 0x2 ;  /* 0x0000003a39397211 */ /* 0x000fe200078f10ff */
[C---:B------:R-:W-:Y:S01]  /*18b0*/  FMUL.FTZ R8, R0.reuse, R29 ;  /* 0x0000001d00087220 */ /* 0x040fe20000410000 */
[----:B------:R-:W0:Y:S01]  /*18c0*/  MUFU.TANH R11, R11 ;  /* 0x0000000b000b7308 */ /* 0x000e220000002400 */
[C---:B------:R-:W-:Y:S01]  /*18d0*/  FMUL.FTZ R31, R0.reuse, R42 ;  /* 0x0000002a001f7220 */ /* 0x040fe20000410000 */
[----:B------:R-:W-:Y:S01]  /*18e0*/  LOP3.LUT R57, R57, 0x7ffffffc, RZ, 0xc0, !PT ;  /* 0x7ffffffc39397812 */ /* 0x000fe200078ec0ff */
[C---:B------:R-:W-:Y:S01]  /*18f0*/  FMUL.FTZ R17, R0.reuse, R41 ;  /* 0x0000002900117220 */ /* 0x040fe20000410000 */
[C---:B------:R-:W-:Y:S01]  /*1900*/  FMUL.FTZ R41, R0.reuse, R65 ;  /* 0x0000004100297220 */ /* 0x040fe20000410000 */
[C---:B------:R-:W-:Y:S01]  /*1910*/  FMUL.FTZ R10, R0.reuse, R32 ;  /* 0x00000020000a7220 */ /* 0x040fe20000410000 */
[----:B------:R-:W-:Y:S01]  /*1920*/  FMUL.FTZ R32, R0, R43 ;  /* 0x0000002b00207220 */ /* 0x000fe20000410000 */
[----:B------:R-:W-:Y:S01]  /*1930*/  IMAD.IADD R57, R58, 0x1, -R57 ;  /* 0x000000013a397824 */ /* 0x000fe200078e0a39 */
[----:B------:R-:W1:Y:S01]  /*1940*/  MUFU.TANH R12, R12 ;  /* 0x0000000c000c7308 */ /* 0x000e620000002400 */
[----:B------:R-:W-:-:S02]  /*1950*/  IMAD.MOV.U32 R58, RZ, RZ, -0x2 ;  /* 0xfffffffeff3a7424 */ /* 0x000fc400078e00ff */
[C---:B------:R-:W-:Y:S01]  /*1960*/  FMUL.FTZ R9, R0.reuse, R33 ;  /* 0x0000002100097220 */ /* 0x040fe20000410000 */
[C---:B------:R-:W-:Y:S01]  /*1970*/  FMUL.FTZ R14, R0.reuse, R36 ;  /* 0x00000024000e7220 */ /* 0x040fe20000410000 */
[C---:B------:R-:W-:Y:S01]  /*1980*/  FMUL.FTZ R36, R0.reuse, R46 ;  /* 0x0000002e00247220 */ /* 0x040fe20000410000 */
[----:B------:R-:W-:Y:S02]  /*1990*/  IMAD R57, R57, R58, 0x80 ;  /* 0x0000008039397424 */ /* 0x000fe400078e023a */
[C---:B------:R-:W-:Y:S01]  /*19a0*/  FMUL.FTZ R13, R0.reuse, R37 ;  /* 0x00000025000d7220 */ /* 0x040fe20000410000 */
[----:B------:R-:W-:Y:S01]  /*19b0*/  IMAD.U32 R58, RZ, RZ, UR44 ;  /* 0x0000002cff3a7e24 */ /* 0x000fe2000f8e00ff */
[----:B------:R-:W2:Y:S01]  /*19c0*/  MUFU.TANH R15, R15 ;  /* 0x0000000f000f7308 */ /* 0x000ea20000002400 */
[C---:B------:R-:W-:Y:S01]  /*19d0*/  FMUL.FTZ R39, R0.reuse, R50 ;  /* 0x0000003200277220 */ /* 0x040fe20000410000 */
[----:B------:R-:W-:Y:S01]  /*19e0*/  IADD3 R57, R57, UR42, RZ ;  /* 0x0000002a39397c10 */ /* 0x000fe2000fffe0ff */
[C---:B------:R-:W-:Y:S01]  /*19f0*/  FMUL.FTZ R18, R0.reuse, R40 ;  /* 0x0000002800127220 */ /* 0x040fe20000410000 */
[C---:B------:R-:W-:Y:S01]  /*1a00*/  FMUL.FTZ R40, R0.reuse, R51 ;  /* 0x0000003300287220 */ /* 0x040fe20000410000 */
[C---:B------:R-:W-:Y:S01]  /*1a10*/  FMUL.FTZ R22, R0.reuse, R44 ;  /* 0x0000002c00167220 */ /* 0x040fe20000410000 */
[----:B------:R-:W-:Y:S01]  /*1a20*/  FMUL.FTZ R44, R0, R54 ;  /* 0x00000036002c7220 */ /* 0x000fe20000410000 */
[----:B------:R-:W-:Y:S01]  /*1a30*/  IMAD R57, R58, -0x80, R57 ;  /* 0xffffff803a397824 */ /* 0x000fe200078e0239 */
[----:B------:R-:W3:Y:S01]  /*1a40*/  MUFU.TANH R20, R20 ;  /* 0x0000001400147308 */ /* 0x000ee20000002400 */
[C---:B------:R-:W-:Y:S01]  /*1a50*/  FMUL.FTZ R43, R0.reuse, R55 ;  /* 0x00000037002b7220 */ /* 0x040fe20000410000 */
[C---:B------:R-:W-:Y:S01]  /*1a60*/  FMUL.FTZ R21, R0.reuse, R45 ;  /* 0x0000002d00157220 */ /* 0x040fe20000410000 */
[C---:B------:R-:W-:Y:S01]  /*1a70*/  FMUL.FTZ R26, R0.reuse, R48 ;  /* 0x00000030001a7220 */ /* 0x040fe20000410000 */
[C---:B------:R-:W-:Y:S01]  /*1a80*/  ISETP.GT.AND P2, PT, R57.reuse, RZ, PT ;  /* 0x000000ff3900720c */ /* 0x040fe20003f44270 */
[C---:B------:R-:W-:Y:S01]  /*1a90*/  FMUL.FTZ R48, R0.reuse, R59 ;  /* 0x0000003b00307220 */ /* 0x040fe20000410000 */
[C---:B------:R-:W-:Y:S01]  /*1aa0*/  ISETP.GT.AND P1, PT, R57.reuse, 0x1, PT ;  /* 0x000000013900780c */ /* 0x040fe20003f24270 */
[C---:B------:R-:W-:Y:S01]  /*1ab0*/  FMUL.FTZ R25, R0.reuse, R49 ;  /* 0x0000003100197220 */ /* 0x040fe20000410000 */
[----:B------:R-:W4:Y:S01]  /*1ac0*/  MUFU.TANH R3, R3 ;  /* 0x0000000300037308 */ /* 0x000f220000002400 */
[----:B------:R-:W-:Y:S01]  /*1ad0*/  ISETP.GT.AND P6, PT, R57, 0x8, PT ;  /* 0x000000083900780c */ /* 0x000fe20003fc4270 */
[C---:B------:R-:W-:Y:S01]  /*1ae0*/  FMUL.FTZ R29, R0.reuse, R52 ;  /* 0x00000034001d7220 */ /* 0x040fe20000410000 */
[----:B0-----:R-:W-:Y:S01]  /*1af0*/  FSEL R11, R11, -INF , P2 ;  /* 0xff8000000b0b7808 */ /* 0x001fe20001000000 */
[----:B------:R-:W-:Y:S01]  /*1b00*/  FMUL.FTZ R52, R0, R62 ;  /* 0x0000003e00347220 */ /* 0x000fe20000410000 */
[----:B-1----:R-:W-:Y:S01]  /*1b10*/  FSEL R12, R12, -INF , P1 ;  /* 0xff8000000c0c7808 */ /* 0x002fe20000800000 */
[C---:B------:R-:W-:Y:S01]  /*1b20*/  FMUL.FTZ R51, R0.reuse, R63 ;  /* 0x0000003f00337220 */ /* 0x040fe20000410000 */
[----:B------:R-:W-:Y:S01]  /*1b30*/  ISETP.GT.AND P5, PT, R57, 0x9, PT ;  /* 0x000000093900780c */ /* 0x000fe20003fa4270 */
[----:B------:R-:W0:Y:S01]  /*1b40*/  MUFU.TANH R24, R24 ;  /* 0x0000001800187308 */ /* 0x000e220000002400 */
[----:B--2---:R-:W-:Y:S01]  /*1b50*/  FSEL R15, R15, -INF , P6 ;  /* 0xff8000000f0f7808 */ /* 0x004fe20003000000 */
[C---:B------:R-:W-:Y:S01]  /*1b60*/  FMUL.FTZ R30, R0.reuse, R53 ;  /* 0x00000035001e7220 */ /* 0x040fe20000410000 */
[----:B------:R-:W-:Y:S01]  /*1b70*/  FMNMX.FTZ R58, R11, R12, !PT ;  /* 0x0000000c0b3a7209 */ /* 0x000fe20007810000 */
[C---:B------:R-:W-:Y:S01]  /*1b80*/  FMUL.FTZ R53, R0.reuse, R66 ;  /* 0x0000004200357220 */ /* 0x040fe20000410000 */
[----:B------:R-:W-:Y:S01]  /*1b90*/  ISETP.GT.AND P4, PT, R57, 0x10, PT ;  /* 0x000000103900780c */ /* 0x000fe20003f84270 */
[----:B------:R-:W-:Y:S01]  /*1ba0*/  FMUL.FTZ R33, R0, R56 ;  /* 0x0000003800217220 */ /* 0x000fe20000410000 */
[----:B---3--:R-:W-:Y:S01]  /*1bb0*/  FSEL R20, R20, -INF , P5 ;  /* 0xff80000014147808 */ /* 0x008fe20002800000 */
[----:B------:R-:W1:Y:S01]  /*1bc0*/  MUFU.TANH R6, R6 ;  /* 0x0000000600067308 */ /* 0x000e620000002400 */
[----:B------:R-:W-:Y:S01]  /*1bd0*/  FMNMX.FTZ R65, R15, R58, !PT ;  /* 0x0000003a0f417209 */ /* 0x000fe20007810000 */
[C---:B------:R-:W-:Y:S01]  /*1be0*/  FMUL.FTZ R54, R0.reuse, R67 ;  /* 0x0000004300367220 */ /* 0x040fe20000410000 */
[----:B------:R-:W-:Y:S01]  /*1bf0*/  ISETP.GT.AND P3, PT, R57, 0x11, PT ;  /* 0x000000113900780c */ /* 0x000fe20003f64270 */
[C---:B------:R-:W-:Y:S01]  /*1c00*/  FMUL.FTZ R55, R0.reuse, R70 ;  /* 0x0000004600377220 */ /* 0x040fe20000410000 */
[----:B------:R-:W-:Y:S01]  /*1c10*/  FSEL R23, R23, -INF , P4 ;  /* 0xff80000017177808 */ /* 0x000fe20002000000 */
[----:B------:R-:W-:Y:S01]  /*1c20*/  FMUL.FTZ R37, R0, R60 ;  /* 0x0000003c00257220 */ /* 0x000fe20000410000 */
[----:B------:R-:W-:Y:S01]  /*1c30*/  FMNMX.FTZ R58, R20, R65, !PT ;  /* 0x00000041143a7209 */ /* 0x000fe20007810000 */
[----:B------:R-:W2:Y:S01]  /*1c40*/  MUFU.TANH R28, R28 ;  /* 0x0000001c001c7308 */ /* 0x000ea20000002400 */
[----:B----4-:R-:W-:Y:S01]  /*1c50*/  FSEL R3, R3, -INF , P2 ;  /* 0xff80000003037808 */ /* 0x010fe20001000000 */
[C---:B------:R-:W-:Y:S01]  /*1c60*/  FMUL.FTZ R56, R0.reuse, R71 ;  /* 0x0000004700387220 */ /* 0x040fe20000410000 */
[----:B------:R-:W-:Y:S01]  /*1c70*/  ISETP.GT.AND P2, PT, R57, 0x18, PT ;  /* 0x000000183900780c */ /* 0x000fe20003f44270 */
[----:B------:R-:W-:Y:S01]  /*1c80*/  FMUL.FTZ R38, R0, R61 ;  /* 0x0000003d00267220 */ /* 0x000fe20000410000 */
[----:B0-----:R-:W-:Y:S01]  /*1c90*/  FSEL R24, R24, -INF , P3 ;  /* 0xff80000018187808 */ /* 0x001fe20001800000 */
[----:B------:R-:W-:Y:S01]  /*1ca0*/  FMUL.FTZ R16, R0, R74 ;  /* 0x0000004a00107220 */ /* 0x000fe20000410000 */
[----:B------:R-:W-:Y:S01]  /*1cb0*/  FMNMX.FTZ R65, R23, R58, !PT ;  /* 0x0000003a17417209 */ /* 0x000fe20007810000 */
[----:B------:R-:W0:Y:S01]  /*1cc0*/  MUFU.TANH R7, R7 ;  /* 0x0000000700077308 */ /* 0x000e220000002400 */
[----:B-1----:R-:W-:Y:S01]  /*1cd0*/  FSEL R6, R6, -INF , P1 ;  /* 0xff80000006067808 */ /* 0x002fe20000800000 */
[C---:B------:R-:W-:Y:S01]  /*1ce0*/  FMUL.FTZ R42, R0.reuse, R64 ;  /* 0x00000040002a7220 */ /* 0x040fe20000410000 */
[----:B------:R-:W-:Y:S01]  /*1cf0*/  ISETP.GT.AND P1, PT, R57, 0x19, PT ;  /* 0x000000193900780c */ /* 0x000fe20003f24270 */
[----:B------:R-:W-:Y:S01]  /*1d00*/  FMUL.FTZ R19, R0, R75 ;  /* 0x0000004b00137220 */ /* 0x000fe20000410000 */
[----:B------:R-:W-:Y:S01]  /*1d10*/  FMNMX.FTZ R65, R24, R65, !PT ;  /* 0x0000004118417209 */ /* 0x000fe20007810000 */
[C---:B------:R-:W-:Y:S01]  /*1d20*/  FMUL.FTZ R59, R0.reuse, R78 ;  /* 0x0000004e003b7220 */ /* 0x040fe20000410000 */
[----:B------:R-:W-:Y:S01]  /*1d30*/  FMUL.FTZ R46, R0, R68 ;  /* 0x00000044002e7220 */ /* 0x000fe20000410000 */
[----:B------:R-:W1:Y:S01]  /*1d40*/  MUFU.TANH R27, R27 ;  /* 0x0000001b001b7308 */ /* 0x000e620000002400 */
[----:B--2---:R-:W-:Y:S01]  /*1d50*/  FSEL R28, R28, -INF , P2 ;  /* 0xff8000001c1c7808 */ /* 0x004fe20001000000 */
[C---:B------:R-:W-:Y:S01]  /*1d60*/  FMUL.FTZ R79, R0.reuse, R79 ;  /* 0x0000004f004f7220 */ /* 0x040fe20000410000 */
[C---:B------:R-:W-:Y:S01]  /*1d70*/  FMUL.FTZ R45, R0.reuse, R69 ;  /* 0x00000045002d7220 */ /* 0x040fe20000410000 */
[----:B------:R-:W-:Y:S01]  /*1d80*/  FMUL.FTZ R82, R0, R82 ;  /* 0x0000005200527220 */ /* 0x000fe20000410000 */
[----:B------:R-:W-:Y:S01]  /*1d90*/  FMNMX.FTZ R58, R28, R65, !PT ;  /* 0x000000411c3a7209 */ /* 0x000fe20007810000 */
[C---:B------:R-:W-:Y:S01]  /*1da0*/  FMUL.FTZ R49, R0.reuse, R72 ;  /* 0x0000004800317220 */ /* 0x040fe20000410000 */
[C---:B------:R-:W-:Y:S01]  /*1db0*/  FMUL.FTZ R50, R0.reuse, R73 ;  /* 0x0000004900327220 */ /* 0x040fe20000410000 */
[----:B------:R-:W2:Y:S01]  /*1dc0*/  MUFU.TANH R8, R8 ;  /* 0x0000000800087308 */ /* 0x000ea20000002400 */
[----:B0-----:R-:W-:Y:S01]  /*1dd0*/  FSEL R7, R7, -INF , P6 ;  /* 0xff80000007077808 */ /* 0x001fe20003000000 */
[C---:B------:R-:W-:Y:S01]  /*1de0*/  FMUL.FTZ R83, R0.reuse, R83 ;  /* 0x0000005300537220 */ /* 0x040fe20000410000 */
[----:B------:R-:W-:Y:S01]  /*1df0*/  ISETP.GT.AND P6, PT, R57, 0x20, PT ;  /* 0x000000203900780c */ /* 0x000fe20003fc4270 */
[C---:B------:R-:W-:Y:S01]  /*1e00*/  FMUL.FTZ R86, R0.reuse, R86 ;  /* 0x0000005600567220 */ /* 0x040fe20000410000 */
[C---:B------:R-:W-:Y:S01]  /*1e10*/  FMUL.FTZ R87, R0.reuse, R87 ;  /* 0x0000005700577220 */ /* 0x040fe20000410000 */
[----:B------:R-:W-:Y:S01]  /*1e20*/  FMNMX.FTZ R72, R3, R6, !PT ;  /* 0x0000000603487209 */ /* 0x000fe20007810000 */
[----:B------:R-:W-:Y:S01]  /*1e30*/  ULDC UR10, c[0x0][0x988] ;  /* 0x00026200000a7ab9 */ /* 0x000fe20000000800 */
[----:B------:R-:W0:Y:S01]  /*1e40*/  MUFU.TANH R31, R31 ;  /* 0x0000001f001f7308 */ /* 0x000e220000002400 */
[----:B-1----:R-:W-:Y:S01]  /*1e50*/  FSEL R27, R27, -INF , P1 ;  /* 0xff8000001b1b7808 */ /* 0x002fe20000800000 */
[C---:B------:R-:W-:Y:S01]  /*1e60*/  FMUL.FTZ R76, R0.reuse, R76 ;  /* 0x0000004c004c7220 */ /* 0x040fe20000410000 */
[----:B------:R-:W-:Y:S01]  /*1e70*/  FMNMX.FTZ R71, R7, R72, !PT ;  /* 0x0000004807477209 */ /* 0x000fe20007810000 */
[C---:B------:R-:W-:Y:S01]  /*1e80*/  FMUL.FTZ R77, R0.reuse, R77 ;  /* 0x0000004d004d7220 */ /* 0x040fe20000410000 */
[----:B------:R-:W-:Y:S01]  /*1e90*/  FMNMX.FTZ R58, R27, R58, !PT ;  /* 0x0000003a1b3a7209 */ /* 0x000fe20007810000 */
[C---:B------:R-:W-:Y:S01]  /*1ea0*/  FMUL.FTZ R80, R0.reuse, R80 ;  /* 0x0000005000507220 */ /* 0x040fe20000410000 */
[----:B------:R-:W-:Y:S01]  /*1eb0*/  FMUL.FTZ R81, R0, R81 ;  /* 0x0000005100517220 */ /* 0x000fe20000410000 */
[----:B------:R-:W1:Y:S01]  /*1ec0*/  MUFU.TANH R10, R10 ;  /* 0x0000000a000a7308 */ /* 0x000e620000002400 */
[----:B--2---:R-:W-:Y:S01]  /*1ed0*/  FSEL R8, R8, -INF , P5 ;  /* 0xff80000008087808 */ /* 0x004fe20002800000 */
[C---:B------:R-:W-:Y:S01]  /*1ee0*/  FMUL.FTZ R84, R0.reuse, R84 ;  /* 0x0000005400547220 */ /* 0x040fe20000410000 */
[----:B------:R-:W-:Y:S01]  /*1ef0*/  ISETP.GT.AND P5, PT, R57, 0x21, PT ;  /* 0x000000213900780c */ /* 0x000fe20003fa4270 */
[----:B------:R-:W-:Y:S01]  /*1f00*/  FMUL.FTZ R85, R0, R85 ;  /* 0x0000005500557220 */ /* 0x000fe20000410000 */
[----:B------:R-:W-:Y:S01]  /*1f10*/  FMNMX.FTZ R71, R8, R71, !PT ;  /* 0x0000004708477209 */ /* 0x000fe20007810000 */
[----:B------:R-:W-:Y:S01]  /*1f20*/  UIADD3 UR44, UR44, -0x2, URZ ;  /* 0xfffffffe2c2c7890 */ /* 0x000fe2000fffe03f */
[----:B------:R-:W-:Y:S01]  /*1f30*/  P2R R88, PR, RZ, 0x1 ;  /* 0x00000001ff587803 */ /* 0x000fe20000000000 */
[----:B------:R-:W2:Y:S01]  /*1f40*/  MUFU.TANH R32, R32 ;  /* 0x0000002000207308 */ /* 0x000ea20000002400 */
[----:B0-----:R-:W-:Y:S01]  /*1f50*/  FSEL R31, R31, -INF , P6 ;  /* 0xff8000001f1f7808 */ /* 0x001fe20003000000 */
[----:B------:R-:W-:Y:S01]  /*1f60*/  UISETP.GE.AND UP0, UPT, UR44, UR37, UPT ;  /* 0x000000252c00728c */ /* 0x000fe2000bf06270 */
[----:B------:R-:W0:Y:S01]  /*1f70*/  S2UR UR7, SR_CgaCtaId ;  /* 0x00000000000779c3 */ /* 0x000e220000008800 */
[----:B------:R-:W-:Y:S01]  /*1f80*/  UIADD3 UR4, UR40, 0x17040, URZ ;  /* 0x0001704028047890 */ /* 0x000fe2000fffe03f */
[----:B------:R-:W-:Y:S01]  /*1f90*/  FMNMX.FTZ R65, R31, R58, !PT ;  /* 0x0000003a1f417209 */ /* 0x000fe20007810000 */
[--C-:B------:R-:W-:Y:S01]  /*1fa0*/  IMAD.MOV.U32 R91, RZ, RZ, R89.reuse ;  /* 0x000000ffff5b7224 */ /* 0x100fe200078e0059 */
[----:B------:R-:W-:Y:S01]  /*1fb0*/  MOV R93, R89 ;  /* 0x00000059005d7202 */ /* 0x000fe20000000f00 */
[----:B------:R-:W3:Y:S01]  /*1fc0*/  MUFU.TANH R9, R9 ;  /* 0x0000000900097308 */ /* 0x000ee20000002400 */
[----:B-1----:R-:W-:Y:S01]  /*1fd0*/  FSEL R10, R10, -INF , P4 ;  /* 0xff8000000a0a7808 */ /* 0x002fe20002000000 */
[----:B------:R-:W-:Y:S01]  /*1fe0*/  UPRMT UR4, UR43, 0x654, UR4 ;  /* 0x000006542b047896 */ /* 0x000fe20008000004 */
[----:B------:R-:W-:Y:S01]  /*1ff0*/  ISETP.GT.AND P4, PT, R57, 0x28, PT ;  /* 0x000000283900780c */ /* 0x000fe20003f84270 */
[--C-:B------:R-:W-:Y:S01]  /*2000*/  IMAD.MOV.U32 R90, RZ, RZ, R89.reuse ;  /* 0x000000ffff5a7224 */ /* 0x100fe200078e0059 */
[----:B------:R-:W-:Y:S01]  /*2010*/  FMNMX.FTZ R72, R10, R71, !PT ;  /* 0x000000470a487209 */ /* 0x000fe20007810000 */
[--C-:B------:R-:W-:Y:S01]  /*2020*/  IMAD.MOV.U32 R92, RZ, RZ, R89.reuse ;  /* 0x000000ffff5c7224 */ /* 0x100fe200078e0059 */
[----:B------:R-:W-:Y:S01]  /*2030*/  MOV R99, R89 ;  /* 0x0000005900637202 */ /* 0x000fe20000000f00 */
[----:B------:R-:W1:Y:S01]  /*2040*/  MUFU.TANH R36, R36 ;  /* 0x0000002400247308 */ /* 0x000e620000002400 */
[----:B--2---:R-:W-:Y:S01]  /*2050*/  FSEL R32, R32, -INF , P5 ;  /* 0xff80000020207808 */ /* 0x004fe20002800000 */
[--C-:B------:R-:W-:Y:S01]  /*2060*/  IMAD.MOV.U32 R95, RZ, RZ, R89.reuse ;  /* 0x000000ffff5f7224 */ /* 0x100fe200078e0059 */
[----:B------:R-:W-:Y:S01]  /*2070*/  SYNCS.ARRIVE.TRANS64.RED.A1T0 RZ, [UR4], RZ ;  /* 0x000000ffffff79a7 */ /* 0x000fe20008100404 */
[----:B------:R-:W-:Y:S01]  /*2080*/  UMOV UR4, URZ ;  /* 0x0000003f00047c82 */ /* 0x000fe20008000000 */
[----:B------:R-:W-:Y:S01]  /*2090*/  FMNMX.FTZ R65, R32, R65, !PT ;  /* 0x0000004120417209 */ /* 0x000fe20007810000 */
[--C-:B------:R-:W-:Y:S01]  /*20a0*/  IMAD.MOV.U32 R94, RZ, RZ, R89.reuse ;  /* 0x000000ffff5e7224 */ /* 0x100fe200078e0059 */
[-C--:B------:R-:W-:Y:S01]  /*20b0*/  MOV R105, R89.reuse ;  /* 0x0000005900697202 */ /* 0x080fe20000000f00 */
[----:B------:R-:W2:Y:S01]  /*20c0*/  MUFU.TANH R14, R14 ;  /* 0x0000000e000e7308 */ /* 0x000ea20000002400 */
[----:B---3--:R-:W-:Y:S01]  /*20d0*/  FSEL R9, R9, -INF , P3 ;  /* 0xff80000009097808 */ /* 0x008fe20001800000 */
[--C-:B------:R-:W-:Y:S01]  /*20e0*/  IMAD.MOV.U32 R97, RZ, RZ, R89.reuse ;  /* 0x000000ffff617224 */ /* 0x100fe200078e0059 */
[----:B------:R-:W-:Y:S01]  /*20f0*/  ISETP.GT.AND P3, PT, R57, 0x29, PT ;  /* 0x000000293900780c */ /* 0x000fe20003f64270 */
[--C-:B------:R-:W-:Y:S01]  /*2100*/  IMAD.MOV.U32 R96, RZ, RZ, R89.reuse ;  /* 0x000000ffff607224 */ /* 0x100fe200078e0059 */
[----:B------:R-:W-:Y:S01]  /*2110*/  FMNMX.FTZ R71, R9, R72, !PT ;  /* 0x0000004809477209 */ /* 0x000fe20007810000 */
[--C-:B------:R-:W-:Y:S01]  /*2120*/  IMAD.MOV.U32 R98, RZ, RZ, R89.reuse ;  /* 0x000000ffff627224 */ /* 0x100fe200078e0059 */
[-C--:B------:R-:W-:Y:S01]  /*2130*/  MOV R111, R89.reuse ;  /* 0x00000059006f7202 */ /* 0x080fe20000000f00 */
[----:B------:R-:W3:Y:S01]  /*2140*/  MUFU.TANH R35, R35 ;  /* 0x0000002300237308 */ /* 0x000ee20000002400 */
[----:B-1----:R-:W-:Y:S01]  /*2150*/  FSEL R36, R36, -INF , P4 ;  /* 0xff80000024247808 */ /* 0x002fe20002000000 */
[--C-:B------:R-:W-:Y:S01]  /*2160*/  IMAD.MOV.U32 R101, RZ, RZ, R89.reuse ;  /* 0x000000ffff657224 */ /* 0x100fe200078e0059 */
[----:B------:R-:W-:Y:S01]  /*2170*/  MOV R117, R89 ;  /* 0x0000005900757202 */ /* 0x000fe20000000f00 */
[--C-:B------:R-:W-:Y:S01]  /*2180*/  IMAD.MOV.U32 R100, RZ, RZ, R89.reuse ;  /* 0x000000ffff647224 */ /* 0x100fe200078e0059 */
[----:B------:R-:W-:Y:S01]  /*2190*/  FMNMX.FTZ R58, R36, R65, !PT ;  /* 0x00000041243a7209 */ /* 0x000fe20007810000 */
[--C-:B------:R-:W-:Y:S01]  /*21a0*/  IMAD.MOV.U32 R103, RZ, RZ, R89.reuse ;  /* 0x000000ffff677224 */ /* 0x100fe200078e0059 */
[----:B------:R-:W-:Y:S01]  /*21b0*/  MOV R123, R89 ;  /* 0x00000059007b7202 */ /* 0x000fe20000000f00 */
[----:B------:R-:W1:Y:S01]  /*21c0*/  MUFU.TANH R13, R13 ;  /* 0x0000000d000d7308 */ /* 0x000e620000002400 */
[----:B--2---:R-:W-:Y:S01]  /*21d0*/  FSEL R14, R14, -INF , P2 ;  /* 0xff8000000e0e7808 */ /* 0x004fe20001000000 */
[--C-:B------:R-:W-:Y:S01]  /*21e0*/  IMAD.MOV.U32 R102, RZ, RZ, R89.reuse ;  /* 0x000000ffff667224 */ /* 0x100fe200078e0059 */
[----:B------:R-:W-:Y:S01]  /*21f0*/  ISETP.GT.AND P2, PT, R57, 0x30, PT ;  /* 0x000000303900780c */ /* 0x000fe20003f44270 */
[--C-:B------:R-:W-:Y:S01]  /*2200*/  IMAD.MOV.U32 R104, RZ, RZ, R89.reuse ;  /* 0x000000ffff687224 */ /* 0x100fe200078e0059 */
[----:B------:R-:W-:Y:S01]  /*2210*/  FMNMX.FTZ R72, R14, R71, !PT ;  /* 0x000000470e487209 */ /* 0x000fe20007810000 */
[--C-:B------:R-:W-:Y:S01]  /*2220*/  IMAD.MOV.U32 R107, RZ, RZ, R89.reuse ;  /* 0x000000ffff6b7224 */ /* 0x100fe200078e0059 */
[-C--:B------:R-:W-:Y:S01]  /*2230*/  MOV R129, R89.reuse ;  /* 0x0000005900817202 */ /* 0x080fe20000000f00 */
[----:B------:R-:W2:Y:S01]  /*2240*/  MUFU.TANH R39, R39 ;  /* 0x0000002700277308 */ /* 0x000ea20000002400 */
[----:B---3--:R-:W-:Y:S01]  /*2250*/  FSEL R35, R35, -INF , P3 ;  /* 0xff80000023237808 */ /* 0x008fe20001800000 */
[--C-:B------:R-:W-:Y:S01]  /*2260*/  IMAD.MOV.U32 R106, RZ, RZ, R89.reuse ;  /* 0x000000ffff6a7224 */ /* 0x100fe200078e0059 */
[----:B------:R-:W-:Y:S01]  /*2270*/  MOV R135, R89 ;  /* 0x0000005900877202 */ /* 0x000fe20000000f00 */
[--C-:B------:R-:W-:Y:S01]  /*2280*/  IMAD.MOV.U32 R109, RZ, RZ, R89.reuse ;  /* 0x000000ffff6d7224 */ /* 0x100fe200078e0059 */
[----:B------:R-:W-:Y:S01]  /*2290*/  FMNMX.FTZ R58, R35, R58, !PT ;  /* 0x0000003a233a7209 */ /* 0x000fe20007810000 */
[----:B------:R-:W-:-:S02]  /*22a0*/  IMAD.MOV.U32 R108, RZ, RZ, R89 ;  /* 0x000000ffff6c7224 */ /* 0x000fc400078e0059 */
[----:B------:R-:W3:Y:S01]  /*22b0*/  MUFU.TANH R18, R18 ;  /* 0x0000001200127308 */ /* 0x000ee20000002400 */
[----:B-1----:R-:W-:Y:S01]  /*22c0*/  FSEL R13, R13, -INF , P1 ;  /* 0xff8000000d0d7808 */ /* 0x002fe20000800000 */
[--C-:B------:R-:W-:Y:S01]  /*22d0*/  IMAD.MOV.U32 R110, RZ, RZ, R89.reuse ;  /* 0x000000ffff6e7224 */ /* 0x100fe200078e0059 */
[----:B------:R-:W-:Y:S01]  /*22e0*/  ISETP.GT.AND P1, PT, R57, 0x31, PT ;  /* 0x000000313900780c */ /* 0x000fe20003f24270 */
[--C-:B------:R-:W-:Y:S01]  /*22f0*/  IMAD.MOV.U32 R113, RZ, RZ, R89.reuse ;  /* 0x000000ffff717224 */ /* 0x100fe200078e0059 */
[----:B------:R-:W-:Y:S01]  /*2300*/  FMNMX.FTZ R71, R13, R72, !PT ;  /* 0x000000480d477209 */ /* 0x000fe20007810000 */
[--C-:B------:R-:W-:Y:S02]  /*2310*/  IMAD.MOV.U32 R112, RZ, RZ, R89.reuse ;  /* 0x000000ffff707224 */ /* 0x100fe400078e0059 */
[----:B------:R-:W1:Y:S01]  /*2320*/  MUFU.TANH R40, R40 ;  /* 0x0000002800287308 */ /* 0x000e620000002400 */
[----:B--2---:R-:W-:Y:S01]  /*2330*/  FSEL R39, R39, -INF , P2 ;  /* 0xff80000027277808 */ /* 0x004fe20001000000 */
[----:B------:R-:W-:-:S02]  /*2340*/  IMAD.MOV.U32 R115, RZ, RZ, R89 ;  /* 0x000000ffff737224 */ /* 0x000fc400078e0059 */
[--C-:B------:R-:W-:Y:S01]  /*2350*/  IMAD.MOV.U32 R114, RZ, RZ, R89.reuse ;  /* 0x000000ffff727224 */ /* 0x100fe200078e0059 */
[----:B------:R-:W-:Y:S01]  /*2360*/  FMNMX.FTZ R65, R39, R58, !PT ;  /* 0x0000003a27417209 */ /* 0x000fe20007810000 */
[--C-:B------:R-:W-:Y:S02]  /*2370*/  IMAD.MOV.U32 R116, RZ, RZ, R89.reuse ;  /* 0x000000ffff747224 */ /* 0x100fe400078e0059 */
[----:B------:R-:W2:Y:S01]  /*2380*/  MUFU.TANH R17, R17 ;  /* 0x0000001100117308 */ /* 0x000ea20000002400 */
[----:B---3--:R-:W-:Y:S01]  /*2390*/  FSEL R18, R18, -INF , P6 ;  /* 0xff80000012127808 */ /* 0x008fe20003000000 */
[--C-:B------:R-:W-:Y:S01]  /*23a0*/  IMAD.MOV.U32 R119, RZ, RZ, R89.reuse ;  /* 0x000000ffff777224 */ /* 0x100fe200078e0059 */
[----:B------:R-:W-:Y:S01]  /*23b0*/  ISETP.GT.AND P6, PT, R57, 0x38, PT ;  /* 0x000000383900780c */ /* 0x000fe20003fc4270 */
[--C-:B------:R-:W-:Y:S01]  /*23c0*/  IMAD.MOV.U32 R118, RZ, RZ, R89.reuse ;  /* 0x000000ffff767224 */ /* 0x100fe200078e0059 */
[----:B------:R-:W-:Y:S01]  /*23d0*/  FMNMX.FTZ R72, R18, R71, !PT ;  /* 0x0000004712487209 */ /* 0x000fe20007810000 */
[----:B------:R-:W-:-:S02]  /*23e0*/  IMAD.MOV.U32 R121, RZ, RZ, R89 ;  /* 0x000000ffff797224 */ /* 0x000fc400078e0059 */
[----:B------:R-:W3:Y:S01]  /*23f0*/  MUFU.TANH R44, R44 ;  /* 0x0000002c002c7308 */ /* 0x000ee20000002400 */
[----:B-1----:R-:W-:Y:S01]  /*2400*/  FSEL R40, R40, -INF , P1 ;  /* 0xff80000028287808 */ /* 0x002fe20000800000 */
[--C-:B------:R-:W-:Y:S02]  /*2410*/  IMAD.MOV.U32 R120, RZ, RZ, R89.reuse ;  /* 0x000000ffff787224 */ /* 0x100fe400078e0059 */
[--C-:B------:R-:W-:Y:S01]  /*2420*/  IMAD.MOV.U32 R122, RZ, RZ, R89.reuse ;  /* 0x000000ffff7a7224 */ /* 0x100fe200078e0059 */
[----:B------:R-:W-:Y:S01]  /*2430*/  FMNMX.FTZ R65, R40, R65, !PT ;  /* 0x0000004128417209 */ /* 0x000fe20007810000 */
[--C-:B------:R-:W-:Y:S02]  /*2440*/  IMAD.MOV.U32 R125, RZ, RZ, R89.reuse ;  /* 0x000000ffff7d7224 */ /* 0x100fe400078e0059 */
[----:B------:R-:W1:Y:S01]  /*2450*/  MUFU.TANH R22, R22 ;  /* 0x0000001600167308 */ /* 0x000e620000002400 */
[----:B--2---:R-:W-:Y:S01]  /*2460*/  FSEL R17, R17, -INF , P5 ;  /* 0xff80000011117808 */ /* 0x004fe20002800000 */
[--C-:B------:R-:W-:Y:S01]  /*2470*/  IMAD.MOV.U32 R124, RZ, RZ, R89.reuse ;  /* 0x000000ffff7c7224 */ /* 0x100fe200078e0059 */
[----:B------:R-:W-:Y:S01]  /*2480*/  ISETP.GT.AND P5, PT, R57, 0x39, PT ;  /* 0x000000393900780c */ /* 0x000fe20003fa4270 */
[--C-:B------:R-:W-:Y:S01]  /*2490*/  IMAD.MOV.U32 R127, RZ, RZ, R89.reuse ;  /* 0x000000ffff7f7224 */ /* 0x100fe200078e0059 */
[----:B------:R-:W-:Y:S01]  /*24a0*/  FMNMX.FTZ R71, R17, R72, !PT ;  /* 0x0000004811477209 */ /* 0x000fe20007810000 */
[----:B------:R-:W-:-:S02]  /*24b0*/  IMAD.MOV.U32 R126, RZ, RZ, R89 ;  /* 0x000000ffff7e7224 */ /* 0x000fc400078e0059 */
[----:B------:R-:W2:Y:S01]  /*24c0*/  MUFU.TANH R43, R43 ;  /* 0x0000002b002b7308 */ /* 0x000ea20000002400 */
[----:B---3--:R-:W-:Y:S01]  /*24d0*/  FSEL R44, R44, -INF , P6 ;  /* 0xff8000002c2c7808 */ /* 0x008fe20003000000 */
[--C-:B------:R-:W-:Y:S02]  /*24e0*/  IMAD.MOV.U32 R128, RZ, RZ, R89.reuse ;  /* 0x000000ffff807224 */ /* 0x100fe400078e0059 */
[--C-:B------:R-:W-:Y:S01]  /*24f0*/  IMAD.MOV.U32 R131, RZ, RZ, R89.reuse ;  /* 0x000000ffff837224 */ /* 0x100fe200078e0059 */
[----:B------:R-:W-:Y:S01]  /*2500*/  FMNMX.FTZ R58, R44, R65, !PT ;  /* 0x000000412c3a7209 */ /* 0x000fe20007810000 */
[--C-:B------:R-:W-:Y:S02]  /*2510*/  IMAD.MOV.U32 R130, RZ, RZ, R89.reuse ;  /* 0x000000ffff827224 */ /* 0x100fe400078e0059 */
[----:B------:R-:W3:Y:S01]  /*2520*/  MUFU.TANH R21, R21 ;  /* 0x0000001500157308 */ /* 0x000ee20000002400 */
[----:B-1----:R-:W-:Y:S01]  /*2530*/  FSEL R22, R22, -INF , P4 ;  /* 0xff80000016167808 */ /* 0x002fe20002000000 */
[--C-:B------:R-:W-:Y:S01]  /*2540*/  IMAD.MOV.U32 R133, RZ, RZ, R89.reuse ;  /* 0x000000ffff857224 */ /* 0x100fe200078e0059 */
[----:B------:R-:W-:Y:S01]  /*2550*/  ISETP.GT.AND P4, PT, R57, 0x40, PT ;  /* 0x000000403900780c */ /* 0x000fe20003f84270 */
[--C-:B------:R-:W-:Y:S01]  /*2560*/  IMAD.MOV.U32 R132, RZ, RZ, R89.reuse ;  /* 0x000000ffff847224 */ /* 0x100fe200078e0059 */
[----:B------:R-:W-:Y:S01]  /*2570*/  FMNMX.FTZ R72, R22, R71, !PT ;  /* 0x0000004716487209 */ /* 0x000fe20007810000 */
[----:B------:R-:W-:-:S02]  /*2580*/  IMAD.MOV.U32 R134, RZ, RZ, R89 ;  /* 0x000000ffff867224 */ /* 0x000fc400078e0059 */
[----:B------:R-:W1:Y:S01]  /*2590*/  MUFU.TANH R47, R47 ;  /* 0x0000002f002f7308 */ /* 0x000e620000002400 */
[----:B--2---:R-:W-:-:S04]  /*25a0*/  FSEL R43, R43, -INF , P5 ;  /* 0xff8000002b2b7808 */ /* 0x004fc80002800000 */
[----:B------:R-:W-:-:S03]  /*25b0*/  FMNMX.FTZ R58, R43, R58, !PT ;  /* 0x0000003a2b3a7209 */ /* 0x000fc60007810000 */
[----:B------:R-:W2:Y:S01]  /*25c0*/  MUFU.TANH R26, R26 ;  /* 0x0000001a001a7308 */ /* 0x000ea20000002400 */
[----:B---3--:R-:W-:Y:S02]  /*25d0*/  FSEL R21, R21, -INF , P3 ;  /* 0xff80000015157808 */ /* 0x008fe40001800000 */
[----:B------:R-:W-:Y:S02]  /*25e0*/  ISETP.GT.AND P3, PT, R57, 0x41, PT ;  /* 0x000000413900780c */ /* 0x000fe40003f64270 */
[----:B------:R-:W-:-:S03]  /*25f0*/  FMNMX.FTZ R71, R21, R72, !PT ;  /* 0x0000004815477209 */ /* 0x000fc60007810000 */
[----:B------:R-:W3:Y:S01]  /*2600*/  MUFU.TANH R48, R48 ;  /* 0x0000003000307308 */ /* 0x000ee20000002400 */
[----:B-1----:R-:W-:-:S04]  /*2610*/  FSEL R47, R47, -INF , P4 ;  /* 0xff8000002f2f7808 */ /* 0x002fc80002000000 */
[----:B------:R-:W-:-:S03]  /*2620*/  FMNMX.FTZ R65, R47, R58, !PT ;  /* 0x0000003a2f417209 */ /* 0x000fc60007810000 */
[----:B------:R-:W1:Y:S01]  /*2630*/  MUFU.TANH R25, R25 ;  /* 0x0000001900197308 */ /* 0x000e620000002400 */
[----:B--2---:R-:W-:Y:S02]  /*2640*/  FSEL R26, R26, -INF , P2 ;  /* 0xff8000001a1a7808 */ /* 0x004fe40001000000 */
[----:B------:R-:W-:Y:S02]  /*2650*/  ISETP.GT.AND P2, PT, R57, 0x48, PT ;  /* 0x000000483900780c */ /* 0x000fe40003f44270 */
[----:B------:R-:W-:-:S03]  /*2660*/  FMNMX.FTZ R72, R26, R71, !PT ;  /* 0x000000471a487209 */ /* 0x000fc60007810000 */
[----:B------:R-:W2:Y:S01]  /*2670*/  MUFU.TANH R52, R52 ;  /* 0x0000003400347308 */ /* 0x000ea20000002400 */
[----:B---3--:R-:W-:-:S04]  /*2680*/  FSEL R48, R48, -INF , P3 ;  /* 0xff80000030307808 */ /* 0x008fc80001800000 */
[----:B------:R-:W-:-:S03]  /*2690*/  FMNMX.FTZ R65, R48, R65, !PT ;  /* 0x0000004130417209 */ /* 0x000fc60007810000 */
[----:B------:R-:W3:Y:S01]  /*26a0*/  MUFU.TANH R29, R29 ;  /* 0x0000001d001d7308 */ /* 0x000ee20000002400 */
[----:B-1----:R-:W-:Y:S02]  /*26b0*/  FSEL R25, R25, -INF , P1 ;  /* 0xff80000019197808 */ /* 0x002fe40000800000 */
[----:B------:R-:W-:Y:S02]  /*26c0*/  ISETP.GT.AND P1, PT, R57, 0x49, PT ;  /* 0x000000493900780c */ /* 0x000fe40003f24270 */
[----:B------:R-:W-:-:S03]  /*26d0*/  FMNMX.FTZ R72, R25, R72, !PT ;  /* 0x0000004819487209 */ /* 0x000fc60007810000 */
        /* <DEDUP_REMOVED lines=78> */
[----:B---3--:R-:W-:-:S07]  /*2bc0*/  FSEL R62, R62, -INF , P3 ;  /* 0xff8000003e3e7808 */ /* 0x008fce0001800000 */
[----:B------:R-:W3:Y:S01]  /*2bd0*/  MUFU.TANH R63, R87 ;  /* 0x00000057003f7308 */ /* 0x000ee20000002400 */
[----:B-1----:R-:W-:Y:S02]  /*2be0*/  FSEL R16, R50, -INF , P1 ;  /* 0xff80000032107808 */ /* 0x002fe40000800000 */
[----:B------:R-:W-:Y:S02]  /*2bf0*/  ISETP.GT.AND P1, PT, R57, 0x79, PT ;  /* 0x000000793900780c */ /* 0x000fe40003f24270 */
[----:B------:R-:W-:Y:S02]  /*2c00*/  FMNMX.FTZ R50, R62, R65, !PT ;  /* 0x000000413e327209 */ /* 0x000fe40007810000 */
[----:B------:R-:W-:Y:S01]  /*2c10*/  FMNMX.FTZ R72, R16, R71, !PT ;  /* 0x0000004710487209 */ /* 0x000fe20007810000 */
[----:B------:R-:W1:Y:S01]  /*2c20*/  MUFU.TANH R68, R81 ;  /* 0x0000005100447308 */ /* 0x000e620000002400 */
[----:B--2---:R-:W-:-:S04]  /*2c30*/  FSEL R57, R86, -INF , P2 ;  /* 0xff80000056397808 */ /* 0x004fc80001000000 */
[----:B------:R-:W-:-:S03]  /*2c40*/  FMNMX.FTZ R50, R57, R50, !PT ;  /* 0x0000003239327209 */ /* 0x000fc60007810000 */
[----:B------:R-:W2:Y:S01]  /*2c50*/  MUFU.TANH R69, R84 ;  /* 0x0000005400457308 */ /* 0x000ea20000002400 */
[----:B---3--:R-:W-:-:S04]  /*2c60*/  FSEL R63, R63, -INF , P1 ;  /* 0xff8000003f3f7808 */ /* 0x008fc80000800000 */
[----:B------:R-:W-:-:S03]  /*2c70*/  FMNMX.FTZ R66, R63, R50, !PT ;  /* 0x000000323f427209 */ /* 0x000fc60007810000 */
[----:B------:R-:W3:Y:S01]  /*2c80*/  MUFU.TANH R70, R85 ;  /* 0x0000005500467308 */ /* 0x000ee20000002400 */
[----:B-1----:R-:W-:Y:S01]  /*2c90*/  FSEL R68, R68, -INF , P3 ;  /* 0xff80000044447808 */ /* 0x002fe20001800000 */
[----:B------:R-:W1:Y:S01]  /*2ca0*/  SHFL.BFLY PT, R65, R66, 0x2, 0x1f ;  /* 0x0c401f0042417f89 */ /* 0x000e6200000e0000 */
[----:B--2---:R-:W-:Y:S02]  /*2cb0*/  FSEL R69, R69, -INF , P2 ;  /* 0xff80000045457808 */ /* 0x004fe40001000000 */
[----:B---3--:R-:W-:Y:S02]  /*2cc0*/  FSEL R70, R70, -INF , P1 ;  /* 0xff80000046467808 */ /* 0x008fe40000800000 */
[----:B-1----:R-:W-:Y:S01]  /*2cd0*/  FMNMX.FTZ R67, R66, R65, !PT ;  /* 0x0000004142437209 */ /* 0x002fe20007810000 */
[----:B------:R-:W-:Y:S01]  /*2ce0*/  IMAD.U32 R65, RZ, RZ, UR10 ;  /* 0x0000000aff417e24 */ /* 0x000fe2000f8e00ff */
[----:B------:R-:W1:Y:S03]  /*2cf0*/  MUFU.TANH R66, R77 ;  /* 0x0000004d00427308 */ /* 0x000e660000002400 */
[----:B------:R-:W2:Y:S01]  /*2d00*/  SHFL.BFLY PT, R50, R67, 0x1, 0x1f ;  /* 0x0c201f0043327f89 */ /* 0x000ea200000e0000 */
[----:B-1----:R-:W-:-:S02]  /*2d10*/  FSEL R66, R66, -INF , P5 ;  /* 0xff80000042427808 */ /* 0x002fc40002800000 */
[----:B--2---:R-:W-:Y:S02]  /*2d20*/  FMNMX.FTZ R50, R67, R50, !PT ;  /* 0x0000003243327209 */ /* 0x004fe40007810000 */
[----:B------:R-:W1:Y:S02]  /*2d30*/  MUFU.TANH R67, R80 ;  /* 0x0000005000437308 */ /* 0x000e640000002400 */
[C---:B------:R-:W-:Y:S01]  /*2d40*/  FSETP.NEU.FTZ.AND P0, PT, R50.reuse, -INF , PT ;  /* 0xff8000003200780b */ /* 0x040fe20003f1d000 */
[----:B------:R-:W-:-:S05]  /*2d50*/  FFMA.FTZ R64, R50, R65, -8 ;  /* 0xc100000032407423 */ /* 0x000fca0000010041 */
[----:B------:R-:W2:Y:S01]  /*2d60*/  MUFU.TANH R65, R76 ;  /* 0x0000004c00417308 */ /* 0x000ea20000002400 */
[----:B------:R-:W-:Y:S02]  /*2d70*/  FSEL R64, R64, RZ, P0 ;  /* 0x000000ff40407208 */ /* 0x000fe40000000000 */
[----:B------:R-:W-:Y:S01]  /*2d80*/  ISETP.NE.AND P0, PT, R88, RZ, PT ;  /* 0x000000ff5800720c */ /* 0x000fe20003f05270 */
[----:B------:R-:W-:Y:S02]  /*2d90*/  IMAD.MOV.U32 R88, RZ, RZ, R89 ;  /* 0x000000ffff587224 */ /* 0x000fe400078e0059 */
[--C-:B------:R-:W-:Y:S01]  /*2da0*/  FFMA.FTZ R74, R56, UR10, -R64.reuse ;  /* 0x0000000a384a7c23 */ /* 0x100fe20008010840 */
[--C-:B------:R-:W-:Y:S01]  /*2db0*/  FFMA.FTZ R11, R11, UR10, -R64.reuse ;  /* 0x0000000a0b0b7c23 */ /* 0x100fe20008010840 */
[--C-:B------:R-:W-:Y:S01]  /*2dc0*/  FFMA.FTZ R12, R12, UR10, -R64.reuse ;  /* 0x0000000a0c0c7c23 */ /* 0x100fe20008010840 */
[----:B-1----:R-:W-:Y:S01]  /*2dd0*/  FSEL R67, R67, -INF , P4 ;  /* 0xff80000043437808 */ /* 0x002fe20002000000 */
[--C-:B------:R-:W-:Y:S01]  /*2de0*/  FFMA.FTZ R15, R15, UR10, -R64.reuse ;  /* 0x0000000a0f0f7c23 */ /* 0x100fe20008010840 */
[--C-:B------:R-:W-:Y:S01]  /*2df0*/  FFMA.FTZ R20, R20, UR10, -R64.reuse ;  /* 0x0000000a14147c23 */ /* 0x100fe20008010840 */
[--C-:B------:R-:W-:Y:S01]  /*2e00*/  FFMA.FTZ R23, R23, UR10, -R64.reuse ;  /* 0x0000000a17177c23 */ /* 0x100fe20008010840 */
[--C-:B------:R-:W-:Y:S01]  /*2e10*/  FFMA.FTZ R24, R24, UR10, -R64.reuse ;  /* 0x0000000a18187c23 */ /* 0x100fe20008010840 */
[--C-:B------:R-:W-:Y:S01]  /*2e20*/  FFMA.FTZ R28, R28, UR10, -R64.reuse ;  /* 0x0000000a1c1c7c23 */ /* 0x100fe20008010840 */
[--C-:B------:R-:W-:Y:S01]  /*2e30*/  FFMA.FTZ R27, R27, UR10, -R64.reuse ;  /* 0x0000000a1b1b7c23 */ /* 0x100fe20008010840 */
[--C-:B------:R-:W-:Y:S01]  /*2e40*/  FFMA.FTZ R31, R31, UR10, -R64.reuse ;  /* 0x0000000a1f1f7c23 */ /* 0x100fe20008010840 */
[----:B--2---:R-:W-:Y:S01]  /*2e50*/  FSEL R65, R65, -INF , P6 ;  /* 0xff80000041417808 */ /* 0x004fe20003000000 */
[--C-:B------:R-:W-:Y:S01]  /*2e60*/  FFMA.FTZ R32, R32, UR10, -R64.reuse ;  /* 0x0000000a20207c23 */ /* 0x100fe20008010840 */
[--C-:B------:R-:W-:Y:S01]  /*2e70*/  FFMA.FTZ R36, R36, UR10, -R64.reuse ;  /* 0x0000000a24247c23 */ /* 0x100fe20008010840 */
[--C-:B------:R-:W-:Y:S01]  /*2e80*/  FFMA.FTZ R35, R35, UR10, -R64.reuse ;  /* 0x0000000a23237c23 */ /* 0x100fe20008010840 */
[----:B------:R-:W-:Y:S01]  /*2e90*/  FMNMX.FTZ R71, R65, R72, !PT ;  /* 0x0000004841477209 */ /* 0x000fe20007810000 */
        /* <DEDUP_REMOVED lines=13> */
[----:B------:R-:W-:Y:S01]  /*2f70*/  FFMA.FTZ R57, R57, UR10, -R64 ;  /* 0x0000000a39397c23 */ /* 0x000fe20008010840 */
[----:B------:R-:W-:Y:S01]  /*2f80*/  MUFU.EX2 R11, R11 ;  /* 0x0000000b000b7308 */ /* 0x000fe20000000800 */
[----:B------:R-:W-:-:S04]  /*2f90*/  FMNMX.FTZ R71, R69, R72, !PT ;  /* 0x0000004845477209 */ /* 0x000fc80007810000 */
[----:B------:R-:W-:Y:S01]  /*2fa0*/  FMNMX.FTZ R72, R70, R71, !PT ;  /* 0x0000004746487209 */ /* 0x000fe20007810000 */
[--C-:B------:R-:W-:Y:S01]  /*2fb0*/  FFMA.FTZ R71, R51, UR10, -R64.reuse ;  /* 0x0000000a33477c23 */ /* 0x100fe20008010840 */
[--C-:B------:R-:W-:Y:S01]  /*2fc0*/  FFMA.FTZ R51, R53, UR10, -R64.reuse ;  /* 0x0000000a35337c23 */ /* 0x100fe20008010840 */
[--C-:B------:R-:W-:Y:S01]  /*2fd0*/  FFMA.FTZ R53, R55, UR10, -R64.reuse ;  /* 0x0000000a37357c23 */ /* 0x100fe20008010840 */
[--C-:B------:R-:W-:Y:S01]  /*2fe0*/  FFMA.FTZ R55, R58, UR10, -R64.reuse ;  /* 0x0000000a3a377c23 */ /* 0x100fe20008010840 */
[----:B------:R-:W1:Y:S01]  /*2ff0*/  SHFL.BFLY PT, R73, R72, 0x2, 0x1f ;  /* 0x0c401f0048497f89 */ /* 0x000e6200000e0000 */
[--C-:B------:R-:W-:Y:S01]  /*3000*/  FFMA.FTZ R58, R19, UR10, -R64.reuse ;  /* 0x0000000a133a7c23 */ /* 0x100fe20008010840 */
[--C-:B------:R-:W-:Y:S01]  /*3010*/  FFMA.FTZ R19, R59, UR10, -R64.reuse ;  /* 0x0000000a3b137c23 */ /* 0x100fe20008010840 */
[--C-:B------:R-:W-:Y:S01]  /*3020*/  FFMA.FTZ R59, R61, UR10, -R64.reuse ;  /* 0x0000000a3d3b7c23 */ /* 0x100fe20008010840 */
[----:B------:R-:W-:Y:S02]  /*3030*/  IMAD.U32 R61, RZ, RZ, UR10 ;  /* 0x0000000aff3d7e24 */ /* 0x000fe4000f8e00ff */
[----:B------:R-:W-:Y:S01]  /*3040*/  FFMA.FTZ R64, R63, UR10, -R64 ;  /* 0x0000000a3f407c23 */ /* 0x000fe20008010840 */
[----:B------:R-:W-:Y:S08]  /*3050*/  MUFU.EX2 R12, R12 ;  /* 0x0000000c000c7308 */ /* 0x000ff00000000800 */
[----:B------:R-:W-:Y:S08]  /*3060*/  MUFU.EX2 R15, R15 ;  /* 0x0000000f000f7308 */ /* 0x000ff00000000800 */
[----:B------:R-:W2:Y:S01]  /*3070*/  MUFU.EX2 R20, R20 ;  /* 0x0000001400147308 */ /* 0x000ea20000000800 */
[----:B-1----:R-:W-:-:S05]  /*3080*/  FMNMX.FTZ R73, R72, R73, !PT ;  /* 0x0000004948497209 */ /* 0x002fca0007810000 */
[----:B------:R-:W1:Y:S02]  /*3090*/  SHFL.BFLY PT, R56, R73, 0x1, 0x1f ;  /* 0x0c201f0049387f89 */ /* 0x000e6400000e0000 */
[----:B------:R-:W-:Y:S08]  /*30a0*/  MUFU.EX2 R72, R74 ;  /* 0x0000004a00487308 */ /* 0x000ff00000000800 */
[----:B------:R-:W3:Y:S01]  /*30b0*/  MUFU.EX2 R23, R23 ;  /* 0x0000001700177308 */ /* 0x000ee20000000800 */
[----:B--2---:R-:W-:-:S04]  /*30c0*/  F2FP.SATFINITE.E4M3.F32.PACK_AB_MERGE_C R149, R20, R15, RZ ;  /* 0x0000000f1495723e */ /* 0x004fc800048070ff */
[----:B------:R-:W-:-:S03]  /*30d0*/  F2FP.SATFINITE.E4M3.F32.PACK_AB_MERGE_C R149, R12, R11, R149 ;  /* 0x0000000b0c95723e */ /* 0x000fc60004807095 */
[----:B------:R-:W2:Y:S01]  /*30e0*/  MUFU.EX2 R24, R24 ;  /* 0x0000001800187308 */ /* 0x000ea20000000800 */
[----:B-1----:R-:W-:-:S07]  /*30f0*/  FMNMX.FTZ R56, R73, R56, !PT ;  /* 0x0000003849387209 */ /* 0x002fce0007810000 */
[----:B------:R-:W1:Y:S01]  /*3100*/  MUFU.EX2 R28, R28 ;  /* 0x0000001c001c7308 */ /* 0x000e620000000800 */
[C---:B------:R-:W-:Y:S01]  /*3110*/  FSETP.NEU.FTZ.AND P1, PT, R56.reuse, -INF , PT ;  /* 0xff8000003800780b */ /* 0x040fe20003f3d000 */
[----:B------:R-:W-:-:S06]  /*3120*/  FFMA.FTZ R61, R56, R61, -8 ;  /* 0xc1000000383d7423 */ /* 0x000fcc000001003d */
[----:B------:R-:W4:Y:S01]  /*3130*/  MUFU.EX2 R27, R27 ;  /* 0x0000001b001b7308 */ /* 0x000f220000000800 */
[----:B------:R-:W-:Y:S02]  /*3140*/  FSEL R61, R61, RZ, P1 ;  /* 0x000000ff3d3d7208 */ /* 0x000fe40000800000 */
[----:B------:R-:W-:-:S03]  /*3150*/  PLOP3.LUT P1, PT, PT, PT, UP0, 0x80, 0x0 ;  /* 0x000000000000781c */ /* 0x000fc60003f2f008 */
[--C-:B------:R-:W-:Y:S01]  /*3160*/  FFMA.FTZ R3, R3, UR10, -R61.reuse ;  /* 0x0000000a03037c23 */ /* 0x100fe2000801083d */
[--C-:B------:R-:W-:Y:S01]  /*3170*/  FFMA.FTZ R6, R6, UR10, -R61.reuse ;  /* 0x0000000a06067c23 */ /* 0x100fe2000801083d */
[--C-:B------:R-:W-:Y:S01]  /*3180*/  FFMA.FTZ R63, R7, UR10, -R61.reuse ;  /* 0x0000000a073f7c23 */ /* 0x100fe2000801083d */
[--C-:B------:R-:W-:Y:S01]  /*3190*/  FFMA.FTZ R73, R8, UR10, -R61.reuse ;  /* 0x0000000a08497c23 */ /* 0x100fe2000801083d */
[--C-:B------:R-:W-:Y:S01]  /*31a0*/  FFMA.FTZ R7, R10, UR10, -R61.reuse ;  /* 0x0000000a0a077c23 */ /* 0x100fe2000801083d */
[--C-:B------:R-:W-:Y:S01]  /*31b0*/  FFMA.FTZ R8, R9, UR10, -R61.reuse ;  /* 0x0000000a09087c23 */ /* 0x100fe2000801083d */
[----:B------:R-:W-:Y:S01]  /*31c0*/  MUFU.EX2 R3, R3 ;  /* 0x0000000300037308 */ /* 0x000fe20000000800 */
[--C-:B------:R-:W-:Y:S01]  /*31d0*/  FFMA.FTZ R22, R22, UR10, -R61.reuse ;  /* 0x0000000a16167c23 */ /* 0x100fe2000801083d */
[--C-:B------:R-:W-:Y:S01]  /*31e0*/  FFMA.FTZ R76, R13, UR10, -R61.reuse ;  /* 0x0000000a0d4c7c23 */ /* 0x100fe2000801083d */
[--C-:B------:R-:W-:Y:S01]  /*31f0*/  FFMA.FTZ R14, R14, UR10, -R61.reuse ;  /* 0x0000000a0e0e7c23 */ /* 0x100fe2000801083d */
[--C-:B------:R-:W-:Y:S01]  /*3200*/  FFMA.FTZ R13, R26, UR10, -R61.reuse ;  /* 0x0000000a1a0d7c23 */ /* 0x100fe2000801083d */
[----:B------:R-:W-:Y:S01]  /*3210*/  FADD.FTZ R26, R11, R12 ;  /* 0x0000000c0b1a7221 */ /* 0x000fe20000010000 */
[--C-:B------:R-:W-:Y:S01]  /*3220*/  FFMA.FTZ R10, R17, UR10, -R61.reuse ;  /* 0x0000000a110a7c23 */ /* 0x100fe2000801083d */
[--C-:B------:R-:W-:Y:S01]  /*3230*/  FFMA.FTZ R17, R33, UR10, -R61.reuse ;  /* 0x0000000a21117c23 */ /* 0x100fe2000801083d */
[----:B------:R-:W5:Y:S01]  /*3240*/  MUFU.EX2 R6, R6 ;  /* 0x0000000600067308 */ /* 0x000f620000000800 */
[----:B------:R-:W-:Y:S01]  /*3250*/  FADD.FTZ R33, R15, R26 ;  /* 0x0000001a0f217221 */ /* 0x000fe20000010000 */
[--C-:B------:R-:W-:Y:S01]  /*3260*/  FFMA.FTZ R9, R18, UR10, -R61.reuse ;  /* 0x0000000a12097c23 */ /* 0x100fe2000801083d */
[--C-:B------:R-:W-:Y:S01]  /*3270*/  FFMA.FTZ R18, R34, UR10, -R61.reuse ;  /* 0x0000000a22127c23 */ /* 0x100fe2000801083d */
[----:B------:R-:W-:Y:S01]  /*3280*/  FFMA.FTZ R21, R21, UR10, -R61 ;  /* 0x0000000a15157c23 */ /* 0x000fe2000801083d */
[----:B------:R-:W-:Y:S01]  /*3290*/  FADD.FTZ R26, R20, R33 ;  /* 0x00000021141a7221 */ /* 0x000fe20000010000 */
[--C-:B------:R-:W-:Y:S01]  /*32a0*/  FFMA.FTZ R29, R29, UR10, -R61.reuse ;  /* 0x0000000a1d1d7c23 */ /* 0x100fe2000801083d */
[--C-:B------:R-:W-:Y:S01]  /*32b0*/  FFMA.FTZ R30, R30, UR10, -R61.reuse ;  /* 0x0000000a1e1e7c23 */ /* 0x100fe2000801083d */
[----:B------:R-:W0:Y:S01]  /*32c0*/  MUFU.EX2 R63, R63 ;  /* 0x0000003f003f7308 */ /* 0x000e220000000800 */
[----:B---3--:R-:W-:Y:S01]  /*32d0*/  FADD.FTZ R33, R23, R26 ;  /* 0x0000001a17217221 */ /* 0x008fe20000010000 */
[--C-:B------:R-:W-:Y:S01]  /*32e0*/  FFMA.FTZ R37, R37, UR10, -R61.reuse ;  /* 0x0000000a25257c23 */ /* 0x100fe2000801083d */
[--C-:B------:R-:W-:Y:S01]  /*32f0*/  FFMA.FTZ R38, R38, UR10, -R61.reuse ;  /* 0x0000000a26267c23 */ /* 0x100fe2000801083d */
[----:B------:R-:W-:Y:S01]  /*3300*/  FFMA.FTZ R46, R46, UR10, -R61 ;  /* 0x0000000a2e2e7c23 */ /* 0x000fe2000801083d */
[----:B--2---:R-:W-:Y:S01]  /*3310*/  FADD.FTZ R33, R24, R33 ;  /* 0x0000002118217221 */ /* 0x004fe20000010000 */
[--C-:B------:R-:W-:Y:S01]  /*3320*/  FFMA.FTZ R45, R45, UR10, -R61.reuse ;  /* 0x0000000a2d2d7c23 */ /* 0x100fe2000801083d */
[----:B------:R-:W-:Y:S01]  /*3330*/  FFMA.FTZ R49, R49, UR10, -R61 ;  /* 0x0000000a31317c23 */ /* 0x000fe2000801083d */
[----:B------:R-:W2:Y:S01]  /*3340*/  MUFU.EX2 R74, R73 ;  /* 0x00000049004a7308 */ /* 0x000ea20000000800 */
[----:B-1----:R-:W-:Y:S01]  /*3350*/  FADD.FTZ R34, R28, R33 ;  /* 0x000000211c227221 */ /* 0x002fe20000010000 */
[--C-:B------:R-:W-:Y:S01]  /*3360*/  FFMA.FTZ R16, R16, UR10, -R61.reuse ;  /* 0x0000000a10107c23 */ /* 0x100fe2000801083d */
[--C-:B------:R-:W-:Y:S01]  /*3370*/  FFMA.FTZ R65, R65, UR10, -R61.reuse ;  /* 0x0000000a41417c23 */ /* 0x100fe2000801083d */
[--C-:B------:R-:W-:Y:S01]  /*3380*/  FFMA.FTZ R66, R66, UR10, -R61.reuse ;  /* 0x0000000a42427c23 */ /* 0x100fe2000801083d */
[----:B----4-:R-:W-:Y:S01]  /*3390*/  FADD.FTZ R34, R27, R34 ;  /* 0x000000221b227221 */ /* 0x010fe20000010000 */
[--C-:B------:R-:W-:Y:S01]  /*33a0*/  FFMA.FTZ R67, R67, UR10, -R61.reuse ;  /* 0x0000000a43437c23 */ /* 0x100fe2000801083d */
[--C-:B------:R-:W-:Y:S01]  /*33b0*/  FFMA.FTZ R68, R68, UR10, -R61.reuse ;  /* 0x0000000a44447c23 */ /* 0x100fe2000801083d */
[----:B------:R-:W1:Y:S01]  /*33c0*/  MUFU.EX2 R7, R7 ;  /* 0x0000000700077308 */ /* 0x000e620000000800 */
[----:B------:R-:W-:Y:S01]  /*33d0*/  FFMA.FTZ R69, R69, UR10, -R61 ;  /* 0x0000000a45457c23 */ /* 0x000fe2000801083d */
[----:B------:R-:W-:-:S04]  /*33e0*/  F2FP.SATFINITE.E4M3.F32.PACK_AB_MERGE_C R27, R27, R28, RZ ;  /* 0x0000001c1b1b723e */ /* 0x000fc800048070ff */
[----:B------:R-:W-:Y:S02]  /*33f0*/  F2FP.SATFINITE.E4M3.F32.PACK_AB_MERGE_C R151, R24, R23, R27 ;  /* 0x000000171897723e */ /* 0x000fe4000480701b */
[----:B------:R-:W3:Y:S08]  /*3400*/  MUFU.EX2 R8, R8 ;  /* 0x0000000800087308 */ /* 0x000ef00000000800 */
[----:B------:R5:W-:Y:S08]  /*3410*/  MUFU.EX2 R73, R22 ;  /* 0x0000001600497308 */ /* 0x000bf00000000800 */
[----:B------:R4:W3:Y:S01]  /*3420*/  MUFU.EX2 R75, R14 ;  /* 0x0000000e004b7308 */ /* 0x0008e20000000800 */
[----:B-----5:R-:W-:-:S07]  /*3430*/  FADD.FTZ R22, R3, R6 ;  /* 0x0000000603167221 */ /* 0x020fce0000010000 */
[----:B------:R-:W5:Y:S01]  /*3440*/  MUFU.EX2 R76, R76 ;  /* 0x0000004c004c7308 */ /* 0x000f620000000800 */
[----:B----4-:R-:W-:Y:S01]  /*3450*/  FFMA.FTZ R14, R25, UR10, -R61 ;  /* 0x0000000a190e7c23 */ /* 0x010fe2000801083d */
[----:B0-----:R-:W-:Y:S01]  /*3460*/  FADD.FTZ R25, R63, R22 ;  /* 0x000000163f197221 */ /* 0x001fe20000010000 */
[----:B--2---:R-:W-:-:S03]  /*3470*/  F2FP.SATFINITE.E4M3.F32.PACK_AB_MERGE_C R63, R74, R63, RZ ;  /* 0x0000003f4a3f723e */ /* 0x004fc600048070ff */
[----:B------:R-:W-:Y:S01]  /*3480*/  FADD.FTZ R22, R74, R25 ;  /* 0x000000194a167221 */ /* 0x000fe20000010000 */
[----:B------:R-:W-:Y:S01]  /*3490*/  F2FP.SATFINITE.E4M3.F32.PACK_AB_MERGE_C R148, R6, R3, R63 ;  /* 0x000000030694723e */ /* 0x000fe2000480703f */
[----:B------:R-:W0:Y:S02]  /*34a0*/  MUFU.EX2 R31, R31 ;  /* 0x0000001f001f7308 */ /* 0x000e240000000800 */
[----:B-1----:R-:W-:Y:S01]  /*34b0*/  FADD.FTZ R25, R7, R22 ;  /* 0x0000001607197221 */ /* 0x002fe20000010000 */
[----:B------:R-:W-:-:S03]  /*34c0*/  FFMA.FTZ R22, R41, UR10, -R61 ;  /* 0x0000000a29167c23 */ /* 0x000fc6000801083d */
[----:B---3--:R-:W-:Y:S02]  /*34d0*/  FADD.FTZ R26, R8, R25 ;  /* 0x00000019081a7221 */ /* 0x008fe40000010000 */
[----:B------:R-:W1:Y:S02]  /*34e0*/  MUFU.EX2 R9, R9 ;  /* 0x0000000900097308 */ /* 0x000e640000000800 */
[----:B------:R-:W-:Y:S01]  /*34f0*/  FADD.FTZ R25, R75, R26 ;  /* 0x0000001a4b197221 */ /* 0x000fe20000010000 */
[----:B-----5:R-:W-:-:S03]  /*3500*/  F2FP.SATFINITE.E4M3.F32.PACK_AB_MERGE_C R75, R76, R75, RZ ;  /* 0x0000004b4c4b723e */ /* 0x020fc600048070ff */
[----:B------:R-:W-:Y:S01]  /*3510*/  FADD.FTZ R26, R76, R25 ;  /* 0x000000194c1a7221 */ /* 0x000fe20000010000 */
[----:B------:R-:W-:Y:S01]  /*3520*/  F2FP.SATFINITE.E4M3.F32.PACK_AB_MERGE_C R150, R8, R7, R75 ;  /* 0x000000070896723e */ /* 0x000fe2000480704b */
[----:B------:R-:W2:Y:S01]  /*3530*/  MUFU.EX2 R32, R32 ;  /* 0x0000002000207308 */ /* 0x000ea20000000800 */
[----:B0-----:R-:W-:-:S07]  /*3540*/  FADD.FTZ R33, R31, R34 ;  /* 0x000000221f217221 */ /* 0x001fce0000010000 */
[----:B------:R-:W0:Y:S01]  /*3550*/  MUFU.EX2 R10, R10 ;  /* 0x0000000a000a7308 */ /* 0x000e220000000800 */
[----:B-1----:R-:W-:-:S07]  /*3560*/  FADD.FTZ R25, R9, R26 ;  /* 0x0000001a09197221 */ /* 0x002fce0000010000 */
[----:B------:R-:W1:Y:S01]  /*3570*/  MUFU.EX2 R36, R36 ;  /* 0x0000002400247308 */ /* 0x000e620000000800 */
[----:B--2---:R-:W-:-:S07]  /*3580*/  FADD.FTZ R33, R32, R33 ;  /* 0x0000002120217221 */ /* 0x004fce0000010000 */
[----:B------:R-:W2:Y:S01]  /*3590*/  MUFU.EX2 R35, R35 ;  /* 0x0000002300237308 */ /* 0x000ea20000000800 */
[----:B0-----:R-:W-:-:S04]  /*35a0*/  FADD.FTZ R26, R10, R25 ;  /* 0x000000190a1a7221 */ /* 0x001fc80000010000 */
[----:B------:R-:W-:-:S03]  /*35b0*/  FADD.FTZ R25, R73, R26 ;  /* 0x0000001a49197221 */ /* 0x000fc60000010000 */
[----:B------:R0:W3:Y:S01]  /*35c0*/  MUFU.EX2 R78, R21 ;  /* 0x00000015004e7308 */ /* 0x0000e20000000800 */
[----:B-1----:R-:W-:-:S07]  /*35d0*/  FADD.FTZ R34, R36, R33 ;  /* 0x0000002124227221 */ /* 0x002fce0000010000 */
[----:B------:R-:W1:Y:S01]  /*35e0*/  MUFU.EX2 R39, R39 ;  /* 0x0000002700277308 */ /* 0x000e620000000800 */
[C---:B--2---:R-:W-:Y:S01]  /*35f0*/  FADD.FTZ R34, R35.reuse, R34 ;  /* 0x0000002223227221 */ /* 0x044fe20000010000 */
[--C-:B0-----:R-:W-:Y:S01]  /*3600*/  FFMA.FTZ R21, R42, UR10, -R61.reuse ;  /* 0x0000000a2a157c23 */ /* 0x101fe2000801083d */
[----:B------:R-:W-:Y:S01]  /*3610*/  FFMA.FTZ R61, R70, UR10, -R61 ;  /* 0x0000000a463d7c23 */ /* 0x000fe2000801083d */
[----:B------:R-:W-:-:S04]  /*3620*/  F2FP.SATFINITE.E4M3.F32.PACK_AB_MERGE_C R35, R35, R36, RZ ;  /* 0x000000242323723e */ /* 0x000fc800048070ff */
[----:B------:R-:W0:Y:S01]  /*3630*/  MUFU.EX2 R13, R13 ;  /* 0x0000000d000d7308 */ /* 0x000e220000000800 */
[C---:B---3--:R-:W-:Y:S01]  /*3640*/  FADD.FTZ R26, R78.reuse, R25 ;  /* 0x000000194e1a7221 */ /* 0x048fe20000010000 */
[----:B------:R-:W-:Y:S02]  /*3650*/  F2FP.SATFINITE.E4M3.F32.PACK_AB_MERGE_C R73, R78, R73, RZ ;  /* 0x000000494e49723e */ /* 0x000fe400048070ff */
[----:B------:R-:W-:Y:S02]  /*3660*/  F2FP.SATFINITE.E4M3.F32.PACK_AB_MERGE_C R137, R32, R31, R35 ;  /* 0x0000001f2089723e */ /* 0x000fe40004807023 */
[----:B------:R-:W-:Y:S02]  /*3670*/  F2FP.SATFINITE.E4M3.F32.PACK_AB_MERGE_C R136, R10, R9, R73 ;  /* 0x000000090a88723e */ /* 0x000fe40004807049 */
[----:B------:R-:W2:Y:S01]  /*3680*/  MUFU.EX2 R40, R40 ;  /* 0x0000002800287308 */ /* 0x000ea20000000800 */
[----:B-1----:R-:W-:-:S07]  /*3690*/  FADD.FTZ R33, R39, R34 ;  /* 0x0000002227217221 */ /* 0x002fce0000010000 */
[----:B------:R-:W1:Y:S01]  /*36a0*/  MUFU.EX2 R14, R14 ;  /* 0x0000000e000e7308 */ /* 0x000e620000000800 */
[----:B0-----:R-:W-:-:S07]  /*36b0*/  FADD.FTZ R25, R13, R26 ;  /* 0x0000001a0d197221 */ /* 0x001fce0000010000 */
[----:B------:R-:W0:Y:S01]  /*36c0*/  MUFU.EX2 R44, R44 ;  /* 0x0000002c002c7308 */ /* 0x000e220000000800 */
[----:B--2---:R-:W-:-:S07]  /*36d0*/  FADD.FTZ R33, R40, R33 ;  /* 0x0000002128217221 */ /* 0x004fce0000010000 */
[----:B------:R-:W2:Y:S01]  /*36e0*/  MUFU.EX2 R29, R29 ;  /* 0x0000001d001d7308 */ /* 0x000ea20000000800 */
[----:B-1----:R-:W-:-:S07]  /*36f0*/  FADD.FTZ R20, R14, R25 ;  /* 0x000000190e147221 */ /* 0x002fce0000010000 */
[----:B------:R-:W1:Y:S01]  /*3700*/  MUFU.EX2 R43, R43 ;  /* 0x0000002b002b7308 */ /* 0x000e620000000800 */
[----:B0-----:R-:W-:-:S07]  /*3710*/  FADD.FTZ R26, R44, R33 ;  /* 0x000000212c1a7221 */ /* 0x001fce0000010000 */
[----:B------:R-:W0:Y:S01]  /*3720*/  MUFU.EX2 R30, R30 ;  /* 0x0000001e001e7308 */ /* 0x000e220000000800 */
[----:B--2---:R-:W-:-:S07]  /*3730*/  FADD.FTZ R15, R29, R20 ;  /* 0x000000141d0f7221 */ /* 0x004fce0000010000 */
[----:B------:R-:W2:Y:S01]  /*3740*/  MUFU.EX2 R47, R47 ;  /* 0x0000002f002f7308 */ /* 0x000ea20000000800 */
[C---:B-1----:R-:W-:Y:S01]  /*3750*/  FADD.FTZ R26, R43.reuse, R26 ;  /* 0x0000001a2b1a7221 */ /* 0x042fe20000010000 */
[----:B------:R-:W-:-:S04]  /*3760*/  F2FP.SATFINITE.E4M3.F32.PACK_AB_MERGE_C R44, R43, R44, RZ ;  /* 0x0000002c2b2c723e */ /* 0x000fc800048070ff */
[----:B------:R-:W-:Y:S02]  /*3770*/  F2FP.SATFINITE.E4M3.F32.PACK_AB_MERGE_C R139, R40, R39, R44 ;  /* 0x00000027288b723e */ /* 0x000fe4000480702c */
[----:B------:R-:W1:Y:S01]  /*3780*/  MUFU.EX2 R17, R17 ;  /* 0x0000001100117308 */ /* 0x000e620000000800 */
[C---:B0-----:R-:W-:Y:S01]  /*3790*/  FADD.FTZ R20, R30.reuse, R15 ;  /* 0x0000000f1e147221 */ /* 0x041fe20000010000 */
[----:B------:R-:W-:-:S04]  /*37a0*/  F2FP.SATFINITE.E4M3.F32.PACK_AB_MERGE_C R29, R30, R29, RZ ;  /* 0x0000001d1e1d723e */ /* 0x000fc800048070ff */
[----:B------:R-:W-:Y:S02]  /*37b0*/  F2FP.SATFINITE.E4M3.F32.PACK_AB_MERGE_C R138, R14, R13, R29 ;  /* 0x0000000d0e8a723e */ /* 0x000fe4000480701d */
        /* <DEDUP_REMOVED lines=13> */
[C---:B--2---:R-:W-:Y:S01]  /*3890*/  FADD.FTZ R26, R71.reuse, R26 ;  /* 0x0000001a471a7221 */ /* 0x044fe20000010000 */
[----:B------:R-:W-:-:S04]  /*38a0*/  F2FP.SATFINITE.E4M3.F32.PACK_AB_MERGE_C R52, R71, R52, RZ ;  /* 0x000000344734723e */ /* 0x000fc800048070ff */
[----:B------:R-:W-:Y:S02]  /*38b0*/  F2FP.SATFINITE.E4M3.F32.PACK_AB_MERGE_C R141, R48, R47, R52 ;  /* 0x0000002f308d723e */ /* 0x000fe40004807034 */
[----:B------:R-:W2:Y:S01]  /*38c0*/  MUFU.EX2 R21, R21 ;  /* 0x0000001500157308 */ /* 0x000ea20000000800 */
[C---:B-1----:R-:W-:Y:S01]  /*38d0*/  F2FP.SATFINITE.E4M3.F32.PACK_AB_MERGE_C R37, R38.reuse, R37, RZ ;  /* 0x000000252625723e */ /* 0x042fe200048070ff */
[----:B------:R-:W-:-:S03]  /*38e0*/  FADD.FTZ R38, R38, R11 ;  /* 0x0000000b26267221 */ /* 0x000fc60000010000 */
[----:B------:R-:W-:-:S03]  /*38f0*/  F2FP.SATFINITE.E4M3.F32.PACK_AB_MERGE_C R140, R18, R17, R37 ;  /* 0x00000011128c723e */ /* 0x000fc60004807025 */
        /* <DEDUP_REMOVED lines=9> */
[----:B--2---:R-:W-:Y:S01]  /*3990*/  FADD.FTZ R15, R53, R12 ;  /* 0x0000000c350f7221 */ /* 0x004fe20000010000 */
[----:B------:R-:W-:-:S03]  /*39a0*/  F2FP.SATFINITE.E4M3.F32.PACK_AB_MERGE_C R53, R72, R53, RZ ;  /* 0x000000354835723e */ /* 0x000fc600048070ff */
[----:B------:R-:W-:Y:S01]  /*39b0*/  FADD.FTZ R72, R72, R15 ;  /* 0x0000000f48487221 */ /* 0x000fe20000010000 */
[----:B------:R-:W-:Y:S02]  /*39c0*/  F2FP.SATFINITE.E4M3.F32.PACK_AB_MERGE_C R143, R54, R51, R53 ;  /* 0x00000033368f723e */ /* 0x000fe40004807035 */
[----:B------:R-:W-:Y:S01]  /*39d0*/  MUFU.EX2 R19, R19 ;  /* 0x0000001300137308 */ /* 0x000fe20000000800 */
[----:B-1----:R-:W-:-:S07]  /*39e0*/  FADD.FTZ R12, R46, R11 ;  /* 0x0000000b2e0c7221 */ /* 0x002fce0000010000 */
[----:B------:R-:W1:Y:S01]  /*39f0*/  MUFU.EX2 R60, R60 ;  /* 0x0000003c003c7308 */ /* 0x000e620000000800 */
[C---:B0-----:R-:W-:Y:S01]  /*3a00*/  FADD.FTZ R12, R45.reuse, R12 ;  /* 0x0000000c2d0c7221 */ /* 0x041fe20000010000 */
[----:B------:R-:W-:-:S04]  /*3a10*/  F2FP.SATFINITE.E4M3.F32.PACK_AB_MERGE_C R46, R45, R46, RZ ;  /* 0x0000002e2d2e723e */ /* 0x000fc800048070ff */
[----:B------:R-:W-:Y:S02]  /*3a20*/  F2FP.SATFINITE.E4M3.F32.PACK_AB_MERGE_C R142, R22, R21, R46 ;  /* 0x00000015168e723e */ /* 0x000fe4000480702e */
[----:B------:R-:W0:Y:S08]  /*3a30*/  MUFU.EX2 R55, R55 ;  /* 0x0000003700377308 */ /* 0x000e300000000800 */
[----:B------:R-:W2:Y:S01]  /*3a40*/  MUFU.EX2 R49, R49 ;  /* 0x0000003100317308 */ /* 0x000ea20000000800 */
[----:B-1----:R-:W-:-:S07]  /*3a50*/  F2FP.SATFINITE.E4M3.F32.PACK_AB_MERGE_C R20, R60, R19, RZ ;  /* 0x000000133c14723e */ /* 0x002fce00048070ff */
[----:B------:R-:W1:Y:S01]  /*3a60*/  MUFU.EX2 R58, R58 ;  /* 0x0000003a003a7308 */ /* 0x000e620000000800 */
[----:B0-----:R-:W-:-:S07]  /*3a70*/  FADD.FTZ R15, R55, R72 ;  /* 0x00000048370f7221 */ /* 0x001fce0000010000 */
[----:B------:R-:W0:Y:S01]  /*3a80*/  MUFU.EX2 R16, R16 ;  /* 0x0000001000107308 */ /* 0x000e220000000800 */
[----:B--2---:R-:W-:-:S07]  /*3a90*/  FADD.FTZ R11, R49, R12 ;  /* 0x0000000c310b7221 */ /* 0x004fce0000010000 */
[----:B------:R-:W2:Y:S01]  /*3aa0*/  MUFU.EX2 R65, R65 ;  /* 0x0000004100417308 */ /* 0x000ea20000000800 */
[C---:B-1----:R-:W-:Y:S01]  /*3ab0*/  F2FP.SATFINITE.E4M3.F32.PACK_AB_MERGE_C R145, R58.reuse, R55, R20 ;  /* 0x000000373a91723e */ /* 0x042fe20004807014 */
[----:B------:R-:W-:-:S04]  /*3ac0*/  FADD.FTZ R58, R58, R15 ;  /* 0x0000000f3a3a7221 */ /* 0x000fc80000010000 */
[----:B------:R-:W-:Y:S02]  /*3ad0*/  FADD.FTZ R19, R19, R58 ;  /* 0x0000003a13137221 */ /* 0x000fe40000010000 */
[----:B------:R-:W1:Y:S01]  /*3ae0*/  MUFU.EX2 R66, R66 ;  /* 0x0000004200427308 */ /* 0x000e620000000800 */
[----:B0-----:R-:W-:Y:S01]  /*3af0*/  FADD.FTZ R12, R16, R11 ;  /* 0x0000000b100c7221 */ /* 0x001fe20000010000 */
[----:B------:R-:W-:-:S06]  /*3b00*/  FADD.FTZ R60, R60, R19 ;  /* 0x000000133c3c7221 */ /* 0x000fcc0000010000 */
[----:B------:R-:W-:Y:S01]  /*3b10*/  MUFU.EX2 R57, R57 ;  /* 0x0000003900397308 */ /* 0x000fe20000000800 */
[----:B--2---:R-:W-:-:S07]  /*3b20*/  FADD.FTZ R3, R65, R12 ;  /* 0x0000000c41037221 */ /* 0x004fce0000010000 */
[----:B------:R-:W0:Y:S01]  /*3b30*/  MUFU.EX2 R64, R64 ;  /* 0x0000004000407308 */ /* 0x000e220000000800 */
[C---:B-1----:R-:W-:Y:S01]  /*3b40*/  F2FP.SATFINITE.E4M3.F32.PACK_AB_MERGE_C R65, R66.reuse, R65, RZ ;  /* 0x000000414241723e */ /* 0x042fe200048070ff */
[----:B------:R-:W-:-:S03]  /*3b50*/  FADD.FTZ R66, R66, R3 ;  /* 0x0000000342427221 */ /* 0x000fc60000010000 */
[----:B------:R-:W-:-:S03]  /*3b60*/  F2FP.SATFINITE.E4M3.F32.PACK_AB_MERGE_C R144, R16, R49, R65 ;  /* 0x000000311090723e */ /* 0x000fc60004807041 */
[----:B------:R-:W1:Y:S08]  /*3b70*/  MUFU.EX2 R59, R59 ;  /* 0x0000003b003b7308 */ /* 0x000e700000000800 */
[----:B------:R-:W2:Y:S01]  /*3b80*/  MUFU.EX2 R67, R67 ;  /* 0x0000004300437308 */ /* 0x000ea20000000800 */
[----:B0-----:R-:W-:-:S07]  /*3b90*/  F2FP.SATFINITE.E4M3.F32.PACK_AB_MERGE_C R8, R64, R57, RZ ;  /* 0x000000394008723e */ /* 0x001fce00048070ff */
[----:B------:R-:W0:Y:S01]  /*3ba0*/  MUFU.EX2 R62, R62 ;  /* 0x0000003e003e7308 */ /* 0x000e220000000800 */
[----:B-1----:R-:W-:-:S07]  /*3bb0*/  FADD.FTZ R7, R59, R60 ;  /* 0x0000003c3b077221 */ /* 0x002fce0000010000 */
[----:B------:R-:W1:Y:S01]  /*3bc0*/  MUFU.EX2 R68, R68 ;  /* 0x0000004400447308 */ /* 0x000e620000000800 */
[----:B--2---:R-:W-:-:S07]  /*3bd0*/  FADD.FTZ R3, R67, R66 ;  /* 0x0000004243037221 */ /* 0x004fce0000010000 */
[----:B------:R-:W-:Y:S01]  /*3be0*/  MUFU.EX2 R69, R69 ;  /* 0x0000004500457308 */ /* 0x000fe20000000800 */
[C---:B0-----:R-:W-:Y:S01]  /*3bf0*/  F2FP.SATFINITE.E4M3.F32.PACK_AB_MERGE_C R147, R62.reuse, R59, R8 ;  /* 0x0000003b3e93723e */ /* 0x041fe20004807008 */
[----:B------:R-:W-:-:S04]  /*3c00*/  FADD.FTZ R62, R62, R7 ;  /* 0x000000073e3e7221 */ /* 0x000fc80000010000 */
[----:B------:R-:W-:Y:S02]  /*3c10*/  FADD.FTZ R57, R57, R62 ;  /* 0x0000003e39397221 */ /* 0x000fe40000010000 */
[----:B------:R-:W0:Y:S01]  /*3c20*/  MUFU.EX2 R6, R61 ;  /* 0x0000003d00067308 */ /* 0x000e220000000800 */
[----:B-1----:R-:W-:Y:S01]  /*3c30*/  FADD.FTZ R8, R68, R3 ;  /* 0x0000000344087221 */ /* 0x002fe20000010000 */
[----:B0-----:R-:W-:-:S03]  /*3c40*/  F2FP.SATFINITE.E4M3.F32.PACK_AB_MERGE_C R3, R6, R69, RZ ;  /* 0x000000450603723e */ /* 0x001fc600048070ff */
[----:B------:R-:W-:Y:S01]  /*3c50*/  FADD.FTZ R69, R69, R8 ;  /* 0x0000000845457221 */ /* 0x000fe20000010000 */
[----:B------:R-:W-:Y:S01]  /*3c60*/  FADD.FTZ R8, R64, R57 ;  /* 0x0000003940087221 */ /* 0x000fe20000010000 */
[----:B------:R-:W-:Y:S02]  /*3c70*/  F2FP.SATFINITE.E4M3.F32.PACK_AB_MERGE_C R146, R68, R67, R3 ;  /* 0x000000434492723e */ /* 0x000fe40004807003 */
[----:B------:R-:W-:Y:S01]  /*3c80*/  FADD.FTZ R6, R6, R69 ;  /* 0x0000004506067221 */ /* 0x000fe20000010000 */
[----:B------:R-:W-:Y:S06]  /*3c90*/  @!P1 BRA `(.L_x_18) ;  /* 0x00000024006c9947 */ /* 0x000fec0003800000 */
[----:B------:R-:W-:Y:S01]  /*3ca0*/  IMAD.MOV.U32 R7, RZ, RZ, R50 ;  /* 0x000000ffff077224 */ /* 0x000fe200078e0032 */
[----:B------:R-:W-:Y:S01]  /*3cb0*/  CS2R R134, SRZ ;  /* 0x0000000000867805 */ /* 0x000fe2000001ff00 */
[----:B------:R-:W-:Y:S01]  /*3cc0*/  IMAD.MOV.U32 R3, RZ, RZ, R56 ;  /* 0x000000ffff037224 */ /* 0x000fe200078e0038 */
[----:B------:R-:W-:Y:S02]  /*3cd0*/  CS2R R132, SRZ ;  /* 0x0000000000847805 */ /* 0x000fe4000001ff00 */
[----:B------:R-:W-:Y:S02]  /*3ce0*/  CS2R R130, SRZ ;  /* 0x0000000000827805 */ /* 0x000fe4000001ff00 */
[----:B------:R-:W-:Y:S02]  /*3cf0*/  CS2R R128, SRZ ;  /* 0x0000000000807805 */ /* 0x000fe4000001ff00 */
[----:B------:R-:W-:Y:S02]  /*3d00*/  CS2R R126, SRZ ;  /* 0x00000000007e7805 */ /* 0x000fe4000001ff00 */
[----:B------:R-:W-:-:S02]  /*3d10*/  CS2R R124, SRZ ;  /* 0x00000000007c7805 */ /* 0x000fc4000001ff00 */
[----:B------:R-:W-:Y:S02]  /*3d20*/  CS2R R122, SRZ ;  /* 0x00000000007a7805 */ /* 0x000fe4000001ff00 */
        /* <DEDUP_REMOVED lines=16> */
[----:B------:R-:W-:Y:S01]  /*3e30*/  CS2R R88, SRZ ;  /* 0x0000000000587805 */ /* 0x000fe2000001ff00 */
[----:B------:R-:W-:Y:S01]  /*3e40*/  UMOV UR5, URZ ;  /* 0x0000003f00057c82 */ /* 0x000fe20008000000 */
[----:B------:R-:W-:Y:S01]  /*3e50*/  UMOV UR6, URZ ;  /* 0x0000003f00067c82 */ /* 0x000fe20008000000 */
[----:B------:R-:W-:-:S05]  /*3e60*/  ULDC UR18, c[0x0][0x988] ;  /* 0x0002620000127ab9 */ /* 0x000fca0000000800 */
.L_x_29:
[----:B------:R-:W-:-:S04]  /*3e70*/  UISETP.NE.AND UP0, UPT, UR6, 0x1, UPT ;  /* 0x000000010600788c */ /* 0x000fc8000bf05270 */
[----:B------:R-:W-:-:S04]  /*3e80*/  USEL UR4, URZ, 0x1, UP0 ;  /* 0x000000013f047887 */ /* 0x000fc80008000000 */
[----:B------:R-:W-:Y:S01]  /*3e90*/  ULOP3.LUT UR4, UR5, UR4, URZ, 0x3c, !UPT ;  /* 0x0000000405047292 */ /* 0x000fe2000f8e3c3f */
[----:B------:R-:W-:Y:S11]  /*3ea0*/  @!P0 BRA `(.L_x_19) ;  /* 0x0000000000048947 */ /* 0x000ff60003800000 */
[----:B------:R-:W-:Y:S01]  /*3eb0*/  BPT.TRAP 0x1 ;  /* 0x000000040000795c */ /* 0x000fe20000300000 */
.L_x_19:
[----:B------:R-:W-:Y:S01]  /*3ec0*/  UIADD3 UR10, UR6, 0x1, URZ ;  /* 0x00000001060a7890 */ /* 0x000fe2000fffe03f */
[----:B------:R-:W-:-:S03]  /*3ed0*/  IMAD.U32 R9, RZ, RZ, UR4 ;  /* 0x00000004ff097e24 */ /* 0x000fc6000f8e00ff */
[----:B------:R-:W-:Y:S02]  /*3ee0*/  UISETP.NE.AND UP0, UPT, UR10, 0x2, UPT ;  /* 0x000000020a00788c */ /* 0x000fe4000bf05270 */
[----:B------:R-:W-:Y:S02]  /*3ef0*/  SHF.L.U32 R9, R9, 0x1f, RZ ;  /* 0x0000001f09097819 */ /* 0x000fe400000006ff */
[----:B------:R-:W-:-:S04]  /*3f00*/  USEL UR10, UR10, URZ, UP0 ;  /* 0x0000003f0a0a7287 */ /* 0x000fc80008000000 */
[----:B------:R-:W-:Y:S02]  /*3f10*/  ULEA UR17, UR10, UR40, 0x3 ;  /* 0x000000280a117291 */ /* 0x000fe4000f8e183f */
[----:B------:R-:W-:-:S07]  /*3f20*/  IMAD.U32 R2, RZ, RZ, UR10 ;  /* 0x0000000aff027e24 */ /* 0x000fce000f8e00ff */
[----:B------:R0:W1:Y:S01]  /*3f30*/  SYNCS.PHASECHK.TRANS64.TRYWAIT P1, [UR17+0x17030], R9 ;  /* 0x01703009ff0075a7 */ /* 0x0000620008020151 */
[----:B------:R-:W-:Y:S05]  /*3f40*/  @!P0 BRA `(.L_x_20) ;  /* 0x0000000000048947 */ /* 0x000fea0003800000 */
[----:B------:R-:W-:Y:S01]  /*3f50*/  BPT.TRAP 0x1 ;  /* 0x000000040000795c */ /* 0x000fe20000300000 */
.L_x_20:
[----:B-1----:R-:W-:Y:S05]  /*3f60*/  @P1 BRA `(.L_x_21) ;  /* 0x0000000000081947 */ /* 0x002fea0003800000 */
[----:B------:R-:W1:Y:S02]  /*3f70*/  SYNCS.PHASECHK.TRANS64.TRYWAIT P1, [UR17+0x17030], R9 ;  /* 0x01703009ff0075a7 */ /* 0x000e640008020151 */
[----:B-1----:R-:W-:Y:S05]  /*3f80*/  @!P1 BRA `(.L_x_22) ;  /* 0x0000008800189947 */ /* 0x002fea0003800000 */
.L_x_21:
[----:B------:R-:W-:Y:S01]  /*3f90*/  R2UR UR22, R2 ;  /* 0x00000000021672ca */ /* 0x000fe200000e0000 */
[----:B------:R-:W-:Y:S01]  /*3fa0*/  WARPGROUP.ARRIVE ;  /* 0x00000000000079c5 */ /* 0x000fe20000000000 */
[----:B------:R-:W-:Y:S01]  /*3fb0*/  R2UR UR20, R4 ;  /* 0x00000000041472ca */ /* 0x000fe200000e0000 */
[----:B------:R-:W-:Y:S01]  /*3fc0*/  UMOV UR23, 0xc0000010 ;  /* 0xc000001000177882 */ /* 0x000fe20000000000 */
[----:B------:R-:W-:Y:S01]  /*3fd0*/  R2UR UR21, R5 ;  /* 0x00000000051572ca */ /* 0x000fe200000e0000 */
[----:B------:R-:W-:Y:S01]  /*3fe0*/  UMOV UR11, 0xc0000010 ;  /* 0xc0000010000b7882 */ /* 0x000fe20000000000 */
[----:B------:R-:W-:-:S07]  /*3ff0*/  UMOV UR15, 0xc0000010 ;  /* 0xc0000010000f7882 */ /* 0x000fce0000000000 */
[----:B------:R-:W-:-:S04]  /*4000*/  UIMAD UR22, UR22, 0x300, UR16 ;  /* 0x00000300161678a4 */ /* 0x000fc8000f8e0210 */
[----:B------:R-:W-:Y:S02]  /*4010*/  UIADD3 UR10, UR22, 0x100, URZ ;  /* 0x00000100160a7890 */ /* 0x000fe4000fffe03f */
[----:B------:R-:W-:-:S03]  /*4020*/  UIADD3 UR14, UR22, 0x200, URZ ;  /* 0x00000200160e7890 */ /* 0x000fc6000fffe03f */
[----:B------:R-:W-:Y:S03]  /*4030*/  QGMMA.64x128x32.F32.E4M3.E4M3 R24, gdesc[UR20], RZ, !UPT, gsb0 ;  /* 0x01e00000141879f3 */ /* 0x000fe6000c0008ff */
[----:B------:R-:W-:Y:S02]  /*4040*/  WARPGROUP.DEPBAR.LE gsb0, 0x0 ;  /* 0x00008000000079c5 */ /* 0x000fe40000010000 */
[----:B------:R-:W-:-:S07]  /*4050*/  WARPGROUP.ARRIVE ;  /* 0x00000000000079c5 */ /* 0x000fce0000000000 */
[----:B------:R-:W-:Y:S03]  /*4060*/  QGMMA.64x128x32.F32.E4M3.E4M3 R24, gdesc[UR8], R24, gsb0 ;  /* 0x01e00000081879f3 */ /* 0x000fe60008000818 */
[----:B------:R-:W-:Y:S02]  /*4070*/  WARPGROUP.DEPBAR.LE gsb0, 0x0 ;  /* 0x00008000000079c5 */ /* 0x000fe40000010000 */
[----:B------:R-:W-:-:S07]  /*4080*/  WARPGROUP.ARRIVE ;  /* 0x00000000000079c5 */ /* 0x000fce0000000000 */
[----:B------:R-:W-:Y:S03]  /*4090*/  QGMMA.64x128x32.F32.E4M3.E4M3 R24, gdesc[UR12], R24, gsb0 ;  /* 0x01e000000c1879f3 */ /* 0x000fe60008000818 */
[----:B------:R-:W-:Y:S02]  /*40a0*/  WARPGROUP.DEPBAR.LE gsb0, 0x0 ;  /* 0x00008000000079c5 */ /* 0x000fe40000010000 */
[----:B------:R-:W-:Y:S05]  /*40b0*/  @!P0 BRA `(.L_x_23) ;  /* 0x0000000000048947 */ /* 0x000fea0003800000 */
[----:B------:R-:W-:Y:S01]  /*40c0*/  BPT.TRAP 0x1 ;  /* 0x000000040000795c */ /* 0x000fe20000300000 */
.L_x_23:
[----:B------:R-:W-:Y:S01]  /*40d0*/  ULEA UR14, UR6, UR40, 0x3 ;  /* 0x00000028060e7291 */ /* 0x000fe2000f8e183f */
[----:B01----:R-:W-:-:S04]  /*40e0*/  MOV R9, UR5 ;  /* 0x0000000500097c02 */ /* 0x003fc80008000f00 */
[----:B------:R-:W-:-:S04]  /*40f0*/  SHF.L.U32 R9, R9, 0x1f, RZ ;  /* 0x0000001f09097819 */ /* 0x000fc800000006ff */
[----:B------:R0:W1:Y:S01]  /*4100*/  SYNCS.PHASECHK.TRANS64.TRYWAIT P1, [UR14+0x17050], R9 ;  /* 0x01705009ff0075a7 */ /* 0x000062000802014e */
[----:B------:R-:W-:Y:S05]  /*4110*/  @!P0 BRA `(.L_x_24) ;  /* 0x0000000000048947 */ /* 0x000fea0003800000 */
[----:B------:R-:W-:Y:S01]  /*4120*/  BPT.TRAP 0x1 ;  /* 0x000000040000795c */ /* 0x000fe20000300000 */
.L_x_24:
[----:B-1----:R-:W-:Y:S05]  /*4130*/  @P1 BRA `(.L_x_25) ;  /* 0x0000000000081947 */ /* 0x002fea0003800000 */
[----:B------:R-:W1:Y:S02]  /*4140*/  SYNCS.PHASECHK.TRANS64.TRYWAIT P1, [UR14+0x17050], R9 ;  /* 0x01705009ff0075a7 */ /* 0x000e64000802014e */
[----:B-1----:R-:W-:Y:S05]  /*4150*/  @!P1 BRA `(.L_x_26) ;  /* 0x0000008400bc9947 */ /* 0x002fea0003800000 */
.L_x_25:
[----:B------:R-:W-:Y:S01]  /*4160*/  UIADD3 UR5, UR40, 0x400, URZ ;  /* 0x0000040028057890 */ /* 0x000fe2000fffe03f */
[----:B------:R-:W-:Y:S01]  /*4170*/  WARPGROUP.ARRIVE ;  /* 0x00000000000079c5 */ /* 0x000fe20000000000 */
[----:B------:R-:W-:Y:S02]  /*4180*/  UMOV UR11, 0x40000040 ;  /* 0x40000040000b7882 */ /* 0x000fe40000000000 */
[----:B------:R-:W-:-:S04]  /*4190*/  USHF.R.U32.HI UR5, URZ, 0x4, UR5 ;  /* 0x000000043f057899 */ /* 0x000fc80008011605 */
[----:B------:R-:W-:-:S04]  /*41a0*/  ULOP3.LUT UR5, UR5, 0x3fff, URZ, 0xc0, !UPT ;  /* 0x00003fff05057892 */ /* 0x000fc8000f8ec03f */
[----:B------:R-:W-:-:S04]  /*41b0*/  ULOP3.LUT UR5, UR5, 0x10000, URZ, 0xfc, !UPT ;  /* 0x0001000005057892 */ /* 0x000fc8000f8efc3f */
[----:B------:R-:W-:-:S07]  /*41c0*/  UIMAD UR6, UR6, 0x300, UR5 ;  /* 0x00000300060678a4 */ /* 0x000fce000f8e0205 */
[----:B------:R-:W-:Y:S02]  /*41d0*/  UMOV UR10, UR6 ;  /* 0x00000006000a7c82 */ /* 0x000fe40008000000 */
[----:B------:R-:W-:Y:S01]  /*41e0*/  QGMMA.64x96x32.F32.E4M3.E4M3 R88, R148, gdesc[UR8], R88, gsb0 ;  /* 0x0160000894587df3 */ /* 0x000fe20008000858 */
[----:B------:R-:W-:Y:S01]  /*41f0*/  UIADD3 UR10, UR6, 0x2, URZ ;  /* 0x00000002060a7890 */ /* 0x000fe2000fffe03f */
[----:B------:R-:W-:Y:S01]  /*4200*/  UMOV UR11, 0x40000040 ;  /* 0x40000040000b7882 */ /* 0x000fe20000000000 */
[----:B------:R-:W-:Y:S02]  /*4210*/  WARPGROUP.DEPBAR.LE gsb0, 0x0 ;  /* 0x00008000000079c5 */ /* 0x000fe40000010000 */
[----:B------:R-:W-:-:S06]  /*4220*/  WARPGROUP.ARRIVE ;  /* 0x00000000000079c5 */ /* 0x000fcc0000000000 */
[----:B------:R-:W-:Y:S01]  /*4230*/  QGMMA.64x96x32.F32.E4M3.E4M3 R88, R136, gdesc[UR8], R88, gsb0 ;  /* 0x0160000888587df3 */ /* 0x000fe20008000858 */
[----:B------:R-:W-:Y:S01]  /*4240*/  UIADD3 UR10, UR6, 0x4, URZ ;  /* 0x00000004060a7890 */ /* 0x000fe2000fffe03f */
[----:B------:R-:W-:Y:S01]  /*4250*/  UMOV UR11, 0x40000040 ;  /* 0x40000040000b7882 */ /* 0x000fe20000000000 */
[----:B------:R-:W-:Y:S01]  /*4260*/  UIADD3 UR6, UR6, 0x6, URZ ;  /* 0x0000000606067890 */ /* 0x000fe2000fffe03f */
[----:B------:R-:W-:Y:S02]  /*4270*/  WARPGROUP.DEPBAR.LE gsb0, 0x0 ;  /* 0x00008000000079c5 */ /* 0x000fe40000010000 */
[----:B------:R-:W-:-:S06]  /*4280*/  WARPGROUP.ARRIVE ;  /* 0x00000000000079c5 */ /* 0x000fcc0000000000 */
[----:B------:R-:W-:Y:S01]  /*4290*/  QGMMA.64x96x32.F32.E4M3.E4M3 R88, R140, gdesc[UR8], R88, gsb0 ;  /* 0x016000088c587df3 */ /* 0x000fe20008000858 */
[----:B------:R-:W-:Y:S01]  /*42a0*/  UMOV UR10, UR6 ;  /* 0x00000006000a7c82 */ /* 0x000fe20008000000 */
[----:B------:R-:W-:Y:S01]  /*42b0*/  UMOV UR11, 0x40000040 ;  /* 0x40000040000b7882 */ /* 0x000fe20000000000 */
[----:B------:R-:W-:Y:S02]  /*42c0*/  WARPGROUP.DEPBAR.LE gsb0, 0x0 ;  /* 0x00008000000079c5 */ /* 0x000fe40000010000 */
[----:B------:R-:W-:-:S06]  /*42d0*/  WARPGROUP.ARRIVE ;  /* 0x00000000000079c5 */ /* 0x000fcc0000000000 */
[----:B------:R-:W-:Y:S03]  /*42e0*/  QGMMA.64x96x32.F32.E4M3.E4M3 R88, R144, gdesc[UR8], R88, gsb0 ;  /* 0x0160000890587df3 */ /* 0x000fe60008000858 */
[----:B------:R-:W-:Y:S02]  /*42f0*/  WARPGROUP.DEPBAR.LE gsb0, 0x0 ;  /* 0x00008000000079c5 */ /* 0x000fe40000010000 */
[----:B------:R-:W-:Y:S05]  /*4300*/  @!P0 BRA `(.L_x_27) ;  /* 0x0000000000048947 */ /* 0x000fea0003800000 */
[----:B------:R-:W-:Y:S01]  /*4310*/  BPT.TRAP 0x1 ;  /* 0x000000040000795c */ /* 0x000fe20000300000 */
.L_x_27:
[C---:B-1----:R-:W-:Y:S01]  /*4320*/  FMUL.FTZ R10, R0.reuse, R24 ;  /* 0x00000018000a7220 */ /* 0x042fe20000410000 */
[C---:B------:R-:W-:Y:S01]  /*4330*/  FMUL.FTZ R12, R0.reuse, R26 ;  /* 0x0000001a000c7220 */ /* 0x040fe20000410000 */
[C---:B0-----:R-:W-:Y:S01]  /*4340*/  FMUL.FTZ R9, R0.reuse, R25 ;  /* 0x0000001900097220 */ /* 0x041fe20000410000 */
[C---:B------:R-:W-:Y:S01]  /*4350*/  FMUL.FTZ R11, R0.reuse, R27 ;  /* 0x0000001b000b7220 */ /* 0x040fe20000410000 */
[C---:B------:R-:W-:Y:S01]  /*4360*/  FMUL.FTZ R13, R0.reuse, R28 ;  /* 0x0000001c000d7220 */ /* 0x040fe20000410000 */
[C---:B------:R-:W-:Y:S01]  /*4370*/  FMUL.FTZ R15, R0.reuse, R30 ;  /* 0x0000001e000f7220 */ /* 0x040fe20000410000 */
[----:B------:R-:W0:Y:S01]  /*4380*/  MUFU.TANH R10, R10 ;  /* 0x0000000a000a7308 */ /* 0x000e220000002400 */
[C---:B------:R-:W-:Y:S01]  /*4390*/  FMUL.FTZ R14, R0.reuse, R29 ;  /* 0x0000001d000e7220 */ /* 0x040fe20000410000 */
[C---:B------:R-:W-:Y:S01]  /*43a0*/  FMUL.FTZ R16, R0.reuse, R31 ;  /* 0x0000001f00107220 */ /* 0x040fe20000410000 */
[C---:B------:R-:W-:Y:S01]  /*43b0*/  FMUL.FTZ R17, R0.reuse, R32 ;  /* 0x0000002000117220 */ /* 0x040fe20000410000 */
[C---:B------:R-:W-:Y:S01]  /*43c0*/  FMUL.FTZ R19, R0.reuse, R34 ;  /* 0x0000002200137220 */ /* 0x040fe20000410000 */
[C---:B------:R-:W-:Y:S01]  /*43d0*/  FMUL.FTZ R18, R0.reuse, R33 ;  /* 0x0000002100127220 */ /* 0x040fe20000410000 */
[C---:B------:R-:W-:Y:S01]  /*43e0*/  FMUL.FTZ R20, R0.reuse, R35 ;  /* 0x0000002300147220 */ /* 0x040fe20000410000 */
[C---:B------:R-:W-:Y:S01]  /*43f0*/  FMUL.FTZ R35, R0.reuse, R50 ;  /* 0x0000003200237220 */ /* 0x040fe20000410000 */
[----:B------:R-:W1:Y:S01]  /*4400*/  MUFU.TANH R12, R12 ;  /* 0x0000000c000c7308 */ /* 0x000e620000002400 */
[C---:B------:R-:W-:Y:S01]  /*4410*/  FMUL.FTZ R21, R0.reuse, R36 ;  /* 0x0000002400157220 */ /* 0x040fe20000410000 */
[C---:B------:R-:W-:Y:S01]  /*4420*/  FMUL.FTZ R26, R0.reuse, R41 ;  /* 0x00000029001a7220 */ /* 0x040fe20000410000 */
[C---:B------:R-:W-:Y:S01]  /*4430*/  FMUL.FTZ R41, R0.reuse, R56 ;  /* 0x0000003800297220 */ /* 0x040fe20000410000 */
[C---:B------:R-:W-:Y:S01]  /*4440*/  FMUL.FTZ R23, R0.reuse, R38 ;  /* 0x0000002600177220 */ /* 0x040fe20000410000 */
[C---:B------:R-:W-:Y:S01]  /*4450*/  FMUL.FTZ R22, R0.reuse, R37 ;  /* 0x0000002500167220 */ /* 0x040fe20000410000 */
[C---:B------:R-:W-:Y:S01]  /*4460*/  FMUL.FTZ R33, R0.reuse, R48 ;  /* 0x0000003000217220 */ /* 0x040fe20000410000 */
[----:B------:R-:W-:Y:S01]  /*4470*/  FMUL.FTZ R48, R0, R63 ;  /* 0x0000003f00307220 */ /* 0x000fe20000410000 */
[----:B------:R-:W2:Y:S01]  /*4480*/  MUFU.TANH R9, R9 ;  /* 0x0000000900097308 */ /* 0x000ea20000002400 */
[----:B0-----:R-:W-:Y:S01]  /*4490*/  FMNMX.FTZ R50, R10, R3, !PT ;  /* 0x000000030a327209 */ /* 0x001fe20007810000 */
[C---:B------:R-:W-:Y:S01]  /*44a0*/  FMUL.FTZ R24, R0.reuse, R39 ;  /* 0x0000002700187220 */ /* 0x040fe20000410000 */
[C---:B------:R-:W-:Y:S01]  /*44b0*/  FMUL.FTZ R25, R0.reuse, R40 ;  /* 0x0000002800197220 */ /* 0x040fe20000410000 */
[C---:B------:R-:W-:Y:S01]  /*44c0*/  FMUL.FTZ R36, R0.reuse, R51 ;  /* 0x0000003300247220 */ /* 0x040fe20000410000 */
[C---:B------:R-:W-:Y:S01]  /*44d0*/  FMUL.FTZ R51, R0.reuse, R65 ;  /* 0x0000004100337220 */ /* 0x040fe20000410000 */
[C---:B------:R-:W-:Y:S01]  /*44e0*/  FMUL.FTZ R27, R0.reuse, R42 ;  /* 0x0000002a001b7220 */ /* 0x040fe20000410000 */
[----:B------:R-:W-:Y:S01]  /*44f0*/  FMUL.FTZ R28, R0, R43 ;  /* 0x0000002b001c7220 */ /* 0x000fe20000410000 */
[----:B------:R-:W0:Y:S01]  /*4500*/  MUFU.TANH R11, R11 ;  /* 0x0000000b000b7308 */ /* 0x000e220000002400 */
[----:B-1----:R-:W-:Y:S01]  /*4510*/  FMNMX.FTZ R56, R12, R7, !PT ;  /* 0x000000070c387209 */ /* 0x002fe20007810000 */
[C---:B------:R-:W-:Y:S01]  /*4520*/  FMUL.FTZ R29, R0.reuse, R44 ;  /* 0x0000002c001d7220 */ /* 0x040fe20000410000 */
[C---:B------:R-:W-:Y:S01]  /*4530*/  FMUL.FTZ R38, R0.reuse, R53 ;  /* 0x0000003500267220 */ /* 0x040fe20000410000 */
[C---:B------:R-:W-:Y:S01]  /*4540*/  FMUL.FTZ R53, R0.reuse, R67 ;  /* 0x0000004300357220 */ /* 0x040fe20000410000 */
[C---:B------:R-:W-:Y:S01]  /*4550*/  FMUL.FTZ R31, R0.reuse, R46 ;  /* 0x0000002e001f7220 */ /* 0x040fe20000410000 */
[C---:B------:R-:W-:Y:S01]  /*4560*/  FMUL.FTZ R30, R0.reuse, R45 ;  /* 0x0000002d001e7220 */ /* 0x040fe20000410000 */
[C---:B------:R-:W-:Y:S01]  /*4570*/  FMUL.FTZ R32, R0.reuse, R47 ;  /* 0x0000002f00207220 */ /* 0x040fe20000410000 */
[----:B------:R-:W1:Y:S01]  /*4580*/  MUFU.TANH R13, R13 ;  /* 0x0000000d000d7308 */ /* 0x000e620000002400 */
[----:B--2---:R-:W-:Y:S01]  /*4590*/  FMNMX.FTZ R50, R9, R50, !PT ;  /* 0x0000003209327209 */ /* 0x004fe20007810000 */
[C---:B------:R-:W-:Y:S01]  /*45a0*/  FMUL.FTZ R34, R0.reuse, R49 ;  /* 0x0000003100227220 */ /* 0x040fe20000410000 */
[C---:B------:R-:W-:Y:S01]  /*45b0*/  FMUL.FTZ R37, R0.reuse, R52 ;  /* 0x0000003400257220 */ /* 0x040fe20000410000 */
[C---:B------:R-:W-:Y:S01]  /*45c0*/  FMUL.FTZ R40, R0.reuse, R55 ;  /* 0x0000003700287220 */ /* 0x040fe20000410000 */
[C---:B------:R-:W-:Y:S01]  /*45d0*/  FMUL.FTZ R55, R0.reuse, R69 ;  /* 0x0000004500377220 */ /* 0x040fe20000410000 */
[C---:B------:R-:W-:Y:S01]  /*45e0*/  FMUL.FTZ R39, R0.reuse, R54 ;  /* 0x0000003600277220 */ /* 0x040fe20000410000 */
[C---:B------:R-:W-:Y:S01]  /*45f0*/  FMUL.FTZ R43, R0.reuse, R58 ;  /* 0x0000003a002b7220 */ /* 0x040fe20000410000 */
[----:B------:R-:W2:Y:S01]  /*4600*/  MUFU.TANH R15, R15 ;  /* 0x0000000f000f7308 */ /* 0x000ea20000002400 */
[----:B0-----:R-:W-:Y:S01]  /*4610*/  FMNMX.FTZ R56, R11, R56, !PT ;  /* 0x000000380b387209 */ /* 0x001fe20007810000 */
[C---:B------:R-:W-:Y:S01]  /*4620*/  FMUL.FTZ R42, R0.reuse, R57 ;  /* 0x00000039002a7220 */ /* 0x040fe20000410000 */
[C---:B------:R-:W-:Y:S01]  /*4630*/  FMUL.FTZ R44, R0.reuse, R59 ;  /* 0x0000003b002c7220 */ /* 0x040fe20000410000 */
[C---:B------:R-:W-:Y:S01]  /*4640*/  FMUL.FTZ R45, R0.reuse, R60 ;  /* 0x0000003c002d7220 */ /* 0x040fe20000410000 */
[C---:B------:R-:W-:Y:S01]  /*4650*/  FMUL.FTZ R58, R0.reuse, R71 ;  /* 0x00000047003a7220 */ /* 0x040fe20000410000 */
[C---:B------:R-:W-:Y:S01]  /*4660*/  FMUL.FTZ R47, R0.reuse, R62 ;  /* 0x0000003e002f7220 */ /* 0x040fe20000410000 */
[C---:B------:R-:W-:Y:S01]  /*4670*/  FMUL.FTZ R46, R0.reuse, R61 ;  /* 0x0000003d002e7220 */ /* 0x040fe20000410000 */
        /* <DEDUP_REMOVED lines=20> */
[----:B------:R-:W-:Y:S01]  /*47c0*/  FMUL.FTZ R74, R0, R87 ;  /* 0x00000057004a7220 */ /* 0x000fe20000410000 */
[----:B------:R-:W-:Y:S01]  /*47d0*/  UMOV UR10, UR18 ;  /* 0x00000012000a7c82 */ /* 0x000fe20008000000 */
[----:B------:R-:W-:-:S02]  /*47e0*/  UIADD3 UR5, UR17, 0x17040, URZ ;  /* 0x0001704011057890 */ /* 0x000fc4000fffe03f */
[----:B------:R-:W0:Y:S01]  /*47f0*/  MUFU.TANH R19, R19 ;  /* 0x0000001300137308 */ /* 0x000e220000002400 */
[----:B-1----:R-:W-:Y:S01]  /*4800*/  FMNMX.FTZ R56, R16, R65, !PT ;  /* 0x0000004110387209 */ /* 0x002fe20007810000 */
[----:B------:R-:W-:-:S06]  /*4810*/  UPRMT UR5, UR7, 0x654, UR5 ;  /* 0x0000065407057896 */ /* 0x000fcc0008000005 */
[----:B------:R-:W1:Y:S01]  /*4820*/  MUFU.TANH R18, R18 ;  /* 0x0000001200127308 */ /* 0x000e620000002400 */
[----:B--2---:R-:W-:Y:S02]  /*4830*/  FMNMX.FTZ R65, R17, R50, !PT ;  /* 0x0000003211417209 */ /* 0x004fe40007810000 */
[----:B------:R-:W-:Y:S05]  /*4840*/  SYNCS.ARRIVE.TRANS64.RED.A1T0 RZ, [UR5], RZ ;  /* 0x000000ffffff79a7 */ /* 0x000fea0008100405 */
[----:B------:R-:W2:Y:S01]  /*4850*/  MUFU.TANH R20, R20 ;  /* 0x0000001400147308 */ /* 0x000ea20000002400 */
[----:B0-----:R-:W-:-:S07]  /*4860*/  FMNMX.FTZ R67, R19, R56, !PT ;  /* 0x0000003813437209 */ /* 0x001fce0007810000 */
[----:B------:R-:W0:Y:S01]  /*4870*/  MUFU.TANH R21, R21 ;  /* 0x0000001500157308 */ /* 0x000e220000002400 */
[----:B-1----:R-:W-:-:S07]  /*4880*/  FMNMX.FTZ R50, R18, R65, !PT ;  /* 0x0000004112327209 */ /* 0x002fce0007810000 */
[----:B------:R-:W1:Y:S01]  /*4890*/  MUFU.TANH R23, R23 ;  /* 0x0000001700177308 */ /* 0x000e620000002400 */
[----:B--2---:R-:W-:-:S07]  /*48a0*/  FMNMX.FTZ R56, R20, R67, !PT ;  /* 0x0000004314387209 */ /* 0x004fce0007810000 */
[----:B------:R-:W2:Y:S01]  /*48b0*/  MUFU.TANH R22, R22 ;  /* 0x0000001600167308 */ /* 0x000ea20000002400 */
[----:B0-----:R-:W-:-:S07]  /*48c0*/  FMNMX.FTZ R65, R21, R50, !PT ;  /* 0x0000003215417209 */ /* 0x001fce0007810000 */
[----:B------:R-:W0:Y:S01]  /*48d0*/  MUFU.TANH R24, R24 ;  /* 0x0000001800187308 */ /* 0x000e220000002400 */
[----:B-1----:R-:W-:-:S07]  /*48e0*/  FMNMX.FTZ R67, R23, R56, !PT ;  /* 0x0000003817437209 */ /* 0x002fce0007810000 */
[----:B------:R-:W1:Y:S01]  /*48f0*/  MUFU.TANH R25, R25 ;  /* 0x0000001900197308 */ /* 0x000e620000002400 */
[----:B--2---:R-:W-:Y:S01]  /*4900*/  FMNMX.FTZ R50, R22, R65, !PT ;  /* 0x0000004116327209 */ /* 0x004fe20007810000 */
[----:B------:R-:W-:-:S06]  /*4910*/  FMUL.FTZ R65, R0, R78 ;  /* 0x0000004e00417220 */ /* 0x000fcc0000410000 */
        /* <DEDUP_REMOVED lines=15> */
[----:B-1----:R-:W-:Y:S01]  /*4a10*/  FMNMX.FTZ R50, R30, R67, !PT ;  /* 0x000000431e327209 */ /* 0x002fe20007810000 */
[----:B------:R-:W-:-:S06]  /*4a20*/  FMUL.FTZ R67, R0, R80 ;  /* 0x0000005000437220 */ /* 0x000fcc0000410000 */
        /* <DEDUP_REMOVED lines=15> */
[----:B0-----:R-:W-:Y:S01]  /*4b20*/  FMNMX.FTZ R50, R38, R69, !PT ;  /* 0x0000004526327209 */ /* 0x001fe20007810000 */
[----:B------:R-:W-:-:S06]  /*4b30*/  FMUL.FTZ R69, R0, R82 ;  /* 0x0000005200457220 */ /* 0x000fcc0000410000 */
        /* <DEDUP_REMOVED lines=59> */
[----:B--2---:R-:W-:-:S05]  /*4ef0*/  FMNMX.FTZ R75, R72, R75, !PT ;  /* 0x0000004b484b7209 */ /* 0x004fca0007810000 */
[----:B------:R-:W2:Y:S02]  /*4f00*/  SHFL.BFLY PT, R50, R75, 0x2, 0x1f ;  /* 0x0c401f004b327f89 */ /* 0x000ea400000e0000 */
[----:B------:R-:W3:Y:S01]  /*4f10*/  MUFU.TANH R73, R73 ;  /* 0x0000004900497308 */ /* 0x000ee20000002400 */
[----:B0-----:R-:W-:-:S07]  /*4f20*/  FMNMX.FTZ R77, R69, R56, !PT ;  /* 0x00000038454d7209 */ /* 0x001fce0007810000 */
[----:B------:R-:W0:Y:S01]  /*4f30*/  MUFU.TANH R74, R74 ;  /* 0x0000004a004a7308 */ /* 0x000e220000002400 */
[----:B-1----:R-:W-:-:S04]  /*4f40*/  FMNMX.FTZ R56, R70, R77, !PT ;  /* 0x0000004d46387209 */ /* 0x002fc80007810000 */
[----:B---3--:R-:W-:Y:S02]  /*4f50*/  FMNMX.FTZ R77, R73, R56, !PT ;  /* 0x00000038494d7209 */ /* 0x008fe40007810000 */
[----:B--2---:R-:W-:Y:S02]  /*4f60*/  FMNMX.FTZ R76, R75, R50, !PT ;  /* 0x000000324b4c7209 */ /* 0x004fe40007810000 */
[----:B0-----:R-:W-:-:S03]  /*4f70*/  FMNMX.FTZ R77, R74, R77, !PT ;  /* 0x0000004d4a4d7209 */ /* 0x001fc60007810000 */
[----:B------:R-:W-:Y:S04]  /*4f80*/  SHFL.BFLY PT, R79, R76, 0x1, 0x1f ;  /* 0x0c201f004c4f7f89 */ /* 0x000fe800000e0000 */
[----:B------:R-:W0:Y:S02]  /*4f90*/  SHFL.BFLY PT, R56, R77, 0x2, 0x1f ;  /* 0x0c401f004d387f89 */ /* 0x000e2400000e0000 */
[----:B0-----:R-:W-:Y:S02]  /*4fa0*/  FMNMX.FTZ R80, R77, R56, !PT ;  /* 0x000000384d507209 */ /* 0x001fe40007810000 */
[----:B------:R-:W-:Y:S01]  /*4fb0*/  FMNMX.FTZ R56, R76, R79, !PT ;  /* 0x0000004f4c387209 */ /* 0x000fe20007810000 */
[----:B------:R-:W-:Y:S02]  /*4fc0*/  IMAD.U32 R79, RZ, RZ, UR10 ;  /* 0x0000000aff4f7e24 */ /* 0x000fe4000f8e00ff */
[----:B------:R-:W0:Y:S02]  /*4fd0*/  SHFL.BFLY PT, R81, R80, 0x1, 0x1f ;  /* 0x0c201f0050517f89 */ /* 0x000e2400000e0000 */
[----:B------:R-:W-:-:S01]  /*4fe0*/  FFMA.FTZ R78, R56, R79, -8 ;  /* 0xc1000000384e7423 */ /* 0x000fc2000001004f */
[----:B------:R-:W-:-:S03]  /*4ff0*/  FADD.FTZ R3, -R56, R3 ;  /* 0x0000000338037221 */ /* 0x000fc60000010100 */
[--C-:B------:R-:W-:Y:S01]  /*5000*/  FFMA.FTZ R76, R51, UR10, -R78.reuse ;  /* 0x0000000a334c7c23 */ /* 0x100fe2000801084e */
[----:B------:R-:W-:-:S01]  /*5010*/  FFMA.FTZ R51, R54, UR10, -R78 ;  /* 0x0000000a36337c23 */ /* 0x000fc2000801084e */
[--C-:B------:R-:W-:Y:S01]  /*5020*/  FFMA.FTZ R54, R55, UR10, -R78.reuse ;  /* 0x0000000a37367c23 */ /* 0x100fe2000801084e */
[----:B------:R-:W-:-:S01]  /*5030*/  FFMA.FTZ R55, R59, UR10, -R78 ;  /* 0x0000000a3b377c23 */ /* 0x000fc2000801084e */
[--C-:B------:R-:W-:Y:S01]  /*5040*/  FFMA.FTZ R59, R63, UR10, -R78.reuse ;  /* 0x0000000a3f3b7c23 */ /* 0x100fe2000801084e */
[----:B------:R-:W-:-:S01]  /*5050*/  FFMA.FTZ R63, R67, UR10, -R78 ;  /* 0x0000000a433f7c23 */ /* 0x000fc2000801084e */
[--C-:B------:R-:W-:Y:S01]  /*5060*/  FFMA.FTZ R67, R71, UR10, -R78.reuse ;  /* 0x0000000a47437c23 */ /* 0x100fe2000801084e */
[----:B------:R-:W-:Y:S02]  /*5070*/  IMAD.U32 R71, RZ, RZ, UR10 ;  /* 0x0000000aff477e24 */ /* 0x000fe4000f8e00ff */
[----:B------:R-:W-:Y:S01]  /*5080*/  FMUL.FTZ R75, R3, UR10 ;  /* 0x0000000a034b7c20 */ /* 0x000fe20008410000 */
[----:B------:R-:W-:-:S01]  /*5090*/  FFMA.FTZ R10, R10, UR10, -R78 ;  /* 0x0000000a0a0a7c23 */ /* 0x000fc2000801084e */
[--C-:B------:R-:W-:Y:S01]  /*50a0*/  FFMA.FTZ R9, R9, UR10, -R78.reuse ;  /* 0x0000000a09097c23 */ /* 0x100fe2000801084e */
[----:B------:R-:W-:-:S01]  /*50b0*/  FFMA.FTZ R13, R13, UR10, -R78 ;  /* 0x0000000a0d0d7c23 */ /* 0x000fc2000801084e */
[--C-:B------:R-:W-:Y:S01]  /*50c0*/  FFMA.FTZ R14, R14, UR10, -R78.reuse ;  /* 0x0000000a0e0e7c23 */ /* 0x100fe2000801084e */
[----:B------:R-:W-:-:S01]  /*50d0*/  FFMA.FTZ R17, R17, UR10, -R78 ;  /* 0x0000000a11117c23 */ /* 0x000fc2000801084e */
[--C-:B------:R-:W-:Y:S01]  /*50e0*/  FFMA.FTZ R18, R18, UR10, -R78.reuse ;  /* 0x0000000a12127c23 */ /* 0x100fe2000801084e */
[----:B------:R-:W-:Y:S01]  /*50f0*/  MUFU.EX2 R10, R10 ;  /* 0x0000000a000a7308 */ /* 0x000fe20000000800 */
[----:B------:R-:W-:-:S01]  /*5100*/  FFMA.FTZ R21, R21, UR10, -R78 ;  /* 0x0000000a15157c23 */ /* 0x000fc2000801084e */
[--C-:B------:R-:W-:Y:S01]  /*5110*/  FFMA.FTZ R22, R22, UR10, -R78.reuse ;  /* 0x0000000a16167c23 */ /* 0x100fe2000801084e */
[----:B0-----:R-:W-:Y:S01]  /*5120*/  FMNMX.FTZ R50, R80, R81, !PT ;  /* 0x0000005150327209 */ /* 0x001fe20007810000 */
[--C-:B------:R-:W-:Y:S01]  /*5130*/  FFMA.FTZ R25, R25, UR10, -R78.reuse ;  /* 0x0000000a19197c23 */ /* 0x100fe2000801084e */
[----:B------:R-:W-:-:S01]  /*5140*/  FFMA.FTZ R26, R26, UR10, -R78 ;  /* 0x0000000a1a1a7c23 */ /* 0x000fc2000801084e */
[--C-:B------:R-:W-:Y:S01]  /*5150*/  FFMA.FTZ R29, R29, UR10, -R78.reuse ;  /* 0x0000000a1d1d7c23 */ /* 0x100fe2000801084e */
[----:B------:R-:W-:-:S01]  /*5160*/  FFMA.FTZ R30, R30, UR10, -R78 ;  /* 0x0000000a1e1e7c23 */ /* 0x000fc2000801084e */
[C---:B------:R-:W-:Y:S01]  /*5170*/  FADD.FTZ R3, -R50.reuse, R7 ;  /* 0x0000000732037221 */ /* 0x040fe20000010100 */
[----:B------:R-:W-:-:S01]  /*5180*/  FFMA.FTZ R71, R50, R71, -8 ;  /* 0xc100000032477423 */ /* 0x000fc20000010047 */
[----:B------:R-:W0:Y:S01]  /*5190*/  MUFU.EX2 R7, R75 ;  /* 0x0000004b00077308 */ /* 0x000e220000000800 */
[----:B------:R-:W-:-:S01]  /*51a0*/  FFMA.FTZ R33, R33, UR10, -R78 ;  /* 0x0000000a21217c23 */ /* 0x000fc2000801084e */
[----:B------:R-:W-:Y:S01]  /*51b0*/  FMUL.FTZ R3, R3, UR10 ;  /* 0x0000000a03037c20 */ /* 0x000fe20008410000 */
[----:B------:R-:W-:-:S01]  /*51c0*/  FFMA.FTZ R12, R12, UR10, -R71 ;  /* 0x0000000a0c0c7c23 */ /* 0x000fc20008010847 */
[--C-:B------:R-:W-:Y:S01]  /*51d0*/  FFMA.FTZ R11, R11, UR10, -R71.reuse ;  /* 0x0000000a0b0b7c23 */ /* 0x100fe20008010847 */
[----:B------:R-:W-:-:S01]  /*51e0*/  FFMA.FTZ R15, R15, UR10, -R71 ;  /* 0x0000000a0f0f7c23 */ /* 0x000fc20008010847 */
[--C-:B------:R-:W-:Y:S01]  /*51f0*/  FFMA.FTZ R16, R16, UR10, -R71.reuse ;  /* 0x0000000a10107c23 */ /* 0x100fe20008010847 */
[----:B------:R-:W-:-:S01]  /*5200*/  FFMA.FTZ R19, R19, UR10, -R71 ;  /* 0x0000000a13137c23 */ /* 0x000fc20008010847 */
[----:B------:R-:W-:Y:S01]  /*5210*/  MUFU.EX2 R3, R3 ;  /* 0x0000000300037308 */ /* 0x000fe20000000800 */
[----:B------:R-:W-:-:S01]  /*5220*/  FFMA.FTZ R20, R20, UR10, -R71 ;  /* 0x0000000a14147c23 */ /* 0x000fc20008010847 */
[--C-:B------:R-:W-:Y:S01]  /*5230*/  FFMA.FTZ R23, R23, UR10, -R71.reuse ;  /* 0x0000000a17177c23 */ /* 0x100fe20008010847 */
[----:B------:R-:W-:-:S01]  /*5240*/  FFMA.FTZ R24, R24, UR10, -R71 ;  /* 0x0000000a18187c23 */ /* 0x000fc20008010847 */
[--C-:B------:R-:W-:Y:S01]  /*5250*/  FFMA.FTZ R27, R27, UR10, -R71.reuse ;  /* 0x0000000a1b1b7c23 */ /* 0x100fe20008010847 */
[----:B------:R-:W-:-:S01]  /*5260*/  FFMA.FTZ R28, R28, UR10, -R71 ;  /* 0x0000000a1c1c7c23 */ /* 0x000fc20008010847 */
[--C-:B------:R-:W-:Y:S01]  /*5270*/  FFMA.FTZ R31, R31, UR10, -R71.reuse ;  /* 0x0000000a1f1f7c23 */ /* 0x100fe20008010847 */
[----:B------:R-:W-:-:S01]  /*5280*/  FFMA.FTZ R32, R32, UR10, -R71 ;  /* 0x0000000a20207c23 */ /* 0x000fc20008010847 */
[----:B------:R-:W1:Y:S01]  /*5290*/  MUFU.EX2 R12, R12 ;  /* 0x0000000c000c7308 */ /* 0x000e620000000800 */
[----:B0-----:R-:W-:-:S01]  /*52a0*/  FFMA.FTZ R6, R7, R6, R10 ;  /* 0x0000000607067223 */ /* 0x001fc2000001000a */
[----:B------:R-:W-:Y:S01]  /*52b0*/  FFMA.FTZ R35, R35, UR10, -R71 ;  /* 0x0000000a23237c23 */ /* 0x000fe20008010847 */
[----:B------:R-:W-:-:S01]  /*52c0*/  FFMA.FTZ R34, R34, UR10, -R78 ;  /* 0x0000000a22227c23 */ /* 0x000fc2000801084e */
[----:B------:R-:W-:Y:S01]  /*52d0*/  FFMA.FTZ R36, R36, UR10, -R71 ;  /* 0x0000000a24247c23 */ /* 0x000fe20008010847 */
[----:B------:R-:W-:-:S01]  /*52e0*/  FFMA.FTZ R37, R37, UR10, -R78 ;  /* 0x0000000a25257c23 */ /* 0x000fc2000801084e */
[----:B------:R-:W-:Y:S01]  /*52f0*/  FFMA.FTZ R39, R39, UR10, -R71 ;  /* 0x0000000a27277c23 */ /* 0x000fe20008010847 */
[----:B------:R-:W-:-:S01]  /*5300*/  FFMA.FTZ R38, R38, UR10, -R78 ;  /* 0x0000000a26267c23 */ /* 0x000fc2000801084e */
[----:B------:R-:W0:Y:S01]  /*5310*/  MUFU.EX2 R9, R9 ;  /* 0x0000000900097308 */ /* 0x000e220000000800 */
[----:B------:R-:W-:-:S01]  /*5320*/  FFMA.FTZ R40, R40, UR10, -R71 ;  /* 0x0000000a28287c23 */ /* 0x000fc20008010847 */
[----:B------:R-:W-:Y:S01]  /*5330*/  FFMA.FTZ R41, R41, UR10, -R78 ;  /* 0x0000000a29297c23 */ /* 0x000fe2000801084e */
[----:B------:R-:W-:-:S01]  /*5340*/  FFMA.FTZ R43, R43, UR10, -R71 ;  /* 0x0000000a2b2b7c23 */ /* 0x000fc20008010847 */
[----:B------:R-:W-:Y:S01]  /*5350*/  FFMA.FTZ R42, R42, UR10, -R78 ;  /* 0x0000000a2a2a7c23 */ /* 0x000fe2000801084e */
[----:B------:R-:W-:-:S01]  /*5360*/  FFMA.FTZ R44, R44, UR10, -R71 ;  /* 0x0000000a2c2c7c23 */ /* 0x000fc20008010847 */
[----:B------:R-:W-:Y:S01]  /*5370*/  FFMA.FTZ R45, R45, UR10, -R78 ;  /* 0x0000000a2d2d7c23 */ /* 0x000fe2000801084e */
[----:B------:R-:W-:-:S01]  /*5380*/  FFMA.FTZ R47, R47, UR10, -R71 ;  /* 0x0000000a2f2f7c23 */ /* 0x000fc20008010847 */
[----:B------:R-:W2:Y:S01]  /*5390*/  MUFU.EX2 R11, R11 ;  /* 0x0000000b000b7308 */ /* 0x000ea20000000800 */
[----:B-1----:R-:W-:-:S01]  /*53a0*/  FFMA.FTZ R8, R3, R8, R12 ;  /* 0x0000000803087223 */ /* 0x002fc2000001000c */
[----:B------:R-:W-:Y:S01]  /*53b0*/  FFMA.FTZ R46, R46, UR10, -R78 ;  /* 0x0000000a2e2e7c23 */ /* 0x000fe2000801084e */
[----:B------:R-:W-:-:S01]  /*53c0*/  FFMA.FTZ R48, R48, UR10, -R71 ;  /* 0x0000000a30307c23 */ /* 0x000fc20008010847 */
[----:B------:R-:W-:Y:S01]  /*53d0*/  FFMA.FTZ R49, R49, UR10, -R78 ;  /* 0x0000000a31317c23 */ /* 0x000fe2000801084e */
[----:B------:R-:W-:-:S01]  /*53e0*/  FFMA.FTZ R52, R52, UR10, -R71 ;  /* 0x0000000a34347c23 */ /* 0x000fc20008010847 */
[--C-:B------:R-:W-:Y:S01]  /*53f0*/  FFMA.FTZ R53, R53, UR10, -R71.reuse ;  /* 0x0000000a35357c23 */ /* 0x100fe20008010847 */
[----:B------:R-:W-:-:S01]  /*5400*/  FFMA.FTZ R57, R57, UR10, -R71 ;  /* 0x0000000a39397c23 */ /* 0x000fc20008010847 */
[----:B------:R-:W1:Y:S01]  /*5410*/  MUFU.EX2 R13, R13 ;  /* 0x0000000d000d7308 */ /* 0x000e620000000800 */
[----:B0-----:R-:W-:-:S01]  /*5420*/  FADD.FTZ R6, R9, R6 ;  /* 0x0000000609067221 */ /* 0x001fc20000010000 */
[--C-:B------:R-:W-:Y:S01]  /*5430*/  FFMA.FTZ R58, R58, UR10, -R71.reuse ;  /* 0x0000000a3a3a7c23 */ /* 0x100fe20008010847 */
[----:B------:R-:W-:-:S01]  /*5440*/  FFMA.FTZ R61, R61, UR10, -R71 ;  /* 0x0000000a3d3d7c23 */ /* 0x000fc20008010847 */
[----:B------:R-:W-:Y:S01]  /*5450*/  FFMA.FTZ R60, R60, UR10, -R78 ;  /* 0x0000000a3c3c7c23 */ /* 0x000fe2000801084e */
[----:B------:R-:W-:-:S01]  /*5460*/  FFMA.FTZ R62, R62, UR10, -R71 ;  /* 0x0000000a3e3e7c23 */ /* 0x000fc20008010847 */
[----:B------:R-:W-:Y:S01]  /*5470*/  FFMA.FTZ R65, R65, UR10, -R71 ;  /* 0x0000000a41417c23 */ /* 0x000fe20008010847 */
[----:B------:R-:W-:-:S01]  /*5480*/  FFMA.FTZ R64, R64, UR10, -R78 ;  /* 0x0000000a40407c23 */ /* 0x000fc2000801084e */
[----:B------:R-:W0:Y:S01]  /*5490*/  MUFU.EX2 R15, R15 ;  /* 0x0000000f000f7308 */ /* 0x000e220000000800 */
[----:B--2---:R-:W-:-:S01]  /*54a0*/  FADD.FTZ R8, R11, R8 ;  /* 0x000000080b087221 */ /* 0x004fc20000010000 */
[--C-:B------:R-:W-:Y:S01]  /*54b0*/  FFMA.FTZ R66, R66, UR10, -R71.reuse ;  /* 0x0000000a42427c23 */ /* 0x100fe20008010847 */
[----:B------:R-:W-:-:S01]  /*54c0*/  FFMA.FTZ R69, R69, UR10, -R71 ;  /* 0x0000000a45457c23 */ /* 0x000fc20008010847 */
[----:B------:R-:W-:Y:S01]  /*54d0*/  FFMA.FTZ R68, R68, UR10, -R78 ;  /* 0x0000000a44447c23 */ /* 0x000fe2000801084e */
[----:B------:R-:W-:-:S01]  /*54e0*/  FFMA.FTZ R70, R70, UR10, -R71 ;  /* 0x0000000a46467c23 */ /* 0x000fc20008010847 */
[----:B------:R-:W-:Y:S01]  /*54f0*/  FFMA.FTZ R73, R73, UR10, -R71 ;  /* 0x0000000a49497c23 */ /* 0x000fe20008010847 */
[----:B------:R-:W-:-:S01]  /*5500*/  FFMA.FTZ R72, R72, UR10, -R78 ;  /* 0x0000000a48487c23 */ /* 0x000fc2000801084e */
[----:B------:R-:W2:Y:S01]  /*5510*/  MUFU.EX2 R14, R14 ;  /* 0x0000000e000e7308 */ /* 0x000ea20000000800 */
[----:B-1----:R-:W-:-:S01]  /*5520*/  FADD.FTZ R75, R13, R6 ;  /* 0x000000060d4b7221 */ /* 0x002fc20000010000 */
[----:B------:R-:W-:-:S06]  /*5530*/  FFMA.FTZ R71, R74, UR10, -R71 ;  /* 0x0000000a4a477c23 */ /* 0x000fcc0008010847 */
        /* <DEDUP_REMOVED lines=100> */
[----:B------:R-:W-:Y:S01]  /*5b80*/  MUFU.EX2 R69, R69 ;  /* 0x0000004500457308 */ /* 0x000fe20000000800 */
[----:B-1----:R-:W-:-:S07]  /*5b90*/  FADD.FTZ R8, R66, R77 ;  /* 0x0000004d42087221 */ /* 0x002fce0000010000 */
[----:B------:R-:W1:Y:S01]  /*5ba0*/  MUFU.EX2 R68, R68 ;  /* 0x0000004400447308 */ /* 0x000e620000000800 */
[----:B0-----:R-:W-:-:S07]  /*5bb0*/  FADD.FTZ R75, R63, R6 ;  /* 0x000000063f4b7221 */ /* 0x001fce0000010000 */
[----:B------:R-:W-:Y:S08]  /*5bc0*/  MUFU.EX2 R70, R70 ;  /* 0x0000004600467308 */ /* 0x000ff00000000800 */
[----:B------:R-:W0:Y:S01]  /*5bd0*/  MUFU.EX2 R67, R67 ;  /* 0x0000004300437308 */ /* 0x000e220000000800 */
[----:B-1----:R-:W-:-:S07]  /*5be0*/  FADD.FTZ R6, R68, R75 ;  /* 0x0000004b44067221 */ /* 0x002fce0000010000 */
[----:B------:R1:W2:Y:S08]  /*5bf0*/  MUFU.EX2 R78, R73 ;  /* 0x00000049004e7308 */ /* 0x0002b00000000800 */
[----:B------:R-:W3:Y:S01]  /*5c00*/  MUFU.EX2 R72, R72 ;  /* 0x0000004800487308 */ /* 0x000ee20000000800 */
[----:B-1----:R-:W-:-:S01]  /*5c10*/  FADD.FTZ R73, R69, R8 ;  /* 0x0000000845497221 */ /* 0x002fc20000010000 */
[----:B0-----:R-:W-:-:S03]  /*5c20*/  FADD.FTZ R75, R67, R6 ;  /* 0x00000006434b7221 */ /* 0x001fc60000010000 */
[----:B------:R-:W-:-:S03]  /*5c30*/  FADD.FTZ R73, R70, R73 ;  /* 0x0000004946497221 */ /* 0x000fc60000010000 */
[----:B------:R-:W0:Y:S01]  /*5c40*/  MUFU.EX2 R71, R71 ;  /* 0x0000004700477308 */ /* 0x000e220000000800 */
[----:B--2---:R-:W-:-:S01]  /*5c50*/  FADD.FTZ R73, R78, R73 ;  /* 0x000000494e497221 */ /* 0x004fc20000010000 */
[----:B---3--:R-:W-:-:S03]  /*5c60*/  FADD.FTZ R6, R72, R75 ;  /* 0x0000004b48067221 */ /* 0x008fc60000010000 */
[----:B0-----:R-:W-:Y:S01]  /*5c70*/  FADD.FTZ R8, R71, R73 ;  /* 0x0000004947087221 */ /* 0x001fe20000010000 */
[----:B------:R-:W-:Y:S06]  /*5c80*/  @!P0 BRA `(.L_x_28) ;  /* 0x0000000000048947 */ /* 0x000fec0003800000 */
[----:B------:R-:W-:Y:S01]  /*5c90*/  BPT.TRAP 0x1 ;  /* 0x000000040000795c */ /* 0x000fe20000300000 */
.L_x_28:
[----:B------:R-:W-:Y:S01]  /*5ca0*/  UISETP.GT.AND UP0, UPT, UR44, UR37, UPT ;  /* 0x000000252c00728c */ /* 0x000fe2000bf04270 */
[----:B------:R-:W-:Y:S01]  /*5cb0*/  F2FP.SATFINITE.E4M3.F32.PACK_AB_MERGE_C R13, R14, R13, RZ ;  /* 0x0000000d0e0d723e */ /* 0x000fe200048070ff */
[----:B------:R-:W-:Y:S01]  /*5cc0*/  UIADD3 UR5, UR14, 0x17060, URZ ;  /* 0x000170600e057890 */ /* 0x000fe2000fffe03f */
[----:B------:R-:W-:Y:S01]  /*5cd0*/  F2FP.SATFINITE.E4M3.F32.PACK_AB_MERGE_C R15, R16, R15, RZ ;  /* 0x0000000f100f723e */ /* 0x000fe200048070ff */
[----:B------:R-:W-:Y:S01]  /*5ce0*/  UIADD3 UR44, UR44, -0x1, URZ ;  /* 0xffffffff2c2c7890 */ /* 0x000fe2000fffe03f */
[----:B------:R-:W-:Y:S01]  /*5cf0*/  F2FP.SATFINITE.E4M3.F32.PACK_AB_MERGE_C R21, R22, R21, RZ ;  /* 0x000000151615723e */ /* 0x000fe200048070ff */
[----:B------:R-:W-:Y:S01]  /*5d00*/  UPRMT UR5, UR7, 0x654, UR5 ;  /* 0x0000065407057896 */ /* 0x000fe20008000005 */
[----:B------:R-:W-:Y:S01]  /*5d10*/  PLOP3.LUT P1, PT, PT, PT, UP0, 0x80, 0x0 ;  /* 0x000000000000781c */ /* 0x000fe20003f2f008 */
[----:B------:R-:W-:Y:S01]  /*5d20*/  FMUL.FTZ R88, R88, R7 ;  /* 0x0000000758587220 */ /* 0x000fe20000410000 */
[----:B------:R-:W-:Y:S01]  /*5d30*/  F2FP.SATFINITE.E4M3.F32.PACK_AB_MERGE_C R23, R24, R23, RZ ;  /* 0x000000171817723e */ /* 0x000fe200048070ff */
[----:B------:R-:W-:Y:S01]  /*5d40*/  FMUL.FTZ R89, R89, R7 ;  /* 0x0000000759597220 */ /* 0x000fe20000410000 */
[----:B------:R-:W-:Y:S01]  /*5d50*/  F2FP.SATFINITE.E4M3.F32.PACK_AB_MERGE_C R29, R30, R29, RZ ;  /* 0x0000001d1e1d723e */ /* 0x000fe200048070ff */
[----:B------:R-:W-:Y:S01]  /*5d60*/  FMUL.FTZ R92, R92, R7 ;  /* 0x000000075c5c7220 */ /* 0x000fe20000410000 */
[----:B------:R-:W-:Y:S01]  /*5d70*/  F2FP.SATFINITE.E4M3.F32.PACK_AB_MERGE_C R31, R32, R31, RZ ;  /* 0x0000001f201f723e */ /* 0x000fe200048070ff */
[----:B------:R-:W-:Y:S01]  /*5d80*/  FMUL.FTZ R93, R93, R7 ;  /* 0x000000075d5d7220 */ /* 0x000fe20000410000 */
[----:B------:R-:W-:Y:S01]  /*5d90*/  F2FP.SATFINITE.E4M3.F32.PACK_AB_MERGE_C R37, R38, R37, RZ ;  /* 0x000000252625723e */ /* 0x000fe200048070ff */
[----:B------:R-:W-:Y:S01]  /*5da0*/  SYNCS.ARRIVE.TRANS64.RED.A1T0 RZ, [UR5], RZ ;  /* 0x000000ffffff79a7 */ /* 0x000fe20008100405 */
[----:B------:R-:W-:Y:S01]  /*5db0*/  F2FP.SATFINITE.E4M3.F32.PACK_AB_MERGE_C R39, R40, R39, RZ ;  /* 0x000000272827723e */ /* 0x000fe200048070ff */
[----:B------:R-:W-:Y:S01]  /*5dc0*/  UMOV UR5, UR4 ;  /* 0x0000000400057c82 */ /* 0x000fe20008000000 */
[----:B------:R-:W-:Y:S01]  /*5dd0*/  F2FP.SATFINITE.E4M3.F32.PACK_AB_MERGE_C R45, R46, R45, RZ ;  /* 0x0000002d2e2d723e */ /* 0x000fe200048070ff */
        /* <DEDUP_REMOVED lines=12> */
[-C--:B------:R-:W-:Y:S01]  /*5ea0*/  FMUL.FTZ R108, R108, R7.reuse ;  /* 0x000000076c6c7220 */ /* 0x080fe20000410000 */
[----:B------:R-:W-:Y:S01]  /*5eb0*/  F2FP.SATFINITE.E4M3.F32.PACK_AB_MERGE_C R14, R71, R78, RZ ;  /* 0x0000004e470e723e */ /* 0x000fe200048070ff */
[-C--:B------:R-:W-:Y:S01]  /*5ec0*/  FMUL.FTZ R109, R109, R7.reuse ;  /* 0x000000076d6d7220 */ /* 0x080fe20000410000 */
[----:B------:R-:W-:Y:S01]  /*5ed0*/  R2UR UR6, R2 ;  /* 0x00000000020672ca */ /* 0x000fe200000e0000 */
[-C--:B------:R-:W-:Y:S01]  /*5ee0*/  FMUL.FTZ R112, R112, R7.reuse ;  /* 0x0000000770707220 */ /* 0x080fe20000410000 */
        /* <DEDUP_REMOVED lines=10> */
[----:B------:R-:W-:Y:S01]  /*5f90*/  FMUL.FTZ R133, R133, R7 ;  /* 0x0000000785857220 */ /* 0x000fe20000410000 */
        /* <DEDUP_REMOVED lines=24> */
[----:B------:R-:W-:Y:S01]  /*6120*/  F2FP.SATFINITE.E4M3.F32.PACK_AB_MERGE_C R148, R9, R10, R13 ;  /* 0x0000000a0994723e */ /* 0x000fe2000480700d */
[----:B------:R-:W-:Y:S01]  /*6130*/  IMAD.MOV.U32 R7, RZ, RZ, R50 ;  /* 0x000000ffff077224 */ /* 0x000fe200078e0032 */
[----:B------:R-:W-:Y:S01]  /*6140*/  F2FP.SATFINITE.E4M3.F32.PACK_AB_MERGE_C R149, R11, R12, R15 ;  /* 0x0000000c0b95723e */ /* 0x000fe2000480700f */
[----:B------:R-:W-:Y:S01]  /*6150*/  IMAD.MOV.U32 R3, RZ, RZ, R56 ;  /* 0x000000ffff037224 */ /* 0x000fe200078e0038 */
[----:B------:R-:W-:-:S02]  /*6160*/  F2FP.SATFINITE.E4M3.F32.PACK_AB_MERGE_C R150, R18, R17, R21 ;  /* 0x000000111296723e */ /* 0x000fc40004807015 */
[----:B------:R-:W-:Y:S02]  /*6170*/  F2FP.SATFINITE.E4M3.F32.PACK_AB_MERGE_C R151, R20, R19, R23 ;  /* 0x000000131497723e */ /* 0x000fe40004807017 */
[----:B------:R-:W-:Y:S02]  /*6180*/  F2FP.SATFINITE.E4M3.F32.PACK_AB_MERGE_C R136, R26, R25, R29 ;  /* 0x000000191a88723e */ /* 0x000fe4000480701d */
[----:B------:R-:W-:Y:S02]  /*6190*/  F2FP.SATFINITE.E4M3.F32.PACK_AB_MERGE_C R137, R28, R27, R31 ;  /* 0x0000001b1c89723e */ /* 0x000fe4000480701f */
[----:B------:R-:W-:Y:S02]  /*61a0*/  F2FP.SATFINITE.E4M3.F32.PACK_AB_MERGE_C R138, R34, R33, R37 ;  /* 0x00000021228a723e */ /* 0x000fe40004807025 */
[----:B------:R-:W-:Y:S02]  /*61b0*/  F2FP.SATFINITE.E4M3.F32.PACK_AB_MERGE_C R139, R36, R35, R39 ;  /* 0x00000023248b723e */ /* 0x000fe40004807027 */
[----:B------:R-:W-:-:S02]  /*61c0*/  F2FP.SATFINITE.E4M3.F32.PACK_AB_MERGE_C R140, R42, R41, R45 ;  /* 0x000000292a8c723e */ /* 0x000fc4000480702d */
[----:B------:R-:W-:Y:S02]  /*61d0*/  F2FP.SATFINITE.E4M3.F32.PACK_AB_MERGE_C R141, R44, R43, R47 ;  /* 0x0000002b2c8d723e */ /* 0x000fe4000480702f */
[----:B------:R-:W-:Y:S02]  /*61e0*/  F2FP.SATFINITE.E4M3.F32.PACK_AB_MERGE_C R142, R76, R49, R51 ;  /* 0x000000314c8e723e */ /* 0x000fe40004807033 */
[----:B------:R-:W-:Y:S02]  /*61f0*/  F2FP.SATFINITE.E4M3.F32.PACK_AB_MERGE_C R143, R53, R52, R57 ;  /* 0x00000034358f723e */ /* 0x000fe40004807039 */
[----:B------:R-:W-:Y:S02]  /*6200*/  F2FP.SATFINITE.E4M3.F32.PACK_AB_MERGE_C R144, R60, R55, R59 ;  /* 0x000000373c90723e */ /* 0x000fe4000480703b */
[----:B------:R-:W-:Y:S02]  /*6210*/  F2FP.SATFINITE.E4M3.F32.PACK_AB_MERGE_C R145, R62, R61, R65 ;  /* 0x0000003d3e91723e */ /* 0x000fe40004807041 */
[----:B------:R-:W-:-:S02]  /*6220*/  F2FP.SATFINITE.E4M3.F32.PACK_AB_MERGE_C R146, R68, R63, R67 ;  /* 0x0000003f4492723e */ /* 0x000fc40004807043 */
[----:B------:R-:W-:Y:S01]  /*6230*/  F2FP.SATFINITE.E4M3.F32.PACK_AB_MERGE_C R147, R70, R69, R14 ;  /* 0x000000454693723e */ /* 0x000fe2000480700e */
[----:B------:R-:W-:Y:S06]  /*6240*/  @P1 BRA `(.L_x_29) ;  /* 0xffffffdc00081947 */ /* 0x000fec000383ffff */
.L_x_18:
[----:B------:R-:W-:Y:S06]  /*6250*/  BAR.ARV 0x8, 0x200 ;  /* 0x0208000000007b1d */ /* 0x000fec0000002000 */
[----:B------:R-:W-:Y:S05]  /*6260*/  @!P0 BRA `(.L_x_30) ;  /* 0x0000000000048947 */ /* 0x000fea0003800000 */
[----:B------:R-:W-:Y:S01]  /*6270*/  BPT.TRAP 0x1 ;  /* 0x000000040000795c */ /* 0x000fe20000300000 */
.L_x_30:
[----:B------:R-:W-:Y:S01]  /*6280*/  R2UR UR11, R2 ;  /* 0x00000000020b72ca */ /* 0x000fe200000e0000 */
[----:B------:R-:W-:-:S05]  /*6290*/  IMAD.U32 R0, RZ, RZ, UR4 ;  /* 0x00000004ff007e24 */ /* 0x000fca000f8e00ff */
[----:B------:R-:W-:-:S07]  /*62a0*/  SHF.L.U32 R0, R0, 0x1f, RZ ;  /* 0x0000001f00007819 */ /* 0x000fce00000006ff */
[----:B------:R-:W-:-:S09]  /*62b0*/  ULEA UR11, UR11, UR40, 0x3 ;  /* 0x000000280b0b7291 */ /* 0x000fd2000f8e183f */
[----:B------:R0:W1:Y:S01]  /*62c0*/  SYNCS.PHASECHK.TRANS64.TRYWAIT P1, [UR11+0x17050], R0 ;  /* 0x01705000ff0075a7 */ /* 0x000062000802014b */
[----:B------:R-:W-:Y:S05]  /*62d0*/  @!P0 BRA `(.L_x_31) ;  /* 0x0000000000048947 */ /* 0x000fea0003800000 */
[----:B------:R-:W-:Y:S01]  /*62e0*/  BPT.TRAP 0x1 ;  /* 0x000000040000795c */ /* 0x000fe20000300000 */
.L_x_31:
[----:B-1----:R-:W-:Y:S05]  /*62f0*/  @P1 BRA `(.L_x_32) ;  /* 0x0000000000081947 */ /* 0x002fea0003800000 */
[----:B------:R-:W1:Y:S02]  /*6300*/  SYNCS.PHASECHK.TRANS64.TRYWAIT P1, [UR11+0x17050], R0 ;  /* 0x01705000ff0075a7 */ /* 0x000e64000802014b */
[----:B-1----:R-:W-:Y:S05]  /*6310*/  @!P1 BRA `(.L_x_33) ;  /* 0x0000006400649947 */ /* 0x002fea0003800000 */
.L_x_32:
[----:B------:R-:W-:Y:S01]  /*6320*/  ULDC.64 UR12, c[0x0][0x9a0] ;  /* 0x00026800000c7ab9 */ /* 0x000fe20000000a00 */
[----:B------:R-:W-:Y:S01]  /*6330*/  UIADD3 UR40, UR40, 0x400, URZ ;  /* 0x0000040028287890 */ /* 0x000fe2000fffe03f */
[----:B------:R-:W-:Y:S01]  /*6340*/  R2UR UR15, R2 ;  /* 0x00000000020f72ca */ /* 0x000fe200000e0000 */
[----:B------:R-:W-:Y:S01]  /*6350*/  UISETP.NE.U32.AND UP0, UPT, UR12, URZ, UPT ;  /* 0x0000003f0c00728c */ /* 0x000fe2000bf05070 */
[----:B------:R-:W-:Y:S01]  /*6360*/  WARPGROUP.ARRIVE ;  /* 0x00000000000079c5 */ /* 0x000fe20000000000 */
[----:B------:R-:W-:Y:S01]  /*6370*/  USHF.R.U32.HI UR40, URZ, 0x4, UR40 ;  /* 0x000000043f287899 */ /* 0x000fe20008011628 */
[----:B------:R-:W-:Y:S01]  /*6380*/  MOV R4, 0x3f800000 ;  /* 0x3f80000000047802 */ /* 0x000fe20000000f00 */
[----:B------:R-:W-:Y:S02]  /*6390*/  UISETP.NE.AND.EX UP0, UPT, UR13, URZ, UPT, UP0 ;  /* 0x0000003f0d00728c */ /* 0x000fe4000bf05300 */
[----:B------:R-:W-:-:S04]  /*63a0*/  ULOP3.LUT UR40, UR40, 0x3fff, URZ, 0xc0, !UPT ;  /* 0x00003fff28287892 */ /* 0x000fc8000f8ec03f */
[----:B------:R-:W-:Y:S01]  /*63b0*/  ULOP3.LUT UR40, UR40, 0x10000, URZ, 0xfc, !UPT ;  /* 0x0001000028287892 */ /* 0x000fe2000f8efc3f */
[----:B------:R-:W-:-:S04]  /*63c0*/  PLOP3.LUT P1, PT, PT, PT, UP0, 0x80, 0x0 ;  /* 0x000000000000781c */ /* 0x000fc80003f2f008 */
[----:B------:R-:W-:Y:S01]  /*63d0*/  @UP0 ULDC.64 UR8, c[0x0][0x9c8] ;  /* 0x0002720000080ab9 */ /* 0x000fe20000000a00 */
[----:B------:R-:W-:Y:S02]  /*63e0*/  @UP0 USHF.R.S32.HI UR14, URZ, 0x1f, UR36 ;  /* 0x0000001f3f0e0899 */ /* 0x000fe40008011424 */
[----:B------:R-:W-:Y:S02]  /*63f0*/  @UP0 UIMAD UR6, UR47, UR8, URZ ;  /* 0x000000082f0602a4 */ /* 0x000fe4000f8e023f */
[----:B------:R-:W-:Y:S02]  /*6400*/  @UP0 UIMAD.WIDE.U32 UR4, UR46, UR8, URZ ;  /* 0x000000082e0402a5 */ /* 0x000fe4000f8e003f */
[----:B------:R-:W-:Y:S02]  /*6410*/  @UP0 UIMAD UR8, UR46, UR9, UR6 ;  /* 0x000000092e0802a4 */ /* 0x000fe4000f8e0206 */
[----:B------:R-:W-:Y:S01]  /*6420*/  UIMAD UR6, UR15, 0x300, UR40 ;  /* 0x000003000f0678a4 */ /* 0x000fe2000f8e0228 */
[----:B------:R-:W-:-:S02]  /*6430*/  @UP0 ULDC.64 UR16, c[0x0][0x9d0] ;  /* 0x0002740000100ab9 */ /* 0x000fc40000000a00 */
[----:B------:R-:W-:Y:S01]  /*6440*/  UMOV UR15, 0x40000040 ;  /* 0x40000040000f7882 */ /* 0x000fe20000000000 */
[----:B------:R-:W-:Y:S02]  /*6450*/  @UP0 UIMAD UR9, UR14, UR16, URZ ;  /* 0x000000100e0902a4 */ /* 0x000fe4000f8e023f */
[----:B------:R-:W-:Y:S01]  /*6460*/  @UP0 UIADD3 UR5, UR5, UR8, URZ ;  /* 0x0000000805050290 */ /* 0x000fe2000fffe03f */
[----:B------:R-:W-:Y:S01]  /*6470*/  UMOV UR14, UR6 ;  /* 0x00000006000e7c82 */ /* 0x000fe20008000000 */
[----:B------:R-:W-:Y:S01]  /*6480*/  @UP0 UIMAD UR9, UR36, UR17, UR9 ;  /* 0x00000011240902a4 */ /* 0x000fe2000f8e0209 */
[----:B------:R-:W-:Y:S01]  /*6490*/  QGMMA.64x96x32.F32.E4M3.E4M3 R88, R148, gdesc[UR12], R88, gsb0 ;  /* 0x0160000c94587df3 */ /* 0x000fe20008000858 */
[----:B------:R-:W-:-:S04]  /*64a0*/  @UP0 UIMAD.WIDE.U32 UR4, UR36, UR16, UR4 ;  /* 0x00000010240402a5 */ /* 0x000fc8000f8e0004 */
[----:B------:R-:W-:Y:S02]  /*64b0*/  @UP0 UIADD3 UR5, UR5, UR9, URZ ;  /* 0x0000000905050290 */ /* 0x000fe4000fffe03f */
[----:B------:R-:W-:-:S04]  /*64c0*/  @UP0 ULEA UR8, UP1, UR4, UR12, 0x2 ;  /* 0x0000000c04080291 */ /* 0x000fc8000f82103f */
[----:B------:R-:W-:Y:S02]  /*64d0*/  @UP0 ULEA.HI.X UR9, UR4, UR13, UR5, 0x2, UP1 ;  /* 0x0000000d04090291 */ /* 0x000fe400088f1405 */
[----:B------:R-:W-:-:S04]  /*64e0*/  IMAD.U32 R2, RZ, RZ, UR8 ;  /* 0x00000008ff027e24 */ /* 0x000fc8000f8e00ff */
[----:B-1----:R-:W-:-:S05]  /*64f0*/  IMAD.U32 R3, RZ, RZ, UR9 ;  /* 0x00000009ff037e24 */ /* 0x002fca000f8e00ff */
[----:B------:R1:W2:Y:S01]  /*6500*/  @P1 LDG.E R4, desc[UR38][R2.64] ;  /* 0x0000002602041981 */ /* 0x0002a2000c1e1900 */
[----:B------:R-:W-:Y:S01]  /*6510*/  UIADD3 UR4, UR6, 0x2, URZ ;  /* 0x0000000206047890 */ /* 0x000fe2000fffe03f */
[----:B------:R-:W-:-:S06]  /*6520*/  UMOV UR15, 0x40000040 ;  /* 0x40000040000f7882 */ /* 0x000fcc0000000000 */
[----:B------:R-:W-:Y:S01]  /*6530*/  UMOV UR14, UR4 ;  /* 0x00000004000e7c82 */ /* 0x000fe20008000000 */
[----:B------:R-:W-:Y:S02]  /*6540*/  WARPGROUP.DEPBAR.LE gsb0, 0x0 ;  /* 0x00008000000079c5 */ /* 0x000fe40000010000 */
[----:B------:R-:W-:-:S06]  /*6550*/  WARPGROUP.ARRIVE ;  /* 0x00000000000079c5 */ /* 0x000fcc0000000000 */
[----:B------:R-:W-:Y:S01]  /*6560*/  QGMMA.64x96x32.F32.E4M3.E4M3 R88, R136, gdesc[UR12], R88, gsb0 ;  /* 0x0160000c88587df3 */ /* 0x000fe20008000858 */
[----:B------:R-:W-:Y:S01]  /*6570*/  UIADD3 UR4, UR6, 0x4, URZ ;  /* 0x0000000406047890 */ /* 0x000fe2000fffe03f */
[----:B------:R-:W-:-:S06]  /*6580*/  UMOV UR15, 0x40000040 ;  /* 0x40000040000f7882 */ /* 0x000fcc0000000000 */
[----:B------:R-:W-:Y:S01]  /*6590*/  UMOV UR14, UR4 ;  /* 0x00000004000e7c82 */ /* 0x000fe20008000000 */
[----:B------:R-:W3:Y:S01]  /*65a0*/  SHFL.BFLY PT, R5, R6, 0x2, 0x1f ;  /* 0x0c401f0006057f89 */ /* 0x000ee200000e0000 */
[----:B------:R-:W-:-:S03]  /*65b0*/  UIADD3 UR6, UR6, 0x6, URZ ;  /* 0x0000000606067890 */ /* 0x000fc6000fffe03f */
[----:B------:R-:W4:Y:S01]  /*65c0*/  SHFL.BFLY PT, R7, R8, 0x2, 0x1f ;  /* 0x0c401f0008077f89 */ /* 0x000f2200000e0000 */
[----:B------:R-:W-:Y:S02]  /*65d0*/  WARPGROUP.DEPBAR.LE gsb0, 0x0 ;  /* 0x00008000000079c5 */ /* 0x000fe40000010000 */
[----:B------:R-:W-:-:S06]  /*65e0*/  WARPGROUP.ARRIVE ;  /* 0x00000000000079c5 */ /* 0x000fcc0000000000 */
[----:B------:R-:W-:Y:S01]  /*65f0*/  QGMMA.64x96x32.F32.E4M3.E4M3 R88, R140, gdesc[UR12], R88, gsb0 ;  /* 0x0160000c8c587df3 */ /* 0x000fe20008000858 */
[----:B------:R-:W-:Y:S01]  /*6600*/  UMOV UR14, UR6 ;  /* 0x00000006000e7c82 */ /* 0x000fe20008000000 */
[----:B------:R-:W-:Y:S01]  /*6610*/  UMOV UR15, 0x40000040 ;  /* 0x40000040000f7882 */ /* 0x000fe20000000000 */
[----:B---3--:R-:W-:Y:S01]  /*6620*/  FADD.FTZ R5, R5, R6 ;  /* 0x0000000605057221 */ /* 0x008fe20000010000 */
[----:B----4-:R-:W-:-:S04]  /*6630*/  FADD.FTZ R7, R7, R8 ;  /* 0x0000000807077221 */ /* 0x010fc80000010000 */
[----:B0-----:R-:W0:Y:S04]  /*6640*/  SHFL.BFLY PT, R0, R5, 0x1, 0x1f ;  /* 0x0c201f0005007f89 */ /* 0x001e2800000e0000 */
[----:B-1----:R-:W1:Y:S01]  /*6650*/  SHFL.BFLY PT, R2, R7, 0x1, 0x1f ;  /* 0x0c201f0007027f89 */ /* 0x002e6200000e0000 */
[----:B------:R-:W-:Y:S02]  /*6660*/  IMAD.MOV.U32 R3, RZ, RZ, RZ ;  /* 0x000000ffff037224 */ /* 0x000fe400078e00ff */
[----:B0-----:R-:W-:Y:S01]  /*6670*/  FADD.FTZ R9, R5, R0 ;  /* 0x0000000005097221 */ /* 0x001fe20000010000 */
[----:B-1----:R-:W-:-:S04]  /*6680*/  FADD.FTZ R10, R7, R2 ;  /* 0x00000002070a7221 */ /* 0x002fc80000010000 */
[C---:B------:R-:W-:Y:S01]  /*6690*/  FSETP.NE.FTZ.AND P1, PT, R9.reuse, RZ, PT ;  /* 0x000000ff0900720b */ /* 0x040fe20003f35000 */
[----:B------:R-:W-:Y:S01]  /*66a0*/  FMUL.FTZ R6, R9, 0.00390625 ;  /* 0x3b80000009067820 */ /* 0x000fe20000410000 */
[----:B------:R-:W-:-:S04]  /*66b0*/  FMUL.FTZ R8, R10, 0.00390625 ;  /* 0x3b8000000a087820 */ /* 0x000fc80000410000 */
[----:B------:R-:W-:Y:S02]  /*66c0*/  FSETP.NE.FTZ.AND P2, PT, R6, RZ, PT ;  /* 0x000000ff0600720b */ /* 0x000fe40003f55000 */
[----:B------:R-:W-:Y:S01]  /*66d0*/  FSETP.NE.FTZ.AND P3, PT, R8, RZ, PT ;  /* 0x000000ff0800720b */ /* 0x000fe20003f75000 */
[----:B------:R-:W-:Y:S02]  /*66e0*/  WARPGROUP.DEPBAR.LE gsb0, 0x0 ;  /* 0x00008000000079c5 */ /* 0x000fe40000010000 */
[----:B------:R-:W-:-:S06]  /*66f0*/  WARPGROUP.ARRIVE ;  /* 0x00000000000079c5 */ /* 0x000fcc0000000000 */
[----:B------:R-:W-:Y:S01]  /*6700*/  QGMMA.64x96x32.F32.E4M3.E4M3 R88, R144, gdesc[UR12], R88, gsb0 ;  /* 0x0160000c90587df3 */ /* 0x000fe20008000858 */
[----:B------:R-:W-:Y:S01]  /*6710*/  @P1 MUFU.RCP R3, R9 ;  /* 0x0000000900031308 */ /* 0x000fe20000001000 */
[----:B------:R-:W-:Y:S01]  /*6720*/  FSETP.NE.FTZ.AND P1, PT, R10, RZ, PT ;  /* 0x000000ff0a00720b */ /* 0x000fe20003f35000 */
[----:B------:R-:W-:-:S06]  /*6730*/  IMAD.MOV.U32 R7, RZ, RZ, RZ ;  /* 0x000000ffff077224 */ /* 0x000fcc00078e00ff */
[----:B------:R-:W0:Y:S08]  /*6740*/  @P2 MUFU.LG2 R6, R6 ;  /* 0x0000000600062308 */ /* 0x000e300000000c00 */
[----:B------:R-:W1:Y:S08]  /*6750*/  @P3 MUFU.LG2 R8, R8 ;  /* 0x0000000800083308 */ /* 0x000e700000000c00 */
[----:B------:R-:W3:Y:S01]  /*6760*/  @P1 MUFU.RCP R7, R10 ;  /* 0x0000000a00071308 */ /* 0x000ee20000001000 */
[----:B------:R-:W-:Y:S01]  /*6770*/  MOV R12, UR10 ;  /* 0x0000000a000c7c02 */ /* 0x000fe20008000f00 */
[----:B------:R-:W-:-:S02]  /*6780*/  IMAD.U32 R5, RZ, RZ, UR10 ;  /* 0x0000000aff057e24 */ /* 0x000fc4000f8e00ff */
[----:B0-----:R-:W-:Y:S02]  /*6790*/  @P2 FMUL.FTZ R6, R6, 0.69314718246459960938 ;  /* 0x3f31721806062820 */ /* 0x001fe40000410000 */
[----:B------:R-:W-:Y:S01]  /*67a0*/  @P2 FMUL.FTZ R5, R5, 0.69314718246459960938 ;  /* 0x3f31721805052820 */ /* 0x000fe20000410000 */
[----:B------:R-:W-:Y:S01]  /*67b0*/  @P3 FMUL.FTZ R12, R12, 0.69314718246459960938 ;  /* 0x3f3172180c0c3820 */ /* 0x000fe20000410000 */
[----:B-1----:R-:W-:Y:S01]  /*67c0*/  @P3 FMUL.FTZ R9, R8, 0.69314718246459960938 ;  /* 0x3f31721808093820 */ /* 0x002fe20000410000 */
[----:B------:R-:W-:Y:S02]  /*67d0*/  IMAD.MOV.U32 R2, RZ, RZ, -0x800000 ;  /* 0xff800000ff027424 */ /* 0x000fe400078e00ff */
[----:B------:R-:W-:Y:S01]  /*67e0*/  @P2 FFMA.FTZ R2, R5, R56, R6 ;  /* 0x0000003805022223 */ /* 0x000fe20000010006 */
[----:B------:R-:W-:Y:S02]  /*67f0*/  IMAD.MOV.U32 R0, RZ, RZ, -0x800000 ;  /* 0xff800000ff007424 */ /* 0x000fe400078e00ff */
[----:B------:R-:W-:Y:S01]  /*6800*/  @P3 FFMA.FTZ R0, R12, R50, R9 ;  /* 0x000000320c003223 */ /* 0x000fe20000010009 */
[-C--:B--2---:R-:W-:Y:S01]  /*6810*/  FMUL.FTZ R24, R3, R4.reuse ;  /* 0x0000000403187220 */ /* 0x084fe20000410000 */
[----:B---3--:R-:W-:Y:S01]  /*6820*/  FMUL.FTZ R7, R7, R4 ;  /* 0x0000000407077220 */ /* 0x008fe20000410000 */
[----:B------:R-:W-:-:S02]  /*6830*/  WARPGROUP.DEPBAR.LE gsb0, 0x0 ;  /* 0x00008000000079c5 */ /* 0x000fc40000010000 */
[----:B------:R-:W-:Y:S05]  /*6840*/  @!P0 BRA `(.L_x_34) ;  /* 0x0000000000048947 */ /* 0x000fea0003800000 */
[----:B------:R-:W-:Y:S01]  /*6850*/  BPT.TRAP 0x1 ;  /* 0x000000040000795c */ /* 0x000fe20000300000 */
.L_x_34:
[----:B------:R-:W-:Y:S01]  /*6860*/  UIADD3 UR4, UR11, 0x17060, URZ ;  /* 0x000170600b047890 */ /* 0x000fe2000fffe03f */
[-C--:B------:R-:W-:Y:S01]  /*6870*/  FMUL.FTZ R3, R88, R24.reuse ;  /* 0x0000001858037220 */ /* 0x080fe20000410000 */
[-C--:B------:R-:W-:Y:S01]  /*6880*/  FMUL.FTZ R4, R93, R24.reuse ;  /* 0x000000185d047220 */ /* 0x080fe20000410000 */
[-C--:B------:R-:W-:Y:S01]  /*6890*/  FMUL.FTZ R5, R96, R24.reuse ;  /* 0x0000001860057220 */ /* 0x080fe20000410000 */
[----:B------:R-:W-:Y:S01]  /*68a0*/  UPRMT UR4, UR7, 0x654, UR4 ;  /* 0x0000065407047896 */ /* 0x000fe20008000004 */
        /* <DEDUP_REMOVED lines=8> */
[----:B------:R-:W-:Y:S01]  /*6930*/  SYNCS.ARRIVE.TRANS64.RED.A1T0 RZ, [UR4], RZ ;  /* 0x000000ffffff79a7 */ /* 0x000fe20008100404 */
        /* <DEDUP_REMOVED lines=31> */
[----:B------:R-:W-:Y:S01]  /*6b30*/  PLOP3.LUT P0, PT, PT, PT, PT, 0x8, 0x0 ;  /* 0x000000000000781c */ /* 0x000fe20003f0e170 */
[-C--:B------:R-:W-:Y:S01]  /*6b40*/  FMUL.FTZ R118, R118, R7.reuse ;  /* 0x0000000776767220 */ /* 0x080fe20000410000 */
[-C--:B------:R-:W-:Y:S01]  /*6b50*/  FMUL.FTZ R115, R115, R7.reuse ;  /* 0x0000000773737220 */ /* 0x080fe20000410000 */
[-C--:B------:R-:W-:Y:S01]  /*6b60*/  FMUL.FTZ R126, R126, R7.reuse ;  /* 0x000000077e7e7220 */ /* 0x080fe20000410000 */
[-C--:B------:R-:W-:Y:S01]  /*6b70*/  FMUL.FTZ R123, R123, R7.reuse ;  /* 0x000000077b7b7220 */ /* 0x080fe20000410000 */
[-C--:B------:R-:W-:Y:S01]  /*6b80*/  FMUL.FTZ R134, R134, R7.reuse ;  /* 0x0000000786867220 */ /* 0x080fe20000410000 */
[----:B------:R-:W-:-:S07]  /*6b90*/  FMUL.FTZ R131, R131, R7 ;  /* 0x0000000783837220 */ /* 0x000fce0000410000 */
.L_x_10:
[----:B------:R-:W-:Y:S05]  /*6ba0*/  @P0 BRA `(.L_x_35) ;  /* 0x0000001800ec0947 */ /* 0x000fea0003800000 */
[----:B------:R-:W0:Y:S01]  /*6bb0*/  S2R R26, SR_TID.X ;  /* 0x00000000001a7919 */ /* 0x000e220000002100 */
[----:B------:R-:W-:Y:S01]  /*6bc0*/  ULDC.64 UR4, c[0x4][0x38] ;  /* 0x01000e0000047ab9 */ /* 0x000fe20000000a00 */
[----:B------:R-:W1:Y:S01]  /*6bd0*/  LDC R46, c[0x0][0xbe8] ;  /* 0x0002fa00ff2e7b82 */ /* 0x000e620000000800 */
[----:B------:R-:W-:Y:S01]  /*6be0*/  ULDC.64 UR8, c[0x0][0xbd0] ;  /* 0x0002f40000087ab9 */ /* 0x000fe20000000a00 */
[----:B------:R-:W2:Y:S01]  /*6bf0*/  S2R R45, SR_CTAID.X ;  /* 0x00000000002d7919 */ /* 0x000ea20000002500 */
[----:B------:R-:W-:Y:S01]  /*6c00*/  USHF.R.S32.HI UR7, URZ, 0x1f, UR36 ;  /* 0x0000001f3f077899 */ /* 0x000fe20008011424 */
[----:B------:R-:W-:-:S04]  /*6c10*/  ULDC.64 UR10, c[0x0][0xb38] ;  /* 0x0002ce00000a7ab9 */ /* 0x000fc80000000a00 */
[----:B------:R-:W3:Y:S01]  /*6c20*/  LDC R74, c[0x0][0xc50] ;  /* 0x00031400ff4a7b82 */ /* 0x000ee20000000800 */
[----:B0-----:R-:W-:-:S05]  /*6c30*/  IMAD.SHL.U32 R6, R26, 0x4, RZ ;  /* 0x000000041a067824 */ /* 0x001fca00078e00ff */
[----:B------:R-:W-:Y:S02]  /*6c40*/  LOP3.LUT R6, R6, 0xc, RZ, 0xc0, !PT ;  /* 0x0000000c06067812 */ /* 0x000fe400078ec0ff */
[----:B------:R-:W-:Y:S02]  /*6c50*/  BAR.SYNC.DEFER_BLOCKING 0x1, 0x180 ;  /* 0x0046000000007b1d */ /* 0x000fe40000010000 */
[----:B------:R-:W-:-:S05]  /*6c60*/  IADD3 R6, P0, R6, UR4, RZ ;  /* 0x0000000406067c10 */ /* 0x000fca000ff1e0ff */
[----:B------:R-:W-:-:S05]  /*6c70*/  IMAD.X R7, RZ, RZ, UR5, P0 ;  /* 0x00000005ff077e24 */ /* 0x000fca00080e06ff */
[----:B------:R0:W4:Y:S01]  /*6c80*/  LDG.E.CONSTANT R12, desc[UR38][R6.64] ;  /* 0x00000026060c7981 */ /* 0x000122000c1e9900 */
[----:B------:R-:W-:Y:S01]  /*6c90*/  LOP3.LUT P0, R19, R26, 0x3, RZ, 0xc0, !PT ;  /* 0x000000031a137812 */ /* 0x000fe2000780c0ff */
[----:B------:R-:W-:Y:S01]  /*6ca0*/  UIMAD.WIDE.U32 UR4, UR36, UR8, URZ ;  /* 0x00000008240472a5 */ /* 0x000fe2000f8e003f */
[----:B-1----:R-:W-:Y:S01]  /*6cb0*/  ISETP.NE.AND P2, PT, R46, 0x1, PT ;  /* 0x000000012e00780c */ /* 0x002fe20003f45270 */
[----:B------:R-:W-:Y:S01]  /*6cc0*/  UIMAD UR6, UR7, UR8, URZ ;  /* 0x00000008070672a4 */ /* 0x000fe2000f8e023f */
[----:B------:R-:W-:Y:S01]  /*6cd0*/  ISETP.EQ.OR P0, PT, R19, 0x3, !P0 ;  /* 0x000000031300780c */ /* 0x000fe20004702670 */
[----:B------:R-:W-:Y:S01]  /*6ce0*/  UIMAD UR8, UR7, UR10, URZ ;  /* 0x0000000a070872a4 */ /* 0x000fe2000f8e023f */
[----:B------:R-:W-:Y:S01]  /*6cf0*/  BSSY B0, `(.L_x_36) ;  /* 0x0000144000007945 */ /* 0x000fe20003800000 */
[----:B------:R-:W-:Y:S01]  /*6d00*/  UIMAD UR9, UR36, UR9, UR6 ;  /* 0x00000009240972a4 */ /* 0x000fe2000f8e0206 */
[----:B------:R-:W-:Y:S01]  /*6d10*/  SEL R57, R5, R14, P0 ;  /* 0x0000000e05397207 */ /* 0x000fe20000000000 */
[----:B------:R-:W-:Y:S01]  /*6d20*/  IMAD.U32 R27, RZ, RZ, UR5 ;  /* 0x00000005ff1b7e24 */ /* 0x000fe2000f8e00ff */
[----:B------:R-:W-:Y:S01]  /*6d30*/  SEL R5, R14, R5, P0 ;  /* 0x000000050e057207 */ /* 0x000fe20000000000 */
[----:B------:R-:W-:Y:S01]  /*6d40*/  UIADD3 UR9, UR5, UR9, URZ ;  /* 0x0000000905097290 */ /* 0x000fe2000fffe03f */
[----:B------:R-:W-:Y:S01]  /*6d50*/  SEL R65, R9, R16, P0 ;  /* 0x0000001009417207 */ /* 0x000fe20000000000 */
[----:B------:R-:W-:Y:S01]  /*6d60*/  UIMAD.WIDE.U32 UR6, UR36, UR10, URZ ;  /* 0x0000000a240672a5 */ /* 0x000fe2000f8e003f */
[----:B------:R-:W-:Y:S01]  /*6d70*/  SEL R14, R16, R9, P0 ;  /* 0x00000009100e7207 */ /* 0x000fe20000000000 */
[----:B------:R-:W-:Y:S01]  /*6d80*/  VIADD R9, R26, 0xffffff80 ;  /* 0xffffff801a097836 */ /* 0x000fe20000000000 */
[----:B------:R-:W-:Y:S01]  /*6d90*/  SEL R19, R13, R4, P0 ;  /* 0x000000040d137207 */ /* 0x000fe20000000000 */
[----:B------:R-:W1:Y:S01]  /*6da0*/  @P2 LDC R72, c[0x0][0xbec] ;  /* 0x0002fb00ff482b82 */ /* 0x000e620000000800 */
[----:B------:R-:W-:Y:S01]  /*6db0*/  SEL R13, R4, R13, P0 ;  /* 0x0000000d040d7207 */ /* 0x000fe20000000000 */
[----:B------:R-:W-:Y:S01]  /*6dc0*/  UIMAD UR8, UR36, UR11, UR8 ;  /* 0x0000000b240872a4 */ /* 0x000fe2000f8e0208 */
[----:B------:R-:W-:Y:S01]  /*6dd0*/  SHF.R.S32.HI R4, RZ, 0x1f, R9 ;  /* 0x0000001fff047819 */ /* 0x000fe20000011409 */
[----:B------:R-:W-:Y:S01]  /*6de0*/  IMAD.U32 R27, RZ, RZ, UR9 ;  /* 0x00000009ff1b7e24 */ /* 0x000fe2000f8e00ff */
[----:B------:R-:W-:Y:S01]  /*6df0*/  SEL R81, R3, R8, P0 ;  /* 0x0000000803517207 */ /* 0x000fe20000000000 */
[----:B------:R-:W-:Y:S01]  /*6e00*/  UIADD3 UR8, UR7, UR8, URZ ;  /* 0x0000000807087290 */ /* 0x000fe2000fffe03f */
[----:B0-----:R-:W-:Y:S01]  /*6e10*/  LEA.HI R6, R4, R9, RZ, 0x7 ;  /* 0x0000000904067211 */ /* 0x001fe200078f38ff */
[----:B------:R-:W0:Y:S01]  /*6e20*/  @P2 LDC R76, c[0x0][0xbec] ;  /* 0x0002fb00ff4c2b82 */ /* 0x000e220000000800 */
[----:B------:R-:W-:Y:S01]  /*6e30*/  SEL R3, R8, R3, P0 ;  /* 0x0000000308037207 */ /* 0x000fe20000000000 */
[----:B------:R-:W-:Y:S01]  /*6e40*/  IMAD.U32 R35, RZ, RZ, UR7 ;  /* 0x00000007ff237e24 */ /* 0x000fe2000f8e00ff */
[----:B------:R-:W-:Y:S01]  /*6e50*/  LOP3.LUT R8, R6, 0xffffff80, RZ, 0xc0, !PT ;  /* 0xffffff8006087812 */ /* 0x000fe200078ec0ff */
[----:B------:R-:W-:Y:S01]  /*6e60*/  IMAD.U32 R34, RZ, RZ, UR6 ;  /* 0x00000006ff227e24 */ /* 0x000fe2000f8e00ff */
[----:B------:R-:W-:Y:S01]  /*6e70*/  SEL R53, R132, R25, P0 ;  /* 0x0000001984357207 */ /* 0x000fe20000000000 */
[----:B------:R-:W-:Y:S01]  /*6e80*/  IMAD.U32 R35, RZ, RZ, UR8 ;  /* 0x00000008ff237e24 */ /* 0x000fe2000f8e00ff */
[----:B------:R-:W-:Y:S01]  /*6e90*/  IADD3 R40, R9, -R8, RZ ;  /* 0x8000000809287210 */ /* 0x000fe20007ffe0ff */
[----:B------:R-:W-:Y:S01]  /*6ea0*/  ULDC.64 UR6, c[0x0][0xb48] ;  /* 0x0002d20000067ab9 */ /* 0x000fe20000000a00 */
[----:B------:R-:W-:Y:S01]  /*6eb0*/  SEL R71, R25, R132, P0 ;  /* 0x0000008419477207 */ /* 0x000fe20000000000 */
[----:B------:R-:W-:Y:S01]  /*6ec0*/  ULDC.64 UR8, c[0x0][0xb28] ;  /* 0x0002ca0000087ab9 */ /* 0x000fe20000000a00 */
[----:B------:R-:W-:-:S02]  /*6ed0*/  SHF.R.S32.HI R25, RZ, 0x1f, R40 ;  /* 0x0000001fff197819 */ /* 0x000fc40000011428 */
[----:B------:R-:W-:Y:S02]  /*6ee0*/  SEL R55, R15, R10, P0 ;  /* 0x0000000a0f377207 */ /* 0x000fe40000000000 */
[----:B------:R-:W-:Y:S02]  /*6ef0*/  SEL R15, R10, R15, P0 ;  /* 0x0000000f0a0f7207 */ /* 0x000fe40000000000 */
[----:B------:R-:W-:Y:S02]  /*6f00*/  LEA.HI R10, R25, R40, RZ, 0x2 ;  /* 0x00000028190a7211 */ /* 0x000fe400078f10ff */
[----:B------:R-:W-:Y:S02]  /*6f10*/  SEL R49, R124, R23, P0 ;  /* 0x000000177c317207 */ /* 0x000fe40000000000 */
[----:B------:R-:W-:Y:S02]  /*6f20*/  SEL R75, R23, R124, P0 ;  /* 0x0000007c174b7207 */ /* 0x000fe40000000000 */
[----:B------:R-:W-:-:S02]  /*6f30*/  LEA.HI R4, R4, R9, RZ, 0x2 ;  /* 0x0000000904047211 */ /* 0x000fc400078f10ff */
[----:B------:R-:W-:Y:S02]  /*6f40*/  SHF.R.S32.HI R23, RZ, 0x7, R6 ;  /* 0x00000007ff177819 */ /* 0x000fe40000011406 */
[--C-:B------:R-:W-:Y:S02]  /*6f50*/  SHF.R.S32.HI R6, RZ, 0x2, R10.reuse ;  /* 0x00000002ff067819 */ /* 0x100fe4000001140a */
[----:B------:R-:W-:Y:S02]  /*6f60*/  SHF.R.S32.HI R7, RZ, 0x1f, R10 ;  /* 0x0000001fff077819 */ /* 0x000fe4000001140a */
[----:B------:R-:W-:Y:S01]  /*6f70*/  LOP3.LUT R8, R4, 0xfffffffc, RZ, 0xc0, !PT ;  /* 0xfffffffc04087812 */ /* 0x000fe200078ec0ff */
[----:B------:R-:W-:Y:S01]  /*6f80*/  IMAD.HI R4, R23, 0x55555556, RZ ;  /* 0x5555555617047827 */ /* 0x000fe200078e02ff */
[----:B------:R-:W-:Y:S02]  /*6f90*/  LEA.HI R7, R7, R6, RZ, 0x3 ;  /* 0x0000000607077211 */ /* 0x000fe400078f18ff */
[----:B------:R-:W-:Y:S01]  /*6fa0*/  SEL R61, R135, R134, P0 ;  /* 0x00000086873d7207 */ /* 0x000fe20000000000 */
[----:B------:R-:W-:Y:S01]  /*6fb0*/  IMAD.IADD R8, R9, 0x1, -R8 ;  /* 0x0000000109087824 */ /* 0x000fe200078e0a08 */
[----:B------:R-:W-:-:S02]  /*6fc0*/  LOP3.LUT R9, R7, 0xfffffff8, RZ, 0xc0, !PT ;  /* 0xfffffff807097812 */ /* 0x000fc400078ec0ff */
[----:B------:R-:W-:Y:S02]  /*6fd0*/  LEA.HI R7, R25, R40, RZ, 0x5 ;  /* 0x0000002819077211 */ /* 0x000fe400078f28ff */
[----:B------:R-:W-:Y:S01]  /*6fe0*/  LEA.HI R4, R4, R4, RZ, 0x1 ;  /* 0x0000000404047211 */ /* 0x000fe200078f08ff */
[----:B------:R-:W-:Y:S01]  /*6ff0*/  IMAD.IADD R6, R6, 0x1, -R9 ;  /* 0x0000000106067824 */ /* 0x000fe200078e0a09 */
[----:B------:R-:W-:Y:S02]  /*7000*/  SHF.R.S32.HI R7, RZ, 0x5, R7 ;  /* 0x00000005ff077819 */ /* 0x000fe40000011407 */
[----:B------:R-:W-:Y:S01]  /*7010*/  LEA.HI R9, R8, R8, RZ, 0x1 ;  /* 0x0000000808097211 */ /* 0x000fe200078f08ff */
[----:B------:R-:W-:Y:S01]  /*7020*/  IMAD R4, R4, -0x3, R23 ;  /* 0xfffffffd04047824 */ /* 0x000fe200078e0217 */
[----:B------:R-:W-:Y:S01]  /*7030*/  SEL R33, R134, R135, P0 ;  /* 0x0000008786217207 */ /* 0x000fe20000000000 */
[----:B------:R-:W-:Y:S01]  /*7040*/  IMAD R7, R7, 0x10, R6 ;  /* 0x0000001007077824 */ /* 0x000fe200078e0206 */
[----:B------:R-:W-:-:S02]  /*7050*/  LOP3.LUT R9, R9, 0x1ffffffe, RZ, 0xc0, !PT ;  /* 0x1ffffffe09097812 */ /* 0x000fc400078ec0ff */
[----:B------:R-:W-:Y:S01]  /*7060*/  SEL R43, R58, R21, P0 ;  /* 0x000000153a2b7207 */ /* 0x000fe20000000000 */
[----:B------:R-:W-:Y:S01]  /*7070*/  IMAD R4, R4, 0x40, R7 ;  /* 0x0000004004047824 */ /* 0x000fe200078e0207 */
[----:B------:R-:W-:Y:S01]  /*7080*/  SEL R58, R21, R58, P0 ;  /* 0x0000003a153a7207 */ /* 0x000fe20000000000 */
[----:B------:R-:W-:Y:S01]  /*7090*/  IMAD.IADD R9, R8, 0x1, -R9 ;  /* 0x0000000108097824 */ /* 0x000fe200078e0a09 */
[----:B------:R-:W-:Y:S01]  /*70a0*/  SEL R31, R98, R99, P0 ;  /* 0x00000063621f7207 */ /* 0x000fe20000000000 */
[----:B--2---:R-:W-:Y:S01]  /*70b0*/  IMAD R54, R45, 0xc0, R4 ;  /* 0x000000c02d367824 */ /* 0x004fe200078e0204 */
[----:B------:R-:W-:Y:S02]  /*70c0*/  SEL R21, R114, R115, P0 ;  /* 0x0000007372157207 */ /* 0x000fe40000000000 */
[----:B------:R-:W-:Y:S02]  /*70d0*/  LEA R9, R9, R4, 0x3 ;  /* 0x0000000409097211 */ /* 0x000fe400078e18ff */
[----:B------:R-:W-:-:S02]  /*70e0*/  SEL R73, R51, R24, P0 ;  /* 0x0000001833497207 */ /* 0x000fc40000000000 */
[----:B------:R-:W-:Y:S01]  /*70f0*/  SEL R51, R24, R51, P0 ;  /* 0x0000003318337207 */ /* 0x000fe20000000000 */
[----:B------:R-:W-:Y:S01]  /*7100*/  IMAD R45, R45, 0xc0, R9 ;  /* 0x000000c02d2d7824 */ /* 0x000fe200078e0209 */
[----:B------:R-:W-:Y:S02]  /*7110*/  SEL R79, R17, R20, P0 ;  /* 0x00000014114f7207 */ /* 0x000fe40000000000 */
[----:B------:R-:W-:Y:S01]  /*7120*/  SEL R17, R20, R17, P0 ;  /* 0x0000001114117207 */ /* 0x000fe20000000000 */
[----:B0-----:R-:W-:Y:S01]  /*7130*/  @P2 IMAD.HI.U32 R76, R45, R76, RZ ;  /* 0x0000004c2d4c2227 */ /* 0x001fe200078e00ff */
[----:B------:R-:W-:Y:S02]  /*7140*/  SEL R59, R18, R11, P0 ;  /* 0x0000000b123b7207 */ /* 0x000fe40000000000 */
[----:B------:R-:W-:Y:S02]  /*7150*/  SEL R18, R11, R18, P0 ;  /* 0x000000120b127207 */ /* 0x000fe40000000000 */
[----:B------:R-:W-:-:S02]  /*7160*/  SEL R69, R94, R95, P0 ;  /* 0x0000005f5e457207 */ /* 0x000fc40000000000 */
[----:B------:R-:W-:Y:S01]  /*7170*/  MOV R26, UR4 ;  /* 0x00000004001a7c02 */ /* 0x000fe20008000f00 */
[----:B------:R-:W3:Y:S01]  /*7180*/  S2UR UR4, SR_CTAID.Y ;  /* 0x00000000000479c3 */ /* 0x000ee20000002600 */
[----:B------:R-:W-:Y:S02]  /*7190*/  SEL R77, R47, R22, P0 ;  /* 0x000000162f4d7207 */ /* 0x000fe40000000000 */
[----:B------:R-:W-:Y:S02]  /*71a0*/  SEL R67, R102, R103, P0 ;  /* 0x0000006766437207 */ /* 0x000fe40000000000 */
[----:B------:R-:W-:Y:S02]  /*71b0*/  LOP3.LUT R7, R10, 0x7ffffffc, RZ, 0xc0, !PT ;  /* 0x7ffffffc0a077812 */ /* 0x000fe400078ec0ff */
[----:B------:R-:W-:Y:S02]  /*71c0*/  SEL R47, R22, R47, P0 ;  /* 0x0000002f162f7207 */ /* 0x000fe40000000000 */
[----:B------:R-:W-:-:S02]  /*71d0*/  SEL R29, R90, R91, P0 ;  /* 0x0000005b5a1d7207 */ /* 0x000fc40000000000 */
[----:B------:R-:W-:Y:S02]  /*71e0*/  SEL R11, R106, R107, P0 ;  /* 0x0000006b6a0b7207 */ /* 0x000fe40000000000 */
[----:B------:R-:W-:Y:S02]  /*71f0*/  SEL R63, R110, R111, P0 ;  /* 0x0000006f6e3f7207 */ /* 0x000fe40000000000 */
[----:B------:R-:W-:Y:S02]  /*7200*/  SEL R41, R118, R119, P0 ;  /* 0x0000007776297207 */ /* 0x000fe40000000000 */
[----:B------:R-:W-:Y:S02]  /*7210*/  SEL R37, R122, R123, P0 ;  /* 0x0000007b7a257207 */ /* 0x000fe40000000000 */
        /* <DEDUP_REMOVED lines=13> */
[C---:B------:R-:W-:Y:S01]  /*72f0*/  LOP3.LUT P1, RZ, R40.reuse, 0x3, RZ, 0xc0, !PT ;  /* 0x0000000328ff7812 */ /* 0x040fe2000782c0ff */
[----:B------:R-:W-:Y:S01]  /*7300*/  IMAD.IADD R40, R40, 0x1, -R7 ;  /* 0x0000000128287824 */ /* 0x000fe200078e0a07 */
[----:B----4-:R-:W-:Y:S01]  /*7310*/  LOP3.LUT R44, R12, 0x2, RZ, 0x3c, !PT ;  /* 0x000000020c2c7812 */ /* 0x010fe200078e3cff */
[----:B------:R-:W-:Y:S04]  /*7320*/  SHFL.IDX PT, R60, R33, R12, 0x1c1f ;  /* 0x001c1f0c213c7589 */ /* 0x000fe800000e0000 */
[----:B------:R-:W0:Y:S04]  /*7330*/  SHFL.IDX PT, R61, R61, R44, 0x1c1f ;  /* 0x001c1f2c3d3d7589 */ /* 0x000e2800000e0000 */
[----:B------:R2:W-:Y:S04]  /*7340*/  SHFL.IDX PT, R24, R31, R12, 0x1c1f ;  /* 0x001c1f0c1f187589 */ /* 0x0005e800000e0000 */
[----:B------:R-:W-:Y:S04]  /*7350*/  SHFL.IDX PT, R9, R21, R12, 0x1c1f ;  /* 0x001c1f0c15097589 */ /* 0x000fe800000e0000 */
[----:B------:R-:W-:Y:S01]  /*7360*/  SHFL.IDX PT, R20, R81, R12, 0x1c1f ;  /* 0x001c1f0c51147589 */ /* 0x000fe200000e0000 */
[----:B--2---:R-:W2:Y:S03]  /*7370*/  LDC.64 R30, c[0x0][0xbd8] ;  /* 0x0002f600ff1e7b82 */ /* 0x004ea60000000a00 */
[----:B------:R0:W-:Y:S04]  /*7380*/  SHFL.IDX PT, R21, R3, R44, 0x1c1f ;  /* 0x001c1f2c03157589 */ /* 0x0001e800000e0000 */
[----:B------:R-:W-:Y:S04]  /*7390*/  SHFL.IDX PT, R19, R19, R12, 0x1c1f ;  /* 0x001c1f0c13137589 */ /* 0x000fe800000e0000 */
[----:B------:R-:W4:Y:S01]  /*73a0*/  SHFL.IDX PT, R62, R13, R44, 0x1c1f ;  /* 0x001c1f2c0d3e7589 */ /* 0x000f2200000e0000 */
[----:B0-----:R-:W-:-:S03]  /*73b0*/  SEL R3, R61, R60, P0 ;  /* 0x0000003c3d037207 */ /* 0x001fc60000000000 */
[----:B------:R-:W-:Y:S04]  /*73c0*/  SHFL.IDX PT, R57, R57, R12, 0x1c1f ;  /* 0x001c1f0c39397589 */ /* 0x000fe800000e0000 */
[----:B------:R0:W5:Y:S04]  /*73d0*/  SHFL.IDX PT, R66, R5, R44, 0x1c1f ;  /* 0x001c1f2c05427589 */ /* 0x00016800000e0000 */
[----:B------:R-:W-:Y:S04]  /*73e0*/  SHFL.IDX PT, R55, R55, R12, 0x1c1f ;  /* 0x001c1f0c37377589 */ /* 0x000fe800000e0000 */
[----:B------:R-:W-:Y:S01]  /*73f0*/  SHFL.IDX PT, R59, R59, R12, 0x1c1f ;  /* 0x001c1f0c3b3b7589 */ /* 0x000fe200000e0000 */
[----:B0-----:R-:W-:-:S03]  /*7400*/  SEL R5, R60, R61, P0 ;  /* 0x0000003d3c057207 */ /* 0x001fc60000000000 */
[----:B------:R-:W0:Y:S01]  /*7410*/  SHFL.IDX PT, R64, R15, R44, 0x1c1f ;  /* 0x001c1f2c0f407589 */ /* 0x000e2200000e0000 */
[----:B------:R-:W1:Y:S03]  /*7420*/  LDC.64 R60, c[0x0][0xb40] ;  /* 0x0002d000ff3c7b82 */ /* 0x000e660000000a00 */
[----:B------:R5:W3:Y:S01]  /*7430*/  SHFL.IDX PT, R68, R18, R44, 0x1c1f ;  /* 0x001c1f2c12447589 */ /* 0x000ae200000e0000 */
[----:B----4-:R-:W-:-:S03]  /*7440*/  SEL R13, R19, R62, P0 ;  /* 0x0000003e130d7207 */ /* 0x010fc60000000000 */
[----:B------:R4:W-:Y:S04]  /*7450*/  SHFL.IDX PT, R28, R69, R12, 0x1c1f ;  /* 0x001c1f0c451c7589 */ /* 0x0009e800000e0000 */
[----:B------:R-:W-:Y:S01]  /*7460*/  SHFL.IDX PT, R16, R67, R12, 0x1c1f ;  /* 0x001c1f0c43107589 */ /* 0x000fe200000e0000 */
[----:B-----5:R-:W-:-:S03]  /*7470*/  SEL R18, R57, R66, P0 ;  /* 0x0000004239127207 */ /* 0x020fc60000000000 */
[----:B------:R-:W-:Y:S01]  /*7480*/  SHFL.IDX PT, R8, R41, R12, 0x1c1f ;  /* 0x001c1f0c29087589 */ /* 0x000fe200000e0000 */
[----:B----4-:R-:W4:Y:S03]  /*7490*/  @P2 LDC R69, c[0x0][0xbf0] ;  /* 0x0002fc00ff452b82 */ /* 0x010f260000000800 */
[----:B------:R-:W-:Y:S04]  /*74a0*/  SHFL.IDX PT, R7, R37, R12, 0x1c1f ;  /* 0x001c1f0c25077589 */ /* 0x000fe800000e0000 */
[----:B------:R-:W-:Y:S01]  /*74b0*/  SHFL.IDX PT, R4, R39, R12, 0x1c1f ;  /* 0x001c1f0c27047589 */ /* 0x000fe200000e0000 */
[----:B0-----:R-:W-:Y:S01]  /*74c0*/  SEL R15, R64, R55, P0 ;  /* 0x00000037400f7207 */ /* 0x001fe20000000000 */
[----:B-1----:R-:W-:-:S02]  /*74d0*/  IMAD.WIDE.U32 R34, R60, UR46, R34 ;  /* 0x0000002e3c227c25 */ /* 0x002fc4000f8e0022 */
[----:B------:R-:W-:Y:S04]  /*74e0*/  SHFL.IDX PT, R6, R25, R12, 0x1c1f ;  /* 0x001c1f0c19067589 */ /* 0x000fe800000e0000 */
[----:B------:R-:W-:Y:S04]  /*74f0*/  SHFL.IDX PT, R67, R17, R44, 0x1c1f ;  /* 0x001c1f2c11437589 */ /* 0x000fe800000e0000 */
[----:B------:R0:W-:Y:S04]  /*7500*/  SHFL.IDX PT, R70, R14, R44, 0x1c1f ;  /* 0x001c1f2c0e467589 */ /* 0x0001e800000e0000 */
[----:B------:R-:W-:Y:S04]  /*7510*/  SHFL.IDX PT, R58, R58, R44, 0x1c1f ;  /* 0x001c1f2c3a3a7589 */ /* 0x000fe800000e0000 */
[----:B------:R-:W-:Y:S01]  /*7520*/  SHFL.IDX PT, R50, R75, R44, 0x1c1f ;  /* 0x001c1f2c4b327589 */ /* 0x000fe200000e0000 */
[----:B0-----:R-:W-:Y:S01]  /*7530*/  SEL R14, R66, R57, P0 ;  /* 0x00000039420e7207 */ /* 0x001fe20000000000 */
[----:B------:R-:W-:-:S02]  /*7540*/  IMAD R57, RZ, RZ, -UR36 ;  /* 0x80000024ff397e24 */ /* 0x000fc4000f8e02ff */
[----:B------:R-:W-:Y:S04]  /*7550*/  SHFL.IDX PT, R47, R47, R44, 0x1c1f ;  /* 0x001c1f2c2f2f7589 */ /* 0x000fe800000e0000 */
[----:B------:R0:W-:Y:S04]  /*7560*/  SHFL.IDX PT, R56, R71, R44, 0x1c1f ;  /* 0x001c1f2c47387589 */ /* 0x0001e800000e0000 */
[----:B------:R-:W-:Y:S04]  /*7570*/  SHFL.IDX PT, R51, R51, R44, 0x1c1f ;  /* 0x001c1f2c33337589 */ /* 0x000fe800000e0000 */
[----:B------:R-:W-:Y:S01]  /*7580*/  SHFL.IDX PT, R41, R95, R44, 0x1c1f ;  /* 0x001c1f2c5f297589 */ /* 0x000fe200000e0000 */
[----:B0-----:R-:W0:Y:S03]  /*7590*/  @P2 LDC R71, c[0x0][0xbf0] ;  /* 0x0002fc00ff472b82 */ /* 0x001e260000000800 */
[----:B------:R-:W-:Y:S04]  /*75a0*/  SHFL.IDX PT, R38, R91, R44, 0x1c1f ;  /* 0x001c1f2c5b267589 */ /* 0x000fe800000e0000 */
        /* <DEDUP_REMOVED lines=8> */
[----:B------:R2:W-:Y:S04]  /*7630*/  SHFL.IDX PT, R23, R23, R44, 0x1c1f ;  /* 0x001c1f2c17177589 */ /* 0x0005e800000e0000 */
[----:B------:R-:W1:Y:S04]  /*7640*/  SHFL.IDX PT, R65, R65, R12, 0x1c1f ;  /* 0x001c1f0c41417589 */ /* 0x000e6800000e0000 */
[----:B------:R-:W5:Y:S01]  /*7650*/  SHFL.IDX PT, R42, R79, R12, 0x1c1f ;  /* 0x001c1f0c4f2a7589 */ /* 0x000f6200000e0000 */
[----:B--2---:R-:W-:-:S03]  /*7660*/  IMAD R44, R30, UR47, RZ ;  /* 0x0000002f1e2c7c24 */ /* 0x004fc6000f8e02ff */
[----:B------:R-:W-:Y:S01]  /*7670*/  SHFL.IDX PT, R43, R43, R12, 0x1c1f ;  /* 0x001c1f0c2b2b7589 */ /* 0x000fe200000e0000 */
[----:B------:R-:W-:-:S03]  /*7680*/  IMAD R31, R31, UR46, R44 ;  /* 0x0000002e1f1f7c24 */ /* 0x000fc6000f8e022c */
[----:B------:R-:W2:Y:S01]  /*7690*/  SHFL.IDX PT, R48, R77, R12, 0x1c1f ;  /* 0x001c1f0c4d307589 */ /* 0x000ea200000e0000 */
[----:B------:R-:W-:-:S03]  /*76a0*/  @P2 IMAD.HI.U32 R44, R45, R72, RZ ;  /* 0x000000482d2c2227 */ /* 0x000fc600078e00ff */
[----:B------:R-:W2:Y:S04]  /*76b0*/  SHFL.IDX PT, R49, R49, R12, 0x1c1f ;  /* 0x001c1f0c31317589 */ /* 0x000ea800000e0000 */
[----:B------:R-:W2:Y:S04]  /*76c0*/  SHFL.IDX PT, R52, R73, R12, 0x1c1f ;  /* 0x001c1f0c49347589 */ /* 0x000ea800000e0000 */
[----:B------:R-:W2:Y:S04]  /*76d0*/  SHFL.IDX PT, R53, R53, R12, 0x1c1f ;  /* 0x001c1f0c35357589 */ /* 0x000ea800000e0000 */
[----:B------:R-:W-:Y:S04]  /*76e0*/  SHFL.IDX PT, R29, R29, R12, 0x1c1f ;  /* 0x001c1f0c1d1d7589 */ /* 0x000fe800000e0000 */
[----:B------:R-:W-:Y:S04]  /*76f0*/  SHFL.IDX PT, R11, R11, R12, 0x1c1f ;  /* 0x001c1f0c0b0b7589 */ /* 0x000fe800000e0000 */
[----:B------:R3:W-:Y:S02]  /*7700*/  SHFL.IDX PT, R10, R63, R12, 0x1c1f ;  /* 0x001c1f0c3f0a7589 */ /* 0x0007e400000e0000 */
[----:B---3--:R-:W-:-:S02]  /*7710*/  SEL R12, R20, R21, P0 ;  /* 0x00000015140c7207 */ /* 0x008fc40000000000 */
[----:B------:R-:W-:Y:S02]  /*7720*/  SEL R20, R21, R20, P0 ;  /* 0x0000001415147207 */ /* 0x000fe40000000000 */
[----:B------:R-:W-:Y:S01]  /*7730*/  SEL R21, R62, R19, P0 ;  /* 0x000000133e157207 */ /* 0x000fe20000000000 */
[----:B------:R-:W-:Y:S01]  /*7740*/  IMAD.WIDE.U32 R62, R30, UR46, R26 ;  /* 0x0000002e1e3e7c25 */ /* 0x000fe2000f8e001a */
[----:B------:R-:W-:Y:S02]  /*7750*/  SEL R19, R55, R64, P0 ;  /* 0x0000004037137207 */ /* 0x000fe40000000000 */
[----:B------:R-:W-:Y:S01]  /*7760*/  SEL R27, R59, R68, P0 ;  /* 0x000000443b1b7207 */ /* 0x000fe20000000000 */
[----:B------:R-:W-:Y:S01]  /*7770*/  IMAD.IADD R63, R63, 0x1, R31 ;  /* 0x000000013f3f7824 */ /* 0x000fe200078e021f */
[----:B------:R-:W-:Y:S01]  /*7780*/  SEL R31, R68, R59, P0 ;  /* 0x0000003b441f7207 */ /* 0x000fe20000000000 */
[----:B------:R-:W-:Y:S01]  /*7790*/  IMAD R64, R60, UR47, RZ ;  /* 0x0000002f3c407c24 */ /* 0x000fe2000f8e02ff */
[----:B-1----:R-:W-:Y:S01]  /*77a0*/  SEL R26, R65, R70, P0 ;  /* 0x00000046411a7207 */ /* 0x002fe20000000000 */
[----:B------:R-:W-:Y:S01]  /*77b0*/  IMAD R59, R74, R57, UR4 ;  /* 0x000000044a3b7e24 */ /* 0x000fe2000f8e0239 */
[----:B------:R-:W-:Y:S01]  /*77c0*/  ULDC.64 UR4, c[0x0][0xbe0] ;  /* 0x0002f80000047ab9 */ /* 0x000fe20000000a00 */
[----:B------:R-:W-:Y:S01]  /*77d0*/  IMAD.MOV.U32 R55, RZ, RZ, R45 ;  /* 0x000000ffff377224 */ /* 0x000fe200078e002d */
[----:B----4-:R-:W-:Y:S01]  /*77e0*/  @P2 SHF.R.U32.HI R55, RZ, R69, R44 ;  /* 0x00000045ff372219 */ /* 0x010fe2000001162c */
[----:B------:R-:W-:Y:S01]  /*77f0*/  IMAD R61, R61, UR46, R64 ;  /* 0x0000002e3d3d7c24 */ /* 0x000fe2000f8e0240 */
[----:B------:R-:W-:Y:S01]  /*7800*/  SHF.R.S32.HI R44, RZ, 0x1f, R59 ;  /* 0x0000001fff2c7819 */ /* 0x000fe2000001143b */
[----:B------:R-:W-:Y:S01]  /*7810*/  IMAD.MOV.U32 R60, RZ, RZ, R34 ;  /* 0x000000ffff3c7224 */ /* 0x000fe200078e0022 */
[----:B------:R-:W-:Y:S01]  /*7820*/  SEL R30, R70, R65, P0 ;  /* 0x00000041461e7207 */ /* 0x000fe20000000000 */
[----:B------:R-:W-:Y:S01]  /*7830*/  IMAD.MOV.U32 R57, RZ, RZ, R45 ;  /* 0x000000ffff397224 */ /* 0x000fe200078e002d */
[----:B------:R-:W-:Y:S01]  /*7840*/  IADD3 R61, R35, R61, RZ ;  /* 0x0000003d233d7210 */ /* 0x000fe20007ffe0ff */
[C---:B------:R-:W-:Y:S01]  /*7850*/  IMAD R35, R44.reuse, UR4, RZ ;  /* 0x000000042c237c24 */ /* 0x040fe2000f8e02ff */
[----:B0-----:R-:W-:Y:S01]  /*7860*/  @P2 SHF.R.U32.HI R57, RZ, R71, R76 ;  /* 0x00000047ff392219 */ /* 0x001fe2000001164c */
[----:B------:R-:W-:-:S02]  /*7870*/  IMAD R44, R44, UR6, RZ ;  /* 0x000000062c2c7c24 */ /* 0x000fc4000f8e02ff */
[C---:B------:R-:W-:Y:S02]  /*7880*/  IMAD R64, R59.reuse, UR5, R35 ;  /* 0x000000053b407c24 */ /* 0x040fe4000f8e0223 */
[----:B------:R-:W-:Y:S01]  /*7890*/  IMAD.WIDE.U32 R34, R59, UR4, R62 ;  /* 0x000000043b227c25 */ /* 0x000fe2000f8e003e */
[----:B------:R-:W-:-:S03]  /*78a0*/  ULDC.64 UR4, c[0x0][0xb30] ;  /* 0x0002cc0000047ab9 */ /* 0x000fc60000000a00 */
[----:B------:R-:W-:Y:S01]  /*78b0*/  IMAD R63, R59, UR7, R44 ;  /* 0x000000073b3f7c24 */ /* 0x000fe2000f8e022c */
[----:B------:R-:W-:Y:S01]  /*78c0*/  IADD3 R34, P2, R55, R34, RZ ;  /* 0x0000002237227210 */ /* 0x000fe20007f5e0ff */
[----:B------:R-:W-:Y:S01]  /*78d0*/  IMAD.WIDE.U32 R60, R59, UR6, R60 ;  /* 0x000000063b3c7c25 */ /* 0x000fe2000f8e003c */
[----:B------:R-:W-:Y:S01]  /*78e0*/  SHF.R.S32.HI R59, RZ, 0x1f, R55 ;  /* 0x0000001fff3b7819 */ /* 0x000fe20000011437 */
[----:B------:R-:W-:Y:S01]  /*78f0*/  ULDC.64 UR6, c[0x0][0xbc8] ;  /* 0x0002f20000067ab9 */ /* 0x000fe20000000a00 */
[----:B------:R-:W-:Y:S01]  /*7900*/  SHF.R.S32.HI R44, RZ, 0x1f, R57 ;  /* 0x0000001fff2c7819 */ /* 0x000fe20000011439 */
[----:B------:R-:W-:Y:S01]  /*7910*/  IMAD.MOV R55, RZ, RZ, -R55 ;  /* 0x000000ffff377224 */ /* 0x000fe200078e0a37 */
[----:B------:R-:W-:Y:S01]  /*7920*/  IADD3.X R35, R59, R35, R64, P2, !PT ;  /* 0x000000233b237210 */ /* 0x000fe200017fe440 */
[----:B------:R-:W-:Y:S02]  /*7930*/  IMAD.MOV R62, RZ, RZ, -R57 ;  /* 0x000000ffff3e7224 */ /* 0x000fe400078e0a39 */
[----:B------:R-:W-:-:S02]  /*7940*/  IMAD R44, R44, UR4, RZ ;  /* 0x000000042c2c7c24 */ /* 0x000fc4000f8e02ff */
[C---:B------:R-:W-:Y:S02]  /*7950*/  IMAD R55, R46.reuse, R55, R45 ;  /* 0x000000372e377224 */ /* 0x040fe400078e022d */
[----:B------:R-:W-:Y:S02]  /*7960*/  IMAD.IADD R61, R61, 0x1, R63 ;  /* 0x000000013d3d7824 */ /* 0x000fe400078e023f */
[----:B------:R-:W-:Y:S02]  /*7970*/  IMAD R59, R46, R62, R45 ;  /* 0x0000003e2e3b7224 */ /* 0x000fe400078e022d */
[C---:B------:R-:W-:Y:S01]  /*7980*/  IMAD R63, R57.reuse, UR5, R44 ;  /* 0x00000005393f7c24 */ /* 0x040fe2000f8e022c */
[----:B------:R-:W-:Y:S01]  /*7990*/  SHF.R.S32.HI R44, RZ, 0x1f, R55 ;  /* 0x0000001fff2c7819 */ /* 0x000fe20000011437 */
[----:B------:R-:W-:Y:S01]  /*79a0*/  IMAD.WIDE.U32 R60, R57, UR4, R60 ;  /* 0x00000004393c7c25 */ /* 0x000fe2000f8e003c */
[----:B------:R-:W-:Y:S01]  /*79b0*/  SHF.R.S32.HI R45, RZ, 0x1f, R59 ;  /* 0x0000001fff2d7819 */ /* 0x000fe2000001143b */
[----:B------:R-:W0:Y:S01]  /*79c0*/  S2UR UR5, SR_CgaCtaId ;  /* 0x00000000000579c3 */ /* 0x000e220000008800 */
[----:B------:R-:W-:Y:S01]  /*79d0*/  UMOV UR4, 0x400 ;  /* 0x0000040000047882 */ /* 0x000fe20000000000 */
[----:B------:R-:W-:-:S02]  /*79e0*/  IMAD R44, R44, UR6, RZ ;  /* 0x000000062c2c7c24 */ /* 0x000fc4000f8e02ff */
[----:B------:R-:W-:Y:S02]  /*79f0*/  IMAD R62, R45, UR8, RZ ;  /* 0x000000082d3e7c24 */ /* 0x000fe4000f8e02ff */
[----:B------:R-:W-:Y:S02]  /*7a00*/  IMAD R57, R55, UR7, R44 ;  /* 0x0000000737397c24 */ /* 0x000fe4000f8e022c */
[----:B------:R-:W-:Y:S02]  /*7a10*/  IMAD.IADD R61, R61, 0x1, R63 ;  /* 0x000000013d3d7824 */ /* 0x000fe400078e023f */
[----:B------:R-:W-:Y:S01]  /*7a20*/  IMAD.WIDE.U32 R44, R55, UR6, R34 ;  /* 0x00000006372c7c25 */ /* 0x000fe2000f8e0022 */
[----:B------:R-:W-:Y:S01]  /*7a30*/  ULDC.64 UR6, c[0x0][0xba8] ;  /* 0x0002ea0000067ab9 */ /* 0x000fe20000000a00 */
[----:B-----5:R-:W-:Y:S02]  /*7a40*/  SEL R34, R42, R67, P0 ;  /* 0x000000432a227207 */ /* 0x020fe40000000000 */
[C---:B------:R-:W-:Y:S01]  /*7a50*/  IMAD R35, R59.reuse, UR9, R62 ;  /* 0x000000093b237c24 */ /* 0x040fe2000f8e023e */
[----:B------:R-:W-:Y:S01]  /*7a60*/  LEA R55, P2, R44, UR6, 0x2 ;  /* 0x000000062c377c11 */ /* 0x000fe2000f8410ff */
[----:B------:R-:W-:Y:S01]  /*7a70*/  IMAD.WIDE.U32 R60, R59, UR8, R60 ;  /* 0x000000083b3c7c25 */ /* 0x000fe2000f8e003c */
[----:B------:R-:W-:Y:S01]  /*7a80*/  IADD3 R45, R45, R57, RZ ;  /* 0x000000392d2d7210 */ /* 0x000fe20007ffe0ff */
[----:B------:R-:W-:Y:S01]  /*7a90*/  ULDC.64 UR8, c[0x0][0xb00] ;  /* 0x0002c00000087ab9 */ /* 0x000fe20000000a00 */
[----:B------:R-:W-:Y:S01]  /*7aa0*/  ULDC UR6, c[0x0][0xa88] ;  /* 0x0002a20000067ab9 */ /* 0x000fe20000000800 */
[----:B------:R-:W-:Y:S01]  /*7ab0*/  IMAD.IADD R35, R61, 0x1, R35 ;  /* 0x000000013d237824 */ /* 0x000fe200078e0223 */
[----:B------:R-:W-:Y:S01]  /*7ac0*/  LEA R66, P3, R60, UR8, 0x2 ;  /* 0x000000083c427c11 */ /* 0x000fe2000f8610ff */
[----:B------:R-:W-:Y:S01]  /*7ad0*/  SHFL.IDX PT, R62, R55, 0x1, 0x1c1f ;  /* 0x003c1f00373e7f89 */ /* 0x000fe200000e0000 */
[----:B------:R-:W-:Y:S01]  /*7ae0*/  LEA.HI.X R57, R44, UR7, R45, 0x2, P2 ;  /* 0x000000072c397c11 */ /* 0x000fe200090f142d */
[----:B0-----:R-:W-:Y:S01]  /*7af0*/  ULEA UR4, UR5, UR4, 0x18 ;  /* 0x0000000405047291 */ /* 0x001fe2000f8ec03f */
[----:B------:R-:W-:Y:S01]  /*7b00*/  LEA.HI.X R68, R60, UR9, R35, 0x2, P3 ;  /* 0x000000093c447c11 */ /* 0x000fe200098f1423 */
[----:B------:R-:W-:Y:S01]  /*7b10*/  IMAD R65, R46, UR6, RZ ;  /* 0x000000062e417c24 */ /* 0x000fe2000f8e02ff */
[----:B------:R0:W-:Y:S01]  /*7b20*/  SHFL.IDX PT, R60, R55, RZ, 0x1c1f ;  /* 0x001c1fff373c7589 */ /* 0x0001e200000e0000 */
[----:B------:R-:W-:Y:S01]  /*7b30*/  VIADD R64, R54, 0x8 ;  /* 0x0000000836407836 */ /* 0x000fe20000000000 */
[----:B------:R-:W-:Y:S01]  /*7b40*/  UIADD3 UR4, UR4, 0x17020, URZ ;  /* 0x0001702004047890 */ /* 0x000fe2000fffe03f */
[----:B--2---:R-:W-:Y:S01]  /*7b50*/  SEL R46, R48, R47, P0 ;  /* 0x0000002f302e7207 */ /* 0x004fe20000000000 */
[----:B------:R-:W1:Y:S01]  /*7b60*/  SHFL.IDX PT, R61, R57, RZ, 0x1c1f ;  /* 0x001c1fff393d7589 */ /* 0x000e6200000e0000 */
[-C--:B------:R-:W-:Y:S01]  /*7b70*/  ISETP.GE.OR P2, PT, R54, R65.reuse, P1 ;  /* 0x000000413600720c */ /* 0x080fe20000f46670 */
[----:B------:R-:W-:Y:S01]  /*7b80*/  UPRMT UR4, URZ, 0x654, UR4 ;  /* 0x000006543f047896 */ /* 0x000fe20008000004 */
[-C--:B------:R-:W-:Y:S01]  /*7b90*/  ISETP.GE.OR P1, PT, R64, R65.reuse, P1 ;  /* 0x000000414000720c */ /* 0x080fe20000f26670 */
[----:B------:R-:W2:Y:S01]  /*7ba0*/  SHFL.IDX PT, R63, R57, 0x1, 0x1c1f ;  /* 0x003c1f00393f7f89 */ /* 0x000ea200000e0000 */
[----:B------:R-:W-:Y:S01]  /*7bb0*/  ISETP.GE.AND P3, PT, R54, R65, PT ;  /* 0x000000413600720c */ /* 0x000fe20003f66270 */
[----:B0-----:R-:W-:Y:S01]  /*7bc0*/  IMAD.SHL.U32 R55, R40, 0x2, RZ ;  /* 0x0000000228377824 */ /* 0x001fe200078e00ff */
[----:B------:R-:W-:Y:S01]  /*7bd0*/  SEL R48, R47, R48, P0 ;  /* 0x000000302f307207 */ /* 0x000fe20000000000 */
[----:B------:R0:W3:Y:S01]  /*7be0*/  SHFL.IDX PT, R44, R66, RZ, 0x1c1f ;  /* 0x001c1fff422c7589 */ /* 0x0000e200000e0000 */
[----:B------:R-:W-:-:S02]  /*7bf0*/  SEL R47, R49, R50, P0 ;  /* 0x00000032312f7207 */ /* 0x000fc40000000000 */
[----:B------:R-:W-:Y:S01]  /*7c00*/  SYNCS.ARRIVE.TRANS64.RED.A1T0 RZ, [UR4], RZ ;  /* 0x000000ffffff79a7 */ /* 0x000fe20008100404 */
[----:B------:R-:W-:Y:S01]  /*7c10*/  SEL R49, R50, R49, P0 ;  /* 0x0000003132317207 */ /* 0x000fe20000000000 */
[----:B------:R0:W4:Y:S01]  /*7c20*/  SHFL.IDX PT, R45, R68, RZ, 0x1c1f ;  /* 0x001c1fff442d7589 */ /* 0x00012200000e0000 */
[----:B------:R-:W-:Y:S02]  /*7c30*/  SEL R50, R52, R51, P0 ;  /* 0x0000003334327207 */ /* 0x000fe40000000000 */
[----:B------:R-:W-:Y:S02]  /*7c40*/  SEL R52, R51, R52, P0 ;  /* 0x0000003433347207 */ /* 0x000fe40000000000 */
[----:B------:R-:W-:Y:S02]  /*7c50*/  SEL R35, R43, R58, P0 ;  /* 0x0000003a2b237207 */ /* 0x000fe40000000000 */
[----:B------:R-:W-:Y:S02]  /*7c60*/  SEL R51, R53, R56, P0 ;  /* 0x0000003835337207 */ /* 0x000fe40000000000 */
[----:B------:R-:W-:Y:S01]  /*7c70*/  SEL R42, R67, R42, P0 ;  /* 0x0000002a432a7207 */ /* 0x000fe20000000000 */
[----:B-1----:R0:W-:Y:S01]  /*7c80*/  @!P2 ST.E desc[UR38][R60.64], R2 ;  /* 0x000000023c00a985 */ /* 0x0021e2000c101926 */
[----:B------:R-:W-:-:S02]  /*7c90*/  SEL R43, R58, R43, P0 ;  /* 0x0000002b3a2b7207 */ /* 0x000fc40000000000 */
[----:B------:R-:W-:Y:S01]  /*7ca0*/  SEL R53, R56, R53, P0 ;  /* 0x0000003538357207 */ /* 0x000fe20000000000 */
[----:B--2---:R0:W-:Y:S01]  /*7cb0*/  @!P1 ST.E desc[UR38][R62.64], R0 ;  /* 0x000000003e009985 */ /* 0x0041e2000c101926 */
[----:B------:R-:W-:Y:S05]  /*7cc0*/  @P3 BRA `(.L_x_37) ;  /* 0x0000000400183947 */ /* 0x000fea0003800000 */
[C---:B0-----:R-:W-:Y:S01]  /*7cd0*/  VIADD R0, R55.reuse, 0x8 ;  /* 0x0000000837007836 */ /* 0x041fe20000000000 */
[----:B------:R-:W-:Y:S01]  /*7ce0*/  ULDC UR4, c[0x0][0xac8] ;  /* 0x0002b20000047ab9 */ /* 0x000fe20000000800 */
[C---:B------:R-:W-:Y:S01]  /*7cf0*/  VIADD R40, R55.reuse, 0x10 ;  /* 0x0000001037287836 */ /* 0x040fe20000000000 */
[C---:B------:R-:W-:Y:S01]  /*7d00*/  IADD3 R54, R55.reuse, 0x18, RZ ;  /* 0x0000001837367810 */ /* 0x040fe20007ffe0ff */
[C---:B------:R-:W-:Y:S01]  /*7d10*/  VIADD R60, R55.reuse, 0x20 ;  /* 0x00000020373c7836 */ /* 0x040fe20000000000 */
[----:B------:R-:W-:Y:S01]  /*7d20*/  ISETP.GE.AND P2, PT, R0, UR4, PT ;  /* 0x0000000400007c0c */ /* 0x000fe2000bf46270 */
[C---:B------:R-:W-:Y:S01]  /*7d30*/  VIADD R62, R55.reuse, 0x28 ;  /* 0x00000028373e7836 */ /* 0x040fe20000000000 */
[----:B------:R-:W-:Y:S02]  /*7d40*/  ISETP.GE.AND P3, PT, R40, UR4, PT ;  /* 0x0000000428007c0c */ /* 0x000fe4000bf66270 */
[----:B------:R-:W-:Y:S02]  /*7d50*/  ISETP.GE.AND P1, PT, R55, UR4, PT ;  /* 0x0000000437007c0c */ /* 0x000fe4000bf26270 */
[----:B------:R-:W-:-:S02]  /*7d60*/  ISETP.GE.AND P4, PT, R54, UR4, PT ;  /* 0x0000000436007c0c */ /* 0x000fc4000bf86270 */
[----:B------:R-:W-:Y:S02]  /*7d70*/  ISETP.GE.AND P5, PT, R60, UR4, PT ;  /* 0x000000043c007c0c */ /* 0x000fe4000bfa6270 */
[----:B------:R-:W-:-:S03]  /*7d80*/  ISETP.GE.AND P6, PT, R62, UR4, PT ;  /* 0x000000043e007c0c */ /* 0x000fc6000bfc6270 */
[----:B------:R-:W-:Y:S02]  /*7d90*/  @!P2 LEA.HI R0, R0, R0, RZ, 0x1 ;  /* 0x000000000000a211 */ /* 0x000fe400078f08ff */
[----:B------:R-:W-:Y:S02]  /*7da0*/  @!P3 LEA.HI R40, R40, R40, RZ, 0x1 ;  /* 0x000000282828b211 */ /* 0x000fe400078f08ff */
[----:B------:R-:W-:Y:S01]  /*7db0*/  @!P2 LOP3.LUT R59, R0, 0xfffffffe, RZ, 0xc0, !PT ;  /* 0xfffffffe003ba812 */ /* 0x000fe200078ec0ff */
[--C-:B---34-:R-:W-:Y:S01]  /*7dc0*/  @!P1 IMAD.WIDE R56, R55, 0x4, R44.reuse ;  /* 0x0000000437389825 */ /* 0x118fe200078e022c */
[----:B------:R-:W-:Y:S02]  /*7dd0*/  @!P4 LEA.HI R54, R54, R54, RZ, 0x1 ;  /* 0x000000363636c211 */ /* 0x000fe400078f08ff */
[----:B------:R-:W-:Y:S01]  /*7de0*/  @!P3 LOP3.LUT R61, R40, 0xfffffffe, RZ, 0xc0, !PT ;  /* 0xfffffffe283db812 */ /* 0x000fe200078ec0ff */
[--C-:B------:R-:W-:Y:S01]  /*7df0*/  @!P2 IMAD.WIDE R58, R59, 0x4, R44.reuse ;  /* 0x000000043b3aa825 */ /* 0x100fe200078e022c */
[----:B------:R-:W-:Y:S01]  /*7e00*/  @!P5 LEA.HI R0, R60, R60, RZ, 0x1 ;  /* 0x0000003c3c00d211 */ /* 0x000fe200078f08ff */
[----:B------:R0:W-:Y:S01]  /*7e10*/  @!P1 ST.E.64 desc[UR38][R56.64], R12 ;  /* 0x0000000c38009985 */ /* 0x0001e2000c101b26 */
[----:B------:R-:W-:Y:S01]  /*7e20*/  @!P6 LEA.HI R40, R62, R62, RZ, 0x1 ;  /* 0x0000003e3e28e211 */ /* 0x000fe200078f08ff */
[--C-:B------:R-:W-:Y:S01]  /*7e30*/  @!P3 IMAD.WIDE R60, R61, 0x4, R44.reuse ;  /* 0x000000043d3cb825 */ /* 0x100fe200078e022c */
[----:B------:R-:W-:Y:S01]  /*7e40*/  @!P4 LOP3.LUT R63, R54, 0xfffffffe, RZ, 0xc0, !PT ;  /* 0xfffffffe363fc812 */ /* 0x000fe200078ec0ff */
[----:B------:R1:W-:Y:S01]  /*7e50*/  @!P2 ST.E.64 desc[UR38][R58.64], R20 ;  /* 0x000000143a00a985 */ /* 0x0003e2000c101b26 */
[----:B------:R-:W-:Y:S01]  /*7e60*/  @!P5 LOP3.LUT R67, R0, 0xfffffffe, RZ, 0xc0, !PT ;  /* 0xfffffffe0043d812 */ /* 0x000fe200078ec0ff */
[C---:B------:R-:W-:Y:S01]  /*7e70*/  VIADD R0, R55.reuse, 0x30 ;  /* 0x0000003037007836 */ /* 0x040fe20000000000 */
[----:B------:R-:W-:Y:S01]  /*7e80*/  IADD3 R54, R55, 0x40, RZ ;  /* 0x0000004037367810 */ /* 0x000fe20007ffe0ff */
[----:B------:R-:W-:Y:S01]  /*7e90*/  @!P4 IMAD.WIDE R62, R63, 0x4, R44 ;  /* 0x000000043f3ec825 */ /* 0x000fe200078e022c */
[----:B------:R2:W-:Y:S02]  /*7ea0*/  @!P3 ST.E.64 desc[UR38][R60.64], R18 ;  /* 0x000000123c00b985 */ /* 0x0005e4000c101b26 */
[----:B------:R-:W-:-:S02]  /*7eb0*/  ISETP.GE.AND P1, PT, R0, UR4, PT ;  /* 0x0000000400007c0c */ /* 0x000fc4000bf26270 */
[----:B------:R-:W-:Y:S01]  /*7ec0*/  @!P4 ST.E.64 desc[UR38][R62.64], R14 ;  /* 0x0000000e3e00c985 */ /* 0x000fe2000c101b26 */
[----:B0-----:R-:W-:Y:S01]  /*7ed0*/  @!P6 LOP3.LUT R57, R40, 0xfffffffe, RZ, 0xc0, !PT ;  /* 0xfffffffe2839e812 */ /* 0x001fe200078ec0ff */
[----:B------:R-:W-:Y:S01]  /*7ee0*/  VIADD R40, R55, 0x38 ;  /* 0x0000003837287836 */ /* 0x000fe20000000000 */
[----:B------:R-:W-:Y:S01]  /*7ef0*/  ISETP.GE.AND P3, PT, R54, UR4, PT ;  /* 0x0000000436007c0c */ /* 0x000fe2000bf66270 */
[----:B------:R-:W-:-:S03]  /*7f00*/  @!P5 IMAD.WIDE R12, R67, 0x4, R44 ;  /* 0x00000004430cd825 */ /* 0x000fc600078e022c */
[----:B------:R-:W-:Y:S01]  /*7f10*/  ISETP.GE.AND P2, PT, R40, UR4, PT ;  /* 0x0000000428007c0c */ /* 0x000fe2000bf46270 */
[----:B-1----:R-:W-:Y:S01]  /*7f20*/  @!P6 IMAD.WIDE R20, R57, 0x4, R44 ;  /* 0x000000043914e825 */ /* 0x002fe200078e022c */
[----:B------:R0:W-:Y:S02]  /*7f30*/  @!P5 ST.E.64 desc[UR38][R12.64], R26 ;  /* 0x0000001a0c00d985 */ /* 0x0001e4000c101b26 */
[----:B------:R-:W-:Y:S01]  /*7f40*/  @!P1 LEA.HI R0, R0, R0, RZ, 0x1 ;  /* 0x0000000000009211 */ /* 0x000fe200078f08ff */
[C---:B------:R-:W-:Y:S01]  /*7f50*/  VIADD R56, R55.reuse, 0x48 ;  /* 0x0000004837387836 */ /* 0x040fe20000000000 */
[----:B------:R1:W-:Y:S01]  /*7f60*/  @!P6 ST.E.64 desc[UR38][R20.64], R30 ;  /* 0x0000001e1400e985 */ /* 0x0003e2000c101b26 */
[C---:B--2---:R-:W-:Y:S02]  /*7f70*/  VIADD R18, R55.reuse, 0x50 ;  /* 0x0000005037127836 */ /* 0x044fe40000000000 */
[----:B------:R-:W-:Y:S01]  /*7f80*/  VIADD R19, R55, 0x58 ;  /* 0x0000005837137836 */ /* 0x000fe20000000000 */
[----:B------:R-:W-:-:S02]  /*7f90*/  ISETP.GE.AND P4, PT, R56, UR4, PT ;  /* 0x0000000438007c0c */ /* 0x000fc4000bf86270 */
[----:B------:R-:W-:Y:S02]  /*7fa0*/  ISETP.GE.AND P5, PT, R18, UR4, PT ;  /* 0x0000000412007c0c */ /* 0x000fe4000bfa6270 */
[----:B------:R-:W-:Y:S02]  /*7fb0*/  ISETP.GE.AND P6, PT, R19, UR4, PT ;  /* 0x0000000413007c0c */ /* 0x000fe4000bfc6270 */
[----:B------:R-:W-:Y:S02]  /*7fc0*/  @!P2 LEA.HI R40, R40, R40, RZ, 0x1 ;  /* 0x000000282828a211 */ /* 0x000fe400078f08ff */
[----:B------:R-:W-:Y:S02]  /*7fd0*/  @!P3 LEA.HI R54, R54, R54, RZ, 0x1 ;  /* 0x000000363636b211 */ /* 0x000fe400078f08ff */
[----:B0-----:R-:W-:Y:S02]  /*7fe0*/  @!P1 LOP3.LUT R13, R0, 0xfffffffe, RZ, 0xc0, !PT ;  /* 0xfffffffe000d9812 */ /* 0x001fe400078ec0ff */
[----:B------:R-:W-:-:S02]  /*7ff0*/  @!P2 LOP3.LUT R15, R40, 0xfffffffe, RZ, 0xc0, !PT ;  /* 0xfffffffe280fa812 */ /* 0x000fc400078ec0ff */
[----:B------:R-:W-:Y:S02]  /*8000*/  @!P4 LEA.HI R56, R56, R56, RZ, 0x1 ;  /* 0x000000383838c211 */ /* 0x000fe400078f08ff */
[----:B------:R-:W-:Y:S01]  /*8010*/  @!P5 LEA.HI R18, R18, R18, RZ, 0x1 ;  /* 0x000000121212d211 */ /* 0x000fe200078f08ff */
[--C-:B------:R-:W-:Y:S01]  /*8020*/  @!P2 IMAD.WIDE R14, R15, 0x4, R44.reuse ;  /* 0x000000040f0ea825 */ /* 0x100fe200078e022c */
[----:B------:R-:W-:Y:S02]  /*8030*/  @!P6 LEA.HI R12, R19, R19, RZ, 0x1 ;  /* 0x00000013130ce211 */ /* 0x000fe400078f08ff */
[----:B------:R-:W-:Y:S02]  /*8040*/  @!P3 LOP3.LUT R19, R54, 0xfffffffe, RZ, 0xc0, !PT ;  /* 0xfffffffe3613b812 */ /* 0x000fe400078ec0ff */
[----:B-1----:R-:W-:Y:S02]  /*8050*/  @!P4 LOP3.LUT R21, R56, 0xfffffffe, RZ, 0xc0, !PT ;  /* 0xfffffffe3815c812 */ /* 0x002fe400078ec0ff */
[----:B------:R-:W-:Y:S01]  /*8060*/  @!P5 LOP3.LUT R27, R18, 0xfffffffe, RZ, 0xc0, !PT ;  /* 0xfffffffe121bd812 */ /* 0x000fe200078ec0ff */
[----:B------:R-:W-:Y:S01]  /*8070*/  @!P3 IMAD.WIDE R18, R19, 0x4, R44 ;  /* 0x000000041312b825 */ /* 0x000fe200078e022c */
[----:B------:R-:W-:-:S03]  /*8080*/  @!P6 LOP3.LUT R31, R12, 0xfffffffe, RZ, 0xc0, !PT ;  /* 0xfffffffe0c1fe812 */ /* 0x000fc600078ec0ff */
[----:B------:R-:W-:-:S04]  /*8090*/  @!P1 IMAD.WIDE R12, R13, 0x4, R44 ;  /* 0x000000040d0c9825 */ /* 0x000fc800078e022c */
[--C-:B------:R-:W-:Y:S01]  /*80a0*/  @!P4 IMAD.WIDE R20, R21, 0x4, R44.reuse ;  /* 0x000000041514c825 */ /* 0x100fe200078e022c */
[----:B------:R1:W-:Y:S03]  /*80b0*/  @!P1 ST.E.64 desc[UR38][R12.64], R34 ;  /* 0x000000220c009985 */ /* 0x0003e6000c101b26 */
[--C-:B------:R-:W-:Y:S01]  /*80c0*/  @!P5 IMAD.WIDE R26, R27, 0x4, R44.reuse ;  /* 0x000000041b1ad825 */ /* 0x100fe200078e022c */
[----:B------:R1:W-:Y:S03]  /*80d0*/  @!P2 ST.E.64 desc[UR38][R14.64], R42 ;  /* 0x0000002a0e00a985 */ /* 0x0003e6000c101b26 */
[----:B------:R-:W-:Y:S01]  /*80e0*/  @!P6 IMAD.WIDE R44, R31, 0x4, R44 ;  /* 0x000000041f2ce825 */ /* 0x000fe200078e022c */
[----:B------:R1:W-:Y:S04]  /*80f0*/  @!P3 ST.E.64 desc[UR38][R18.64], R46 ;  /* 0x0000002e1200b985 */ /* 0x0003e8000c101b26 */
[----:B------:R1:W-:Y:S04]  /*8100*/  @!P4 ST.E.64 desc[UR38][R20.64], R48 ;  /* 0x000000301400c985 */ /* 0x0003e8000c101b26 */
[----:B------:R1:W-:Y:S04]  /*8110*/  @!P5 ST.E.64 desc[UR38][R26.64], R50 ;  /* 0x000000321a00d985 */ /* 0x0003e8000c101b26 */
[----:B------:R1:W-:Y:S02]  /*8120*/  @!P6 ST.E.64 desc[UR38][R44.64], R52 ;  /* 0x000000342c00e985 */ /* 0x0003e4000c101b26 */
.L_x_37:
[----:B------:R-:W-:Y:S05]  /*8130*/  BSYNC B0 ;  /* 0x0000000000007941 */ /* 0x000fea0003800000 */
.L_x_36:
[----:B------:R-:W-:Y:S01]  /*8140*/  ISETP.GE.AND P1, PT, R64, R65, PT ;  /* 0x000000414000720c */ /* 0x000fe20003f26270 */
[----:B-1----:R1:W2:Y:S01]  /*8150*/  SHFL.IDX PT, R13, R68, 0x1, 0x1c1f ;  /* 0x003c1f00440d7f89 */ /* 0x0022a200000e0000 */
[----:B------:R-:W-:Y:S02]  /*8160*/  SEL R14, R29, R38, P0 ;  /* 0x000000261d0e7207 */ /* 0x000fe40000000000 */
[----:B------:R-:W-:Y:S01]  /*8170*/  SEL R18, R38, R29, P0 ;  /* 0x0000001d26127207 */ /* 0x000fe20000000000 */
[----:B------:R1:W0:Y:S01]  /*8180*/  SHFL.IDX PT, R12, R66, 0x1, 0x1c1f ;  /* 0x003c1f00420c7f89 */ /* 0x00022200000e0000 */
        /* <DEDUP_REMOVED lines=19> */
[----:B0-----:R-:W-:Y:S01]  /*82c0*/  SEL R2, R23, R6, P0 ;  /* 0x0000000617027207 */ /* 0x001fe20000000000 */
[----:B-12---:R-:W-:Y:S06]  /*82d0*/  @P1 BRA `(.L_x_8) ;  /* 0x00000044000c1947 */ /* 0x006fec0003800000 */
[C---:B------:R-:W-:Y:S01]  /*82e0*/  VIADD R0, R55.reuse, 0x8 ;  /* 0x0000000837007836 */ /* 0x040fe20000000000 */
[----:B------:R-:W-:Y:S01]  /*82f0*/  ULDC UR4, c[0x0][0xac8] ;  /* 0x0002b20000047ab9 */ /* 0x000fe20000000800 */
[C---:B------:R-:W-:Y:S01]  /*8300*/  IADD3 R8, R55.reuse, 0x10, RZ ;  /* 0x0000001037087810 */ /* 0x040fe20007ffe0ff */
[C---:B------:R-:W-:Y:S01]  /*8310*/  VIADD R10, R55.reuse, 0x18 ;  /* 0x00000018370a7836 */ /* 0x040fe20000000000 */
[C---:B------:R-:W-:Y:S01]  /*8320*/  ISETP.GE.AND P0, PT, R55.reuse, UR4, PT ;  /* 0x0000000437007c0c */ /* 0x040fe2000bf06270 */
[C---:B------:R-:W-:Y:S01]  /*8330*/  VIADD R16, R55.reuse, 0x20 ;  /* 0x0000002037107836 */ /* 0x040fe20000000000 */
[----:B------:R-:W-:Y:S01]  /*8340*/  ISETP.GE.AND P1, PT, R0, UR4, PT ;  /* 0x0000000400007c0c */ /* 0x000fe2000bf26270 */
[----:B------:R-:W-:Y:S01]  /*8350*/  VIADD R22, R55, 0x50 ;  /* 0x0000005037167836 */ /* 0x000fe20000000000 */
[----:B------:R-:W-:Y:S02]  /*8360*/  ISETP.GE.AND P2, PT, R8, UR4, PT ;  /* 0x0000000408007c0c */ /* 0x000fe4000bf46270 */
[----:B------:R-:W-:-:S02]  /*8370*/  ISETP.GE.AND P3, PT, R10, UR4, PT ;  /* 0x000000040a007c0c */ /* 0x000fc4000bf66270 */
[----:B------:R-:W-:-:S05]  /*8380*/  ISETP.GE.AND P6, PT, R22, UR4, PT ;  /* 0x0000000416007c0c */ /* 0x000fca000bfc6270 */
[----:B------:R-:W-:Y:S02]  /*8390*/  @!P0 IMAD.WIDE R6, R55, 0x4, R12 ;  /* 0x0000000437068825 */ /* 0x000fe400078e020c */
[----:B------:R-:W-:-:S03]  /*83a0*/  @!P1 LEA.HI R0, R0, R0, RZ, 0x1 ;  /* 0x0000000000009211 */ /* 0x000fc600078f08ff */
[----:B------:R0:W-:Y:S01]  /*83b0*/  @!P0 ST.E.64 desc[UR38][R6.64], R14 ;  /* 0x0000000e06008985 */ /* 0x0001e2000c101b26 */
[----:B------:R-:W-:Y:S02]  /*83c0*/  @!P1 LOP3.LUT R9, R0, 0xfffffffe, RZ, 0xc0, !PT ;  /* 0xfffffffe00099812 */ /* 0x000fe400078ec0ff */
[----:B------:R-:W-:Y:S02]  /*83d0*/  @!P2 LEA.HI R0, R8, R8, RZ, 0x1 ;  /* 0x000000080800a211 */ /* 0x000fe400078f08ff */
[----:B------:R-:W-:Y:S01]  /*83e0*/  @!P3 LEA.HI R10, R10, R10, RZ, 0x1 ;  /* 0x0000000a0a0ab211 */ /* 0x000fe200078f08ff */
[--C-:B------:R-:W-:Y:S01]  /*83f0*/  @!P1 IMAD.WIDE R8, R9, 0x4, R12.reuse ;  /* 0x0000000409089825 */ /* 0x100fe200078e020c */
[----:B------:R-:W-:Y:S02]  /*8400*/  @!P2 LOP3.LUT R11, R0, 0xfffffffe, RZ, 0xc0, !PT ;  /* 0xfffffffe000ba812 */ /* 0x000fe400078ec0ff */
[----:B------:R-:W-:Y:S01]  /*8410*/  @!P3 LOP3.LUT R17, R10, 0xfffffffe, RZ, 0xc0, !PT ;  /* 0xfffffffe0a11b812 */ /* 0x000fe200078ec0ff */
[----:B------:R-:W-:Y:S01]  /*8420*/  VIADD R0, R55, 0x28 ;  /* 0x0000002837007836 */ /* 0x000fe20000000000 */
[----:B------:R1:W-:Y:S01]  /*8430*/  @!P1 ST.E.64 desc[UR38][R8.64], R18 ;  /* 0x0000001208009985 */ /* 0x0003e2000c101b26 */
[----:B------:R-:W-:Y:S01]  /*8440*/  @!P2 IMAD.WIDE R10, R11, 0x4, R12 ;  /* 0x000000040b0aa825 */ /* 0x000fe200078e020c */
[----:B------:R-:W-:-:S02]  /*8450*/  ISETP.GE.AND P0, PT, R16, UR4, PT ;  /* 0x0000000410007c0c */ /* 0x000fc4000bf06270 */
[----:B------:R-:W-:Y:S01]  /*8460*/  ISETP.GE.AND P1, PT, R0, UR4, PT ;  /* 0x0000000400007c0c */ /* 0x000fe2000bf26270 */
[----:B0-----:R-:W-:Y:S01]  /*8470*/  VIADD R14, R55, 0x30 ;  /* 0x00000030370e7836 */ /* 0x001fe20000000000 */
[----:B------:R0:W-:Y:S01]  /*8480*/  @!P2 ST.E.64 desc[UR38][R10.64], R20 ;  /* 0x000000140a00a985 */ /* 0x0001e2000c101b26 */
[----:B------:R-:W-:Y:S01]  /*8490*/  @!P3 IMAD.WIDE R6, R17, 0x4, R12 ;  /* 0x000000041106b825 */ /* 0x000fe200078e020c */
[----:B------:R-:W-:Y:S02]  /*84a0*/  IADD3 R17, R55, 0x38, RZ ;  /* 0x0000003837117810 */ /* 0x000fe40007ffe0ff */
[----:B------:R-:W-:Y:S02]  /*84b0*/  ISETP.GE.AND P2, PT, R14, UR4, PT ;  /* 0x000000040e007c0c */ /* 0x000fe4000bf46270 */
[----:B------:R2:W-:Y:S01]  /*84c0*/  @!P3 ST.E.64 desc[UR38][R6.64], R26 ;  /* 0x0000001a0600b985 */ /* 0x0005e2000c101b26 */
[----:B------:R-:W-:Y:S01]  /*84d0*/  ISETP.GE.AND P3, PT, R17, UR4, PT ;  /* 0x0000000411007c0c */ /* 0x000fe2000bf66270 */
[C---:B-1----:R-:W-:Y:S01]  /*84e0*/  VIADD R18, R55.reuse, 0x40 ;  /* 0x0000004037127836 */ /* 0x042fe20000000000 */
[----:B------:R-:W-:Y:S01]  /*84f0*/  @!P0 LEA.HI R16, R16, R16, RZ, 0x1 ;  /* 0x0000001010108211 */ /* 0x000fe200078f08ff */
[C---:B------:R-:W-:Y:S01]  /*8500*/  VIADD R19, R55.reuse, 0x48 ;  /* 0x0000004837137836 */ /* 0x040fe20000000000 */
[----:B------:R-:W-:Y:S01]  /*8510*/  @!P1 LEA.HI R0, R0, R0, RZ, 0x1 ;  /* 0x0000000000009211 */ /* 0x000fe200078f08ff */
[----:B------:R-:W-:Y:S01]  /*8520*/  VIADD R55, R55, 0x58 ;  /* 0x0000005837377836 */ /* 0x000fe20000000000 */
[----:B------:R-:W-:-:S02]  /*8530*/  ISETP.GE.AND P4, PT, R18, UR4, PT ;  /* 0x0000000412007c0c */ /* 0x000fc4000bf86270 */
[----:B------:R-:W-:Y:S02]  /*8540*/  ISETP.GE.AND P5, PT, R19, UR4, PT ;  /* 0x0000000413007c0c */ /* 0x000fe4000bfa6270 */
[----:B------:R-:W-:Y:S02]  /*8550*/  @!P2 LEA.HI R14, R14, R14, RZ, 0x1 ;  /* 0x0000000e0e0ea211 */ /* 0x000fe400078f08ff */
[----:B------:R-:W-:Y:S02]  /*8560*/  @!P0 LOP3.LUT R9, R16, 0xfffffffe, RZ, 0xc0, !PT ;  /* 0xfffffffe10098812 */ /* 0x000fe400078ec0ff */
[----:B0-----:R-:W-:Y:S02]  /*8570*/  @!P1 LOP3.LUT R11, R0, 0xfffffffe, RZ, 0xc0, !PT ;  /* 0xfffffffe000b9812 */ /* 0x001fe400078ec0ff */
[----:B------:R-:W-:Y:S01]  /*8580*/  @!P2 LOP3.LUT R15, R14, 0xfffffffe, RZ, 0xc0, !PT ;  /* 0xfffffffe0e0fa812 */ /* 0x000fe200078ec0ff */
[----:B--2---:R-:W-:Y:S01]  /*8590*/  @!P0 IMAD.WIDE R6, R9, 0x4, R12 ;  /* 0x0000000409068825 */ /* 0x004fe200078e020c */
[----:B------:R-:W-:-:S02]  /*85a0*/  @!P3 LEA.HI R17, R17, R17, RZ, 0x1 ;  /* 0x000000111111b211 */ /* 0x000fc400078f08ff */
[----:B------:R-:W-:Y:S01]  /*85b0*/  @!P4 LEA.HI R18, R18, R18, RZ, 0x1 ;  /* 0x000000121212c211 */ /* 0x000fe200078f08ff */
[--C-:B------:R-:W-:Y:S01]  /*85c0*/  @!P1 IMAD.WIDE R8, R11, 0x4, R12.reuse ;  /* 0x000000040b089825 */ /* 0x100fe200078e020c */
[----:B------:R-:W-:Y:S01]  /*85d0*/  @!P5 LEA.HI R19, R19, R19, RZ, 0x1 ;  /* 0x000000131313d211 */ /* 0x000fe200078f08ff */
[----:B------:R0:W-:Y:S01]  /*85e0*/  @!P0 ST.E.64 desc[UR38][R6.64], R28 ;  /* 0x0000001c06008985 */ /* 0x0001e2000c101b26 */
[----:B------:R-:W-:Y:S01]  /*85f0*/  @!P6 LEA.HI R22, R22, R22, RZ, 0x1 ;  /* 0x000000161616e211 */ /* 0x000fe200078f08ff */
[--C-:B------:R-:W-:Y:S01]  /*8600*/  @!P2 IMAD.WIDE R10, R15, 0x4, R12.reuse ;  /* 0x000000040f0aa825 */ /* 0x100fe200078e020c */
[----:B------:R-:W-:Y:S01]  /*8610*/  @!P3 LOP3.LUT R15, R17, 0xfffffffe, RZ, 0xc0, !PT ;  /* 0xfffffffe110fb812 */ /* 0x000fe200078ec0ff */
[----:B------:R1:W-:Y:S01]  /*8620*/  @!P1 ST.E.64 desc[UR38][R8.64], R36 ;  /* 0x0000002408009985 */ /* 0x0003e2000c101b26 */
[----:B------:R-:W-:Y:S02]  /*8630*/  @!P4 LOP3.LUT R17, R18, 0xfffffffe, RZ, 0xc0, !PT ;  /* 0xfffffffe1211c812 */ /* 0x000fe400078ec0ff */
[----:B------:R-:W-:Y:S01]  /*8640*/  @!P5 LOP3.LUT R19, R19, 0xfffffffe, RZ, 0xc0, !PT ;  /* 0xfffffffe1313d812 */ /* 0x000fe200078ec0ff */
[--C-:B------:R-:W-:Y:S01]  /*8650*/  @!P3 IMAD.WIDE R14, R15, 0x4, R12.reuse ;  /* 0x000000040f0eb825 */ /* 0x100fe200078e020c */
[----:B------:R-:W-:Y:S01]  /*8660*/  @!P6 LOP3.LUT R21, R22, 0xfffffffe, RZ, 0xc0, !PT ;  /* 0xfffffffe1615e812 */ /* 0x000fe200078ec0ff */
[----:B------:R2:W-:Y:S01]  /*8670*/  @!P2 ST.E.64 desc[UR38][R10.64], R30 ;  /* 0x0000001e0a00a985 */ /* 0x0005e2000c101b26 */
[----:B------:R-:W-:Y:S01]  /*8680*/  ISETP.GE.AND P0, PT, R55, UR4, PT ;  /* 0x0000000437007c0c */ /* 0x000fe2000bf06270 */
[----:B0-----:R-:W-:-:S02]  /*8690*/  @!P4 IMAD.WIDE R6, R17, 0x4, R12 ;  /* 0x000000041106c825 */ /* 0x001fc400078e020c */
[----:B------:R2:W-:Y:S02]  /*86a0*/  @!P3 ST.E.64 desc[UR38][R14.64], R32 ;  /* 0x000000200e00b985 */ /* 0x0005e4000c101b26 */
[--C-:B-1----:R-:W-:Y:S02]  /*86b0*/  @!P5 IMAD.WIDE R8, R19, 0x4, R12.reuse ;  /* 0x000000041308d825 */ /* 0x102fe400078e020c */
[----:B------:R2:W-:Y:S02]  /*86c0*/  @!P4 ST.E.64 desc[UR38][R6.64], R24 ;  /* 0x000000180600c985 */ /* 0x0005e4000c101b26 */
[----:B------:R-:W-:Y:S02]  /*86d0*/  @!P6 IMAD.WIDE R16, R21, 0x4, R12 ;  /* 0x000000041510e825 */ /* 0x000fe400078e020c */
[----:B------:R2:W-:Y:S04]  /*86e0*/  @!P5 ST.E.64 desc[UR38][R8.64], R34 ;  /* 0x000000220800d985 */ /* 0x0005e8000c101b26 */
[----:B------:R2:W-:Y:S01]  /*86f0*/  @!P6 ST.E.64 desc[UR38][R16.64], R4 ;  /* 0x000000041000e985 */ /* 0x0005e2000c101b26 */
[----:B------:R-:W-:Y:S05]  /*8700*/  @P0 BRA `(.L_x_8) ;  /* 0x0000004000000947 */ /* 0x000fea0003800000 */
[----:B------:R-:W-:-:S04]  /*8710*/  LEA.HI R55, R55, R55, RZ, 0x1 ;  /* 0x0000003737377211 */ /* 0x000fc800078f08ff */
[----:B------:R-:W-:-:S05]  /*8720*/  LOP3.LUT R55, R55, 0xfffffffe, RZ, 0xc0, !PT ;  /* 0xfffffffe37377812 */ /* 0x000fca00078ec0ff */
[----:B------:R-:W-:-:S05]  /*8730*/  IMAD.WIDE R12, R55, 0x4, R12 ;  /* 0x00000004370c7825 */ /* 0x000fca00078e020c */
[----:B------:R0:W-:Y:S01]  /*8740*/  ST.E.64 desc[UR38][R12.64], R2 ;  /* 0x000000020c007985 */ /* 0x0001e2000c101b26 */
[----:B------:R-:W-:Y:S05]  /*8750*/  BRA `(.L_x_8) ;  /* 0x0000003c00ec7947 */ /* 0x000fea0003800000 */
.L_x_35:
[----:B------:R-:W0:Y:S02]  /*8760*/  S2R R0, SR_TID.X ;  /* 0x0000000000007919 */ /* 0x000e240000002100 */
[----:B0-----:R-:W-:-:S04]  /*8770*/  IADD3 R2, R0, -0x80, RZ ;  /* 0xffffff8000027810 */ /* 0x001fc80007ffe0ff */
[----:B------:R-:W-:-:S13]  /*8780*/  ISETP.GT.AND P0, PT, R2, 0xbf, PT ;  /* 0x000000bf0200780c */ /* 0x000fda0003f04270 */
[----:B------:R-:W-:Y:S05]  /*8790*/  @P0 BRA `(.L_x_8) ;  /* 0x0000003c00dc0947 */ /* 0x000fea0003800000 */
[----:B------:R-:W0:Y:S01]  /*87a0*/  S2R R3, SR_CTAID.X ;  /* 0x0000000000037919 */ /* 0x000e220000002500 */
[----:B------:R-:W1:Y:S01]  /*87b0*/  LDC R6, c[0x0][0xbe8] ;  /* 0x0002fa00ff067b82 */ /* 0x000e620000000800 */
[----:B------:R-:W-:Y:S01]  /*87c0*/  ULDC UR4, c[0x0][0xa88] ;  /* 0x0002a20000047ab9 */ /* 0x000fe20000000800 */
[----:B0-----:R-:W-:Y:S02]  /*87d0*/  IMAD R0, R3, 0xc0, R0 ;  /* 0x000000c003007824 */ /* 0x001fe400078e0200 */
[----:B-1----:R-:W-:Y:S02]  /*87e0*/  IMAD R3, R6, UR4, RZ ;  /* 0x0000000406037c24 */ /* 0x002fe4000f8e02ff */
[----:B------:R-:W-:-:S05]  /*87f0*/  VIADD R0, R0, 0xffffff80 ;  /* 0xffffff8000007836 */ /* 0x000fca0000000000 */
[----:B------:R-:W-:-:S13]  /*8800*/  ISETP.GE.AND P0, PT, R0, R3, PT ;  /* 0x000000030000720c */ /* 0x000fda0003f06270 */
[----:B------:R-:W-:Y:S05]  /*8810*/  @P0 BRA `(.L_x_8) ;  /* 0x0000003c00bc0947 */ /* 0x000fea0003800000 */
[----:B------:R-:W-:Y:S01]  /*8820*/  ISETP.NE.AND P0, PT, R6, 0x1, PT ;  /* 0x000000010600780c */ /* 0x000fe20003f05270 */
[----:B------:R-:W0:Y:S01]  /*8830*/  LDC.64 R10, c[0x0][0xbd8] ;  /* 0x0002f600ff0a7b82 */ /* 0x000e220000000a00 */
[----:B------:R-:W-:Y:S01]  /*8840*/  USHF.R.S32.HI UR6, URZ, 0x1f, UR36 ;  /* 0x0000001f3f067899 */ /* 0x000fe20008011424 */
[----:B------:R-:W-:Y:S01]  /*8850*/  IMAD.MOV.U32 R5, RZ, RZ, R0 ;  /* 0x000000ffff057224 */ /* 0x000fe200078e0000 */
[----:B------:R-:W-:Y:S02]  /*8860*/  ULDC.64 UR8, c[0x0][0xbd0] ;  /* 0x0002f40000087ab9 */ /* 0x000fe40000000a00 */
[----:B------:R-:W-:Y:S02]  /*8870*/  UIMAD UR6, UR6, UR8, URZ ;  /* 0x00000008060672a4 */ /* 0x000fe4000f8e023f */
[----:B------:R-:W-:Y:S01]  /*8880*/  UIMAD.WIDE.U32 UR4, UR36, UR8, URZ ;  /* 0x00000008240472a5 */ /* 0x000fe2000f8e003f */
[----:B------:R-:W1:Y:S01]  /*8890*/  S2UR UR7, SR_CTAID.Y ;  /* 0x00000000000779c3 */ /* 0x000e620000002600 */
[----:B------:R-:W-:-:S04]  /*88a0*/  UIMAD UR6, UR36, UR9, UR6 ;  /* 0x00000009240672a4 */ /* 0x000fc8000f8e0206 */
[----:B------:R-:W-:Y:S02]  /*88b0*/  UIADD3 UR6, UR5, UR6, URZ ;  /* 0x0000000605067290 */ /* 0x000fe4000fffe03f */
[----:B------:R-:W-:Y:S01]  /*88c0*/  IMAD.U32 R3, RZ, RZ, UR5 ;  /* 0x00000005ff037e24 */ /* 0x000fe2000f8e00ff */
[----:B------:R-:W2:Y:S01]  /*88d0*/  @P0 LDC R7, c[0x0][0xbec] ;  /* 0x0002fb00ff070b82 */ /* 0x000ea20000000800 */
[----:B------:R-:W-:Y:S01]  /*88e0*/  IMAD.U32 R2, RZ, RZ, UR4 ;  /* 0x00000004ff027e24 */ /* 0x000fe2000f8e00ff */
[----:B------:R-:W-:Y:S01]  /*88f0*/  ULDC.64 UR4, c[0x0][0xbe0] ;  /* 0x0002f80000047ab9 */ /* 0x000fe20000000a00 */
[----:B------:R-:W-:-:S05]  /*8900*/  MOV R3, UR6 ;  /* 0x0000000600037c02 */ /* 0x000fca0008000f00 */
[----:B------:R-:W3:Y:S01]  /*8910*/  @P0 LDC R9, c[0x0][0xbf0] ;  /* 0x0002fc00ff090b82 */ /* 0x000ee20000000800 */
[C---:B0-----:R-:W-:Y:S02]  /*8920*/  IMAD R12, R10.reuse, UR47, RZ ;  /* 0x0000002f0a0c7c24 */ /* 0x041fe4000f8e02ff */
[----:B------:R-:W-:-:S04]  /*8930*/  IMAD.WIDE.U32 R2, R10, UR46, R2 ;  /* 0x0000002e0a027c25 */ /* 0x000fc8000f8e0002 */
[----:B------:R-:W-:Y:S01]  /*8940*/  IMAD R11, R11, UR46, R12 ;  /* 0x0000002e0b0b7c24 */ /* 0x000fe2000f8e020c */
[----:B------:R-:W1:Y:S03]  /*8950*/  LDC R8, c[0x0][0xc50] ;  /* 0x00031400ff087b82 */ /* 0x000e660000000800 */
[----:B------:R-:W-:Y:S02]  /*8960*/  IMAD.IADD R3, R11, 0x1, R3 ;  /* 0x000000010b037824 */ /* 0x000fe400078e0203 */
[----:B--2---:R-:W-:-:S04]  /*8970*/  @P0 IMAD.HI.U32 R4, R0, R7, RZ ;  /* 0x0000000700040227 */ /* 0x004fc800078e00ff */
[----:B------:R-:W-:Y:S01]  /*8980*/  IMAD R7, RZ, RZ, -UR36 ;  /* 0x80000024ff077e24 */ /* 0x000fe2000f8e02ff */
[----:B---3--:R-:W-:-:S03]  /*8990*/  @P0 SHF.R.U32.HI R5, RZ, R9, R4 ;  /* 0x00000009ff050219 */ /* 0x008fc60000011604 */
[----:B-1----:R-:W-:Y:S02]  /*89a0*/  IMAD R9, R8, R7, UR7 ;  /* 0x0000000708097e24 */ /* 0x002fe4000f8e0207 */
[----:B------:R-:W-:Y:S02]  /*89b0*/  IMAD.MOV R7, RZ, RZ, -R5 ;  /* 0x000000ffff077224 */ /* 0x000fe400078e0a05 */
[----:B------:R-:W-:Y:S01]  /*89c0*/  IMAD.WIDE.U32 R2, R9, UR4, R2 ;  /* 0x0000000409027c25 */ /* 0x000fe2000f8e0002 */
[----:B------:R-:W-:-:S03]  /*89d0*/  SHF.R.S32.HI R4, RZ, 0x1f, R9 ;  /* 0x0000001fff047819 */ /* 0x000fc60000011409 */
[----:B------:R-:W-:Y:S01]  /*89e0*/  IMAD R7, R6, R7, R0 ;  /* 0x0000000706077224 */ /* 0x000fe200078e0200 */
[----:B------:R-:W-:Y:S01]  /*89f0*/  IADD3 R2, P0, R5, R2, RZ ;  /* 0x0000000205027210 */ /* 0x000fe20007f1e0ff */
[----:B------:R-:W-:-:S03]  /*8a00*/  IMAD R4, R4, UR4, RZ ;  /* 0x0000000404047c24 */ /* 0x000fc6000f8e02ff */
[----:B------:R-:W-:Y:S01]  /*8a10*/  SHF.R.S32.HI R0, RZ, 0x1f, R7 ;  /* 0x0000001fff007819 */ /* 0x000fe20000011407 */
[----:B------:R-:W-:Y:S01]  /*8a20*/  IMAD R4, R9, UR5, R4 ;  /* 0x0000000509047c24 */ /* 0x000fe2000f8e0204 */
[----:B------:R-:W-:Y:S01]  /*8a30*/  SHF.R.S32.HI R9, RZ, 0x1f, R5 ;  /* 0x0000001fff097819 */ /* 0x000fe20000011405 */
[----:B------:R-:W-:Y:S02]  /*8a40*/  ULDC.64 UR4, c[0x0][0xbc8] ;  /* 0x0002f20000047ab9 */ /* 0x000fe40000000a00 */
[----:B------:R-:W-:Y:S01]  /*8a50*/  IMAD R0, R0, UR4, RZ ;  /* 0x0000000400007c24 */ /* 0x000fe2000f8e02ff */
[----:B------:R-:W-:-:S03]  /*8a60*/  IADD3.X R3, R9, R3, R4, P0, !PT ;  /* 0x0000000309037210 */ /* 0x000fc600007fe404 */
[C---:B------:R-:W-:Y:S02]  /*8a70*/  IMAD R5, R7.reuse, UR5, R0 ;  /* 0x0000000507057c24 */ /* 0x040fe4000f8e0200 */
[----:B------:R-:W-:Y:S01]  /*8a80*/  IMAD.WIDE.U32 R2, R7, UR4, R2 ;  /* 0x0000000407027c25 */ /* 0x000fe2000f8e0002 */
[----:B------:R-:W-:-:S03]  /*8a90*/  ULDC.64 UR4, c[0x0][0xba8] ;  /* 0x0002ea0000047ab9 */ /* 0x000fc60000000a00 */
[----:B------:R-:W-:Y:S01]  /*8aa0*/  IMAD.IADD R3, R3, 0x1, R5 ;  /* 0x0000000103037824 */ /* 0x000fe200078e0205 */
[----:B------:R-:W-:-:S04]  /*8ab0*/  LEA R4, P0, R2, UR4, 0x2 ;  /* 0x0000000402047c11 */ /* 0x000fc8000f8010ff */
[----:B------:R-:W-:Y:S02]  /*8ac0*/  LEA.HI.X R5, R2, UR5, R3, 0x2, P0 ;  /* 0x0000000502057c11 */ /* 0x000fe400080f1403 */
[----:B------:R-:W-:-:S05]  /*8ad0*/  MOV R3, 0xff800000 ;  /* 0xff80000000037802 */ /* 0x000fca0000000f00 */
[----:B------:R0:W-:Y:S01]  /*8ae0*/  STG.E desc[UR38][R4.64], R3 ;  /* 0x0000000304007986 */ /* 0x0001e2000c101926 */
[----:B------:R-:W-:Y:S05]  /*8af0*/  BRA `(.L_x_8) ;  /* 0x0000003c00047947 */ /* 0x000fea0003800000 */
.L_x_6:
[----:B------:R-:W-:-:S08]  /*8b00*/  NOP ;  /* 0x0000000000007918 */ /* 0x000fd00000000000 */
[----:B------:R-:W0:-:S00]  /*8b10*/  USETMAXREG.DEALLOC.CTAPOOL 0x20 ;  /* 0x00000020000079c8 */ /* 0x000e0000080e0500 */
[----:B0-----:R-:W-:Y:S01]  /*8b20*/  LOP3.LUT R22, R18, 0x3, RZ, 0xc0, !PT ;  /* 0x0000000312167812 */ /* 0x001fe200078ec0ff */
[----:B------:R-:W0:Y:S05]  /*8b30*/  S2R R24, SR_CTAID.Z ;  /* 0x0000000000187919 */ /* 0x000e2a0000002700 */
[----:B------:R-:W1:Y:S01]  /*8b40*/  S2UR UR6, SR_CTAID.Y ;  /* 0x00000000000679c3 */ /* 0x000e620000002600 */
[----:B------:R-:W2:Y:S02]  /*8b50*/  SHFL.IDX PT, R0, R22, RZ, 0x1f ;  /* 0x00001fff16007589 */ /* 0x000ea400000e0000 */
[----:B--2---:R-:W-:-:S13]  /*8b60*/  ISETP.NE.AND P0, PT, R0, RZ, PT ;  /* 0x000000ff0000720c */ /* 0x004fda0003f05270 */
[----:B01----:R-:W-:Y:S05]  /*8b70*/  @!P0 BRA `(.L_x_38) ;  /* 0x0000000000288947 */ /* 0x003fea0003800000 */
[----:B------:R-:W-:Y:S01]  /*8b80*/  ULDC UR7, c[0x0][0xc50] ;  /* 0x0003140000077ab9 */ /* 0x000fe20000000800 */
[----:B------:R-:W-:Y:S01]  /*8b90*/  UMOV UR42, UR6 ;  /* 0x00000006002a7c82 */ /* 0x000fe20008000000 */
[----:B------:R-:W-:-:S06]  /*8ba0*/  UISETP.NE.AND UP0, UPT, UR7, 0x1, UPT ;  /* 0x000000010700788c */ /* 0x000fcc000bf05270 */
[----:B------:R-:W-:-:S13]  /*8bb0*/  PLOP3.LUT P0, PT, PT, PT, UP0, 0x80, 0x0 ;  /* 0x000000000000781c */ /* 0x000fda0003f0f008 */
[----:B------:R-:W-:Y:S05]  /*8bc0*/  @!P0 BRA `(.L_x_39) ;  /* 0x0000000000308947 */ /* 0x000fea0003800000 */
[----:B------:R-:W-:Y:S01]  /*8bd0*/  ULDC UR4, c[0x0][0xc54] ;  /* 0x0003150000047ab9 */ /* 0x000fe20000000800 */
[----:B------:R-:W-:Y:S01]  /*8be0*/  ULDC UR42, c[0x0][0xc58] ;  /* 0x00031600002a7ab9 */ /* 0x000fe20000000800 */
[----:B------:R-:W-:-:S04]  /*8bf0*/  UIMAD.WIDE.U32 UR4, UR6, UR4, URZ ;  /* 0x00000004060472a5 */ /* 0x000fc8000f8e003f */
[----:B------:R-:W-:Y:S01]  /*8c00*/  USHF.R.U32.HI UR42, URZ, UR42, UR5 ;  /* 0x0000002a3f2a7299 */ /* 0x000fe20008011605 */
[----:B------:R-:W-:Y:S11]  /*8c10*/  BRA `(.L_x_39) ;  /* 0x00000000001c7947 */ /* 0x000ff60003800000 */
.L_x_38:
[----:B------:R-:W-:Y:S01]  /*8c20*/  ULDC UR7, c[0x0][0xc50] ;  /* 0x0003140000077ab9 */ /* 0x000fe20000000800 */
[----:B------:R-:W-:Y:S01]  /*8c30*/  UMOV UR42, UR6 ;  /* 0x00000006002a7c82 */ /* 0x000fe20008000000 */
[----:B------:R-:W-:-:S11]  /*8c40*/  UISETP.NE.AND UP0, UPT, UR7, 0x1, UPT ;  /* 0x000000010700788c */ /* 0x000fd6000bf05270 */
[----:B------:R-:W-:Y:S01]  /*8c50*/  @UP0 ULDC UR4, c[0x0][0xc54] ;  /* 0x0003150000040ab9 */ /* 0x000fe20000000800 */
[----:B------:R-:W-:Y:S01]  /*8c60*/  @UP0 ULDC UR8, c[0x0][0xc58] ;  /* 0x0003160000080ab9 */ /* 0x000fe20000000800 */
[----:B------:R-:W-:-:S04]  /*8c70*/  UIMAD.WIDE.U32 UR4, UR6, UR4, URZ ;  /* 0x00000004060472a5 */ /* 0x000fc8000f8e003f */
[----:B------:R-:W-:-:S12]  /*8c80*/  @UP0 USHF.R.U32.HI UR42, URZ, UR8, UR5 ;  /* 0x000000083f2a0299 */ /* 0x000fd80008011605 */
.L_x_39:
[----:B------:R-:W-:Y:S01]  /*8c90*/  ISETP.GE.AND P0, PT, R24, RZ, PT ;  /* 0x000000ff1800720c */ /* 0x000fe20003f06270 */
[----:B------:R-:W-:Y:S01]  /*8ca0*/  UIADD3 UR4, -UR42, URZ, URZ ;  /* 0x0000003f2a047290 */ /* 0x000fe2000fffe13f */
[----:B------:R-:W-:Y:S02]  /*8cb0*/  IMAD.MOV.U32 R20, RZ, RZ, 0x1 ;  /* 0x00000001ff147424 */ /* 0x000fe400078e00ff */
[----:B------:R-:W-:Y:S01]  /*8cc0*/  IMAD.MOV.U32 R0, RZ, RZ, RZ ;  /* 0x000000ffff007224 */ /* 0x000fe200078e00ff */
[----:B------:R-:W-:Y:S01]  /*8cd0*/  UIMAD UR4, UR7, UR4, UR6 ;  /* 0x00000004070472a4 */ /* 0x000fe2000f8e0206 */
[----:B------:R-:W-:-:S07]  /*8ce0*/  IMAD.MOV.U32 R2, RZ, RZ, 0x1 ;  /* 0x00000001ff027424 */ /* 0x000fce00078e00ff */
[----:B------:R-:W-:Y:S05]  /*8cf0*/  @!P0 BRA `(.L_x_40) ;  /* 0x0000003400b48947 */ /* 0x000fea0003800000 */
[----:B------:R-:W0:Y:S01]  /*8d00*/  LDC.64 R2, c[0x0][0xa28] ;  /* 0x00028a00ff027b82 */ /* 0x000e220000000a00 */
[----:B------:R-:W-:Y:S01]  /*8d10*/  ULDC.64 UR6, c[0x0][0x418] ;  /* 0x0001060000067ab9 */ /* 0x000fe20000000a00 */
[----:B------:R-:W-:Y:S01]  /*8d20*/  ULDC UR5, c[0x0][0x424] ;  /* 0x0001090000057ab9 */ /* 0x000fe20000000800 */
[----:B------:R-:W-:Y:S01]  /*8d30*/  ULDC UR36, c[0x0][0x2f0] ;  /* 0x0000bc0000247ab9 */ /* 0x000fe20000000800 */
[----:B------:R-:W-:Y:S01]  /*8d40*/  IMAD.MOV.U32 R17, RZ, RZ, RZ ;  /* 0x000000ffff117224 */ /* 0x000fe200078e00ff */
[----:B0-----:R-:W-:-:S04]  /*8d50*/  ISETP.NE.U32.AND P0, PT, R2, RZ, PT ;  /* 0x000000ff0200720c */ /* 0x001fc80003f05070 */
[----:B------:R-:W-:Y:S01]  /*8d60*/  ISETP.NE.AND.EX P0, PT, R3, RZ, PT, P0 ;  /* 0x000000ff0300720c */ /* 0x000fe20003f05300 */
[----:B------:R-:W-:-:S12]  /*8d70*/  UISETP.NE.U32.AND UP0, UPT, UR6, URZ, UPT ;  /* 0x0000003f0600728c */ /* 0x000fd8000bf05070 */
[----:B------:R-:W0:Y:S01]  /*8d80*/  @P0 LDC.64 R2, c[0x0][0xa28] ;  /* 0x00028a00ff020b82 */ /* 0x000e220000000a00 */
[----:B------:R-:W-:-:S04]  /*8d90*/  UISETP.NE.AND.EX UP0, UPT, UR7, URZ, UPT, UP0 ;  /* 0x0000003f0700728c */ /* 0x000fc8000bf05300 */
[----:B------:R-:W-:-:S04]  /*8da0*/  USEL UR5, UR5, 0x1, UP0 ;  /* 0x0000000105057887 */ /* 0x000fc80008000000 */
[----:B------:R-:W-:-:S04]  /*8db0*/  UIMAD UR36, UR5, UR36, URZ ;  /* 0x00000024052472a4 */ /* 0x000fc8000f8e023f */
[----:B------:R-:W-:Y:S02]  /*8dc0*/  UISETP.GE.AND UP0, UPT, UR36, 0x1, UPT ;  /* 0x000000012400788c */ /* 0x000fe4000bf06270 */
[----:B------:R-:W-:Y:S01]  /*8dd0*/  UIADD3 UR5, UR36, 0x7f, URZ ;  /* 0x0000007f24057890 */ /* 0x000fe2000fffe03f */
[----:B0-----:R-:W-:-:S05]  /*8de0*/  @P0 IMAD.WIDE R2, R24, 0x4, R2 ;  /* 0x0000000418020825 */ /* 0x001fca00078e0202 */
[----:B------:R0:W5:Y:S01]  /*8df0*/  @P0 LDG.E R17, desc[UR38][R2.64] ;  /* 0x0000002602110981 */ /* 0x000162000c1e1900 */
[----:B------:R-:W-:Y:S01]  /*8e00*/  PLOP3.LUT P0, PT, PT, PT, UP0, 0x80, 0x0 ;  /* 0x000000000000781c */ /* 0x000fe20003f0f008 */
[----:B------:R-:W-:Y:S02]  /*8e10*/  USHF.R.S32.HI UR6, URZ, 0x1f, UR5 ;  /* 0x0000001f3f067899 */ /* 0x000fe40008011405 */
[----:B------:R-:W-:Y:S02]  /*8e20*/  ULOP3.LUT UR46, UR4, 0xffff, URZ, 0xc0, !UPT ;  /* 0x0000ffff042e7892 */ /* 0x000fe4000f8ec03f */
[----:B------:R-:W-:Y:S01]  /*8e30*/  ULEA.HI UR6, UR6, UR5, URZ, 0x7 ;  /* 0x0000000506067291 */ /* 0x000fe2000f8f383f */
[----:B------:R-:W-:-:S03]  /*8e40*/  UMOV UR40, URZ ;  /* 0x0000003f00287c82 */ /* 0x000fc60008000000 */
[----:B------:R-:W-:-:S04]  /*8e50*/  USHF.R.S32.HI UR43, URZ, 0x7, UR6 ;  /* 0x000000073f2b7899 */ /* 0x000fc80008011406 */
[----:B0-----:R-:W-:Y:S08]  /*8e60*/  @!P0 BRA `(.L_x_41) ;  /* 0x0000000000848947 */ /* 0x001ff00003800000 */
[----:B------:R-:W-:-:S03]  /*8e70*/  USHF.R.U32.HI UR6, URZ, 0x10, UR4 ;  /* 0x000000103f067899 */ /* 0x000fc60008011604 */
[----:B------:R-:W-:Y:S01]  /*8e80*/  UMOV UR4, URZ ;  /* 0x0000003f00047c82 */ /* 0x000fe20008000000 */
[----:B------:R-:W-:-:S11]  /*8e90*/  UISETP.NE.AND UP0, UPT, UR6, URZ, UPT ;  /* 0x0000003f0600728c */ /* 0x000fd6000bf05270 */
[----:B------:R-:W-:Y:S02]  /*8ea0*/  @!UP0 ULDC UR6, c[0x0][0x9f0] ;  /* 0x00027c0000068ab9 */ /* 0x000fe40000000800 */
[----:B------:R-:W-:Y:S01]  /*8eb0*/  IABS R0, UR6 ;  /* 0x0000000600007c13 */ /* 0x000fe20008000000 */
[----:B------:R-:W-:Y:S02]  /*8ec0*/  UIADD3 UR7, UR43, -0x1, UR6 ;  /* 0xffffffff2b077890 */ /* 0x000fe4000fffe006 */
[----:B------:R-:W-:Y:S02]  /*8ed0*/  IABS R4, UR6 ;  /* 0x0000000600047c13 */ /* 0x000fe40008000000 */
[----:B------:R-:W-:Y:S02]  /*8ee0*/  R2UR UR10, R0 ;  /* 0x00000000000a72ca */ /* 0x000fe400000e0000 */
[----:B------:R-:W-:Y:S01]  /*8ef0*/  IABS R3, UR7 ;  /* 0x0000000700037c13 */ /* 0x000fe20008000000 */
[----:B------:R-:W-:-:S03]  /*8f00*/  ULOP3.LUT UR7, UR7, UR6, URZ, 0x3c, !UPT ;  /* 0x0000000607077292 */ /* 0x000fc6000f8e3c3f */
[----:B------:R-:W-:-:S07]  /*8f10*/  R2UR UR9, R3 ;  /* 0x00000000030972ca */ /* 0x000fce00000e0000 */
[----:B------:R-:W0:Y:S08]  /*8f20*/  I2F.RP R0, UR10 ;  /* 0x0000000a00007d06 */ /* 0x000e300008209400 */
[----:B0-----:R-:W0:Y:S02]  /*8f30*/  MUFU.RCP R0, R0 ;  /* 0x0000000000007308 */ /* 0x001e240000001000 */
[----:B0-----:R-:W-:Y:S01]  /*8f40*/  IADD3 R2, R0, 0xffffffe, RZ ;  /* 0x0ffffffe00027810 */ /* 0x001fe20007ffe0ff */
[----:B------:R-:W-:-:S05]  /*8f50*/  IMAD.MOV R0, RZ, RZ, -R4 ;  /* 0x000000ffff007224 */ /* 0x000fca00078e0a04 */
        /* <DEDUP_REMOVED lines=14> */
[----:B------:R-:W-:Y:S02]  /*9040*/  UISETP.NE.AND UP0, UPT, UR6, URZ, UPT ;  /* 0x0000003f0600728c */ /* 0x000fe4000bf05270 */
[----:B------:R-:W-:-:S09]  /*9050*/  @!UP1 UIADD3 UR5, -UR5, URZ, URZ ;  /* 0x0000003f05059290 */ /* 0x000fd2000fffe13f */
[----:B------:R-:W-:-:S07]  /*9060*/  @!UP0 ULOP3.LUT UR5, URZ, UR6, URZ, 0x33, !UPT ;  /* 0x000000063f058292 */ /* 0x000fce000f8e333f */
[----:B------:R-:W-:-:S05]  /*9070*/  UMOV UR40, UR5 ;  /* 0x0000000500287c82 */ /* 0x000fca0008000000 */
.L_x_41:
[----:B------:R-:W-:Y:S02]  /*9080*/  UIMAD UR47, UR46, UR40, URZ ;  /* 0x000000282e2f72a4 */ /* 0x000fe4000f8e023f */
[----:B------:R-:W-:Y:S01]  /*9090*/  IMAD.U32 R3, RZ, RZ, UR40 ;  /* 0x00000028ff037e24 */ /* 0x000fe2000f8e00ff */
[----:B------:R-:W-:-:S03]  /*90a0*/  MOV R2, 0x1 ;  /* 0x0000000100027802 */ /* 0x000fc60000000f00 */
[----:B------:R-:W-:-:S05]  /*90b0*/  IMAD.U32 R0, RZ, RZ, UR47 ;  /* 0x0000002fff007e24 */ /* 0x000fca000f8e00ff */
[----:B------:R-:W-:-:S04]  /*90c0*/  VIADDMNMX R0, R0, R3, UR43, PT ;  /* 0x0000002b00007e46 */ /* 0x000fc8000b800103 */
[----:B------:R-:W-:Y:S01]  /*90d0*/  R2UR UR48, R0 ;  /* 0x00000000003072ca */ /* 0x000fe200000e0000 */
[----:B------:R-:W-:-:S12]  /*90e0*/  IMAD.MOV.U32 R0, RZ, RZ, RZ ;  /* 0x000000ffff007224 */ /* 0x000fd800078e00ff */
[----:B------:R-:W-:-:S06]  /*90f0*/  UISETP.GT.AND UP0, UPT, UR48, UR47, UPT ;  /* 0x0000002f3000728c */ /* 0x000fcc000bf04270 */
[----:B------:R-:W-:-:S13]  /*9100*/  PLOP3.LUT P0, PT, PT, PT, UP0, 0x80, 0x0 ;  /* 0x000000000000781c */ /* 0x000fda0003f0f008 */
[----:B------:R-:W-:Y:S05]  /*9110*/  @!P0 BRA `(.L_x_40) ;  /* 0x0000003000ac8947 */ /* 0x000fea0003800000 */
[----:B------:R-:W0:Y:S01]  /*9120*/  S2UR UR4, SR_CgaCtaId ;  /* 0x00000000000479c3 */ /* 0x000e220000008800 */
[----:B------:R-:W-:-:S04]  /*9130*/  MOV R0, 0x400 ;  /* 0x0000040000007802 */ /* 0x000fc80000000f00 */
[----:B------:R-:W-:-:S13]  /*9140*/  R2UR UR44, R0 ;  /* 0x00000000002c72ca */ /* 0x000fda00000e0000 */
[----:B0-----:R-:W-:-:S04]  /*9150*/  ULEA UR44, UR4, UR44, 0x18 ;  /* 0x0000002c042c7291 */ /* 0x001fc8000f8ec03f */
[----:B------:R-:W-:-:S04]  /*9160*/  UIADD3 UR4, UR44, 0x10c00, URZ ;  /* 0x00010c002c047890 */ /* 0x000fc8000fffe03f */
[----:B------:R-:W-:-:S06]  /*9170*/  ULOP3.LUT UP0, URZ, UR4, 0x9f, URZ, 0xc0, !UPT ;  /* 0x0000009f043f7892 */ /* 0x000fcc000f80c03f */
[----:B------:R-:W-:-:S13]  /*9180*/  PLOP3.LUT P0, PT, PT, PT, UP0, 0x80, 0x0 ;  /* 0x000000000000781c */ /* 0x000fda0003f0f008 */
[----:B------:R-:W-:Y:S05]  /*9190*/  @!P0 BRA `(.L_x_42) ;  /* 0x0000000000408947 */ /* 0x000fea0003800000 */
[----:B------:R-:W-:Y:S01]  /*91a0*/  MOV R2, 0x0 ;  /* 0x0000000000027802 */ /* 0x000fe20000000f00 */
[----:B------:R-:W-:Y:S01]  /*91b0*/  ULDC.64 UR4, c[0x4][0x98] ;  /* 0x0100260000047ab9 */ /* 0x000fe20000000a00 */
[----:B------:R-:W-:Y:S01]  /*91c0*/  ULDC.64 UR6, c[0x4][0xa0] ;  /* 0x0100280000067ab9 */ /* 0x000fe20000000a00 */
[----:B------:R-:W-:Y:S02]  /*91d0*/  IMAD.U32 R4, RZ, RZ, UR4 ;  /* 0x00000004ff047e24 */ /* 0x000fe4000f8e00ff */
[----:B------:R-:W-:Y:S01]  /*91e0*/  IMAD.U32 R5, RZ, RZ, UR5 ;  /* 0x00000005ff057e24 */ /* 0x000fe2000f8e00ff */
[----:B------:R-:W0:Y:S01]  /*91f0*/  LDC.64 R2, c[0x4][R2] ;  /* 0x0100000002027b82 */ /* 0x000e220000000a00 */
[----:B------:R-:W-:Y:S01]  /*9200*/  ULDC.64 UR4, c[0x4][0x8] ;  /* 0x0100020000047ab9 */ /* 0x000fe20000000a00 */
[----:B------:R-:W-:Y:S01]  /*9210*/  IMAD.U32 R6, RZ, RZ, UR6 ;  /* 0x00000006ff067e24 */ /* 0x000fe2000f8e00ff */
[----:B------:R-:W-:Y:S01]  /*9220*/  MOV R10, UR4 ;  /* 0x00000004000a7c02 */ /* 0x000fe20008000f00 */
[----:B------:R-:W-:-:S02]  /*9230*/  IMAD.U32 R7, RZ, RZ, UR7 ;  /* 0x00000007ff077e24 */ /* 0x000fc4000f8e00ff */
[----:B------:R-:W-:Y:S02]  /*9240*/  IMAD.U32 R11, RZ, RZ, UR5 ;  /* 0x00000005ff0b7e24 */ /* 0x000fe4000f8e00ff */
[----:B------:R-:W-:Y:S02]  /*9250*/  IMAD.MOV.U32 R8, RZ, RZ, 0x70 ;  /* 0x00000070ff087424 */ /* 0x000fe400078e00ff */
[----:B------:R-:W-:Y:S02]  /*9260*/  IMAD.MOV.U32 R12, RZ, RZ, 0x1 ;  /* 0x00000001ff0c7424 */ /* 0x000fe400078e00ff */
[----:B------:R-:W-:-:S07]  /*9270*/  IMAD.MOV.U32 R13, RZ, RZ, RZ ;  /* 0x000000ffff0d7224 */ /* 0x000fce00078e00ff */
[----:B------:R-:W-:-:S07]  /*9280*/  LEPC R20, `(.L_x_42) ;  /* 0x000000001014794e */ /* 0x000fce0000000000 */
[----:B0----5:R-:W-:Y:S05]  /*9290*/  CALL.ABS.NOINC R2 ;  /* 0x0000000002007343 */ /* 0x021fea0003c00000 */
.L_x_42:
[----:B------:R-:W-:-:S06]  /*92a0*/  UIADD3 UR4, UR44, 0x6400, URZ ;  /* 0x000064002c047890 */ /* 0x000fcc000fffe03f */
[----:B------:R-:W-:-:S04]  /*92b0*/  MOV R16, UR4 ;  /* 0x0000000400107c02 */ /* 0x000fc80008000f00 */
[----:B------:R-:W-:-:S13]  /*92c0*/  LOP3.LUT P0, RZ, R16, 0x9f, RZ, 0xc0, !PT ;  /* 0x0000009f10ff7812 */ /* 0x000fda000780c0ff */
        /* <DEDUP_REMOVED lines=17> */
.L_x_43:
[----:B------:R-:W-:-:S04]  /*93e0*/  UIADD3 UR4, UR44, 0x400, URZ ;  /* 0x000004002c047890 */ /* 0x000fc8000fffe03f */
[----:B------:R-:W-:-:S06]  /*93f0*/  ULOP3.LUT UP0, URZ, UR4, 0x3ff, URZ, 0xc0, !UPT ;  /* 0x000003ff043f7892 */ /* 0x000fcc000f80c03f */
[----:B------:R-:W-:-:S13]  /*9400*/  PLOP3.LUT P0, PT, PT, PT, UP0, 0x80, 0x0 ;  /* 0x000000000000781c */ /* 0x000fda0003f0f008 */
[----:B------:R-:W-:Y:S05]  /*9410*/  @!P0 BRA `(.L_x_44) ;  /* 0x0000000000408947 */ /* 0x000fea0003800000 */
[----:B------:R-:W-:Y:S01]  /*9420*/  MOV R2, 0x0 ;  /* 0x0000000000027802 */ /* 0x000fe20000000f00 */
[----:B------:R-:W-:Y:S01]  /*9430*/  ULDC.64 UR4, c[0x4][0x98] ;  /* 0x0100260000047ab9 */ /* 0x000fe20000000a00 */
[----:B------:R-:W-:Y:S01]  /*9440*/  ULDC.64 UR6, c[0x4][0xa0] ;  /* 0x0100280000067ab9 */ /* 0x000fe20000000a00 */
[----:B------:R-:W-:Y:S01]  /*9450*/  MOV R4, UR4 ;  /* 0x0000000400047c02 */ /* 0x000fe20008000f00 */
[----:B------:R-:W-:Y:S01]  /*9460*/  IMAD.U32 R5, RZ, RZ, UR5 ;  /* 0x00000005ff057e24 */ /* 0x000fe2000f8e00ff */
[----:B------:R-:W-:Y:S01]  /*9470*/  ULDC.64 UR4, c[0x4][0x18] ;  /* 0x0100060000047ab9 */ /* 0x000fe20000000a00 */
[----:B------:R-:W0:Y:S01]  /*9480*/  LDC.64 R2, c[0x4][R2] ;  /* 0x0100000002027b82 */ /* 0x000e220000000a00 */
[----:B------:R-:W-:Y:S01]  /*9490*/  IMAD.U32 R6, RZ, RZ, UR6 ;  /* 0x00000006ff067e24 */ /* 0x000fe2000f8e00ff */
[----:B------:R-:W-:Y:S01]  /*94a0*/  MOV R11, UR5 ;  /* 0x00000005000b7c02 */ /* 0x000fe20008000f00 */
[----:B------:R-:W-:Y:S02]  /*94b0*/  IMAD.U32 R7, RZ, RZ, UR7 ;  /* 0x00000007ff077e24 */ /* 0x000fe4000f8e00ff */
[----:B------:R-:W-:-:S02]  /*94c0*/  IMAD.U32 R10, RZ, RZ, UR4 ;  /* 0x00000004ff0a7e24 */ /* 0x000fc4000f8e00ff */
[----:B------:R-:W-:Y:S02]  /*94d0*/  IMAD.MOV.U32 R8, RZ, RZ, 0x70 ;  /* 0x00000070ff087424 */ /* 0x000fe400078e00ff */
[----:B------:R-:W-:Y:S02]  /*94e0*/  IMAD.MOV.U32 R12, RZ, RZ, 0x1 ;  /* 0x00000001ff0c7424 */ /* 0x000fe400078e00ff */
[----:B------:R-:W-:-:S07]  /*94f0*/  IMAD.MOV.U32 R13, RZ, RZ, RZ ;  /* 0x000000ffff0d7224 */ /* 0x000fce00078e00ff */
[----:B------:R-:W-:-:S07]  /*9500*/  LEPC R20, `(.L_x_44) ;  /* 0x000000001014794e */ /* 0x000fce0000000000 */
[----:B0----5:R-:W-:Y:S05]  /*9510*/  CALL.ABS.NOINC R2 ;  /* 0x0000000002007343 */ /* 0x021fea0003c00000 */
.L_x_44:
[----:B------:R-:W-:-:S13]  /*9520*/  LOP3.LUT P6, RZ, R16, 0x9f, RZ, 0xc0, !PT ;  /* 0x0000009f10ff7812 */ /* 0x000fda00078cc0ff */
[----:B------:R-:W-:Y:S05]  /*9530*/  @!P6 BRA `(.L_x_45) ;  /* 0x000000000040e947 */ /* 0x000fea0003800000 */
[----:B------:R-:W-:Y:S01]  /*9540*/  MOV R2, 0x0 ;  /* 0x0000000000027802 */ /* 0x000fe20000000f00 */
[----:B------:R-:W-:Y:S01]  /*9550*/  ULDC.64 UR4, c[0x4][0x98] ;  /* 0x0100260000047ab9 */ /* 0x000fe20000000a00 */
[----:B------:R-:W-:Y:S01]  /*9560*/  ULDC.64 UR6, c[0x4][0xa0] ;  /* 0x0100280000067ab9 */ /* 0x000fe20000000a00 */
[----:B------:R-:W-:Y:S01]  /*9570*/  IMAD.U32 R4, RZ, RZ, UR4 ;  /* 0x00000004ff047e24 */ /* 0x000fe2000f8e00ff */
[----:B------:R-:W-:Y:S01]  /*9580*/  MOV R5, UR5 ;  /* 0x0000000500057c02 */ /* 0x000fe20008000f00 */
[----:B------:R-:W-:Y:S01]  /*9590*/  ULDC.64 UR4, c[0x4][0x20] ;  /* 0x0100080000047ab9 */ /* 0x000fe20000000a00 */
[----:B------:R-:W0:Y:S01]  /*95a0*/  LDC.64 R2, c[0x4][R2] ;  /* 0x0100000002027b82 */ /* 0x000e220000000a00 */
[----:B------:R-:W-:Y:S01]  /*95b0*/  IMAD.U32 R6, RZ, RZ, UR6 ;  /* 0x00000006ff067e24 */ /* 0x000fe2000f8e00ff */
[----:B------:R-:W-:Y:S01]  /*95c0*/  MOV R8, 0x70 ;  /* 0x0000007000087802 */ /* 0x000fe20000000f00 */
[----:B------:R-:W-:Y:S02]  /*95d0*/  IMAD.U32 R7, RZ, RZ, UR7 ;  /* 0x00000007ff077e24 */ /* 0x000fe4000f8e00ff */
[----:B------:R-:W-:-:S02]  /*95e0*/  IMAD.U32 R10, RZ, RZ, UR4 ;  /* 0x00000004ff0a7e24 */ /* 0x000fc4000f8e00ff */
[----:B------:R-:W-:Y:S02]  /*95f0*/  IMAD.U32 R11, RZ, RZ, UR5 ;  /* 0x00000005ff0b7e24 */ /* 0x000fe4000f8e00ff */
[----:B------:R-:W-:Y:S02]  /*9600*/  IMAD.MOV.U32 R12, RZ, RZ, 0x1 ;  /* 0x00000001ff0c7424 */ /* 0x000fe400078e00ff */
[----:B------:R-:W-:-:S07]  /*9610*/  IMAD.MOV.U32 R13, RZ, RZ, RZ ;  /* 0x000000ffff0d7224 */ /* 0x000fce00078e00ff */
[----:B------:R-:W-:-:S07]  /*9620*/  LEPC R20, `(.L_x_45) ;  /* 0x000000001014794e */ /* 0x000fce0000000000 */
[----:B0----5:R-:W-:Y:S05]  /*9630*/  CALL.ABS.NOINC R2 ;  /* 0x0000000002007343 */ /* 0x021fea0003c00000 */
.L_x_45:
[----:B------:R-:W0:Y:S01]  /*9640*/  LDC.64 R2, c[0x0][0x9f8] ;  /* 0x00027e00ff027b82 */ /* 0x000e220000000a00 */
[----:B------:R-:W-:-:S07]  /*9650*/  IMAD.MOV.U32 R23, RZ, RZ, R24 ;  /* 0x000000ffff177224 */ /* 0x000fce00078e0018 */
[----:B------:R-:W1:Y:S01]  /*9660*/  LDC R12, c[0x0][0x430] ;  /* 0x00010c00ff0c7b82 */ /* 0x000e620000000800 */
[----:B0-----:R-:W-:-:S04]  /*9670*/  ISETP.NE.U32.AND P0, PT, R2, RZ, PT ;  /* 0x000000ff0200720c */ /* 0x001fc80003f05070 */
[----:B------:R-:W-:-:S13]  /*9680*/  ISETP.NE.AND.EX P0, PT, R3, RZ, PT, P0 ;  /* 0x000000ff0300720c */ /* 0x000fda0003f05300 */
[----:B------:R-:W0:Y:S02]  /*9690*/  @P0 LDC.64 R2, c[0x0][0x9f8] ;  /* 0x00027e00ff020b82 */ /* 0x000e240000000a00 */
[----:B0-----:R-:W-:-:S05]  /*96a0*/  @P0 IMAD.WIDE R2, R24, 0x4, R2 ;  /* 0x0000000418020825 */ /* 0x001fca00078e0202 */
[----:B------:R0:W2:Y:S01]  /*96b0*/  @P0 LDG.E R23, desc[UR38][R2.64] ;  /* 0x0000002602170981 */ /* 0x0000a2000c1e1900 */
[----:B-1----:R-:W-:Y:S01]  /*96c0*/  ISETP.NE.AND P1, PT, R12, 0x1, PT ;  /* 0x000000010c00780c */ /* 0x002fe20003f25270 */
[C---:B------:R-:W-:Y:S01]  /*96d0*/  IMAD.SHL.U32 R27, R19.reuse, 0x40, RZ ;  /* 0x00000040131b7824 */ /* 0x040fe200078e00ff */
[----:B------:R-:W-:Y:S02]  /*96e0*/  MOV R6, UR48 ;  /* 0x0000003000067c02 */ /* 0x000fe40008000f00 */
[----:B------:R-:W-:Y:S02]  /*96f0*/  LOP3.LUT R7, R19, 0x7f, RZ, 0xc0, !PT ;  /* 0x0000007f13077812 */ /* 0x000fe400078ec0ff */
[----:B------:R-:W-:Y:S02]  /*9700*/  LOP3.LUT R27, R27, 0x40, RZ, 0xc0, !PT ;  /* 0x000000401b1b7812 */ /* 0x000fe400078ec0ff */
[----:B------:R-:W-:Y:S02]  /*9710*/  LEA R6, R6, 0xffffff80, 0x7 ;  /* 0xffffff8006067811 */ /* 0x000fe400078e38ff */
[----:B------:R-:W-:-:S02]  /*9720*/  SHF.R.U32.HI R25, RZ, 0x1, R7 ;  /* 0x00000001ff197819 */ /* 0x000fc40000011607 */
[----:B------:R-:W-:Y:S01]  /*9730*/  LOP3.LUT R16, R16, 0xffffffef, RZ, 0xc0, !PT ;  /* 0xffffffef10107812 */ /* 0x000fe200078ec0ff */
[----:B------:R-:W1:Y:S01]  /*9740*/  @P1 LDC R5, c[0x0][0x434] ;  /* 0x00010d00ff051b82 */ /* 0x000e620000000800 */
[----:B------:R-:W-:Y:S02]  /*9750*/  IADD3 R10, R27, R25, R6 ;  /* 0x000000191b0a7210 */ /* 0x000fe40007ffe006 */
[----:B------:R-:W-:Y:S02]  /*9760*/  @P1 LOP3.LUT R16, R16, 0x10, RZ, 0xfc, !PT ;  /* 0x0000001010101812 */ /* 0x000fe400078efcff */
[C---:B------:R-:W-:Y:S01]  /*9770*/  ISETP.GE.AND P0, PT, R10.reuse, UR36, PT ;  /* 0x000000240a007c0c */ /* 0x040fe2000bf06270 */
[----:B-----5:R-:W-:Y:S02]  /*9780*/  IMAD.IADD R10, R10, 0x1, R17 ;  /* 0x000000010a0a7824 */ /* 0x020fe400078e0211 */
[----:B0-----:R-:W0:Y:S02]  /*9790*/  @P1 LDC R3, c[0x0][0x438] ;  /* 0x00010e00ff031b82 */ /* 0x001e240000000800 */
[----:B------:R-:W-:-:S08]  /*97a0*/  IMAD.MOV.U32 R11, RZ, RZ, R10 ;  /* 0x000000ffff0b7224 */ /* 0x000fd000078e000a */
[----:B------:R-:W3:Y:S01]  /*97b0*/  @!P0 LDC.64 R8, c[0x0][0x428] ;  /* 0x00010a00ff088b82 */ /* 0x000ee20000000a00 */
[----:B-1----:R-:W-:-:S07]  /*97c0*/  @P1 IMAD.HI.U32 R0, R10, R5, RZ ;  /* 0x000000050a001227 */ /* 0x002fce00078e00ff */
[----:B------:R-:W1:Y:S01]  /*97d0*/  @!P0 LDC.64 R4, c[0x0][0x418] ;  /* 0x00010600ff048b82 */ /* 0x000e620000000a00 */
[----:B0-----:R-:W-:-:S04]  /*97e0*/  @P1 SHF.R.U32.HI R11, RZ, R3, R0 ;  /* 0x00000003ff0b1219 */ /* 0x001fc80000011600 */
[--C-:B------:R-:W-:Y:S01]  /*97f0*/  @!P0 SHF.R.S32.HI R3, RZ, 0x1f, R11.reuse ;  /* 0x0000001fff038819 */ /* 0x100fe2000001140b */
[----:B------:R-:W-:Y:S01]  /*9800*/  @!P0 IMAD.MOV.U32 R2, RZ, RZ, R11 ;  /* 0x000000ffff028224 */ /* 0x000fe200078e000b */
[----:B------:R-:W-:Y:S01]  /*9810*/  UMOV UR4, 0xffffffff ;  /* 0xffffffff00047882 */ /* 0x000fe20000000000 */
[----:B------:R-:W-:Y:S01]  /*9820*/  IMAD.SHL.U32 R18, R18, 0x800, RZ ;  /* 0x0000080012127824 */ /* 0x000fe200078e00ff */
[----:B--2---:R-:W-:Y:S01]  /*9830*/  SHF.R.S32.HI R28, RZ, 0x1f, R23 ;  /* 0x0000001fff1c7819 */ /* 0x004fe20000011417 */
[----:B---3--:R-:W-:-:S04]  /*9840*/  @!P0 IMAD.WIDE.U32 R2, R23, R8, R2 ;  /* 0x0000000817028225 */ /* 0x008fc800078e0002 */
[----:B------:R-:W-:Y:S01]  /*9850*/  @!P0 IMAD R0, R28, R8, RZ ;  /* 0x000000081c008224 */ /* 0x000fe200078e02ff */
[----:B-1----:R-:W-:-:S03]  /*9860*/  @!P0 LEA R4, P1, R2, R4, 0x2 ;  /* 0x0000000402048211 */ /* 0x002fc600078210ff */
[----:B------:R-:W-:-:S04]  /*9870*/  @!P0 IMAD R9, R23, R9, R0 ;  /* 0x0000000917098224 */ /* 0x000fc800078e0200 */
[----:B------:R-:W-:Y:S02]  /*9880*/  @!P0 IMAD.IADD R0, R3, 0x1, R9 ;  /* 0x0000000103008824 */ /* 0x000fe400078e0209 */
[----:B------:R-:W-:Y:S01]  /*9890*/  IMAD.MOV R3, RZ, RZ, -R11 ;  /* 0x000000ffff037224 */ /* 0x000fe200078e0a0b */
[----:B------:R-:W0:Y:S02]  /*98a0*/  LDC R9, c[0x0][0x2f4] ;  /* 0x0000bd00ff097b82 */ /* 0x000e240000000800 */
[----:B------:R-:W-:Y:S02]  /*98b0*/  @!P0 LEA.HI.X R5, R2, R5, R0, 0x2, P1 ;  /* 0x0000000502058211 */ /* 0x000fe400008f1400 */
[----:B------:R-:W-:Y:S02]  /*98c0*/  MOV R0, RZ ;  /* 0x000000ff00007202 */ /* 0x000fe40000000f00 */
[----:B------:R-:W-:-:S04]  /*98d0*/  SHF.R.U32.HI R2, RZ, 0x1, R19 ;  /* 0x00000001ff027819 */ /* 0x000fc80000011613 */
[----:B------:R1:W5:Y:S01]  /*98e0*/  @!P0 LDG.E R0, desc[UR38][R4.64] ;  /* 0x0000002604008981 */ /* 0x000362000c1e1900 */
[----:B------:R-:W-:-:S05]  /*98f0*/  IMAD.SHL.U32 R8, R19, 0x80, RZ ;  /* 0x0000008013087824 */ /* 0x000fca00078e00ff */
[----:B------:R-:W-:Y:S01]  /*9900*/  LOP3.LUT R29, R8, 0x400, RZ, 0xc0, !PT ;  /* 0x00000400081d7812 */ /* 0x000fe200078ec0ff */
[----:B-1----:R-:W-:Y:S01]  /*9910*/  IMAD R4, R12, R3, R10 ;  /* 0x000000030c047224 */ /* 0x002fe200078e020a */
[----:B------:R-:W-:Y:S02]  /*9920*/  LOP3.LUT R10, R2, 0x20, RZ, 0xc0, !PT ;  /* 0x00000020020a7812 */ /* 0x000fe400078ec0ff */
[----:B------:R-:W-:Y:S02]  /*9930*/  SHF.L.U32 R12, R19, 0x2, RZ ;  /* 0x00000002130c7819 */ /* 0x000fe400000006ff */
[----:B------:R-:W-:Y:S02]  /*9940*/  LOP3.LUT R3, R10, 0x10, R19, 0xf8, !PT ;  /* 0x000000100a037812 */ /* 0x000fe400078ef813 */
[----:B------:R-:W-:Y:S02]  /*9950*/  LOP3.LUT R29, R29, 0x800, R18, 0xf8, !PT ;  /* 0x000008001d1d7812 */ /* 0x000fe400078ef812 */
[----:B------:R-:W-:Y:S01]  /*9960*/  LOP3.LUT R8, R3, 0x380, R8, 0xf8, !PT ;  /* 0x0000038003087812 */ /* 0x000fe200078ef808 */
[----:B------:R-:W-:-:S05]  /*9970*/  IMAD.SHL.U32 R3, R19, 0x20, RZ ;  /* 0x0000002013037824 */ /* 0x000fca00078e00ff */
[C---:B------:R-:W-:Y:S02]  /*9980*/  LOP3.LUT R5, R3.reuse, 0x80, RZ, 0xc0, !PT ;  /* 0x0000008003057812 */ /* 0x040fe400078ec0ff */
[----:B------:R-:W-:Y:S01]  /*9990*/  LOP3.LUT R10, R3, 0x360, RZ, 0xc0, !PT ;  /* 0x00000360030a7812 */ /* 0x000fe200078ec0ff */
[----:B------:R-:W-:Y:S01]  /*99a0*/  IMAD.SHL.U32 R3, R7, 0x10, RZ ;  /* 0x0000001007037824 */ /* 0x000fe200078e00ff */
[----:B------:R-:W-:-:S04]  /*99b0*/  LOP3.LUT R5, R5, 0x10, R2, 0xf8, !PT ;  /* 0x0000001005057812 */ /* 0x000fc800078ef802 */
[----:B------:R-:W-:Y:S01]  /*99c0*/  LOP3.LUT R7, R5, 0x10, R12, 0x78, !PT ;  /* 0x0000001005077812 */ /* 0x000fe200078e780c */
[----:B------:R-:W-:Y:S01]  /*99d0*/  IMAD.SHL.U32 R5, R19, 0x10, RZ ;  /* 0x0000001013057824 */ /* 0x000fe200078e00ff */
[----:B------:R-:W-:Y:S01]  /*99e0*/  LOP3.LUT R10, R10, 0x400, R3, 0xf8, !PT ;  /* 0x000004000a0a7812 */ /* 0x000fe200078ef803 */
[----:B------:R-:W-:Y:S06]  /*99f0*/  BRA.DIV UR4, `(.L_x_46) ;  /* 0x0000002e04c47947 */ /* 0x000fec000b800000 */
.L_x_98:
[----:B------:R-:W-:Y:S01]  /*9a00*/  ULOP3.LUT UR4, UR41, 0x2, URZ, 0xfc, !UPT ;  /* 0x0000000229047892 */ /* 0x000fe2000f8efc3f */
[----:B------:R-:W-:Y:S01]  /*9a10*/  LOP3.LUT R8, R8, 0x70, R5, 0x78, !PT ;  /* 0x0000007008087812 */ /* 0x000fe200078e7805 */
[----:B------:R-:W-:Y:S01]  /*9a20*/  IMAD.U32 R22, RZ, RZ, UR42 ;  /* 0x0000002aff167e24 */ /* 0x000fe2000f8e00ff */
[----:B------:R-:W-:Y:S02]  /*9a30*/  LOP3.LUT R7, R10, R7, RZ, 0xfc, !PT ;  /* 0x000000070a077212 */ /* 0x000fe400078efcff */
[----:B------:R-:W-:Y:S01]  /*9a40*/  LOP3.LUT R29, R29, R8, RZ, 0xfc, !PT ;  /* 0x000000081d1d7212 */ /* 0x000fe200078efcff */
[----:B------:R-:W-:Y:S01]  /*9a50*/  IMAD.U32 R11, RZ, RZ, UR4 ;  /* 0x00000004ff0b7e24 */ /* 0x000fe2000f8e00ff */
[----:B------:R-:W-:Y:S01]  /*9a60*/  LOP3.LUT R8, R5, 0x10, RZ, 0xc0, !PT ;  /* 0x0000001005087812 */ /* 0x000fe200078ec0ff */
[----:B------:R1:W-:Y:S01]  /*9a70*/  STL [R1+0x4], R7 ;  /* 0x0000040701007387 */ /* 0x0003e20000100800 */
[----:B------:R-:W-:Y:S02]  /*9a80*/  LOP3.LUT P0, RZ, R19, 0x4, RZ, 0xc0, !PT ;  /* 0x0000000413ff7812 */ /* 0x000fe4000780c0ff */
[----:B------:R-:W-:-:S02]  /*9a90*/  ISETP.NE.AND P1, PT, R11, 0x3, PT ;  /* 0x000000030b00780c */ /* 0x000fc40003f25270 */
[-C--:B0-----:R-:W-:Y:S02]  /*9aa0*/  ISETP.GE.AND P4, PT, R8, R9.reuse, PT ;  /* 0x000000090800720c */ /* 0x081fe40003f86270 */
[----:B------:R-:W-:Y:S02]  /*9ab0*/  LOP3.LUT R16, R16, 0xfffffffe, RZ, 0xc0, !PT ;  /* 0xfffffffe10107812 */ /* 0x000fe400078ec0ff */
[----:B------:R-:W-:Y:S02]  /*9ac0*/  LOP3.LUT R24, R8, 0x20, RZ, 0xfc, !PT ;  /* 0x0000002008187812 */ /* 0x000fe400078efcff */
[----:B-1----:R-:W-:Y:S02]  /*9ad0*/  MOV R7, 0x40 ;  /* 0x0000004000077802 */ /* 0x002fe40000000f00 */
[----:B------:R-:W-:Y:S02]  /*9ae0*/  ISETP.GE.AND P3, PT, R24, R9, PT ;  /* 0x000000091800720c */ /* 0x000fe40003f66270 */
[----:B------:R-:W-:-:S02]  /*9af0*/  SEL R7, R7, 0xffffffc0, !P0 ;  /* 0xffffffc007077807 */ /* 0x000fc40004000000 */
[----:B------:R-:W-:Y:S02]  /*9b00*/  @P1 LOP3.LUT R16, R16, 0x1, RZ, 0xfc, !PT ;  /* 0x0000000110101812 */ /* 0x000fe400078efcff */
[----:B------:R-:W-:Y:S01]  /*9b10*/  LOP3.LUT R18, R8, 0x40, RZ, 0xfc, !PT ;  /* 0x0000004008127812 */ /* 0x000fe200078efcff */
[----:B------:R0:W-:Y:S01]  /*9b20*/  STL [R1], R7 ;  /* 0x0000000701007387 */ /* 0x0001e20000100800 */
[----:B------:R-:W-:Y:S02]  /*9b30*/  LOP3.LUT R16, R16, 0xfffffff7, RZ, 0xc0, !PT ;  /* 0xfffffff710107812 */ /* 0x000fe400078ec0ff */
[----:B------:R-:W-:Y:S02]  /*9b40*/  ISETP.GE.AND P2, PT, R18, R9, PT ;  /* 0x000000091200720c */ /* 0x000fe40003f46270 */
[----:B------:R-:W-:Y:S02]  /*9b50*/  @P4 LOP3.LUT R16, R16, 0x8, RZ, 0xfc, !PT ;  /* 0x0000000810104812 */ /* 0x000fe400078efcff */
[----:B------:R-:W-:-:S02]  /*9b60*/  SHF.R.U32.HI R5, RZ, 0x3, R19 ;  /* 0x00000003ff057819 */ /* 0x000fc40000011613 */
[----:B------:R-:W-:Y:S02]  /*9b70*/  LOP3.LUT R16, R16, 0xfffffffb, RZ, 0xc0, !PT ;  /* 0xfffffffb10107812 */ /* 0x000fe400078ec0ff */
[----:B------:R-:W-:Y:S02]  /*9b80*/  SHF.R.S32.HI R22, RZ, 0x1f, R22 ;  /* 0x0000001fff167819 */ /* 0x000fe40000011416 */
[----:B------:R-:W-:Y:S02]  /*9b90*/  @P3 LOP3.LUT R16, R16, 0x4, RZ, 0xfc, !PT ;  /* 0x0000000410103812 */ /* 0x000fe400078efcff */
[----:B------:R-:W-:Y:S02]  /*9ba0*/  LOP3.LUT R5, R5, 0x1, RZ, 0xc0, !PT ;  /* 0x0000000105057812 */ /* 0x000fe400078ec0ff */
[----:B------:R-:W-:-:S04]  /*9bb0*/  LOP3.LUT R16, R16, 0xfffffffd, RZ, 0xc0, !PT ;  /* 0xfffffffd10107812 */ /* 0x000fc800078ec0ff */
[----:B------:R-:W-:Y:S01]  /*9bc0*/  @P2 LOP3.LUT R16, R16, 0x2, RZ, 0xfc, !PT ;  /* 0x0000000210102812 */ /* 0x000fe200078efcff */
[----:B0-----:R-:W-:Y:S06]  /*9bd0*/  @!P1 BRA `(.L_x_47) ;  /* 0x0000000000049947 */ /* 0x001fec0003800000 */
[----:B------:R-:W-:Y:S01]  /*9be0*/  BPT.TRAP 0x1 ;  /* 0x000000040000795c */ /* 0x000fe20000300000 */
.L_x_47:
[----:B------:R-:W-:Y:S01]  /*9bf0*/  IMAD.MOV.U32 R10, RZ, RZ, 0x1 ;  /* 0x00000001ff0a7424 */ /* 0x000fe200078e00ff */
[----:B------:R-:W-:Y:S01]  /*9c00*/  LOP3.LUT R3, R3, 0x700, RZ, 0xc0, !PT ;  /* 0x0000070003037812 */ /* 0x000fe200078ec0ff */
[----:B------:R-:W-:Y:S02]  /*9c10*/  IMAD.SHL.U32 R2, R2, 0x20, RZ ;  /* 0x0000002002027824 */ /* 0x000fe400078e00ff */
[C---:B------:R-:W-:Y:S01]  /*9c20*/  IMAD R26, R5.reuse, 0x80, R8 ;  /* 0x00000080051a7824 */ /* 0x040fe200078e0208 */
[----:B------:R-:W-:Y:S01]  /*9c30*/  SHF.L.U32 R10, R10, 0x1f, RZ ;  /* 0x0000001f0a0a7819 */ /* 0x000fe200000006ff */
[----:B------:R-:W-:Y:S01]  /*9c40*/  IMAD.SHL.U32 R5, R5, 0x10, RZ ;  /* 0x0000001005057824 */ /* 0x000fe200078e00ff */
[----:B------:R-:W-:Y:S02]  /*9c50*/  LOP3.LUT R2, R3, 0x60, R2, 0xf8, !PT ;  /* 0x0000006003027812 */ /* 0x000fe400078ef802 */
[----:B------:R-:W0:Y:S02]  /*9c60*/  SYNCS.PHASECHK.TRANS64.TRYWAIT P0, [UR44+0x17080], R10 ;  /* 0x0170800aff0075a7 */ /* 0x000e24000800016c */
[----:B------:R-:W-:-:S02]  /*9c70*/  LOP3.LUT R26, R2, R26, R5, 0xf6, !PT ;  /* 0x0000001a021a7212 */ /* 0x000fc400078ef605 */
[----:B------:R-:W-:Y:S01]  /*9c80*/  SHF.R.S32.HI R5, RZ, 0x1f, R4 ;  /* 0x0000001fff057819 */ /* 0x000fe20000011404 */
[----:B0-----:R-:W-:Y:S06]  /*9c90*/  @!P0 BRA `(.L_x_48) ;  /* 0x0000002c003c8947 */ /* 0x001fec0003800000 */
.L_x_99:
[----:B------:R-:W-:Y:S01]  /*9ca0*/  ULDC.64 UR4, c[0x0][0x328] ;  /* 0x0000ca0000047ab9 */ /* 0x000fe20000000a00 */
[----:B------:R-:W1:Y:S01]  /*9cb0*/  S2R R20, SR_TID.X ;  /* 0x0000000000147919 */ /* 0x000e620000002100 */
[----:B0-----:R-:W-:Y:S01]  /*9cc0*/  IMAD R3, R5, UR4, RZ ;  /* 0x0000000405037c24 */ /* 0x001fe2000f8e02ff */
[----:B------:R-:W-:Y:S02]  /*9cd0*/  R2UR UR6, R22 ;  /* 0x00000000160672ca */ /* 0x000fe400000e0000 */
[----:B------:R-:W-:Y:S01]  /*9ce0*/  IADD3 R6, -R25, UR36, -R6 ;  /* 0x0000002419067c10 */ /* 0x000fe2000fffe906 */
[C---:B------:R-:W-:Y:S02]  /*9cf0*/  IMAD R7, R4.reuse, UR5, R3 ;  /* 0x0000000504077c24 */ /* 0x040fe4000f8e0203 */
[----:B------:R-:W-:Y:S01]  /*9d00*/  IMAD.WIDE.U32 R2, R4, UR4, RZ ;  /* 0x0000000404027c25 */ /* 0x000fe2000f8e00ff */
[----:B------:R-:W-:Y:S01]  /*9d10*/  ULDC.64 UR4, c[0x0][0x338] ;  /* 0x0000ce0000047ab9 */ /* 0x000fe20000000a00 */
[----:B------:R-:W-:-:S03]  /*9d20*/  ISETP.GE.AND P0, PT, R6, 0x1, PT ;  /* 0x000000010600780c */ /* 0x000fc60003f06270 */
[----:B------:R-:W-:Y:S02]  /*9d30*/  IADD3 R3, R3, R7, RZ ;  /* 0x0000000703037210 */ /* 0x000fe40007ffe0ff */
[----:B-----5:R-:W-:Y:S01]  /*9d40*/  SHF.R.S32.HI R7, RZ, 0x1f, R0 ;  /* 0x0000001fff077819 */ /* 0x020fe20000011400 */
[----:B------:R-:W-:-:S04]  /*9d50*/  IMAD.WIDE.U32 R2, R0, UR4, R2 ;  /* 0x0000000400027c25 */ /* 0x000fc8000f8e0002 */
[----:B------:R-:W-:-:S04]  /*9d60*/  IMAD R8, R7, UR4, RZ ;  /* 0x0000000407087c24 */ /* 0x000fc8000f8e02ff */
[----:B------:R-:W-:Y:S01]  /*9d70*/  IMAD R8, R0, UR5, R8 ;  /* 0x0000000500087c24 */ /* 0x000fe2000f8e0208 */
[----:B------:R-:W-:-:S03]  /*9d80*/  ULDC.64 UR4, c[0x0][0x330] ;  /* 0x0000cc0000047ab9 */ /* 0x000fc60000000a00 */
[----:B------:R-:W-:Y:S02]  /*9d90*/  IMAD.IADD R3, R3, 0x1, R8 ;  /* 0x0000000103037824 */ /* 0x000fe400078e0208 */
[----:B------:R-:W-:Y:S01]  /*9da0*/  IMAD.U32 R8, RZ, RZ, UR4 ;  /* 0x00000004ff087e24 */ /* 0x000fe2000f8e00ff */
[----:B------:R-:W-:Y:S01]  /*9db0*/  UIMAD UR4, UR6, UR4, URZ ;  /* 0x00000004060472a4 */ /* 0x000fe2000f8e023f */
[----:B-1----:R-:W-:Y:S02]  /*9dc0*/  IMAD.SHL.U32 R20, R20, 0x10, RZ ;  /* 0x0000001014147824 */ /* 0x002fe400078e00ff */
[----:B------:R-:W-:Y:S01]  /*9dd0*/  IMAD.WIDE.U32 R2, R8, UR42, R2 ;  /* 0x0000002a08027c25 */ /* 0x000fe2000f8e0002 */
[----:B------:R-:W-:Y:S01]  /*9de0*/  ULDC.64 UR6, c[0x0][0x318] ;  /* 0x0000c60000067ab9 */ /* 0x000fe20000000a00 */
[----:B------:R-:W-:Y:S01]  /*9df0*/  UIMAD UR4, UR42, UR5, UR4 ;  /* 0x000000052a0472a4 */ /* 0x000fe2000f8e0204 */
[----:B------:R-:W-:Y:S01]  /*9e00*/  LOP3.LUT R20, R20, 0x10, RZ, 0xc0, !PT ;  /* 0x0000001014147812 */ /* 0x000fe200078ec0ff */
[----:B------:R-:W-:Y:S01]  /*9e10*/  IMAD.U32 R9, RZ, RZ, UR7 ;  /* 0x00000007ff097e24 */ /* 0x000fe2000f8e00ff */
[----:B------:R-:W-:-:S04]  /*9e20*/  IADD3 R8, P1, R2, UR6, RZ ;  /* 0x0000000602087c10 */ /* 0x000fc8000ff3e0ff */
[----:B------:R-:W-:Y:S01]  /*9e30*/  IADD3.X R9, R9, UR4, R3, P1, !PT ;  /* 0x0000000409097c10 */ /* 0x000fe20008ffe403 */
[----:B------:R-:W-:-:S03]  /*9e40*/  UMOV UR4, 0xffffffff ;  /* 0xffffffff00047882 */ /* 0x000fc60000000000 */
[----:B------:R-:W-:Y:S05]  /*9e50*/  BRA.DIV UR4, `(.L_x_49) ;  /* 0x0000002a04e47947 */ /* 0x000fea000b800000 */
[----:B------:R-:W0:Y:S01]  /*9e60*/  SHFL.IDX PT, R2, R8, RZ, 0x1e1f ;  /* 0x001e1fff08027589 */ /* 0x000e2200000e0000 */
[----:B------:R-:W1:Y:S01]  /*9e70*/  LDC R11, c[0x0][0x2f4] ;  /* 0x0000bd00ff0b7b82 */ /* 0x000e620000000800 */
[----:B------:R-:W-:Y:S02]  /*9e80*/  VIADD R19, R26, UR44 ;  /* 0x0000002c1a137c36 */ /* 0x000fe40008000000 */
[----:B------:R-:W2:Y:S04]  /*9e90*/  SHFL.IDX PT, R3, R9, RZ, 0x1e1f ;  /* 0x001e1fff09037589 */ /* 0x000ea800000e0000 */
[----:B------:R-:W3:Y:S01]  /*9ea0*/  SHFL.IDX PT, R9, R9, 0x1, 0x1e1f ;  /* 0x003e1f0009097f89 */ /* 0x000ee200000e0000 */
[C---:B0-----:R-:W-:Y:S02]  /*9eb0*/  IADD3 R2, P1, R20.reuse, R2, RZ ;  /* 0x0000000214027210 */ /* 0x041fe40007f3e0ff */
[----:B-1----:R-:W-:-:S02]  /*9ec0*/  ISETP.GE.AND P4, PT, R20, R11, PT ;  /* 0x0000000b1400720c */ /* 0x002fc40003f86270 */
[----:B--2---:R-:W-:Y:S02]  /*9ed0*/  IADD3.X R3, RZ, R3, RZ, P1, !PT ;  /* 0x00000003ff037210 */ /* 0x004fe40000ffe4ff */
[----:B------:R-:W-:Y:S02]  /*9ee0*/  ISETP.LT.OR P1, PT, R6, 0x1, P4 ;  /* 0x000000010600780c */ /* 0x000fe40002721670 */
[----:B------:R-:W-:-:S11]  /*9ef0*/  ISETP.GE.AND P3, PT, R24, R11, PT ;  /* 0x0000000b1800720c */ /* 0x000fd60003f66270 */
[----:B------:R-:W-:Y:S01]  /*9f00*/  LDGSTS.E.BYPASS.LTC128B.128 [R19+0x6400], desc[UR38][R2.64], !P1 ;  /* 0x0640000002137fae */ /* 0x000fe2000c901d66 */
[----:B------:R-:W-:-:S13]  /*9f10*/  ISETP.LT.OR P1, PT, R6, 0x1, P3 ;  /* 0x000000010600780c */ /* 0x000fda0001f21670 */
[----:B------:R-:W-:Y:S01]  /*9f20*/  LDGSTS.E.BYPASS.LTC128B.128 [R19+0x7400], desc[UR38][R2.64+0x20], !P1 ;  /* 0x0740002002137fae */ /* 0x000fe2000c901d66 */
[----:B------:R-:W-:-:S04]  /*9f30*/  ISETP.GE.AND P1, PT, R18, R11, PT ;  /* 0x0000000b1200720c */ /* 0x000fc80003f26270 */
[----:B------:R-:W-:-:S13]  /*9f40*/  ISETP.LT.OR P2, PT, R6, 0x1, P1 ;  /* 0x000000010600780c */ /* 0x000fda0000f41670 */
[----:B------:R0:W-:Y:S01]  /*9f50*/  LDGSTS.E.BYPASS.LTC128B.128 [R19+0x8400], desc[UR38][R2.64+0x40], !P2 ;  /* 0x0840004002137fae */ /* 0x0001e2000d101d66 */
[----:B------:R-:W-:-:S03]  /*9f60*/  ISETP.GE.AND P2, PT, R6, 0x41, PT ;  /* 0x000000410600780c */ /* 0x000fc60003f46270 */
[----:B0--3--:R0:W1:Y:S10]  /*9f70*/  SHFL.IDX PT, R2, R8, 0x1, 0x1e1f ;  /* 0x003e1f0008027f89 */ /* 0x00907400000e0000 */
.L_x_105:
[C---:B------:R-:W-:Y:S02]  /*9f80*/  ISETP.LT.OR P4, PT, R6.reuse, 0x41, P4 ;  /* 0x000000410600780c */ /* 0x040fe40002781670 */
[C---:B------:R-:W-:Y:S02]  /*9f90*/  ISETP.LT.OR P3, PT, R6.reuse, 0x41, P3 ;  /* 0x000000410600780c */ /* 0x040fe40001f61670 */
[----:B------:R-:W-:Y:S02]  /*9fa0*/  ISETP.LT.OR P1, PT, R6, 0x41, P1 ;  /* 0x000000410600780c */ /* 0x000fe40000f21670 */
[----:B-1----:R-:W-:-:S05]  /*9fb0*/  IADD3 R2, P5, R20, R2, RZ ;  /* 0x0000000214027210 */ /* 0x002fca0007fbe0ff */
[----:B------:R-:W-:-:S05]  /*9fc0*/  IMAD.X R3, RZ, RZ, R9, P5 ;  /* 0x000000ffff037224 */ /* 0x000fca00028e0609 */
[----:B------:R-:W-:Y:S01]  /*9fd0*/  @!PT LDS RZ, [RZ] ;  /* 0x00000000fffff984 */ /* 0x000fe20000000800 */
[----:B------:R-:W-:Y:S01]  /*9fe0*/  @!PT LDS RZ, [RZ] ;  /* 0x00000000fffff984 */ /* 0x000fe20000000800 */
[----:B------:R-:W-:Y:S01]  /*9ff0*/  @!PT LDS RZ, [RZ] ;  /* 0x00000000fffff984 */ /* 0x000fe20000000800 */
[----:B------:R1:W-:Y:S04]  /*a000*/  LDGSTS.E.BYPASS.LTC128B.128 [R19+0x6c00], desc[UR38][R2.64], !P4 ;  /* 0x06c0000002137fae */ /* 0x0003e8000e101d66 */
[----:B------:R1:W-:Y:S04]  /*a010*/  LDGSTS.E.BYPASS.LTC128B.128 [R19+0x7c00], desc[UR38][R2.64+0x20], !P3 ;  /* 0x07c0002002137fae */ /* 0x0003e8000d901d66 */
[----:B------:R1:W-:Y:S01]  /*a020*/  LDGSTS.E.BYPASS.LTC128B.128 [R19+0x8c00], desc[UR38][R2.64+0x40], !P1 ;  /* 0x08c0004002137fae */ /* 0x0003e2000c901d66 */
[----:B------:R-:W-:Y:S01]  /*a030*/  NOP ;  /* 0x0000000000007918 */ /* 0x000fe20000000000 */
[----:B------:R-:W-:Y:S02]  /*a040*/  SYNCS.ARRIVE.TRANS64.RED.A0T1 RZ, [UR44+0x17070], RZ ;  /* 0x017070ffffff79a7 */ /* 0x000fe4000820042c */
[----:B------:R-:W-:Y:S01]  /*a050*/  ARRIVES.LDGSTSBAR.64.TRANSCNT [UR44+0x17070] ;  /* 0x01707000ff0079b0 */ /* 0x000fe20008000aac */
[----:B------:R-:W-:Y:S01]  /*a060*/  NOP ;  /* 0x0000000000007918 */ /* 0x000fe20000000000 */
[----:B------:R-:W-:-:S06]  /*a070*/  ULOP3.LUT UR4, UR41, 0x2, URZ, 0xfc, !UPT ;  /* 0x0000000229047892 */ /* 0x000fcc000f8efc3f */
[----:B0-----:R-:W-:-:S05]  /*a080*/  IMAD.U32 R8, RZ, RZ, UR4 ;  /* 0x00000004ff087e24 */ /* 0x001fca000f8e00ff */
[----:B------:R-:W-:-:S13]  /*a090*/  ISETP.NE.AND P6, PT, R8, 0x3, PT ;  /* 0x000000030800780c */ /* 0x000fda0003fc5270 */
[----:B-1----:R-:W-:Y:S05]  /*a0a0*/  @!P6 BRA `(.L_x_50) ;  /* 0x000000000004e947 */ /* 0x002fea0003800000 */
[----:B------:R-:W-:Y:S01]  /*a0b0*/  BPT.TRAP 0x1 ;  /* 0x000000040000795c */ /* 0x000fe20000300000 */
.L_x_50:
[----:B------:R-:W-:Y:S01]  /*a0c0*/  SYNCS.ARRIVE.TRANS64.A1T0 RZ, [UR44+0x17070], RZ ;  /* 0x017070ffffff79a7 */ /* 0x000fe2000810002c */
[----:B------:R-:W-:Y:S05]  /*a0d0*/  @!P6 BRA `(.L_x_51) ;  /* 0x000000000004e947 */ /* 0x000fea0003800000 */
[----:B------:R-:W-:Y:S01]  /*a0e0*/  BPT.TRAP 0x1 ;  /* 0x000000040000795c */ /* 0x000fe20000300000 */
.L_x_51:
[----:B------:R-:W0:Y:S02]  /*a0f0*/  SYNCS.PHASECHK.TRANS64.TRYWAIT P1, [UR44+0x17040], R10 ;  /* 0x0170400aff0075a7 */ /* 0x000e24000802016c */
[----:B0-----:R-:W-:Y:S05]  /*a100*/  @!P1 BRA `(.L_x_52) ;  /* 0x0000002c00009947 */ /* 0x001fea0003800000 */
.L_x_106:
[----:B------:R-:W1:Y:S01]  /*a110*/  S2R R6, SR_TID.X ;  /* 0x0000000000067919 */ /* 0x000e620000002100 */
[----:B------:R-:W-:Y:S01]  /*a120*/  ULDC.64 UR4, c[0x0][0x300] ;  /* 0x0000c00000047ab9 */ /* 0x000fe20000000a00 */
[----:B------:R-:W-:Y:S01]  /*a130*/  R2UR UR6, R22 ;  /* 0x00000000160672ca */ /* 0x000fe200000e0000 */
[----:B------:R-:W-:Y:S01]  /*a140*/  IMAD R5, R5, UR4, RZ ;  /* 0x0000000405057c24 */ /* 0x000fe2000f8e02ff */
[----:B------:R-:W2:Y:S01]  /*a150*/  LDC R8, c[0x0][0x2f4] ;  /* 0x0000bd00ff087b82 */ /* 0x000ea20000000800 */
[----:B0-----:R-:W-:-:S04]  /*a160*/  IMAD.WIDE.U32 R2, R4, UR4, RZ ;  /* 0x0000000404027c25 */ /* 0x001fc8000f8e00ff */
[----:B------:R-:W-:Y:S01]  /*a170*/  IMAD R5, R4, UR5, R5 ;  /* 0x0000000504057c24 */ /* 0x000fe2000f8e0205 */
[----:B------:R-:W-:Y:S02]  /*a180*/  ULDC.64 UR4, c[0x0][0x310] ;  /* 0x0000c40000047ab9 */ /* 0x000fe40000000a00 */
[----:B------:R-:W-:Y:S02]  /*a190*/  IMAD R7, R7, UR4, RZ ;  /* 0x0000000407077c24 */ /* 0x000fe4000f8e02ff */
[----:B------:R-:W-:Y:S02]  /*a1a0*/  IMAD.IADD R3, R3, 0x1, R5 ;  /* 0x0000000103037824 */ /* 0x000fe400078e0205 */
[C---:B------:R-:W-:Y:S02]  /*a1b0*/  IMAD R7, R0.reuse, UR5, R7 ;  /* 0x0000000500077c24 */ /* 0x040fe4000f8e0207 */
[----:B------:R-:W-:Y:S01]  /*a1c0*/  IMAD.WIDE.U32 R2, R0, UR4, R2 ;  /* 0x0000000400027c25 */ /* 0x000fe2000f8e0002 */
[----:B------:R-:W-:-:S03]  /*a1d0*/  ULDC.64 UR4, c[0x0][0x308] ;  /* 0x0000c20000047ab9 */ /* 0x000fc60000000a00 */
[----:B------:R-:W-:Y:S01]  /*a1e0*/  IMAD.U32 R5, RZ, RZ, UR4 ;  /* 0x00000004ff057e24 */ /* 0x000fe2000f8e00ff */
[----:B------:R-:W-:Y:S01]  /*a1f0*/  IADD3 R3, R3, R7, RZ ;  /* 0x0000000703037210 */ /* 0x000fe20007ffe0ff */
[----:B------:R-:W-:-:S03]  /*a200*/  UIMAD UR4, UR6, UR4, URZ ;  /* 0x00000004060472a4 */ /* 0x000fc6000f8e023f */
[----:B------:R-:W-:Y:S01]  /*a210*/  ULDC.64 UR6, c[0x0][0x2e8] ;  /* 0x0000ba0000067ab9 */ /* 0x000fe20000000a00 */
[----:B------:R-:W-:Y:S01]  /*a220*/  IMAD.WIDE.U32 R2, R5, UR42, R2 ;  /* 0x0000002a05027c25 */ /* 0x000fe2000f8e0002 */
[----:B------:R-:W-:Y:S01]  /*a230*/  UIMAD UR4, UR42, UR5, UR4 ;  /* 0x000000052a0472a4 */ /* 0x000fe2000f8e0204 */
[-C--:B--2---:R-:W-:Y:S02]  /*a240*/  ISETP.GE.AND P3, PT, R18, R8.reuse, PT ;  /* 0x000000081200720c */ /* 0x084fe40003f66270 */
[----:B------:R-:W-:Y:S01]  /*a250*/  IMAD.U32 R5, RZ, RZ, UR7 ;  /* 0x00000007ff057e24 */ /* 0x000fe2000f8e00ff */
[----:B------:R-:W-:Y:S01]  /*a260*/  IADD3 R0, P1, R2, UR6, RZ ;  /* 0x0000000602007c10 */ /* 0x000fe2000ff3e0ff */
[----:B-1----:R-:W-:Y:S01]  /*a270*/  IMAD.SHL.U32 R6, R6, 0x10, RZ ;  /* 0x0000001006067824 */ /* 0x002fe200078e00ff */
[----:B------:R-:W-:Y:S02]  /*a280*/  ISETP.GE.AND P4, PT, R24, R8, PT ;  /* 0x000000081800720c */ /* 0x000fe40003f86270 */
[----:B------:R-:W-:Y:S01]  /*a290*/  IADD3.X R4, R5, UR4, R3, P1, !PT ;  /* 0x0000000405047c10 */ /* 0x000fe20008ffe403 */
[----:B------:R-:W-:Y:S01]  /*a2a0*/  UMOV UR4, 0xffffffff ;  /* 0xffffffff00047882 */ /* 0x000fe20000000000 */
[----:B------:R-:W-:-:S04]  /*a2b0*/  LOP3.LUT R6, R6, 0x10, RZ, 0xc0, !PT ;  /* 0x0000001006067812 */ /* 0x000fc800078ec0ff */
[----:B------:R-:W-:Y:S01]  /*a2c0*/  ISETP.GE.AND P5, PT, R6, R8, PT ;  /* 0x000000080600720c */ /* 0x000fe20003fa6270 */
[----:B------:R-:W-:-:S12]  /*a2d0*/  BRA.DIV UR4, `(.L_x_53) ;  /* 0x0000002a04a47947 */ /* 0x000fd8000b800000 */
[----:B------:R-:W0:Y:S04]  /*a2e0*/  SHFL.IDX PT, R14, R0, RZ, 0x1e1f ;  /* 0x001e1fff000e7589 */ /* 0x000e2800000e0000 */
[----:B------:R-:W1:Y:S04]  /*a2f0*/  SHFL.IDX PT, R2, R4, RZ, 0x1e1f ;  /* 0x001e1fff04027589 */ /* 0x000e6800000e0000 */
[----:B------:R2:W3:Y:S01]  /*a300*/  SHFL.IDX PT, R5, R4, 0x1, 0x1e1f ;  /* 0x003e1f0004057f89 */ /* 0x0004e200000e0000 */
[----:B0-----:R-:W-:-:S05]  /*a310*/  @P0 IADD3 R14, P1, R6, R14, RZ ;  /* 0x0000000e060e0210 */ /* 0x001fca0007f3e0ff */
[----:B-1----:R-:W-:Y:S01]  /*a320*/  @P0 IMAD.X R3, RZ, RZ, R2, P1 ;  /* 0x000000ffff030224 */ /* 0x002fe200008e0602 */
[----:B------:R-:W-:Y:S02]  /*a330*/  @P0 MOV R2, R14 ;  /* 0x0000000e00020202 */ /* 0x000fe40000000f00 */
[----:B------:R2:W0:Y:S04]  /*a340*/  SHFL.IDX PT, R14, R0, 0x1, 0x1e1f ;  /* 0x003e1f00000e7f89 */ /* 0x00042800000e0000 */
[----:B------:R2:W-:Y:S04]  /*a350*/  @P0 LDGSTS.E.BYPASS.LTC128B.128 [R19+0x10c00], desc[UR38][R2.64], !P5 ;  /* 0x10c0000002130fae */ /* 0x0005e8000e901d66 */
[----:B------:R2:W-:Y:S04]  /*a360*/  @P0 LDGSTS.E.BYPASS.LTC128B.128 [R19+0x11c00], desc[UR38][R2.64+0x20], !P4 ;  /* 0x11c0002002130fae */ /* 0x0005e8000e101d66 */
[----:B---3--:R2:W-:Y:S02]  /*a370*/  @P0 LDGSTS.E.BYPASS.LTC128B.128 [R19+0x12c00], desc[UR38][R2.64+0x40], !P3 ;  /* 0x12c0004002130fae */ /* 0x0085e4000d901d66 */
.L_x_112:
[----:B0-2---:R-:W-:-:S05]  /*a380*/  @P2 IADD3 R2, P0, R6, R14, RZ ;  /* 0x0000000e06022210 */ /* 0x005fca0007f1e0ff */
[----:B------:R-:W-:-:S05]  /*a390*/  @P2 IMAD.X R3, RZ, RZ, R5, P0 ;  /* 0x000000ffff032224 */ /* 0x000fca00000e0605 */
[----:B------:R-:W-:Y:S01]  /*a3a0*/  @!PT LDS RZ, [RZ] ;  /* 0x00000000fffff984 */ /* 0x000fe20000000800 */
[----:B------:R-:W-:Y:S01]  /*a3b0*/  @!PT LDS RZ, [RZ] ;  /* 0x00000000fffff984 */ /* 0x000fe20000000800 */
[----:B------:R-:W-:Y:S01]  /*a3c0*/  @!PT LDS RZ, [RZ] ;  /* 0x00000000fffff984 */ /* 0x000fe20000000800 */
[----:B------:R0:W-:Y:S04]  /*a3d0*/  @P2 LDGSTS.E.BYPASS.LTC128B.128 [R19+0x11400], desc[UR38][R2.64], !P5 ;  /* 0x1140000002132fae */ /* 0x0001e8000e901d66 */
[----:B------:R0:W-:Y:S04]  /*a3e0*/  @P2 LDGSTS.E.BYPASS.LTC128B.128 [R19+0x12400], desc[UR38][R2.64+0x20], !P4 ;  /* 0x1240002002132fae */ /* 0x0001e8000e101d66 */
[----:B------:R0:W-:Y:S01]  /*a3f0*/  @P2 LDGSTS.E.BYPASS.LTC128B.128 [R19+0x13400], desc[UR38][R2.64+0x40], !P3 ;  /* 0x1340004002132fae */ /* 0x0001e2000d901d66 */
[----:B------:R-:W-:Y:S01]  /*a400*/  NOP ;  /* 0x0000000000007918 */ /* 0x000fe20000000000 */
[----:B------:R-:W-:Y:S02]  /*a410*/  SYNCS.ARRIVE.TRANS64.RED.A0T1 RZ, [UR44+0x17030], RZ ;  /* 0x017030ffffff79a7 */ /* 0x000fe4000820042c */
[----:B------:R-:W-:Y:S01]  /*a420*/  ARRIVES.LDGSTSBAR.64.TRANSCNT [UR44+0x17030] ;  /* 0x01703000ff0079b0 */ /* 0x000fe20008000aac */
[----:B------:R-:W-:Y:S01]  /*a430*/  NOP ;  /* 0x0000000000007918 */ /* 0x000fe20000000000 */
[----:B------:R-:W-:-:S06]  /*a440*/  ULOP3.LUT UR4, UR41, 0x2, URZ, 0xfc, !UPT ;  /* 0x0000000229047892 */ /* 0x000fcc000f8efc3f */
[----:B------:R-:W-:-:S05]  /*a450*/  IMAD.U32 R4, RZ, RZ, UR4 ;  /* 0x00000004ff047e24 */ /* 0x000fca000f8e00ff */
[----:B------:R-:W-:-:S13]  /*a460*/  ISETP.NE.AND P1, PT, R4, 0x3, PT ;  /* 0x000000030400780c */ /* 0x000fda0003f25270 */
[----:B0-----:R-:W-:Y:S05]  /*a470*/  @!P1 BRA `(.L_x_54) ;  /* 0x0000000000049947 */ /* 0x001fea0003800000 */
[----:B------:R-:W-:Y:S01]  /*a480*/  BPT.TRAP 0x1 ;  /* 0x000000040000795c */ /* 0x000fe20000300000 */
.L_x_54:
[----:B------:R-:W-:Y:S01]  /*a490*/  SYNCS.ARRIVE.TRANS64.A1T0 RZ, [UR44+0x17030], RZ ;  /* 0x017030ffffff79a7 */ /* 0x000fe2000810002c */
[----:B------:R-:W-:Y:S05]  /*a4a0*/  WARPSYNC.ALL ;  /* 0x0000000000007948 */ /* 0x000fea0003800000 */
[----:B------:R-:W-:Y:S01]  /*a4b0*/  UIADD3 UR5, UR44, 0xc400, URZ ;  /* 0x0000c4002c057890 */ /* 0x000fe2000fffe03f */
[----:B------:R-:W-:Y:S01]  /*a4c0*/  R2UR UR4, R22 ;  /* 0x00000000160472ca */ /* 0x000fe200000e0000 */
[----:B------:R-:W-:Y:S02]  /*a4d0*/  ULDC.64 UR6, c[0x0][0x2d8] ;  /* 0x0000b60000067ab9 */ /* 0x000fe40000000a00 */
[----:B------:R-:W-:Y:S02]  /*a4e0*/  ULOP3.LUT UP0, URZ, UR5, 0x9f, URZ, 0xc0, !UPT ;  /* 0x0000009f053f7892 */ /* 0x000fe4000f80c03f */
[----:B------:R-:W-:Y:S01]  /*a4f0*/  UIMAD.WIDE.U32 UR36, UR42, UR6, URZ ;  /* 0x000000062a2472a5 */ /* 0x000fe2000f8e003f */
[----:B------:R-:W-:Y:S03]  /*a500*/  BAR.SYNC.DEFER_BLOCKING 0x8, 0x200 ;  /* 0x0208000000007b1d */ /* 0x000fe60000010000 */
[----:B------:R-:W-:-:S04]  /*a510*/  PLOP3.LUT P0, PT, PT, PT, UP0, 0x80, 0x0 ;  /* 0x000000000000781c */ /* 0x000fc80003f0f008 */
[----:B------:R-:W-:-:S04]  /*a520*/  UIMAD UR4, UR4, UR6, URZ ;  /* 0x00000006040472a4 */ /* 0x000fc8000f8e023f */
[----:B------:R-:W-:-:S04]  /*a530*/  UIMAD UR4, UR42, UR7, UR4 ;  /* 0x000000072a0472a4 */ /* 0x000fc8000f8e0204 */
[----:B------:R-:W-:Y:S01]  /*a540*/  UIADD3 UR45, UR37, UR4, URZ ;  /* 0x00000004252d7290 */ /* 0x000fe2000fffe03f */
[----:B------:R-:W-:Y:S11]  /*a550*/  @!P0 BRA `(.L_x_55) ;  /* 0x0000000000408947 */ /* 0x000ff60003800000 */
[----:B------:R-:W-:Y:S01]  /*a560*/  MOV R2, 0x0 ;  /* 0x0000000000027802 */ /* 0x000fe20000000f00 */
[----:B------:R-:W-:Y:S01]  /*a570*/  ULDC.64 UR6, c[0x4][0x98] ;  /* 0x0100260000067ab9 */ /* 0x000fe20000000a00 */
[----:B------:R-:W-:Y:S01]  /*a580*/  ULDC.64 UR8, c[0x4][0xa0] ;  /* 0x0100280000087ab9 */ /* 0x000fe20000000a00 */
[----:B------:R-:W-:Y:S01]  /*a590*/  ULDC.64 UR4, c[0x4][0x28] ;  /* 0x01000a0000047ab9 */ /* 0x000fe20000000a00 */
[----:B------:R-:W-:Y:S01]  /*a5a0*/  IMAD.U32 R4, RZ, RZ, UR6 ;  /* 0x00000006ff047e24 */ /* 0x000fe2000f8e00ff */
[----:B------:R-:W-:Y:S01]  /*a5b0*/  MOV R6, UR8 ;  /* 0x0000000800067c02 */ /* 0x000fe20008000f00 */
        /* <DEDUP_REMOVED lines=9> */
[----:B0-----:R-:W-:Y:S05]  /*a650*/  CALL.ABS.NOINC R2 ;  /* 0x0000000002007343 */ /* 0x001fea0003c00000 */
.L_x_55:
[----:B------:R-:W0:Y:S01]  /*a660*/  LDC R8, c[0x0][0x448] ;  /* 0x00011200ff087b82 */ /* 0x000e220000000800 */
[----:B------:R-:W1:Y:S01]  /*a670*/  S2R R20, SR_CTAID.Z ;  /* 0x0000000000147919 */ /* 0x000e620000002700 */
[----:B------:R-:W-:Y:S01]  /*a680*/  ULDC.64 UR4, c[0x0][0x2e0] ;  /* 0x0000b80000047ab9 */ /* 0x000fe20000000a00 */
[----:B------:R-:W-:Y:S01]  /*a690*/  IMAD.IADD R6, R27, 0x1, R25 ;  /* 0x000000011b067824 */ /* 0x000fe200078e0219 */
[----:B------:R-:W-:Y:S01]  /*a6a0*/  MOV R4, UR36 ;  /* 0x0000002400047c02 */ /* 0x000fe20008000f00 */
[----:B------:R-:W2:Y:S01]  /*a6b0*/  S2R R21, SR_CTAID.X ;  /* 0x0000000000157919 */ /* 0x000ea20000002500 */
[----:B------:R-:W-:Y:S01]  /*a6c0*/  IMAD.U32 R5, RZ, RZ, UR37 ;  /* 0x00000025ff057e24 */ /* 0x000fe2000f8e00ff */
[----:B------:R-:W-:Y:S01]  /*a6d0*/  ULDC.64 UR6, c[0x0][0x2c8] ;  /* 0x0000b20000067ab9 */ /* 0x000fe20000000a00 */
[----:B------:R-:W-:Y:S01]  /*a6e0*/  ULDC.64 UR8, c[0x0][0x280] ;  /* 0x0000a00000087ab9 */ /* 0x000fe20000000a00 */
[----:B0-----:R-:W-:Y:S02]  /*a6f0*/  ISETP.NE.AND P0, PT, R8, 0x1, PT ;  /* 0x000000010800780c */ /* 0x001fe40003f05270 */
[----:B-1----:R-:W-:-:S11]  /*a700*/  SHF.R.S32.HI R20, RZ, 0x1f, R20 ;  /* 0x0000001fff147819 */ /* 0x002fd60000011414 */
[----:B------:R-:W0:Y:S01]  /*a710*/  @P0 LDC R3, c[0x0][0x44c] ;  /* 0x00011300ff030b82 */ /* 0x000e220000000800 */
[----:B------:R-:W-:Y:S02]  /*a720*/  IMAD R7, R20, UR4, RZ ;  /* 0x0000000414077c24 */ /* 0x000fe4000f8e02ff */
[----:B------:R-:W1:Y:S01]  /*a730*/  S2R R20, SR_CTAID.Z ;  /* 0x0000000000147919 */ /* 0x000e620000002700 */
[----:B--2---:R-:W-:-:S04]  /*a740*/  IMAD R6, R21, 0xc0, R6 ;  /* 0x000000c015067824 */ /* 0x004fc800078e0206 */
[----:B------:R-:W2:Y:S01]  /*a750*/  @P0 LDC R2, c[0x0][0x450] ;  /* 0x00011400ff020b82 */ /* 0x000ea20000000800 */
[----:B------:R-:W-:Y:S02]  /*a760*/  IMAD.MOV.U32 R0, RZ, RZ, R6 ;  /* 0x000000ffff007224 */ /* 0x000fe400078e0006 */
[----:B0-----:R-:W-:-:S05]  /*a770*/  @P0 IMAD.HI.U32 R3, R6, R3, RZ ;  /* 0x0000000306030227 */ /* 0x001fca00078e00ff */
[----:B--2---:R-:W-:Y:S01]  /*a780*/  @P0 SHF.R.U32.HI R0, RZ, R2, R3 ;  /* 0x00000002ff000219 */ /* 0x004fe20000011603 */
[----:B------:R-:W-:Y:S02]  /*a790*/  IMAD.U32 R3, RZ, RZ, UR45 ;  /* 0x0000002dff037e24 */ /* 0x000fe4000f8e00ff */
[----:B------:R-:W-:Y:S01]  /*a7a0*/  IMAD.MOV.U32 R2, RZ, RZ, R4 ;  /* 0x000000ffff027224 */ /* 0x000fe200078e0004 */
[----:B------:R-:W-:Y:S01]  /*a7b0*/  SHF.R.S32.HI R4, RZ, 0x1f, R0 ;  /* 0x0000001fff047819 */ /* 0x000fe20000011400 */
[C---:B-1----:R-:W-:Y:S02]  /*a7c0*/  IMAD R7, R20.reuse, UR5, R7 ;  /* 0x0000000514077c24 */ /* 0x042fe4000f8e0207 */
[----:B------:R-:W-:Y:S01]  /*a7d0*/  IMAD.WIDE.U32 R2, R20, UR4, R2 ;  /* 0x0000000414027c25 */ /* 0x000fe2000f8e0002 */
[----:B------:R-:W-:Y:S01]  /*a7e0*/  ULDC.64 UR4, c[0x0][0x2d0] ;  /* 0x0000b40000047ab9 */ /* 0x000fe20000000a00 */
[----:B------:R-:W0:Y:S02]  /*a7f0*/  S2R R20, SR_TID.X ;  /* 0x0000000000147919 */ /* 0x000e240000002100 */
[----:B------:R-:W-:-:S02]  /*a800*/  IMAD.IADD R3, R3, 0x1, R7 ;  /* 0x0000000103037824 */ /* 0x000fc400078e0207 */
[----:B------:R-:W-:Y:S02]  /*a810*/  IMAD R9, R4, UR4, RZ ;  /* 0x0000000404097c24 */ /* 0x000fe4000f8e02ff */
[----:B------:R-:W-:Y:S02]  /*a820*/  IMAD.MOV R7, RZ, RZ, -R0 ;  /* 0x000000ffff077224 */ /* 0x000fe400078e0a00 */
[C---:B------:R-:W-:Y:S02]  /*a830*/  IMAD R9, R0.reuse, UR5, R9 ;  /* 0x0000000500097c24 */ /* 0x040fe4000f8e0209 */
[----:B------:R-:W-:-:S04]  /*a840*/  IMAD.WIDE.U32 R4, R0, UR4, R2 ;  /* 0x0000000400047c25 */ /* 0x000fc8000f8e0002 */
[----:B------:R-:W-:Y:S01]  /*a850*/  IMAD R0, R8, R7, R6 ;  /* 0x0000000708007224 */ /* 0x000fe200078e0206 */
[----:B------:R-:W-:Y:S01]  /*a860*/  IADD3 R5, R5, R9, RZ ;  /* 0x0000000905057210 */ /* 0x000fe20007ffe0ff */
[----:B------:R-:W-:-:S03]  /*a870*/  VIADD R6, R6, 0x80 ;  /* 0x0000008006067836 */ /* 0x000fc60000000000 */
[----:B------:R-:W-:Y:S01]  /*a880*/  SHF.R.S32.HI R7, RZ, 0x1f, R0 ;  /* 0x0000001fff077819 */ /* 0x000fe20000011400 */
[----:B------:R-:W-:-:S04]  /*a890*/  IMAD.WIDE.U32 R4, R0, UR6, R4 ;  /* 0x0000000600047c25 */ /* 0x000fc8000f8e0004 */
[----:B------:R-:W-:-:S04]  /*a8a0*/  IMAD R7, R7, UR6, RZ ;  /* 0x0000000607077c24 */ /* 0x000fc8000f8e02ff */
[----:B------:R-:W-:Y:S01]  /*a8b0*/  IMAD R7, R0, UR7, R7 ;  /* 0x0000000700077c24 */ /* 0x000fe2000f8e0207 */
[----:B------:R-:W-:Y:S02]  /*a8c0*/  IADD3 R0, P1, R4, UR8, RZ ;  /* 0x0000000804007c10 */ /* 0x000fe4000ff3e0ff */
[----:B0-----:R-:W-:Y:S02]  /*a8d0*/  SHF.L.U32 R20, R20, 0x4, RZ ;  /* 0x0000000414147819 */ /* 0x001fe400000006ff */
[----:B------:R-:W-:Y:S02]  /*a8e0*/  IADD3.X R4, R5, UR9, R7, P1, !PT ;  /* 0x0000000905047c10 */ /* 0x000fe40008ffe407 */
[----:B------:R-:W0:Y:S01]  /*a8f0*/  @P0 LDC R5, c[0x0][0x44c] ;  /* 0x00011300ff050b82 */ /* 0x000e220000000800 */
[----:B------:R-:W-:-:S07]  /*a900*/  LOP3.LUT R20, R20, 0x10, RZ, 0xc0, !PT ;  /* 0x0000001014147812 */ /* 0x000fce00078ec0ff */
[----:B------:R-:W1:Y:S01]  /*a910*/  @P0 LDC R7, c[0x0][0x450] ;  /* 0x00011400ff070b82 */ /* 0x000e620000000800 */
[----:B0-----:R-:W-:-:S04]  /*a920*/  @P0 IMAD.HI.U32 R9, R6, R5, RZ ;  /* 0x0000000506090227 */ /* 0x001fc800078e00ff */
[----:B------:R-:W-:Y:S01]  /*a930*/  IMAD.MOV.U32 R5, RZ, RZ, R6 ;  /* 0x000000ffff057224 */ /* 0x000fe200078e0006 */
[----:B-1----:R-:W-:-:S04]  /*a940*/  @P0 SHF.R.U32.HI R5, RZ, R7, R9 ;  /* 0x00000007ff050219 */ /* 0x002fc80000011609 */
[----:B------:R-:W-:Y:S01]  /*a950*/  SHF.R.S32.HI R7, RZ, 0x1f, R5 ;  /* 0x0000001fff077819 */ /* 0x000fe20000011405 */
[----:B------:R-:W-:-:S04]  /*a960*/  IMAD.WIDE.U32 R2, R5, UR4, R2 ;  /* 0x0000000405027c25 */ /* 0x000fc8000f8e0002 */
[----:B------:R-:W-:Y:S01]  /*a970*/  IMAD R7, R7, UR4, RZ ;  /* 0x0000000407077c24 */ /* 0x000fe2000f8e02ff */
[----:B------:R-:W-:Y:S02]  /*a980*/  ULDC UR4, c[0x0][0x2b8] ;  /* 0x0000ae0000047ab9 */ /* 0x000fe40000000800 */
[----:B------:R-:W-:Y:S01]  /*a990*/  ISETP.GE.AND P2, PT, R24, UR4, PT ;  /* 0x0000000418007c0c */ /* 0x000fe2000bf46270 */
[----:B------:R-:W-:Y:S01]  /*a9a0*/  IMAD R7, R5, UR5, R7 ;  /* 0x0000000505077c24 */ /* 0x000fe2000f8e0207 */
[----:B------:R-:W-:Y:S01]  /*a9b0*/  UMOV UR5, 0xffffffff ;  /* 0xffffffff00057882 */ /* 0x000fe20000000000 */
[----:B------:R-:W-:Y:S01]  /*a9c0*/  IMAD.MOV R5, RZ, RZ, -R5 ;  /* 0x000000ffff057224 */ /* 0x000fe200078e0a05 */
[----:B------:R-:W-:Y:S01]  /*a9d0*/  ISETP.GE.AND P3, PT, R20, UR4, PT ;  /* 0x0000000414007c0c */ /* 0x000fe2000bf66270 */
[----:B------:R-:W-:Y:S02]  /*a9e0*/  IMAD.IADD R3, R3, 0x1, R7 ;  /* 0x0000000103037824 */ /* 0x000fe400078e0207 */
[----:B------:R-:W-:-:S04]  /*a9f0*/  IMAD R6, R8, R5, R6 ;  /* 0x0000000508067224 */ /* 0x000fc800078e0206 */
[----:B------:R-:W-:Y:S01]  /*aa00*/  IMAD.WIDE.U32 R2, R6, UR6, R2 ;  /* 0x0000000606027c25 */ /* 0x000fe2000f8e0002 */
[----:B------:R-:W-:-:S05]  /*aa10*/  SHF.R.S32.HI R5, RZ, 0x1f, R6 ;  /* 0x0000001fff057819 */ /* 0x000fca0000011406 */
[----:B------:R-:W-:-:S04]  /*aa20*/  IMAD R5, R5, UR6, RZ ;  /* 0x0000000605057c24 */ /* 0x000fc8000f8e02ff */
[----:B------:R-:W-:Y:S01]  /*aa30*/  IMAD R7, R6, UR7, R5 ;  /* 0x0000000706077c24 */ /* 0x000fe2000f8e0205 */
[----:B------:R-:W-:-:S04]  /*aa40*/  IADD3 R5, P0, R2, UR8, RZ ;  /* 0x0000000802057c10 */ /* 0x000fc8000ff1e0ff */
[----:B------:R-:W-:Y:S02]  /*aa50*/  IADD3.X R6, R3, UR9, R7, P0, !PT ;  /* 0x0000000903067c10 */ /* 0x000fe400087fe407 */
[----:B------:R-:W-:Y:S01]  /*aa60*/  ISETP.GE.AND P0, PT, R18, UR4, PT ;  /* 0x0000000412007c0c */ /* 0x000fe2000bf06270 */
[----:B------:R-:W-:-:S12]  /*aa70*/  BRA.DIV UR5, `(.L_x_56) ;  /* 0x0000002605507947 */ /* 0x000fd8000b800000 */
[----:B------:R-:W0:Y:S01]  /*aa80*/  SHFL.IDX PT, R14, R0, RZ, 0x1e1f ;  /* 0x001e1fff000e7589 */ /* 0x000e2200000e0000 */
[----:B------:R-:W-:Y:S01]  /*aa90*/  ULDC UR4, c[0x0][0x288] ;  /* 0x0000a20000047ab9 */ /* 0x000fe20000000800 */
[----:B------:R-:W-:Y:S02]  /*aaa0*/  IMAD R7, R21, 0xc0, R25 ;  /* 0x000000c015077824 */ /* 0x000fe400078e0219 */
[----:B------:R-:W1:Y:S01]  /*aab0*/  SHFL.IDX PT, R2, R4, RZ, 0x1e1f ;  /* 0x001e1fff04027589 */ /* 0x000e6200000e0000 */
[----:B------:R-:W-:Y:S02]  /*aac0*/  IMAD R8, R8, UR4, RZ ;  /* 0x0000000408087c24 */ /* 0x000fe4000f8e02ff */
[C---:B------:R-:W-:Y:S01]  /*aad0*/  VIADD R11, R7.reuse, 0x40 ;  /* 0x00000040070b7836 */ /* 0x040fe20000000000 */
[----:B------:R-:W-:Y:S02]  /*aae0*/  SHFL.IDX PT, R9, R4, 0x1, 0x1e1f ;  /* 0x003e1f0004097f89 */ /* 0x000fe400000e0000 */
[----:B------:R-:W-:-:S02]  /*aaf0*/  ISETP.GE.AND P1, PT, R7, R8, PT ;  /* 0x000000080700720c */ /* 0x000fc40003f26270 */
[----:B------:R-:W-:Y:S11]  /*ab00*/  SHFL.IDX PT, R6, R6, RZ, 0x1e1f ;  /* 0x001e1fff06067589 */ /* 0x000ff600000e0000 */
[----:B0-----:R-:W-:-:S05]  /*ab10*/  @!P1 IADD3 R14, P4, R20, R14, RZ ;  /* 0x0000000e140e9210 */ /* 0x001fca0007f9e0ff */
[----:B-1----:R-:W-:Y:S02]  /*ab20*/  @!P1 IMAD.X R3, RZ, RZ, R2, P4 ;  /* 0x000000ffff039224 */ /* 0x002fe400020e0602 */
[----:B------:R-:W-:Y:S02]  /*ab30*/  @!P1 IMAD.MOV.U32 R2, RZ, RZ, R14 ;  /* 0x000000ffff029224 */ /* 0x000fe400078e000e */
[----:B------:R-:W0:Y:S04]  /*ab40*/  SHFL.IDX PT, R14, R0, 0x1, 0x1e1f ;  /* 0x003e1f00000e7f89 */ /* 0x000e2800000e0000 */
[----:B------:R-:W-:Y:S04]  /*ab50*/  @!P1 LDGSTS.E.BYPASS.LTC128B.128 [R19+0xc400], desc[UR38][R2.64], !P3 ;  /* 0x0c40000002139fae */ /* 0x000fe8000d901d66 */
[----:B------:R-:W-:Y:S04]  /*ab60*/  @!P1 LDGSTS.E.BYPASS.LTC128B.128 [R19+0xdc00], desc[UR38][R2.64+0x20], !P2 ;  /* 0x0dc0002002139fae */ /* 0x000fe8000d101d66 */
[----:B------:R1:W-:Y:S01]  /*ab70*/  @!P1 LDGSTS.E.BYPASS.LTC128B.128 [R19+0xf400], desc[UR38][R2.64+0x40], !P0 ;  /* 0x0f40004002139fae */ /* 0x0003e2000c101d66 */
[----:B------:R-:W-:-:S13]  /*ab80*/  ISETP.GE.AND P1, PT, R11, R8, PT ;  /* 0x000000080b00720c */ /* 0x000fda0003f26270 */
[----:B0-----:R-:W-:-:S04]  /*ab90*/  @!P1 IADD3 R14, P4, R20, R14, RZ ;  /* 0x0000000e140e9210 */ /* 0x001fc80007f9e0ff */
[----:B-1----:R-:W-:Y:S01]  /*aba0*/  @!P1 MOV R2, R14 ;  /* 0x0000000e00029202 */ /* 0x002fe20000000f00 */
[----:B------:R-:W-:Y:S01]  /*abb0*/  @!P1 IMAD.X R9, RZ, RZ, R9, P4 ;  /* 0x000000ffff099224 */ /* 0x000fe200020e0609 */
[----:B------:R0:W1:Y:S03]  /*abc0*/  SHFL.IDX PT, R14, R5, RZ, 0x1e1f ;  /* 0x001e1fff050e7589 */ /* 0x00006600000e0000 */
[----:B------:R-:W-:-:S05]  /*abd0*/  @!P1 IMAD.MOV.U32 R3, RZ, RZ, R9 ;  /* 0x000000ffff039224 */ /* 0x000fca00078e0009 */
[----:B------:R0:W-:Y:S04]  /*abe0*/  @!P1 LDGSTS.E.BYPASS.LTC128B.128 [R19+0xcc00], desc[UR38][R2.64], !P3 ;  /* 0x0cc0000002139fae */ /* 0x0001e8000d901d66 */
[----:B------:R0:W-:Y:S04]  /*abf0*/  @!P1 LDGSTS.E.BYPASS.LTC128B.128 [R19+0xe400], desc[UR38][R2.64+0x20], !P2 ;  /* 0x0e40002002139fae */ /* 0x0001e8000d101d66 */
[----:B------:R0:W-:Y:S02]  /*ac00*/  @!P1 LDGSTS.E.BYPASS.LTC128B.128 [R19+0xfc00], desc[UR38][R2.64+0x40], !P0 ;  /* 0x0fc0004002139fae */ /* 0x0001e4000c101d66 */
.L_x_119:
[----:B------:R-:W-:Y:S01]  /*ac10*/  VIADD R7, R7, 0x80 ;  /* 0x0000008007077836 */ /* 0x000fe20000000000 */
[----:B------:R-:W-:Y:S04]  /*ac20*/  BSSY B0, `(.L_x_57) ;  /* 0x000000b000007945 */ /* 0x000fe80003800000 */
[----:B------:R-:W-:-:S13]  /*ac30*/  ISETP.GE.AND P1, PT, R7, R8, PT ;  /* 0x000000080700720c */ /* 0x000fda0003f26270 */
[----:B------:R-:W-:Y:S05]  /*ac40*/  @P1 BRA `(.L_x_58) ;  /* 0x0000000000201947 */ /* 0x000fea0003800000 */
[----:B01----:R-:W-:-:S05]  /*ac50*/  IADD3 R2, P1, R20, R14, RZ ;  /* 0x0000000e14027210 */ /* 0x003fca0007f3e0ff */
[----:B------:R-:W-:-:S05]  /*ac60*/  IMAD.X R3, RZ, RZ, R6, P1 ;  /* 0x000000ffff037224 */ /* 0x000fca00008e0606 */
[----:B------:R-:W-:Y:S01]  /*ac70*/  @!PT LDS RZ, [RZ] ;  /* 0x00000000fffff984 */ /* 0x000fe20000000800 */
[----:B------:R-:W-:Y:S01]  /*ac80*/  @!PT LDS RZ, [RZ] ;  /* 0x00000000fffff984 */ /* 0x000fe20000000800 */
[----:B------:R-:W-:Y:S01]  /*ac90*/  @!PT LDS RZ, [RZ] ;  /* 0x00000000fffff984 */ /* 0x000fe20000000800 */
[----:B------:R2:W-:Y:S04]  /*aca0*/  LDGSTS.E.BYPASS.LTC128B.128 [R19+0xd400], desc[UR38][R2.64], !P3 ;  /* 0x0d40000002137fae */ /* 0x0005e8000d901d66 */
[----:B------:R2:W-:Y:S04]  /*acb0*/  LDGSTS.E.BYPASS.LTC128B.128 [R19+0xec00], desc[UR38][R2.64+0x20], !P2 ;  /* 0x0ec0002002137fae */ /* 0x0005e8000d101d66 */
[----:B------:R2:W-:Y:S02]  /*acc0*/  LDGSTS.E.BYPASS.LTC128B.128 [R19+0x10400], desc[UR38][R2.64+0x40], !P0 ;  /* 0x1040004002137fae */ /* 0x0005e4000c101d66 */
.L_x_58:
[----:B------:R-:W-:Y:S05]  /*acd0*/  BSYNC B0 ;  /* 0x0000000000007941 */ /* 0x000fea0003800000 */
.L_x_57:
[----:B------:R-:W-:Y:S01]  /*ace0*/  NOP ;  /* 0x0000000000007918 */ /* 0x000fe20000000000 */
[----:B------:R-:W-:Y:S01]  /*acf0*/  SYNCS.ARRIVE.TRANS64.RED.A0T1 RZ, [UR44+0x17000], RZ ;  /* 0x017000ffffff79a7 */ /* 0x000fe2000820042c */
[----:B------:R-:W-:Y:S01]  /*ad00*/  IMAD.MOV.U32 R0, RZ, RZ, 0x1 ;  /* 0x00000001ff007424 */ /* 0x000fe200078e00ff */
[----:B------:R-:W-:Y:S04]  /*ad10*/  ARRIVES.LDGSTSBAR.64.TRANSCNT [UR44+0x17000] ;  /* 0x01700000ff0079b0 */ /* 0x000fe80008000aac */
[----:B------:R-:W-:Y:S01]  /*ad20*/  SHF.L.U32 R0, R0, 0x1f, RZ ;  /* 0x0000001f00007819 */ /* 0x000fe200000006ff */
[----:B------:R-:W-:Y:S01]  /*ad30*/  NOP ;  /* 0x0000000000007918 */ /* 0x000fe20000000000 */
[----:B------:R-:W-:Y:S02]  /*ad40*/  SYNCS.ARRIVE.TRANS64.A1T0 RZ, [UR44+0x17000], RZ ;  /* 0x017000ffffff79a7 */ /* 0x000fe4000810002c */
[----:B------:R-:W3:Y:S02]  /*ad50*/  SYNCS.PHASECHK.TRANS64.TRYWAIT P0, [UR44+0x17020], R0 ;  /* 0x01702000ff0075a7 */ /* 0x000ee4000800016c */
[----:B---3--:R-:W-:Y:S05]  /*ad60*/  @!P0 BRA `(.L_x_59) ;  /* 0x00000024007c8947 */ /* 0x008fea0003800000 */
.L_x_120:
[----:B------:R-:W-:Y:S01]  /*ad70*/  UIADD3 UR4, UR48, -0x2, URZ ;  /* 0xfffffffe30047890 */ /* 0x000fe2000fffe03f */
[----:B------:R-:W-:-:S03]  /*ad80*/  MOV R20, 0x1 ;  /* 0x0000000100147802 */ /* 0x000fc60000000f00 */
[----:B------:R-:W-:-:S06]  /*ad90*/  UISETP.GE.AND UP0, UPT, UR4, UR47, UPT ;  /* 0x0000002f0400728c */ /* 0x000fcc000bf06270 */
[----:B------:R-:W-:-:S13]  /*ada0*/  PLOP3.LUT P0, PT, PT, PT, UP0, 0x80, 0x0 ;  /* 0x000000000000781c */ /* 0x000fda0003f0f008 */
[----:B------:R-:W-:Y:S05]  /*adb0*/  @!P0 BRA `(.L_x_60) ;  /* 0x00000010001c8947 */ /* 0x000fea0003800000 */
[----:B------:R-:W-:Y:S01]  /*adc0*/  UIADD3 UR4, UR46, 0x1, URZ ;  /* 0x000000012e047890 */ /* 0x000fe2000fffe03f */
[----:B------:R-:W-:Y:S01]  /*add0*/  IADD3 R17, R27, R17, R25 ;  /* 0x000000111b117210 */ /* 0x000fe20007ffe019 */
[----:B------:R-:W-:Y:S01]  /*ade0*/  IMAD.MOV.U32 R4, RZ, RZ, 0x1 ;  /* 0x00000001ff047424 */ /* 0x000fe200078e00ff */
[----:B0-2---:R-:W-:Y:S01]  /*adf0*/  LOP3.LUT R3, RZ, UR43, RZ, 0x33, !PT ;  /* 0x0000002bff037c12 */ /* 0x005fe2000f8e33ff */
[----:B------:R-:W-:Y:S02]  /*ae00*/  UIMAD UR4, UR4, UR40, URZ ;  /* 0x00000028040472a4 */ /* 0x000fe4000f8e023f */
[----:B------:R-:W-:-:S04]  /*ae10*/  VIADD R2, R17, 0xfffffe80 ;  /* 0xfffffe8011027836 */ /* 0x000fc80000000000 */
[----:B------:R-:W-:-:S04]  /*ae20*/  LOP3.LUT R0, RZ, UR4, RZ, 0x33, !PT ;  /* 0x00000004ff007c12 */ /* 0x000fc8000f8e33ff */
[----:B------:R-:W-:Y:S01]  /*ae30*/  VIMNMX R3, R0, R3, !PT ;  /* 0x0000000300037248 */ /* 0x000fe20007fe0100 */
[----:B------:R-:W-:-:S03]  /*ae40*/  IMAD.MOV.U32 R0, RZ, RZ, RZ ;  /* 0x000000ffff007224 */ /* 0x000fc600078e00ff */
[C---:B------:R-:W-:Y:S01]  /*ae50*/  IADD3 R21, -R3.reuse, -0x2, RZ ;  /* 0xfffffffe03157810 */ /* 0x040fe20007ffe1ff */
[----:B------:R-:W-:-:S07]  /*ae60*/  IMAD R7, R3, -0x80, R2 ;  /* 0xffffff8003077824 */ /* 0x000fce00078e0202 */
.L_x_75:
[----:B0-2---:R-:W0:Y:S01]  /*ae70*/  LDC R2, c[0x0][0x430] ;  /* 0x00010c00ff027b82 */ /* 0x005e220000000800 */
[----:B------:R-:W-:Y:S01]  /*ae80*/  IMAD.MOV.U32 R10, RZ, RZ, R7 ;  /* 0x000000ffff0a7224 */ /* 0x000fe200078e0007 */
[----:B------:R-:W-:Y:S01]  /*ae90*/  ULDC.64 UR4, c[0x0][0x428] ;  /* 0x00010a0000047ab9 */ /* 0x000fe20000000a00 */
[----:B0-----:R-:W-:-:S13]  /*aea0*/  ISETP.NE.AND P0, PT, R2, 0x1, PT ;  /* 0x000000010200780c */ /* 0x001fda0003f05270 */
[----:B------:R-:W0:Y:S08]  /*aeb0*/  @P0 LDC R2, c[0x0][0x434] ;  /* 0x00010d00ff020b82 */ /* 0x000e300000000800 */
[----:B------:R-:W2:Y:S01]  /*aec0*/  @P0 LDC R3, c[0x0][0x438] ;  /* 0x00010e00ff030b82 */ /* 0x000ea20000000800 */
[----:B0-----:R-:W-:-:S05]  /*aed0*/  @P0 IMAD.HI.U32 R2, R7, R2, RZ ;  /* 0x0000000207020227 */ /* 0x001fca00078e00ff */
[----:B--2---:R-:W-:Y:S01]  /*aee0*/  @P0 SHF.R.U32.HI R10, RZ, R3, R2 ;  /* 0x00000003ff0a0219 */ /* 0x004fe20000011602 */
[----:B------:R-:W-:-:S03]  /*aef0*/  IMAD R2, R28, UR4, RZ ;  /* 0x000000041c027c24 */ /* 0x000fc6000f8e02ff */
[----:B------:R-:W-:Y:S01]  /*af00*/  SHF.R.S32.HI R3, RZ, 0x1f, R10 ;  /* 0x0000001fff037819 */ /* 0x000fe2000001140a */
[----:B------:R-:W-:Y:S01]  /*af10*/  IMAD R5, R23, UR5, R2 ;  /* 0x0000000517057c24 */ /* 0x000fe2000f8e0202 */
[----:B------:R-:W-:-:S05]  /*af20*/  MOV R2, R10 ;  /* 0x0000000a00027202 */ /* 0x000fca0000000f00 */
[----:B------:R-:W-:Y:S01]  /*af30*/  IMAD.WIDE.U32 R2, R23, UR4, R2 ;  /* 0x0000000417027c25 */ /* 0x000fe2000f8e0002 */
[----:B------:R-:W-:-:S03]  /*af40*/  ULDC.64 UR4, c[0x0][0x418] ;  /* 0x0001060000047ab9 */ /* 0x000fc60000000a00 */
[----:B------:R-:W-:Y:S01]  /*af50*/  IMAD.IADD R3, R5, 0x1, R3 ;  /* 0x0000000105037824 */ /* 0x000fe200078e0203 */
[----:B------:R-:W-:-:S04]  /*af60*/  LEA R8, P0, R2, UR4, 0x2 ;  /* 0x0000000402087c11 */ /* 0x000fc8000f8010ff */
[----:B------:R-:W-:-:S05]  /*af70*/  LEA.HI.X R9, R2, UR5, R3, 0x2, P0 ;  /* 0x0000000502097c11 */ /* 0x000fca00080f1403 */
[----:B------:R-:W2:Y:S01]  /*af80*/  LDG.E R8, desc[UR38][R8.64] ;  /* 0x0000002608087981 */ /* 0x000ea2000c1e1900 */
[----:B------:R-:W-:Y:S01]  /*af90*/  ULOP3.LUT UR6, UR41, 0x2, URZ, 0xfc, !UPT ;  /* 0x0000000229067892 */ /* 0x000fe2000f8efc3f */
[----:B------:R-:W-:Y:S02]  /*afa0*/  VIADD R5, R0, 0x1 ;  /* 0x0000000100057836 */ /* 0x000fe40000000000 */
[----:B------:R-:W-:-:S03]  /*afb0*/  VIADD R21, R21, 0xffffffff ;  /* 0xffffffff15157836 */ /* 0x000fc60000000000 */
[----:B------:R-:W-:Y:S01]  /*afc0*/  IMAD.U32 R6, RZ, RZ, UR6 ;  /* 0x00000006ff067e24 */ /* 0x000fe2000f8e00ff */
[----:B------:R-:W-:Y:S02]  /*afd0*/  ISETP.NE.AND P1, PT, R5, 0x2, PT ;  /* 0x000000020500780c */ /* 0x000fe40003f25270 */
[----:B------:R-:W-:Y:S02]  /*afe0*/  ISETP.GT.AND P0, PT, R21, UR47, PT ;  /* 0x0000002f15007c0c */ /* 0x000fe4000bf04270 */
[----:B------:R-:W-:Y:S02]  /*aff0*/  ISETP.NE.AND P2, PT, R6, 0x3, PT ;  /* 0x000000030600780c */ /* 0x000fe40003f45270 */
[----:B------:R-:W-:Y:S02]  /*b000*/  SEL R3, RZ, 0x1, P1 ;  /* 0x00000001ff037807 */ /* 0x000fe40000800000 */
[----:B------:R-:W-:Y:S02]  /*b010*/  SEL R5, R5, RZ, P1 ;  /* 0x000000ff05057207 */ /* 0x000fe40000800000 */
[----:B------:R-:W-:-:S02]  /*b020*/  LOP3.LUT R20, R4, R3, RZ, 0x3c, !PT ;  /* 0x0000000304147212 */ /* 0x000fc400078e3cff */
[----:B--2---:R-:W-:-:S05]  /*b030*/  SHF.R.S32.HI R18, RZ, 0x1f, R8 ;  /* 0x0000001fff127819 */ /* 0x004fca0000011408 */
[----:B------:R-:W-:Y:S05]  /*b040*/  @!P2 BRA `(.L_x_61) ;  /* 0x000000000004a947 */ /* 0x000fea0003800000 */
[----:B------:R-:W-:Y:S01]  /*b050*/  BPT.TRAP 0x1 ;  /* 0x000000040000795c */ /* 0x000fe20000300000 */
.L_x_61:
[----:B------:R-:W-:Y:S02]  /*b060*/  LEA R6, R5, UR44, 0x3 ;  /* 0x0000002c05067c11 */ /* 0x000fe4000f8e18ff */
[----:B------:R-:W-:-:S04]  /*b070*/  SHF.L.U32 R17, R20, 0x1f, RZ ;  /* 0x0000001f14117819 */ /* 0x000fc800000006ff */
[----:B------:R-:W0:Y:S02]  /*b080*/  SYNCS.PHASECHK.TRANS64.TRYWAIT P1, [R6+URZ+0x17080], R17 ;  /* 0x01708011060075a7 */ /* 0x000e24000802017f */
[----:B0-----:R-:W-:Y:S05]  /*b090*/  @!P1 BRA `(.L_x_62) ;  /* 0x0000002000c89947 */ /* 0x001fea0003800000 */
.L_x_121:
[----:B------:R-:W-:Y:S01]  /*b0a0*/  ULDC UR4, c[0x0][0x430] ;  /* 0x00010c0000047ab9 */ /* 0x000fe20000000800 */
[----:B------:R-:W2:Y:S01]  /*b0b0*/  S2R R25, SR_TID.X ;  /* 0x0000000000197919 */ /* 0x000ea20000002100 */
[----:B------:R-:W-:Y:S01]  /*b0c0*/  UIADD3 UR4, -UR4, URZ, URZ ;  /* 0x0000003f04047290 */ /* 0x000fe2000fffe13f */
[----:B------:R-:W-:Y:S01]  /*b0d0*/  R2UR UR6, R22 ;  /* 0x00000000160672ca */ /* 0x000fe200000e0000 */
[----:B------:R-:W3:Y:S01]  /*b0e0*/  LDC R12, c[0x0][0x2f4] ;  /* 0x0000bd00ff0c7b82 */ /* 0x000ee20000000800 */
[C---:B------:R-:W-:Y:S02]  /*b0f0*/  LOP3.LUT P3, RZ, R16.reuse, 0x4, RZ, 0xc0, !PT ;  /* 0x0000000410ff7812 */ /* 0x040fe4000786c0ff */
[----:B------:R-:W-:Y:S01]  /*b100*/  LOP3.LUT P2, RZ, R16, 0x2, RZ, 0xc0, !PT ;  /* 0x0000000210ff7812 */ /* 0x000fe2000784c0ff */
[----:B------:R-:W-:Y:S01]  /*b110*/  IMAD R9, R10, UR4, R7 ;  /* 0x000000040a097c24 */ /* 0x000fe2000f8e0207 */
[----:B------:R-:W-:-:S04]  /*b120*/  ULDC.64 UR4, c[0x0][0x328] ;  /* 0x0000ca0000047ab9 */ /* 0x000fc80000000a00 */
[----:B------:R-:W-:-:S05]  /*b130*/  SHF.R.S32.HI R10, RZ, 0x1f, R9 ;  /* 0x0000001fff0a7819 */ /* 0x000fca0000011409 */
[----:B------:R-:W-:-:S04]  /*b140*/  IMAD R2, R10, UR4, RZ ;  /* 0x000000040a027c24 */ /* 0x000fc8000f8e02ff */
[C---:B------:R-:W-:Y:S02]  /*b150*/  IMAD R11, R9.reuse, UR5, R2 ;  /* 0x00000005090b7c24 */ /* 0x040fe4000f8e0202 */
[----:B------:R-:W-:Y:S01]  /*b160*/  IMAD.WIDE.U32 R2, R9, UR4, RZ ;  /* 0x0000000409027c25 */ /* 0x000fe2000f8e00ff */
[----:B------:R-:W-:-:S04]  /*b170*/  ULDC.64 UR4, c[0x0][0x338] ;  /* 0x0000ce0000047ab9 */ /* 0x000fc80000000a00 */
[----:B------:R-:W-:Y:S01]  /*b180*/  IADD3 R3, R3, R11, RZ ;  /* 0x0000000b03037210 */ /* 0x000fe20007ffe0ff */
[----:B------:R-:W-:Y:S02]  /*b190*/  IMAD R11, R18, UR4, RZ ;  /* 0x00000004120b7c24 */ /* 0x000fe4000f8e02ff */
[----:B--2---:R-:W-:Y:S02]  /*b1a0*/  IMAD.SHL.U32 R25, R25, 0x10, RZ ;  /* 0x0000001019197824 */ /* 0x004fe400078e00ff */
[C---:B------:R-:W-:Y:S02]  /*b1b0*/  IMAD R11, R8.reuse, UR5, R11 ;  /* 0x00000005080b7c24 */ /* 0x040fe4000f8e020b */
[----:B------:R-:W-:Y:S01]  /*b1c0*/  IMAD.WIDE.U32 R2, R8, UR4, R2 ;  /* 0x0000000408027c25 */ /* 0x000fe2000f8e0002 */
[----:B------:R-:W-:Y:S01]  /*b1d0*/  ULDC.64 UR4, c[0x0][0x330] ;  /* 0x0000cc0000047ab9 */ /* 0x000fe20000000a00 */
[----:B------:R-:W-:Y:S02]  /*b1e0*/  LOP3.LUT R25, R25, 0x10, RZ, 0xc0, !PT ;  /* 0x0000001019197812 */ /* 0x000fe400078ec0ff */
[----:B------:R-:W-:-:S02]  /*b1f0*/  IMAD.IADD R3, R3, 0x1, R11 ;  /* 0x0000000103037824 */ /* 0x000fc400078e020b */
[----:B------:R-:W-:Y:S01]  /*b200*/  IMAD.U32 R11, RZ, RZ, UR4 ;  /* 0x00000004ff0b7e24 */ /* 0x000fe2000f8e00ff */
[----:B------:R-:W-:Y:S01]  /*b210*/  UIMAD UR4, UR6, UR4, URZ ;  /* 0x00000004060472a4 */ /* 0x000fe2000f8e023f */
[----:B---3--:R-:W-:Y:S02]  /*b220*/  ISETP.GE.AND P4, PT, R25, R12, PT ;  /* 0x0000000c1900720c */ /* 0x008fe40003f86270 */
[----:B------:R-:W-:Y:S01]  /*b230*/  IMAD.WIDE.U32 R2, R11, UR42, R2 ;  /* 0x0000002a0b027c25 */ /* 0x000fe2000f8e0002 */
[----:B------:R-:W-:Y:S01]  /*b240*/  ULDC.64 UR6, c[0x0][0x318] ;  /* 0x0000c60000067ab9 */ /* 0x000fe20000000a00 */
[----:B------:R-:W-:Y:S02]  /*b250*/  UIMAD UR4, UR42, UR5, UR4 ;  /* 0x000000052a0472a4 */ /* 0x000fe4000f8e0204 */
[----:B------:R-:W-:Y:S01]  /*b260*/  IMAD.U32 R27, RZ, RZ, UR7 ;  /* 0x00000007ff1b7e24 */ /* 0x000fe2000f8e00ff */
[----:B------:R-:W-:-:S04]  /*b270*/  IADD3 R24, P1, R2, UR6, RZ ;  /* 0x0000000602187c10 */ /* 0x000fc8000ff3e0ff */
[----:B------:R-:W-:Y:S01]  /*b280*/  IADD3.X R27, R27, UR4, R3, P1, !PT ;  /* 0x000000041b1b7c10 */ /* 0x000fe20008ffe403 */
[----:B------:R-:W-:-:S03]  /*b290*/  UMOV UR4, 0xffffffff ;  /* 0xffffffff00047882 */ /* 0x000fc60000000000 */
[----:B------:R-:W-:Y:S05]  /*b2a0*/  BRA.DIV UR4, `(.L_x_63) ;  /* 0x0000002204587947 */ /* 0x000fea000b800000 */
[----:B------:R-:W2:Y:S01]  /*b2b0*/  S2R R11, SR_TID.X ;  /* 0x00000000000b7919 */ /* 0x000ea20000002100 */
[----:B------:R-:W-:Y:S01]  /*b2c0*/  IMAD R25, R5, 0x3000, R19 ;  /* 0x0000300005197824 */ /* 0x000fe200078e0213 */
[----:B------:R-:W3:Y:S04]  /*b2d0*/  SHFL.IDX PT, R2, R24, RZ, 0x1e1f ;  /* 0x001e1fff18027589 */ /* 0x000ee800000e0000 */
[----:B------:R-:W4:Y:S04]  /*b2e0*/  SHFL.IDX PT, R3, R27, RZ, 0x1e1f ;  /* 0x001e1fff1b037589 */ /* 0x000f2800000e0000 */
[----:B------:R-:W0:Y:S01]  /*b2f0*/  SHFL.IDX PT, R27, R27, 0x1, 0x1e1f ;  /* 0x003e1f001b1b7f89 */ /* 0x000e2200000e0000 */
[----:B--2---:R-:W-:-:S04]  /*b300*/  SHF.L.U32 R11, R11, 0x4, RZ ;  /* 0x000000040b0b7819 */ /* 0x004fc800000006ff */
[----:B------:R-:W-:-:S04]  /*b310*/  LOP3.LUT R11, R11, 0x10, RZ, 0xc0, !PT ;  /* 0x000000100b0b7812 */ /* 0x000fc800078ec0ff */
[----:B---3--:R-:W-:-:S05]  /*b320*/  IADD3 R2, P1, R11, R2, RZ ;  /* 0x000000020b027210 */ /* 0x008fca0007f3e0ff */
[----:B----4-:R-:W-:-:S05]  /*b330*/  IMAD.X R3, RZ, RZ, R3, P1 ;  /* 0x000000ffff037224 */ /* 0x010fca00008e0603 */
[----:B------:R-:W-:Y:S04]  /*b340*/  LDGSTS.E.BYPASS.LTC128B.128 [R25+0x6400], desc[UR38][R2.64], !P4 ;  /* 0x0640000002197fae */ /* 0x000fe8000e101d66 */
[----:B------:R-:W-:Y:S04]  /*b350*/  LDGSTS.E.BYPASS.LTC128B.128 [R25+0x7400], desc[UR38][R2.64+0x20], !P3 ;  /* 0x0740002002197fae */ /* 0x000fe8000d901d66 */
[----:B------:R2:W-:Y:S04]  /*b360*/  LDGSTS.E.BYPASS.LTC128B.128 [R25+0x8400], desc[UR38][R2.64+0x40], !P2 ;  /* 0x0840004002197fae */ /* 0x0005e8000d101d66 */
[----:B0-2---:R2:W3:Y:S02]  /*b370*/  SHFL.IDX PT, R2, R24, 0x1, 0x1e1f ;  /* 0x003e1f0018027f89 */ /* 0x0054e400000e0000 */
.L_x_127:
[----:B------:R-:W0:Y:S01]  /*b380*/  S2R R3, SR_TID.X ;  /* 0x0000000000037919 */ /* 0x000e220000002100 */
[----:B------:R-:W-:Y:S01]  /*b390*/  R2UR UR4, R6 ;  /* 0x00000000060472ca */ /* 0x000fe200000e0000 */
[----:B0-----:R-:W-:-:S05]  /*b3a0*/  IMAD.SHL.U32 R3, R3, 0x10, RZ ;  /* 0x0000001003037824 */ /* 0x001fca00078e00ff */
[----:B------:R-:W-:-:S04]  /*b3b0*/  LOP3.LUT R3, R3, 0x10, RZ, 0xc0, !PT ;  /* 0x0000001003037812 */ /* 0x000fc800078ec0ff */
[----:B---3--:R-:W-:-:S05]  /*b3c0*/  IADD3 R2, P1, R3, R2, RZ ;  /* 0x0000000203027210 */ /* 0x008fca0007f3e0ff */
        /* <DEDUP_REMOVED lines=16> */
.L_x_64:
[----:B------:R0:W-:Y:S01]  /*b4d0*/  SYNCS.ARRIVE.TRANS64.A1T0 RZ, [R6+URZ+0x17070], RZ ;  /* 0x017070ff06ff79a7 */ /* 0x0001e2000810003f */
[----:B------:R-:W-:Y:S05]  /*b4e0*/  @!P2 BRA `(.L_x_65) ;  /* 0x000000000004a947 */ /* 0x000fea0003800000 */
[----:B------:R-:W-:Y:S01]  /*b4f0*/  BPT.TRAP 0x1 ;  /* 0x000000040000795c */ /* 0x000fe20000300000 */
.L_x_65:
[----:B------:R-:W3:Y:S02]  /*b500*/  SYNCS.PHASECHK.TRANS64.TRYWAIT P1, [R6+URZ+0x17040], R17 ;  /* 0x01704011060075a7 */ /* 0x000ee4000802017f */
[----:B---3--:R-:W-:Y:S05]  /*b510*/  @!P1 BRA `(.L_x_66) ;  /* 0x0000002000589947 */ /* 0x008fea0003800000 */
.L_x_128:
[----:B--2---:R-:W2:Y:S01]  /*b520*/  S2R R24, SR_TID.X ;  /* 0x0000000000187919 */ /* 0x004ea20000002100 */
[----:B------:R-:W-:Y:S01]  /*b530*/  ULDC.64 UR4, c[0x0][0x300] ;  /* 0x0000c00000047ab9 */ /* 0x000fe20000000a00 */
[----:B------:R-:W-:Y:S01]  /*b540*/  R2UR UR6, R22 ;  /* 0x00000000160672ca */ /* 0x000fe200000e0000 */
[----:B------:R-:W-:Y:S01]  /*b550*/  IMAD R10, R10, UR4, RZ ;  /* 0x000000040a0a7c24 */ /* 0x000fe2000f8e02ff */
[----:B------:R-:W4:Y:S01]  /*b560*/  LDC R12, c[0x0][0x2f4] ;  /* 0x0000bd00ff0c7b82 */ /* 0x000f220000000800 */
[C---:B------:R-:W-:Y:S01]  /*b570*/  IMAD.WIDE.U32 R2, R9.reuse, UR4, RZ ;  /* 0x0000000409027c25 */ /* 0x040fe2000f8e00ff */
[C---:B------:R-:W-:Y:S02]  /*b580*/  LOP3.LUT P3, RZ, R16.reuse, 0x4, RZ, 0xc0, !PT ;  /* 0x0000000410ff7812 */ /* 0x040fe4000786c0ff */
[----:B------:R-:W-:Y:S01]  /*b590*/  LOP3.LUT P2, RZ, R16, 0x2, RZ, 0xc0, !PT ;  /* 0x0000000210ff7812 */ /* 0x000fe2000784c0ff */
[----:B------:R-:W-:Y:S01]  /*b5a0*/  IMAD R11, R9, UR5, R10 ;  /* 0x00000005090b7c24 */ /* 0x000fe2000f8e020a */
[----:B------:R-:W-:-:S02]  /*b5b0*/  ULDC.64 UR4, c[0x0][0x310] ;  /* 0x0000c40000047ab9 */ /* 0x000fc40000000a00 */
[----:B------:R-:W-:Y:S02]  /*b5c0*/  IMAD R9, R18, UR4, RZ ;  /* 0x0000000412097c24 */ /* 0x000fe4000f8e02ff */
[----:B------:R-:W-:Y:S02]  /*b5d0*/  IADD3 R3, R3, R11, RZ ;  /* 0x0000000b03037210 */ /* 0x000fe40007ffe0ff */
[C---:B------:R-:W-:Y:S02]  /*b5e0*/  IMAD R9, R8.reuse, UR5, R9 ;  /* 0x0000000508097c24 */ /* 0x040fe4000f8e0209 */
[----:B------:R-:W-:Y:S01]  /*b5f0*/  IMAD.WIDE.U32 R2, R8, UR4, R2 ;  /* 0x0000000408027c25 */ /* 0x000fe2000f8e0002 */
[----:B------:R-:W-:-:S03]  /*b600*/  ULDC.64 UR4, c[0x0][0x308] ;  /* 0x0000c20000047ab9 */ /* 0x000fc60000000a00 */
[----:B------:R-:W-:Y:S02]  /*b610*/  IMAD.IADD R3, R3, 0x1, R9 ;  /* 0x0000000103037824 */ /* 0x000fe400078e0209 */
[----:B------:R-:W-:Y:S01]  /*b620*/  IMAD.U32 R9, RZ, RZ, UR4 ;  /* 0x00000004ff097e24 */ /* 0x000fe2000f8e00ff */
[----:B------:R-:W-:-:S03]  /*b630*/  UIMAD UR4, UR6, UR4, URZ ;  /* 0x00000004060472a4 */ /* 0x000fc6000f8e023f */
[----:B------:R-:W-:Y:S01]  /*b640*/  IMAD.WIDE.U32 R2, R9, UR42, R2 ;  /* 0x0000002a09027c25 */ /* 0x000fe2000f8e0002 */
[----:B------:R-:W-:Y:S01]  /*b650*/  ULDC.64 UR6, c[0x0][0x2e8] ;  /* 0x0000ba0000067ab9 */ /* 0x000fe20000000a00 */
[----:B------:R-:W-:Y:S02]  /*b660*/  UIMAD UR4, UR42, UR5, UR4 ;  /* 0x000000052a0472a4 */ /* 0x000fe4000f8e0204 */
[----:B------:R-:W-:Y:S01]  /*b670*/  IMAD.U32 R9, RZ, RZ, UR7 ;  /* 0x00000007ff097e24 */ /* 0x000fe2000f8e00ff */
[----:B------:R-:W-:Y:S01]  /*b680*/  IADD3 R8, P1, R2, UR6, RZ ;  /* 0x0000000602087c10 */ /* 0x000fe2000ff3e0ff */
[----:B--2---:R-:W-:-:S03]  /*b690*/  IMAD.SHL.U32 R24, R24, 0x10, RZ ;  /* 0x0000001018187824 */ /* 0x004fc600078e00ff */
[----:B------:R-:W-:Y:S01]  /*b6a0*/  IADD3.X R10, R9, UR4, R3, P1, !PT ;  /* 0x00000004090a7c10 */ /* 0x000fe20008ffe403 */
[----:B------:R-:W-:Y:S01]  /*b6b0*/  UMOV UR4, 0xffffffff ;  /* 0xffffffff00047882 */ /* 0x000fe20000000000 */
[----:B------:R-:W-:-:S04]  /*b6c0*/  LOP3.LUT R24, R24, 0x10, RZ, 0xc0, !PT ;  /* 0x0000001018187812 */ /* 0x000fc800078ec0ff */
[----:B----4-:R-:W-:Y:S01]  /*b6d0*/  ISETP.GE.AND P4, PT, R24, R12, PT ;  /* 0x0000000c1800720c */ /* 0x010fe20003f86270 */
[----:B------:R-:W-:-:S12]  /*b6e0*/  BRA.DIV UR4, `(.L_x_67) ;  /* 0x0000001e04f87947 */ /* 0x000fd8000b800000 */
[----:B-1----:R-:W1:Y:S01]  /*b6f0*/  SHFL.IDX PT, R14, R8, RZ, 0x1e1f ;  /* 0x001e1fff080e7589 */ /* 0x002e6200000e0000 */
[----:B------:R-:W-:-:S03]  /*b700*/  IMAD R9, R5, 0x3000, R26 ;  /* 0x0000300005097824 */ /* 0x000fc600078e021a */
[----:B------:R-:W2:Y:S01]  /*b710*/  SHFL.IDX PT, R3, R10, RZ, 0x1e1f ;  /* 0x001e1fff0a037589 */ /* 0x000ea200000e0000 */
[----:B------:R-:W-:-:S03]  /*b720*/  VIADD R9, R9, UR44 ;  /* 0x0000002c09097c36 */ /* 0x000fc60008000000 */
[----:B------:R-:W4:Y:S01]  /*b730*/  SHFL.IDX PT, R10, R10, 0x1, 0x1e1f ;  /* 0x003e1f000a0a7f89 */ /* 0x000f2200000e0000 */
[----:B-1----:R-:W-:-:S03]  /*b740*/  IADD3 R2, P1, R24, R14, RZ ;  /* 0x0000000e18027210 */ /* 0x002fc60007f3e0ff */
[----:B------:R1:W0:Y:S01]  /*b750*/  SHFL.IDX PT, R14, R8, 0x1, 0x1e1f ;  /* 0x003e1f00080e7f89 */ /* 0x00022200000e0000 */
[----:B--2---:R-:W-:-:S05]  /*b760*/  IADD3.X R3, RZ, R3, RZ, P1, !PT ;  /* 0x00000003ff037210 */ /* 0x004fca0000ffe4ff */
[----:B------:R1:W-:Y:S04]  /*b770*/  LDGSTS.E.BYPASS.LTC128B.128 [R9+0x10c00], desc[UR38][R2.64], !P4 ;  /* 0x10c0000002097fae */ /* 0x0003e8000e101d66 */
[----:B------:R1:W-:Y:S04]  /*b780*/  LDGSTS.E.BYPASS.LTC128B.128 [R9+0x11c00], desc[UR38][R2.64+0x20], !P3 ;  /* 0x11c0002002097fae */ /* 0x0003e8000d901d66 */
[----:B----4-:R1:W-:Y:S02]  /*b790*/  LDGSTS.E.BYPASS.LTC128B.128 [R9+0x12c00], desc[UR38][R2.64+0x40], !P2 ;  /* 0x12c0004002097fae */ /* 0x0103e4000d101d66 */
.L_x_134:
[----:B01----:R-:W-:Y:S02]  /*b7a0*/  IADD3 R2, P1, R24, R14, RZ ;  /* 0x0000000e18027210 */ /* 0x003fe40007f3e0ff */
[----:B------:R-:W-:-:S03]  /*b7b0*/  R2UR UR4, R6 ;  /* 0x00000000060472ca */ /* 0x000fc600000e0000 */
        /* <DEDUP_REMOVED lines=16> */
.L_x_68:
[----:B------:R-:W-:Y:S01]  /*b8c0*/  IMAD.U32 R2, RZ, RZ, UR41 ;  /* 0x00000029ff027e24 */ /* 0x000fe2000f8e00ff */
[----:B------:R0:W-:Y:S04]  /*b8d0*/  SYNCS.ARRIVE.TRANS64.A1T0 RZ, [R6+URZ+0x17030], RZ ;  /* 0x017030ff06ff79a7 */ /* 0x0001e8000810003f */
[----:B------:R-:W-:-:S04]  /*b8e0*/  LOP3.LUT R2, R2, 0x1, RZ, 0xfc, !PT ;  /* 0x0000000102027812 */ /* 0x000fc800078efcff */
[----:B------:R-:W-:-:S13]  /*b8f0*/  ISETP.NE.AND P1, PT, R2, 0x3, PT ;  /* 0x000000030200780c */ /* 0x000fda0003f25270 */
[----:B0-----:R-:W-:Y:S05]  /*b900*/  @!P1 BRA `(.L_x_69) ;  /* 0x0000000000049947 */ /* 0x001fea0003800000 */
[----:B------:R-:W-:Y:S01]  /*b910*/  BPT.TRAP 0x1 ;  /* 0x000000040000795c */ /* 0x000fe20000300000 */
.L_x_69:
[----:B------:R-:W-:Y:S02]  /*b920*/  LOP3.LUT R3, R4, 0x1, RZ, 0x3c, !PT ;  /* 0x0000000104037812 */ /* 0x000fe400078e3cff */
[----:B------:R-:W-:Y:S02]  /*b930*/  LEA R2, R0, UR44, 0x3 ;  /* 0x0000002c00027c11 */ /* 0x000fe4000f8e18ff */
[----:B------:R-:W-:-:S04]  /*b940*/  SHF.L.U32 R3, R3, 0x1f, RZ ;  /* 0x0000001f03037819 */ /* 0x000fc800000006ff */
[----:B------:R-:W0:Y:S02]  /*b950*/  SYNCS.PHASECHK.TRANS64.TRYWAIT P2, [R2+URZ+0x17070], R3 ;  /* 0x01707003020075a7 */ /* 0x000e24000804017f */
[----:B0-----:R-:W-:Y:S05]  /*b960*/  @!P2 BRA `(.L_x_70) ;  /* 0x0000001c00f0a947 */ /* 0x001fea0003800000 */
.L_x_135:
[----:B------:R-:W-:-:S06]  /*b970*/  ULOP3.LUT UR4, UR41, 0x2, URZ, 0xfc, !UPT ;  /* 0x0000000229047892 */ /* 0x000fcc000f8efc3f */
[----:B---3--:R-:W-:-:S04]  /*b980*/  MOV R6, UR4 ;  /* 0x0000000400067c02 */ /* 0x008fc80008000f00 */
[----:B------:R-:W-:-:S13]  /*b990*/  ISETP.NE.AND P2, PT, R6, 0x3, PT ;  /* 0x000000030600780c */ /* 0x000fda0003f45270 */
[----:B------:R-:W-:Y:S05]  /*b9a0*/  @!P2 BRA `(.L_x_71) ;  /* 0x000000000004a947 */ /* 0x000fea0003800000 */
[----:B------:R-:W-:Y:S01]  /*b9b0*/  BPT.TRAP 0x1 ;  /* 0x000000040000795c */ /* 0x000fe20000300000 */
.L_x_71:
[----:B0-----:R-:W-:Y:S01]  /*b9c0*/  SHF.L.U32 R3, R4, 0x1f, RZ ;  /* 0x0000001f04037819 */ /* 0x001fe200000006ff */
[----:B------:R-:W-:-:S03]  /*b9d0*/  IMAD R4, R0, 0x3000, RZ ;  /* 0x0000300000047824 */ /* 0x000fc600078e02ff */
[----:B------:R-:W0:Y:S02]  /*b9e0*/  SYNCS.PHASECHK.TRANS64.TRYWAIT P2, [R2+URZ+0x17060], R3 ;  /* 0x01706003020075a7 */ /* 0x000e24000804017f */
[----:B0-----:R-:W-:Y:S05]  /*b9f0*/  @!P2 BRA `(.L_x_72) ;  /* 0x0000001c00e0a947 */ /* 0x001fea0003800000 */
.L_x_136:
[----:B------:R-:W2:Y:S04]  /*ba00*/  LDL R0, [R1+0x4] ;  /* 0x0000040001007983 */ /* 0x000ea80000100800 */
[----:B------:R-:W3:Y:S01]  /*ba10*/  LDL R6, [R1] ;  /* 0x0000000001067983 */ /* 0x000ee20000100800 */
[----:B------:R-:W-:Y:S05]  /*ba20*/  WARPSYNC.ALL ;  /* 0x0000000000007948 */ /* 0x000fea0003800000 */
[----:B0-----:R-:W-:Y:S01]  /*ba30*/  LOP3.LUT R3, R4, R29, RZ, 0xfc, !PT ;  /* 0x0000001d04037212 */ /* 0x001fe200078efcff */
[----:B------:R-:W-:-:S04]  /*ba40*/  ULOP3.LUT UR4, UR41, 0x2, URZ, 0xfc, !UPT ;  /* 0x0000000229047892 */ /* 0x000fc8000f8efc3f */
[----:B------:R-:W-:Y:S01]  /*ba50*/  VIADD R3, R3, UR44 ;  /* 0x0000002c03037c36 */ /* 0x000fe20008000000 */
[----:B--2---:R-:W-:-:S05]  /*ba60*/  LOP3.LUT R0, R4, R0, RZ, 0xfc, !PT ;  /* 0x0000000004007212 */ /* 0x004fca00078efcff */
[----:B------:R-:W0:Y:S02]  /*ba70*/  LDSM.16.MT88.4 R8, [R0+UR44+0x6400] ;  /* 0x0064002c0008783b */ /* 0x000e240008004200 */
[C-C-:B0-----:R-:W-:Y:S02]  /*ba80*/  PRMT R12, R8.reuse, 0x6420, R9.reuse ;  /* 0x00006420080c7816 */ /* 0x141fe40000000009 */
[----:B------:R-:W-:Y:S02]  /*ba90*/  PRMT R13, R8, 0x7531, R9 ;  /* 0x00007531080d7816 */ /* 0x000fe40000000009 */
[C-C-:B------:R-:W-:Y:S02]  /*baa0*/  PRMT R14, R10.reuse, 0x6420, R11.reuse ;  /* 0x000064200a0e7816 */ /* 0x140fe4000000000b */
[----:B------:R-:W-:-:S05]  /*bab0*/  PRMT R15, R10, 0x7531, R11 ;  /* 0x000075310a0f7816 */ /* 0x000fca000000000b */
[----:B------:R-:W-:Y:S04]  /*bac0*/  STSM.16.M88.4 [R3+0x400], R12 ;  /* 0x0004000c03007844 */ /* 0x000fe80000000200 */
[----:B------:R-:W0:Y:S02]  /*bad0*/  LDSM.16.MT88.4 R8, [R0+UR44+0x7400] ;  /* 0x0074002c0008783b */ /* 0x000e240008004200 */
[C-C-:B0-----:R-:W-:Y:S02]  /*bae0*/  PRMT R12, R8.reuse, 0x6420, R9.reuse ;  /* 0x00006420080c7816 */ /* 0x141fe40000000009 */
[----:B------:R-:W-:Y:S02]  /*baf0*/  PRMT R13, R8, 0x7531, R9 ;  /* 0x00007531080d7816 */ /* 0x000fe40000000009 */
[----:B------:R-:W-:-:S02]  /*bb00*/  PRMT R14, R10, 0x6420, R11 ;  /* 0x000064200a0e7816 */ /* 0x000fc4000000000b */
[----:B------:R-:W-:-:S05]  /*bb10*/  PRMT R15, R10, 0x7531, R11 ;  /* 0x000075310a0f7816 */ /* 0x000fca000000000b */
[----:B------:R-:W-:Y:S04]  /*bb20*/  STSM.16.M88.4 [R3+0x1400], R12 ;  /* 0x0014000c03007844 */ /* 0x000fe80000000200 */
[----:B------:R-:W0:Y:S02]  /*bb30*/  LDSM.16.MT88.4 R8, [R0+UR44+0x8400] ;  /* 0x0084002c0008783b */ /* 0x000e240008004200 */
[C-C-:B0-----:R-:W-:Y:S02]  /*bb40*/  PRMT R12, R8.reuse, 0x6420, R9.reuse ;  /* 0x00006420080c7816 */ /* 0x141fe40000000009 */
[----:B------:R-:W-:Y:S02]  /*bb50*/  PRMT R13, R8, 0x7531, R9 ;  /* 0x00007531080d7816 */ /* 0x000fe40000000009 */
[----:B------:R-:W-:-:S02]  /*bb60*/  PRMT R14, R10, 0x6420, R11 ;  /* 0x000064200a0e7816 */ /* 0x000fc4000000000b */
[----:B------:R-:W-:-:S05]  /*bb70*/  PRMT R15, R10, 0x7531, R11 ;  /* 0x000075310a0f7816 */ /* 0x000fca000000000b */
[----:B------:R3:W-:Y:S04]  /*bb80*/  STSM.16.M88.4 [R3+0x2400], R12 ;  /* 0x0024000c03007844 */ /* 0x0007e80000000200 */
[----:B------:R-:W0:Y:S01]  /*bb90*/  LDSM.16.MT88.4 R8, [R0+UR44+0x6c00] ;  /* 0x006c002c0008783b */ /* 0x000e220008004200 */
[----:B---3--:R-:W-:Y:S01]  /*bba0*/  IADD3 R3, R6, 0x400, R3 ;  /* 0x0000040006037810 */ /* 0x008fe20007ffe003 */
[----:B------:R-:W-:-:S05]  /*bbb0*/  IMAD.U32 R6, RZ, RZ, UR4 ;  /* 0x00000004ff067e24 */ /* 0x000fca000f8e00ff */
[----:B------:R-:W-:Y:S02]  /*bbc0*/  ISETP.NE.AND P2, PT, R6, 0x3, PT ;  /* 0x000000030600780c */ /* 0x000fe40003f45270 */
[C-C-:B0-----:R-:W-:Y:S02]  /*bbd0*/  PRMT R12, R8.reuse, 0x6420, R9.reuse ;  /* 0x00006420080c7816 */ /* 0x141fe40000000009 */
[----:B------:R-:W-:Y:S02]  /*bbe0*/  PRMT R13, R8, 0x7531, R9 ;  /* 0x00007531080d7816 */ /* 0x000fe40000000009 */
[C-C-:B------:R-:W-:Y:S02]  /*bbf0*/  PRMT R14, R10.reuse, 0x6420, R11.reuse ;  /* 0x000064200a0e7816 */ /* 0x140fe4000000000b */
[----:B------:R-:W-:-:S05]  /*bc00*/  PRMT R15, R10, 0x7531, R11 ;  /* 0x000075310a0f7816 */ /* 0x000fca000000000b */
[----:B------:R-:W-:Y:S04]  /*bc10*/  STSM.16.M88.4 [R3], R12 ;  /* 0x0000000c03007844 */ /* 0x000fe80000000200 */
        /* <DEDUP_REMOVED lines=11> */
[----:B------:R0:W-:Y:S01]  /*bcd0*/  STSM.16.M88.4 [R3+0x2000], R12 ;  /* 0x0020000c03007844 */ /* 0x0001e20000000200 */
[----:B------:R-:W-:Y:S01]  /*bce0*/  @!PT LDS RZ, [RZ] ;  /* 0x00000000fffff984 */ /* 0x000fe20000000800 */
[----:B------:R-:W-:Y:S01]  /*bcf0*/  @!PT LDS RZ, [RZ] ;  /* 0x00000000fffff984 */ /* 0x000fe20000000800 */
[----:B------:R-:W-:Y:S01]  /*bd00*/  @!PT LDS RZ, [RZ] ;  /* 0x00000000fffff984 */ /* 0x000fe20000000800 */
[----:B------:R-:W-:Y:S01]  /*bd10*/  @!PT LDS RZ, [RZ] ;  /* 0x00000000fffff984 */ /* 0x000fe20000000800 */
[----:B------:R1:W-:Y:S06]  /*bd20*/  MEMBAR.ALL.CTA ;  /* 0x0000000000007992 */ /* 0x0003ec0000008000 */
[----:B-1----:R-:W1:Y:S01]  /*bd30*/  FENCE.VIEW.ASYNC.S ;  /* 0x00000000000073c6 */ /* 0x002e620000000000 */
[----:B------:R-:W-:Y:S05]  /*bd40*/  @!P2 BRA `(.L_x_73) ;  /* 0x000000000004a947 */ /* 0x000fea0003800000 */
[----:B------:R-:W-:Y:S01]  /*bd50*/  BPT.TRAP 0x1 ;  /* 0x000000040000795c */ /* 0x000fe20000300000 */
.L_x_73:
[----:B-1----:R1:W-:Y:S01]  /*bd60*/  SYNCS.ARRIVE.TRANS64.A1T0 RZ, [R2+URZ+0x17050], RZ ;  /* 0x017050ff02ff79a7 */ /* 0x0023e2000810003f */
[----:B------:R-:W-:Y:S06]  /*bd70*/  BAR.SYNC.DEFER_BLOCKING 0x2, 0x80 ;  /* 0x0082000000007b1d */ /* 0x000fec0000010000 */
[----:B------:R-:W-:Y:S05]  /*bd80*/  @!P1 BRA `(.L_x_74) ;  /* 0x0000000000049947 */ /* 0x000fea0003800000 */
[----:B------:R-:W-:Y:S01]  /*bd90*/  BPT.TRAP 0x1 ;  /* 0x000000040000795c */ /* 0x000fe20000300000 */
.L_x_74:
[----:B------:R-:W2:Y:S01]  /*bda0*/  S2R R0, SR_CgaCtaId ;  /* 0x0000000000007919 */ /* 0x000ea20000008800 */
[----:B-1----:R-:W-:Y:S02]  /*bdb0*/  VIADD R2, R2, 0x17080 ;  /* 0x0001708002027836 */ /* 0x002fe40000000000 */
[----:B------:R-:W-:Y:S02]  /*bdc0*/  VIADD R7, R7, 0xffffff80 ;  /* 0xffffff8007077836 */ /* 0x000fe40000000000 */
[----:B------:R-:W-:Y:S01]  /*bdd0*/  IMAD.MOV.U32 R4, RZ, RZ, R20 ;  /* 0x000000ffff047224 */ /* 0x000fe200078e0014 */
[----:B--2---:R-:W-:Y:S02]  /*bde0*/  PRMT R2, R0, 0x654, R2 ;  /* 0x0000065400027816 */ /* 0x004fe40000000002 */
[----:B------:R-:W-:Y:S02]  /*bdf0*/  MOV R0, R5 ;  /* 0x0000000500007202 */ /* 0x000fe40000000f00 */
[----:B------:R2:W-:Y:S01]  /*be00*/  SYNCS.ARRIVE.TRANS64.RED.A1T0 RZ, [R2+URZ], RZ ;  /* 0x000000ff02ff79a7 */ /* 0x0005e2000810043f */
[----:B------:R-:W-:Y:S05]  /*be10*/  @P0 BRA `(.L_x_75) ;  /* 0xfffffff000140947 */ /* 0x000fea000383ffff */
[----:B------:R-:W-:Y:S05]  /*be20*/  BRA `(.L_x_76) ;  /* 0x0000000000047947 */ /* 0x000fea0003800000 */
.L_x_60:
[----:B0-----:R-:W-:-:S07]  /*be30*/  IMAD.MOV.U32 R5, RZ, RZ, RZ ;  /* 0x000000ffff057224 */ /* 0x001fce00078e00ff */
.L_x_76:
[----:B------:R-:W-:-:S06]  /*be40*/  ULOP3.LUT UR4, UR41, 0x1, URZ, 0xfc, !UPT ;  /* 0x0000000129047892 */ /* 0x000fcc000f8efc3f */
[----:B------:R-:W-:-:S05]  /*be50*/  IMAD.U32 R0, RZ, RZ, UR4 ;  /* 0x00000004ff007e24 */ /* 0x000fca000f8e00ff */
[----:B------:R-:W-:-:S13]  /*be60*/  ISETP.NE.AND P1, PT, R0, 0x3, PT ;  /* 0x000000030000780c */ /* 0x000fda0003f25270 */
[----:B------:R-:W-:Y:S05]  /*be70*/  @!P1 BRA `(.L_x_77) ;  /* 0x0000000000049947 */ /* 0x000fea0003800000 */
[----:B------:R-:W-:Y:S01]  /*be80*/  BPT.TRAP 0x1 ;  /* 0x000000040000795c */ /* 0x000fe20000300000 */
.L_x_77:
[----:B0-2---:R-:W-:Y:S01]  /*be90*/  LOP3.LUT R3, R20, 0x1, RZ, 0x3c, !PT ;  /* 0x0000000114037812 */ /* 0x005fe200078e3cff */
[----:B------:R-:W-:Y:S01]  /*bea0*/  BSSY B0, `(.L_x_78) ;  /* 0x0000005000007945 */ /* 0x000fe20003800000 */
[----:B------:R-:W-:Y:S02]  /*beb0*/  LEA R2, R5, UR44, 0x3 ;  /* 0x0000002c05027c11 */ /* 0x000fe4000f8e18ff */
[----:B------:R-:W-:-:S04]  /*bec0*/  SHF.L.U32 R3, R3, 0x1f, RZ ;  /* 0x0000001f03037819 */ /* 0x000fc800000006ff */
[----:B------:R-:W0:Y:S02]  /*bed0*/  SYNCS.PHASECHK.TRANS64.TRYWAIT P0, [R2+URZ+0x17070], R3 ;  /* 0x01707003020075a7 */ /* 0x000e24000800017f */
[----:B0-----:R-:W-:Y:S05]  /*bee0*/  @!P0 BRA `(.L_x_79) ;  /* 0x0000001800b88947 */ /* 0x001fea0003800000 */
.L_x_137:
[----:B------:R-:W-:Y:S05]  /*bef0*/  BSYNC B0 ;  /* 0x0000000000007941 */ /* 0x000fea0003800000 */
.L_x_78:
[----:B------:R-:W-:-:S06]  /*bf00*/  ULOP3.LUT UR4, UR41, 0x2, URZ, 0xfc, !UPT ;  /* 0x0000000229047892 */ /* 0x000fcc000f8efc3f */
[----:B------:R-:W-:-:S05]  /*bf10*/  IMAD.U32 R0, RZ, RZ, UR4 ;  /* 0x00000004ff007e24 */ /* 0x000fca000f8e00ff */
[----:B------:R-:W-:-:S13]  /*bf20*/  ISETP.NE.AND P0, PT, R0, 0x3, PT ;  /* 0x000000030000780c */ /* 0x000fda0003f05270 */
[----:B------:R-:W-:Y:S05]  /*bf30*/  @!P0 BRA `(.L_x_80) ;  /* 0x0000000000048947 */ /* 0x000fea0003800000 */
[----:B------:R-:W-:Y:S01]  /*bf40*/  BPT.TRAP 0x1 ;  /* 0x000000040000795c */ /* 0x000fe20000300000 */
.L_x_80:
[----:B------:R-:W2:Y:S01]  /*bf50*/  LDL.LU R0, [R1+0x4] ;  /* 0x0000040001007983 */ /* 0x000ea20000300800 */
[----:B0-----:R-:W-:Y:S01]  /*bf60*/  SHF.L.U32 R3, R20, 0x1f, RZ ;  /* 0x0000001f14037819 */ /* 0x001fe200000006ff */
[----:B------:R-:W-:-:S03]  /*bf70*/  IMAD R4, R5, 0x3000, RZ ;  /* 0x0000300005047824 */ /* 0x000fc600078e02ff */
[----:B------:R-:W0:Y:S02]  /*bf80*/  SYNCS.PHASECHK.TRANS64.TRYWAIT P0, [R2+URZ+0x17060], R3 ;  /* 0x01706003020075a7 */ /* 0x000e24000800017f */
[----:B--2---:R-:W-:Y:S01]  /*bf90*/  LOP3.LUT R0, R4, R0, RZ, 0xfc, !PT ;  /* 0x0000000004007212 */ /* 0x004fe200078efcff */
[----:B0-----:R-:W-:Y:S06]  /*bfa0*/  @!P0 BRA `(.L_x_81) ;  /* 0x00000018009c8947 */ /* 0x001fec0003800000 */
.L_x_138:
[----:B------:R-:W2:Y:S01]  /*bfb0*/  LDL.LU R6, [R1] ;  /* 0x0000000001067983 */ /* 0x000ea20000300800 */
[----:B------:R-:W-:Y:S05]  /*bfc0*/  WARPSYNC.ALL ;  /* 0x0000000000007948 */ /* 0x000fea0003800000 */
[----:B------:R-:W3:Y:S01]  /*bfd0*/  LDSM.16.MT88.4 R8, [R0+UR44+0x6400] ;  /* 0x0064002c0008783b */ /* 0x000ee20008004200 */
[----:B0-----:R-:W-:Y:S01]  /*bfe0*/  LOP3.LUT R3, R4, R29, RZ, 0xfc, !PT ;  /* 0x0000001d04037212 */ /* 0x001fe200078efcff */
[----:B------:R-:W-:-:S03]  /*bff0*/  ULOP3.LUT UR4, UR41, 0x2, URZ, 0xfc, !UPT ;  /* 0x0000000229047892 */ /* 0x000fc6000f8efc3f */
[----:B------:R-:W-:Y:S02]  /*c000*/  IADD3 R3, R3, UR44, RZ ;  /* 0x0000002c03037c10 */ /* 0x000fe4000fffe0ff */
[C-C-:B---3--:R-:W-:Y:S02]  /*c010*/  PRMT R12, R8.reuse, 0x6420, R9.reuse ;  /* 0x00006420080c7816 */ /* 0x148fe40000000009 */
[----:B------:R-:W-:Y:S02]  /*c020*/  PRMT R13, R8, 0x7531, R9 ;  /* 0x00007531080d7816 */ /* 0x000fe40000000009 */
[C-C-:B-1----:R-:W-:Y:S02]  /*c030*/  PRMT R14, R10.reuse, 0x6420, R11.reuse ;  /* 0x000064200a0e7816 */ /* 0x142fe4000000000b */
        /* <DEDUP_REMOVED lines=18> */
[----:B------:R-:W-:Y:S02]  /*c160*/  PRMT R15, R10, 0x7531, R11 ;  /* 0x000075310a0f7816 */ /* 0x000fe4000000000b */
[----:B--2---:R-:W-:Y:S01]  /*c170*/  IADD3 R3, R6, 0x400, R3 ;  /* 0x0000040006037810 */ /* 0x004fe20007ffe003 */
[----:B------:R-:W-:-:S04]  /*c180*/  IMAD.U32 R6, RZ, RZ, UR4 ;  /* 0x00000004ff067e24 */ /* 0x000fc8000f8e00ff */
[----:B------:R-:W-:Y:S01]  /*c190*/  STSM.16.M88.4 [R3], R12 ;  /* 0x0000000c03007844 */ /* 0x000fe20000000200 */
[----:B------:R-:W-:-:S03]  /*c1a0*/  ISETP.NE.AND P0, PT, R6, 0x3, PT ;  /* 0x000000030600780c */ /* 0x000fc60003f05270 */
        /* <DEDUP_REMOVED lines=20> */
.L_x_82:
[----:B-1----:R1:W-:Y:S01]  /*c2f0*/  SYNCS.ARRIVE.TRANS64.A1T0 RZ, [R2+URZ+0x17050], RZ ;  /* 0x017050ff02ff79a7 */ /* 0x0023e2000810003f */
[----:B------:R-:W-:Y:S06]  /*c300*/  BAR.SYNC.DEFER_BLOCKING 0x2, 0x80 ;  /* 0x0082000000007b1d */ /* 0x000fec0000010000 */
[----:B------:R-:W-:Y:S05]  /*c310*/  @!P1 BRA `(.L_x_83) ;  /* 0x0000000000049947 */ /* 0x000fea0003800000 */
[----:B------:R-:W-:Y:S01]  /*c320*/  BPT.TRAP 0x1 ;  /* 0x000000040000795c */ /* 0x000fe20000300000 */
.L_x_83:
[----:B------:R-:W2:Y:S01]  /*c330*/  S2R R0, SR_CgaCtaId ;  /* 0x0000000000007919 */ /* 0x000ea20000008800 */
[----:B-1----:R-:W-:-:S05]  /*c340*/  VIADD R2, R2, 0x17080 ;  /* 0x0001708002027836 */ /* 0x002fca0000000000 */
[----:B--2---:R-:W-:Y:S01]  /*c350*/  PRMT R2, R0, 0x654, R2 ;  /* 0x0000065400027816 */ /* 0x004fe20000000002 */
[----:B------:R-:W-:-:S03]  /*c360*/  VIADD R0, R5, 0x1 ;  /* 0x0000000105007836 */ /* 0x000fc60000000000 */
[----:B------:R1:W-:Y:S02]  /*c370*/  SYNCS.ARRIVE.TRANS64.RED.A1T0 RZ, [R2+URZ], RZ ;  /* 0x000000ff02ff79a7 */ /* 0x0003e4000810043f */
[----:B------:R-:W-:-:S04]  /*c380*/  ISETP.NE.AND P0, PT, R0, 0x2, PT ;  /* 0x000000020000780c */ /* 0x000fc80003f05270 */
[----:B0-----:R-:W-:Y:S01]  /*c390*/  SEL R3, RZ, 0x1, P0 ;  /* 0x00000001ff037807 */ /* 0x001fe20000000000 */
[----:B-1----:R-:W-:Y:S01]  /*c3a0*/  IMAD.MOV.U32 R2, RZ, RZ, RZ ;  /* 0x000000ffff027224 */ /* 0x002fe200078e00ff */
[----:B------:R-:W-:Y:S02]  /*c3b0*/  SEL R0, R0, RZ, P0 ;  /* 0x000000ff00007207 */ /* 0x000fe40000000000 */
[----:B------:R-:W-:-:S07]  /*c3c0*/  LOP3.LUT R20, R20, R3, RZ, 0x3c, !PT ;  /* 0x0000000314147212 */ /* 0x000fce00078e3cff */
.L_x_40:
[----:B------:R-:W0:Y:S01]  /*c3d0*/  S2R R4, SR_CgaCtaId ;  /* 0x0000000000047919 */ /* 0x000e220000008800 */
[----:B------:R-:W-:Y:S02]  /*c3e0*/  MOV R3, 0x400 ;  /* 0x0000040000037802 */ /* 0x000fe40000000f00 */
[----:B------:R-:W-:Y:S02]  /*c3f0*/  SHF.L.U32 R2, R2, 0x1f, RZ ;  /* 0x0000001f02027819 */ /* 0x000fe400000006ff */
[----:B0-----:R-:W-:-:S04]  /*c400*/  LEA R7, R4, R3, 0x18 ;  /* 0x0000000304077211 */ /* 0x001fc800078ec0ff */
[----:B------:R-:W0:Y:S02]  /*c410*/  SYNCS.PHASECHK.TRANS64.TRYWAIT P0, [R7+URZ+0x17020], R2 ;  /* 0x01702002070075a7 */ /* 0x000e24000800017f */
[----:B0-----:R-:W-:Y:S05]  /*c420*/  @!P0 BRA `(.L_x_84) ;  /* 0x0000001400908947 */ /* 0x001fea0003800000 */
.L_x_139:
[----:B------:R-:W1:Y:S02]  /*c430*/  S2R R3, SR_TID.X ;  /* 0x0000000000037919 */ /* 0x000e640000002100 */
[----:B-1----:R-:W-:-:S04]  /*c440*/  SHF.R.U32.HI R3, RZ, 0x5, R3 ;  /* 0x00000005ff037819 */ /* 0x002fc80000011603 */
[----:B------:R-:W-:-:S05]  /*c450*/  LOP3.LUT R3, R3, 0x3, RZ, 0xc0, !PT ;  /* 0x0000000303037812 */ /* 0x000fca00078ec0ff */
[----:B0-----:R-:W0:Y:S02]  /*c460*/  SHFL.IDX PT, R2, R3, RZ, 0x1f ;  /* 0x00001fff03027589 */ /* 0x001e2400000e0000 */
[----:B0-----:R-:W-:-:S13]  /*c470*/  ISETP.NE.AND P0, PT, R2, RZ, PT ;  /* 0x000000ff0200720c */ /* 0x001fda0003f05270 */
[----:B------:R-:W-:Y:S05]  /*c480*/  @P0 BRA `(.L_x_8) ;  /* 0x0000000000a00947 */ /* 0x000fea0003800000 */
[----:B------:R-:W-:-:S13]  /*c490*/  ELECT P0, URZ, PT ;  /* 0x00000000003f782f */ /* 0x000fda0003800000 */
[----:B------:R-:W-:Y:S05]  /*c4a0*/  @!P0 BRA `(.L_x_8) ;  /* 0x0000000000988947 */ /* 0x000fea0003800000 */
[----:B------:R-:W-:-:S06]  /*c4b0*/  ULOP3.LUT UR4, UR41, 0x2, URZ, 0xfc, !UPT ;  /* 0x0000000229047892 */ /* 0x000fcc000f8efc3f */
[----:B------:R-:W-:-:S04]  /*c4c0*/  MOV R2, UR4 ;  /* 0x0000000400027c02 */ /* 0x000fc80008000f00 */
[----:B------:R-:W-:-:S13]  /*c4d0*/  ISETP.NE.AND P0, PT, R2, 0x3, PT ;  /* 0x000000030200780c */ /* 0x000fda0003f05270 */
[----:B------:R-:W-:Y:S05]  /*c4e0*/  @!P0 BRA `(.L_x_85) ;  /* 0x0000000000048947 */ /* 0x000fea0003800000 */
[----:B------:R-:W-:Y:S01]  /*c4f0*/  BPT.TRAP 0x1 ;  /* 0x000000040000795c */ /* 0x000fe20000300000 */
.L_x_85:
[----:B------:R-:W-:Y:S01]  /*c500*/  IMAD R5, R0, 0x8, R7 ;  /* 0x0000000800057824 */ /* 0x000fe200078e0207 */
[----:B------:R-:W-:Y:S01]  /*c510*/  SHF.L.U32 R2, R20, 0x1f, RZ ;  /* 0x0000001f14027819 */ /* 0x000fe200000006ff */
[----:B------:R-:W-:-:S03]  /*c520*/  VIADD R0, R0, 0x1 ;  /* 0x0000000100007836 */ /* 0x000fc60000000000 */
[----:B------:R-:W0:Y:S02]  /*c530*/  SYNCS.PHASECHK.TRANS64.TRYWAIT P1, [R5+URZ+0x17040], R2 ;  /* 0x01704002050075a7 */ /* 0x000e24000802017f */
[----:B------:R-:W-:-:S04]  /*c540*/  ISETP.NE.AND P2, PT, R0, 0x2, PT ;  /* 0x000000020000780c */ /* 0x000fc80003f45270 */
[----:B------:R-:W-:Y:S01]  /*c550*/  SEL R3, RZ, 0x1, P2 ;  /* 0x00000001ff037807 */ /* 0x000fe20001000000 */
[----:B0-----:R-:W-:Y:S08]  /*c560*/  @!P1 BRA `(.L_x_86) ;  /* 0x0000001400549947 */ /* 0x001ff00003800000 */
.L_x_140:
[----:B------:R-:W-:Y:S02]  /*c570*/  SEL R0, R0, RZ, P2 ;  /* 0x000000ff00007207 */ /* 0x000fe40001000000 */
[----:B------:R-:W-:Y:S01]  /*c580*/  LOP3.LUT R3, R20, R3, RZ, 0x3c, !PT ;  /* 0x0000000314037212 */ /* 0x000fe200078e3cff */
[----:B------:R-:W-:Y:S06]  /*c590*/  @!P0 BRA `(.L_x_87) ;  /* 0x0000000000048947 */ /* 0x000fec0003800000 */
[----:B------:R-:W-:Y:S01]  /*c5a0*/  BPT.TRAP 0x1 ;  /* 0x000000040000795c */ /* 0x000fe20000300000 */
.L_x_87:
[----:B------:R-:W-:Y:S01]  /*c5b0*/  IMAD R7, R0, 0x8, R7 ;  /* 0x0000000800077824 */ /* 0x000fe200078e0207 */
[----:B------:R-:W-:-:S04]  /*c5c0*/  SHF.L.U32 R0, R3, 0x1f, RZ ;  /* 0x0000001f03007819 */ /* 0x000fc800000006ff */
[----:B------:R-:W1:Y:S02]  /*c5d0*/  SYNCS.PHASECHK.TRANS64.TRYWAIT P1, [R7+URZ+0x17040], R0 ;  /* 0x01704000070075a7 */ /* 0x000e64000802017f */
[----:B-1----:R-:W-:Y:S05]  /*c5e0*/  @!P1 BRA `(.L_x_88) ;  /* 0x0000001400489947 */ /* 0x002fea0003800000 */
.L_x_141:
[----:B------:R-:W-:Y:S05]  /*c5f0*/  @!P0 BRA `(.L_x_89) ;  /* 0x0000000000048947 */ /* 0x000fea0003800000 */
[----:B------:R-:W-:Y:S01]  /*c600*/  BPT.TRAP 0x1 ;  /* 0x000000040000795c */ /* 0x000fe20000300000 */
.L_x_89:
[----:B------:R-:W2:Y:S02]  /*c610*/  SYNCS.PHASECHK.TRANS64.TRYWAIT P1, [R5+URZ+0x17060], R2 ;  /* 0x01706002050075a7 */ /* 0x000ea4000802017f */
[----:B--2---:R-:W-:Y:S05]  /*c620*/  @!P1 BRA `(.L_x_90) ;  /* 0x00000014004c9947 */ /* 0x004fea0003800000 */
.L_x_142:
[----:B------:R-:W-:Y:S05]  /*c630*/  @!P0 BRA `(.L_x_91) ;  /* 0x0000000000048947 */ /* 0x000fea0003800000 */
[----:B------:R-:W-:Y:S01]  /*c640*/  BPT.TRAP 0x1 ;  /* 0x000000040000795c */ /* 0x000fe20000300000 */
.L_x_91:
[----:B------:R-:W3:Y:S02]  /*c650*/  SYNCS.PHASECHK.TRANS64.TRYWAIT P1, [R7+URZ+0x17060], R0 ;  /* 0x01706000070075a7 */ /* 0x000ee4000802017f */
[----:B---3--:R-:W-:Y:S05]  /*c660*/  @!P1 BRA `(.L_x_92) ;  /* 0x0000001400509947 */ /* 0x008fea0003800000 */
.L_x_143:
[----:B------:R-:W-:Y:S05]  /*c670*/  @!P0 BRA `(.L_x_93) ;  /* 0x0000000000048947 */ /* 0x000fea0003800000 */
[----:B------:R-:W-:Y:S01]  /*c680*/  BPT.TRAP 0x1 ;  /* 0x000000040000795c */ /* 0x000fe20000300000 */
.L_x_93:
[----:B------:R-:W4:Y:S02]  /*c690*/  SYNCS.PHASECHK.TRANS64.TRYWAIT P1, [R5+URZ+0x17080], R2 ;  /* 0x01708002050075a7 */ /* 0x000f24000802017f */
[----:B----4-:R-:W-:Y:S05]  /*c6a0*/  @!P1 BRA `(.L_x_94) ;  /* 0x0000001400549947 */ /* 0x010fea0003800000 */
.L_x_144:
[----:B------:R-:W-:Y:S05]  /*c6b0*/  @!P0 BRA `(.L_x_95) ;  /* 0x0000000000048947 */ /* 0x000fea0003800000 */
[----:B------:R-:W-:Y:S01]  /*c6c0*/  BPT.TRAP 0x1 ;  /* 0x000000040000795c */ /* 0x000fe20000300000 */
.L_x_95:
[----:B------:R0:W0:Y:S02]  /*c6d0*/  SYNCS.PHASECHK.TRANS64.TRYWAIT P0, [R7+URZ+0x17080], R0 ;  /* 0x01708000070075a7 */ /* 0x000024000800017f */
[----:B0-----:R-:W-:Y:S05]  /*c6e0*/  @!P0 NANOSLEEP.SYNCS 0x989680 ;  /* 0x009896800000895d */ /* 0x001fea0003900000 */
[----:B------:R-:W0:Y:S02]  /*c6f0*/  @!P0 SYNCS.PHASECHK.TRANS64 P0, [R7+URZ+0x17080], R0 ;  /* 0x01708000070085a7 */ /* 0x000e24000800007f */
[----:B0-----:R-:W-:Y:S05]  /*c700*/  @!P0 BRA `(.L_x_95) ;  /* 0xfffffffc00f08947 */ /* 0x001fea000383ffff */
.L_x_8:
[----:B------:R-:W-:Y:S05]  /*c710*/  BSYNC B6 ;  /* 0x0000000000067941 */ /* 0x000fea0003800000 */
.L_x_5:
[----:B------:R-:W-:Y:S05]  /*c720*/  EXIT ;  /* 0x000000000000794d */ /* 0x000fea0003800000 */
.L_x_12:
[----:B0-----:R-:W-:-:S04]  /*c730*/  IMAD.U32 R3, RZ, RZ, UR40 ;  /* 0x00000028ff037e24 */ /* 0x001fc8000f8e00ff */
[----:B------:R0:W1:Y:S03]  /*c740*/  SYNCS.PHASECHK.TRANS64.TRYWAIT P0, [R3+URZ+0x17000], R6 ;  /* 0x01700006030075a7 */ /* 0x000066000800017f */
[----:B-1----:R-:W-:Y:S05]  /*c750*/  @!P0 NANOSLEEP.SYNCS 0x989680 ;  /* 0x009896800000895d */ /* 0x002fea0003900000 */
[----:B------:R-:W1:Y:S02]  /*c760*/  @!P0 SYNCS.PHASECHK.TRANS64 P0, [R3+URZ+0x17000], R6 ;  /* 0x01700006030085a7 */ /* 0x000e64000800007f */
[----:B-1----:R-:W-:Y:S05]  /*c770*/  @!P0 BRA `(.L_x_12) ;  /* 0xfffffffc00ec8947 */ /* 0x002fea000383ffff */
[----:B------:R-:W-:Y:S05]  /*c780*/  BRA `(.L_x_96) ;  /* 0xffffff4c00487947 */ /* 0x000fea000383ffff */
.L_x_16:
[----:B0-----:R-:W-:-:S04]  /*c790*/  MOV R3, UR40 ;  /* 0x0000002800037c02 */ /* 0x001fc80008000f00 */
[----:B------:R0:W2:Y:S03]  /*c7a0*/  SYNCS.PHASECHK.TRANS64.TRYWAIT P1, [R3+URZ+0x17030], R6 ;  /* 0x01703006030075a7 */ /* 0x0000a6000802017f */
[----:B--2---:R-:W-:Y:S05]  /*c7b0*/  @!P1 NANOSLEEP.SYNCS 0x989680 ;  /* 0x009896800000995d */ /* 0x004fea0003900000 */
[----:B------:R-:W2:Y:S02]  /*c7c0*/  @!P1 SYNCS.PHASECHK.TRANS64 P1, [R3+URZ+0x17030], R6 ;  /* 0x01703006030095a7 */ /* 0x000ea4000802007f */
[----:B--2---:R-:W-:Y:S05]  /*c7d0*/  @!P1 BRA `(.L_x_16) ;  /* 0xfffffffc00ec9947 */ /* 0x004fea000383ffff */
[----:B------:R-:W-:Y:S05]  /*c7e0*/  BRA `(.L_x_15) ;  /* 0xffffff4c00647947 */ /* 0x000fea000383ffff */
.L_x_22:
[----:B-1----:R-:W-:-:S04]  /*c7f0*/  IMAD.U32 R10, RZ, RZ, UR17 ;  /* 0x00000011ff0a7e24 */ /* 0x002fc8000f8e00ff */
[----:B------:R1:W2:Y:S03]  /*c800*/  SYNCS.PHASECHK.TRANS64.TRYWAIT P1, [R10+URZ+0x17030], R9 ;  /* 0x017030090a0075a7 */ /* 0x0002a6000802017f */
[----:B--2---:R-:W-:Y:S05]  /*c810*/  @!P1 NANOSLEEP.SYNCS 0x989680 ;  /* 0x009896800000995d */ /* 0x004fea0003900000 */
[----:B------:R-:W2:Y:S02]  /*c820*/  @!P1 SYNCS.PHASECHK.TRANS64 P1, [R10+URZ+0x17030], R9 ;  /* 0x017030090a0095a7 */ /* 0x000ea4000802007f */
[----:B--2---:R-:W-:Y:S05]  /*c830*/  @!P1 BRA `(.L_x_22) ;  /* 0xfffffffc00ec9947 */ /* 0x004fea000383ffff */
[----:B------:R-:W-:Y:S05]  /*c840*/  BRA `(.L_x_21) ;  /* 0xffffff7400d07947 */ /* 0x000fea000383ffff */
.L_x_26:
[----:B-1----:R-:W-:-:S04]  /*c850*/  IMAD.U32 R10, RZ, RZ, UR14 ;  /* 0x0000000eff0a7e24 */ /* 0x002fc8000f8e00ff */
[----:B------:R1:W2:Y:S03]  /*c860*/  SYNCS.PHASECHK.TRANS64.TRYWAIT P1, [R10+URZ+0x17050], R9 ;  /* 0x017050090a0075a7 */ /* 0x0002a6000802017f */
[----:B--2---:R-:W-:Y:S05]  /*c870*/  @!P1 NANOSLEEP.SYNCS 0x989680 ;  /* 0x009896800000995d */ /* 0x004fea0003900000 */
[----:B------:R-:W2:Y:S02]  /*c880*/  @!P1 SYNCS.PHASECHK.TRANS64 P1, [R10+URZ+0x17050], R9 ;  /* 0x017050090a0095a7 */ /* 0x000ea4000802007f */
[----:B--2---:R-:W-:Y:S05]  /*c890*/  @!P1 BRA `(.L_x_26) ;  /* 0xfffffffc00ec9947 */ /* 0x004fea000383ffff */
[----:B------:R-:W-:Y:S05]  /*c8a0*/  BRA `(.L_x_25) ;  /* 0xffffff78002c7947 */ /* 0x000fea000383ffff */
.L_x_33:
[----:B-1----:R-:W-:-:S04]  /*c8b0*/  IMAD.U32 R3, RZ, RZ, UR11 ;  /* 0x0000000bff037e24 */ /* 0x002fc8000f8e00ff */
[----:B------:R1:W2:Y:S03]  /*c8c0*/  SYNCS.PHASECHK.TRANS64.TRYWAIT P1, [R3+URZ+0x17050], R0 ;  /* 0x01705000030075a7 */ /* 0x0002a6000802017f */
[----:B--2---:R-:W-:Y:S05]  /*c8d0*/  @!P1 NANOSLEEP.SYNCS 0x989680 ;  /* 0x009896800000995d */ /* 0x004fea0003900000 */
[----:B------:R-:W2:Y:S02]  /*c8e0*/  @!P1 SYNCS.PHASECHK.TRANS64 P1, [R3+URZ+0x17050], R0 ;  /* 0x01705000030095a7 */ /* 0x000ea4000802007f */
[----:B--2---:R-:W-:Y:S05]  /*c8f0*/  @!P1 BRA `(.L_x_33) ;  /* 0xfffffffc00ec9947 */ /* 0x004fea000383ffff */
[----:B------:R-:W-:Y:S05]  /*c900*/  BRA `(.L_x_32) ;  /* 0xffffff9800847947 */ /* 0x000fea000383ffff */
.L_x_46:
[----:B------:R-:W-:Y:S01]  /*c910*/  IMAD.MOV.U32 R13, RZ, RZ, R22 ;  /* 0x000000ffff0d7224 */ /* 0x000fe200078e0016 */
[----:B------:R-:W-:Y:S01]  /*c920*/  MOV R12, RZ ;  /* 0x000000ff000c7202 */ /* 0x000fe20000000f00 */
[----:B------:R-:W-:Y:S02]  /*c930*/  IMAD.MOV.U32 R11, RZ, RZ, 0x1f ;  /* 0x0000001fff0b7424 */ /* 0x000fe400078e00ff */
[----:B------:R-:W-:-:S07]  /*c940*/  IMAD.MOV.U32 R15, RZ, RZ, -0x1 ;  /* 0xffffffffff0f7424 */ /* 0x000fce00078e00ff */
[----:B0----5:R-:W-:Y:S05]  /*c950*/  WARPSYNC.COLLECTIVE R15, `(.L_x_97) ;  /* 0x000000000f087348 */ /* 0x021fea0003c00000 */
[----:B------:R1:W2:Y:S02]  /*c960*/  SHFL.IDX P6, R14, R13, R12, R11 ;  /* 0x0000000c0d0e7389 */ /* 0x0002a400000c000b */
[----:B012--5:R-:W-:Y:S01]  /*c970*/  ENDCOLLECTIVE ;  /* 0x000000000000791b */ /* 0x027fe20003800000 */
.L_x_97:
[----:B------:R-:W-:Y:S05]  /*c980*/  BRA `(.L_x_98) ;  /* 0xffffffd0001c7947 */ /* 0x000fea000383ffff */
.L_x_48:
[----:B0-----:R-:W-:-:S04]  /*c990*/  IMAD.U32 R3, RZ, RZ, UR44 ;  /* 0x0000002cff037e24 */ /* 0x001fc8000f8e00ff */
[----:B------:R0:W1:Y:S03]  /*c9a0*/  SYNCS.PHASECHK.TRANS64.TRYWAIT P0, [R3+URZ+0x17080], R10 ;  /* 0x0170800a030075a7 */ /* 0x000066000800017f */
[----:B-1----:R-:W-:Y:S05]  /*c9b0*/  @!P0 NANOSLEEP.SYNCS 0x989680 ;  /* 0x009896800000895d */ /* 0x002fea0003900000 */
[----:B------:R-:W1:Y:S02]  /*c9c0*/  @!P0 SYNCS.PHASECHK.TRANS64 P0, [R3+URZ+0x17080], R10 ;  /* 0x0170800a030085a7 */ /* 0x000e64000800007f */
[----:B-1----:R-:W-:Y:S05]  /*c9d0*/  @!P0 BRA `(.L_x_48) ;  /* 0xfffffffc00ec8947 */ /* 0x002fea000383ffff */
[----:B------:R-:W-:Y:S05]  /*c9e0*/  BRA `(.L_x_99) ;  /* 0xffffffd000ac7947 */ /* 0x000fea000383ffff */
.L_x_49:
[----:B------:R-:W-:Y:S01]  /*c9f0*/  BSSY B0, `(.L_x_100) ;  /* 0x0000008000007945 */ /* 0x000fe20003800000 */
[----:B------:R-:W-:Y:S01]  /*ca00*/  IMAD.MOV.U32 R13, RZ, RZ, R9 ;  /* 0x000000ffff0d7224 */ /* 0x000fe200078e0009 */
[----:B------:R-:W-:Y:S01]  /*ca10*/  MOV R12, RZ ;  /* 0x000000ff000c7202 */ /* 0x000fe20000000f00 */
[----:B------:R-:W-:Y:S02]  /*ca20*/  IMAD.MOV.U32 R11, RZ, RZ, 0x1e1f ;  /* 0x00001e1fff0b7424 */ /* 0x000fe400078e00ff */
[----:B------:R-:W-:-:S07]  /*ca30*/  IMAD.MOV.U32 R15, RZ, RZ, -0x1 ;  /* 0xffffffffff0f7424 */ /* 0x000fce00078e00ff */
[----:B------:R-:W-:Y:S05]  /*ca40*/  WARPSYNC.COLLECTIVE R15, `(.L_x_101) ;  /* 0x000000000f087348 */ /* 0x000fea0003c00000 */
[----:B------:R0:W1:Y:S02]  /*ca50*/  SHFL.IDX P6, R14, R13, R12, R11 ;  /* 0x0000000c0d0e7389 */ /* 0x00006400000c000b */
[----:B01----:R-:W-:Y:S01]  /*ca60*/  ENDCOLLECTIVE ;  /* 0x000000000000791b */ /* 0x003fe20003800000 */
.L_x_101:
[----:B------:R-:W-:Y:S05]  /*ca70*/  BSYNC B0 ;  /* 0x0000000000007941 */ /* 0x000fea0003800000 */
.L_x_100:
[----:B------:R-:W-:Y:S01]  /*ca80*/  IMAD.MOV.U32 R13, RZ, RZ, R8 ;  /* 0x000000ffff0d7224 */ /* 0x000fe200078e0008 */
[----:B------:R-:W-:Y:S01]  /*ca90*/  MOV R12, RZ ;  /* 0x000000ff000c7202 */ /* 0x000fe20000000f00 */
[----:B------:R-:W-:Y:S01]  /*caa0*/  IMAD.MOV.U32 R11, RZ, RZ, 0x1e1f ;  /* 0x00001e1fff0b7424 */ /* 0x000fe200078e00ff */
[----:B------:R-:W0:Y:S01]  /*cab0*/  LDC R21, c[0x0][0x2f4] ;  /* 0x0000bd00ff157b82 */ /* 0x000e220000000800 */
[----:B------:R-:W-:Y:S01]  /*cac0*/  IMAD.MOV.U32 R15, RZ, RZ, -0x1 ;  /* 0xffffffffff0f7424 */ /* 0x000fe200078e00ff */
[----:B------:R-:W-:Y:S01]  /*cad0*/  IADD3 R19, R26, UR44, RZ ;  /* 0x0000002c1a137c10 */ /* 0x000fe2000fffe0ff */
[----:B------:R-:W-:-:S07]  /*cae0*/  IMAD.MOV.U32 R3, RZ, RZ, R14 ;  /* 0x000000ffff037224 */ /* 0x000fce00078e000e */
[----:B0-----:R-:W-:Y:S05]  /*caf0*/  WARPSYNC.COLLECTIVE R15, `(.L_x_102) ;  /* 0x000000000f087348 */ /* 0x001fea0003c00000 */
[----:B------:R1:W2:Y:S02]  /*cb00*/  SHFL.IDX P6, R14, R13, R12, R11 ;  /* 0x0000000c0d0e7389 */ /* 0x0002a400000c000b */
[----:B012---:R-:W-:Y:S01]  /*cb10*/  ENDCOLLECTIVE ;  /* 0x000000000000791b */ /* 0x007fe20003800000 */
.L_x_102:
[----:B------:R-:W-:Y:S02]  /*cb20*/  IMAD.MOV.U32 R13, RZ, RZ, R9 ;  /* 0x000000ffff0d7224 */ /* 0x000fe400078e0009 */
[----:B------:R-:W-:Y:S01]  /*cb30*/  IMAD.MOV.U32 R12, RZ, RZ, 0x1 ;  /* 0x00000001ff0c7424 */ /* 0x000fe200078e00ff */
[-C--:B------:R-:W-:Y:S02]  /*cb40*/  ISETP.GE.AND P4, PT, R20, R21.reuse, PT ;  /* 0x000000151400720c */ /* 0x080fe40003f86270 */
[----:B------:R-:W-:Y:S01]  /*cb50*/  ISETP.GE.AND P3, PT, R24, R21, PT ;  /* 0x000000151800720c */ /* 0x000fe20003f66270 */
[----:B------:R-:W-:-:S12]  /*cb60*/  IMAD.MOV.U32 R2, RZ, RZ, R14 ;  /* 0x000000ffff027224 */ /* 0x000fd800078e000e */
[----:B------:R-:W-:Y:S05]  /*cb70*/  WARPSYNC.COLLECTIVE R15, `(.L_x_103) ;  /* 0x000000000f087348 */ /* 0x000fea0003c00000 */
[----:B------:R0:W1:Y:S02]  /*cb80*/  SHFL.IDX P6, R14, R13, R12, R11 ;  /* 0x0000000c0d0e7389 */ /* 0x00006400000c000b */
[----:B01----:R-:W-:Y:S01]  /*cb90*/  ENDCOLLECTIVE ;  /* 0x000000000000791b */ /* 0x003fe20003800000 */
.L_x_103:
[----:B------:R-:W-:-:S05]  /*cba0*/  IADD3 R2, P1, R20, R2, RZ ;  /* 0x0000000214027210 */ /* 0x000fca0007f3e0ff */
[----:B------:R-:W-:Y:S01]  /*cbb0*/  IMAD.X R3, RZ, RZ, R3, P1 ;  /* 0x000000ffff037224 */ /* 0x000fe200008e0603 */
[----:B------:R-:W-:Y:S01]  /*cbc0*/  ISETP.LT.OR P1, PT, R6, 0x1, P4 ;  /* 0x000000010600780c */ /* 0x000fe20002721670 */
[----:B------:R-:W-:-:S12]  /*cbd0*/  IMAD.MOV.U32 R13, RZ, RZ, R8 ;  /* 0x000000ffff0d7224 */ /* 0x000fd800078e0008 */
[----:B------:R-:W-:Y:S01]  /*cbe0*/  @!PT LDS RZ, [RZ] ;  /* 0x00000000fffff984 */ /* 0x000fe20000000800 */
[----:B------:R-:W-:Y:S01]  /*cbf0*/  @!PT LDS RZ, [RZ] ;  /* 0x00000000fffff984 */ /* 0x000fe20000000800 */
[----:B------:R-:W-:Y:S01]  /*cc00*/  @!PT LDS RZ, [RZ] ;  /* 0x00000000fffff984 */ /* 0x000fe20000000800 */
[----:B------:R0:W-:Y:S01]  /*cc10*/  LDGSTS.E.BYPASS.LTC128B.128 [R19+0x6400], desc[UR38][R2.64], !P1 ;  /* 0x0640000002137fae */ /* 0x0001e2000c901d66 */
[----:B------:R-:W-:Y:S01]  /*cc20*/  ISETP.LT.OR P1, PT, R6, 0x1, P3 ;  /* 0x000000010600780c */ /* 0x000fe20001f21670 */
[----:B------:R-:W-:-:S12]  /*cc30*/  IMAD.MOV.U32 R9, RZ, RZ, R14 ;  /* 0x000000ffff097224 */ /* 0x000fd800078e000e */
[----:B0-----:R-:W-:Y:S05]  /*cc40*/  WARPSYNC.COLLECTIVE R15, `(.L_x_104) ;  /* 0x000000000f087348 */ /* 0x001fea0003c00000 */
[----:B------:R1:W2:Y:S02]  /*cc50*/  SHFL.IDX P6, R14, R13, R12, R11 ;  /* 0x0000000c0d0e7389 */ /* 0x0002a400000c000b */
[----:B012---:R-:W-:Y:S01]  /*cc60*/  ENDCOLLECTIVE ;  /* 0x000000000000791b */ /* 0x007fe20003800000 */
.L_x_104:
[----:B------:R-:W-:Y:S01]  /*cc70*/  @!PT LDS RZ, [RZ] ;  /* 0x00000000fffff984 */ /* 0x000fe20000000800 */
[----:B------:R-:W-:Y:S01]  /*cc80*/  @!PT LDS RZ, [RZ] ;  /* 0x00000000fffff984 */ /* 0x000fe20000000800 */
[----:B------:R-:W-:Y:S01]  /*cc90*/  @!PT LDS RZ, [RZ] ;  /* 0x00000000fffff984 */ /* 0x000fe20000000800 */
[----:B------:R-:W-:Y:S01]  /*cca0*/  LDGSTS.E.BYPASS.LTC128B.128 [R19+0x7400], desc[UR38][R2.64+0x20], !P1 ;  /* 0x0740002002137fae */ /* 0x000fe2000c901d66 */
[----:B------:R-:W-:-:S04]  /*ccb0*/  ISETP.GE.AND P1, PT, R18, R21, PT ;  /* 0x000000151200720c */ /* 0x000fc80003f26270 */
[----:B------:R-:W-:-:S13]  /*ccc0*/  ISETP.LT.OR P2, PT, R6, 0x1, P1 ;  /* 0x000000010600780c */ /* 0x000fda0000f41670 */
[----:B------:R0:W-:Y:S01]  /*ccd0*/  LDGSTS.E.BYPASS.LTC128B.128 [R19+0x8400], desc[UR38][R2.64+0x40], !P2 ;  /* 0x0840004002137fae */ /* 0x0001e2000d101d66 */
[----:B------:R-:W-:Y:S02]  /*cce0*/  ISETP.GE.AND P2, PT, R6, 0x41, PT ;  /* 0x000000410600780c */ /* 0x000fe40003f46270 */
[----:B0-----:R-:W-:Y:S01]  /*ccf0*/  MOV R2, R14 ;  /* 0x0000000e00027202 */ /* 0x001fe20000000f00 */
[----:B------:R-:W-:Y:S10]  /*cd00*/  BRA `(.L_x_105) ;  /* 0xffffffd0009c7947 */ /* 0x000ff4000383ffff */
.L_x_52:
[----:B0-----:R-:W-:-:S04]  /*cd10*/  IMAD.U32 R3, RZ, RZ, UR44 ;  /* 0x0000002cff037e24 */ /* 0x001fc8000f8e00ff */
[----:B------:R0:W1:Y:S03]  /*cd20*/  SYNCS.PHASECHK.TRANS64.TRYWAIT P1, [R3+URZ+0x17040], R10 ;  /* 0x0170400a030075a7 */ /* 0x000066000802017f */
[----:B-1----:R-:W-:Y:S05]  /*cd30*/  @!P1 NANOSLEEP.SYNCS 0x989680 ;  /* 0x009896800000995d */ /* 0x002fea0003900000 */
[----:B------:R-:W1:Y:S02]  /*cd40*/  @!P1 SYNCS.PHASECHK.TRANS64 P1, [R3+URZ+0x17040], R10 ;  /* 0x0170400a030095a7 */ /* 0x000e64000802007f */
[----:B-1----:R-:W-:Y:S05]  /*cd50*/  @!P1 BRA `(.L_x_52) ;  /* 0xfffffffc00ec9947 */ /* 0x002fea000383ffff */
[----:B------:R-:W-:Y:S05]  /*cd60*/  BRA `(.L_x_106) ;  /* 0xffffffd000e87947 */ /* 0x000fea000383ffff */
.L_x_53:
[----:B------:R-:W-:Y:S01]  /*cd70*/  BSSY B0, `(.L_x_107) ;  /* 0x0000008000007945 */ /* 0x000fe20003800000 */
[----:B------:R-:W-:Y:S01]  /*cd80*/  IMAD.MOV.U32 R13, RZ, RZ, R4 ;  /* 0x000000ffff0d7224 */ /* 0x000fe200078e0004 */
[----:B------:R-:W-:Y:S01]  /*cd90*/  MOV R15, 0xffffffff ;  /* 0xffffffff000f7802 */ /* 0x000fe20000000f00 */
[----:B------:R-:W-:Y:S02]  /*cda0*/  IMAD.MOV.U32 R12, RZ, RZ, RZ ;  /* 0x000000ffff0c7224 */ /* 0x000fe400078e00ff */
[----:B------:R-:W-:-:S07]  /*cdb0*/  IMAD.MOV.U32 R11, RZ, RZ, 0x1e1f ;  /* 0x00001e1fff0b7424 */ /* 0x000fce00078e00ff */
[----:B------:R-:W-:Y:S05]  /*cdc0*/  WARPSYNC.COLLECTIVE R15, `(.L_x_108) ;  /* 0x000000000f087348 */ /* 0x000fea0003c00000 */
[----:B------:R0:W1:Y:S02]  /*cdd0*/  SHFL.IDX P6, R14, R13, R12, R11 ;  /* 0x0000000c0d0e7389 */ /* 0x00006400000c000b */
[----:B01----:R-:W-:Y:S01]  /*cde0*/  ENDCOLLECTIVE ;  /* 0x000000000000791b */ /* 0x003fe20003800000 */
.L_x_108:
[----:B------:R-:W-:Y:S05]  /*cdf0*/  BSYNC B0 ;  /* 0x0000000000007941 */ /* 0x000fea0003800000 */
.L_x_107:
[----:B------:R-:W-:Y:S01]  /*ce00*/  IMAD.MOV.U32 R13, RZ, RZ, R0 ;  /* 0x000000ffff0d7224 */ /* 0x000fe200078e0000 */
[----:B------:R-:W-:Y:S01]  /*ce10*/  MOV R15, 0xffffffff ;  /* 0xffffffff000f7802 */ /* 0x000fe20000000f00 */
[----:B------:R-:W-:Y:S02]  /*ce20*/  IMAD.MOV.U32 R12, RZ, RZ, RZ ;  /* 0x000000ffff0c7224 */ /* 0x000fe400078e00ff */
[----:B------:R-:W-:Y:S02]  /*ce30*/  IMAD.MOV.U32 R11, RZ, RZ, 0x1e1f ;  /* 0x00001e1fff0b7424 */ /* 0x000fe400078e00ff */
[----:B------:R-:W-:-:S07]  /*ce40*/  IMAD.MOV.U32 R2, RZ, RZ, R14 ;  /* 0x000000ffff027224 */ /* 0x000fce00078e000e */
[----:B------:R-:W-:Y:S05]  /*ce50*/  WARPSYNC.COLLECTIVE R15, `(.L_x_109) ;  /* 0x000000000f087348 */ /* 0x000fea0003c00000 */
[----:B------:R0:W1:Y:S02]  /*ce60*/  SHFL.IDX P6, R14, R13, R12, R11 ;  /* 0x0000000c0d0e7389 */ /* 0x00006400000c000b */
[----:B01----:R-:W-:Y:S01]  /*ce70*/  ENDCOLLECTIVE ;  /* 0x000000000000791b */ /* 0x003fe20003800000 */
.L_x_109:
[----:B------:R-:W-:Y:S02]  /*ce80*/  IMAD.MOV.U32 R13, RZ, RZ, R4 ;  /* 0x000000ffff0d7224 */ /* 0x000fe400078e0004 */
[----:B------:R-:W-:Y:S01]  /*ce90*/  IMAD.MOV.U32 R12, RZ, RZ, 0x1 ;  /* 0x00000001ff0c7424 */ /* 0x000fe200078e00ff */
[----:B------:R-:W-:-:S05]  /*cea0*/  @P0 IADD3 R14, P1, R6, R14, RZ ;  /* 0x0000000e060e0210 */ /* 0x000fca0007f3e0ff */
[----:B------:R-:W-:Y:S02]  /*ceb0*/  @P0 IMAD.X R3, RZ, RZ, R2, P1 ;  /* 0x000000ffff030224 */ /* 0x000fe400008e0602 */
[----:B------:R-:W-:-:S07]  /*cec0*/  @P0 IMAD.MOV.U32 R2, RZ, RZ, R14 ;  /* 0x000000ffff020224 */ /* 0x000fce00078e000e */
[----:B------:R-:W-:Y:S05]  /*ced0*/  WARPSYNC.COLLECTIVE R15, `(.L_x_110) ;  /* 0x000000000f087348 */ /* 0x000fea0003c00000 */
[----:B------:R0:W1:Y:S02]  /*cee0*/  SHFL.IDX P6, R14, R13, R12, R11 ;  /* 0x0000000c0d0e7389 */ /* 0x00006400000c000b */
[----:B01----:R-:W-:Y:S01]  /*cef0*/  ENDCOLLECTIVE ;  /* 0x000000000000791b */ /* 0x003fe20003800000 */
.L_x_110:
[----:B------:R-:W-:Y:S01]  /*cf00*/  @!PT LDS RZ, [RZ] ;  /* 0x00000000fffff984 */ /* 0x000fe20000000800 */
[----:B------:R-:W-:Y:S01]  /*cf10*/  @!PT LDS RZ, [RZ] ;  /* 0x00000000fffff984 */ /* 0x000fe20000000800 */
[----:B------:R-:W-:Y:S01]  /*cf20*/  @!PT LDS RZ, [RZ] ;  /* 0x00000000fffff984 */ /* 0x000fe20000000800 */
[----:B------:R0:W-:Y:S04]  /*cf30*/  @P0 LDGSTS.E.BYPASS.LTC128B.128 [R19+0x10c00], desc[UR38][R2.64], !P5 ;  /* 0x10c0000002130fae */ /* 0x0001e8000e901d66 */
[----:B------:R0:W-:Y:S04]  /*cf40*/  @P0 LDGSTS.E.BYPASS.LTC128B.128 [R19+0x11c00], desc[UR38][R2.64+0x20], !P4 ;  /* 0x11c0002002130fae */ /* 0x0001e8000e101d66 */
[----:B------:R0:W-:Y:S01]  /*cf50*/  @P0 LDGSTS.E.BYPASS.LTC128B.128 [R19+0x12c00], desc[UR38][R2.64+0x40], !P3 ;  /* 0x12c0004002130fae */ /* 0x0001e2000d901d66 */
[----:B------:R-:W-:Y:S01]  /*cf60*/  IMAD.MOV.U32 R13, RZ, RZ, R0 ;  /* 0x000000ffff0d7224 */ /* 0x000fe200078e0000 */
[----:B------:R-:W-:-:S07]  /*cf70*/  MOV R5, R14 ;  /* 0x0000000e00057202 */ /* 0x000fce0000000f00 */
[----:B0-----:R-:W-:Y:S05]  /*cf80*/  WARPSYNC.COLLECTIVE R15, `(.L_x_111) ;  /* 0x000000000f087348 */ /* 0x001fea0003c00000 */
[----:B------:R1:W2:Y:S02]  /*cf90*/  SHFL.IDX P6, R14, R13, R12, R11 ;  /* 0x0000000c0d0e7389 */ /* 0x0002a400000c000b */
[----:B012---:R-:W-:Y:S01]  /*cfa0*/  ENDCOLLECTIVE ;  /* 0x000000000000791b */ /* 0x007fe20003800000 */
.L_x_111:
[----:B------:R-:W-:Y:S05]  /*cfb0*/  BRA `(.L_x_112) ;  /* 0xffffffd000f07947 */ /* 0x000fea000383ffff */
.L_x_56:
[----:B------:R-:W-:Y:S01]  /*cfc0*/  IMAD.MOV.U32 R13, RZ, RZ, R4 ;  /* 0x000000ffff0d7224 */ /* 0x000fe200078e0004 */
[----:B------:R-:W-:Y:S01]  /*cfd0*/  MOV R15, 0xffffffff ;  /* 0xffffffff000f7802 */ /* 0x000fe20000000f00 */
[----:B------:R-:W-:Y:S02]  /*cfe0*/  IMAD.MOV.U32 R12, RZ, RZ, RZ ;  /* 0x000000ffff0c7224 */ /* 0x000fe400078e00ff */
[----:B------:R-:W-:Y:S02]  /*cff0*/  IMAD.MOV.U32 R11, RZ, RZ, 0x1e1f ;  /* 0x00001e1fff0b7424 */ /* 0x000fe400078e00ff */
[----:B------:R-:W-:-:S07]  /*d000*/  IMAD R7, R21, 0xc0, R25 ;  /* 0x000000c015077824 */ /* 0x000fce00078e0219 */
[----:B------:R-:W-:Y:S05]  /*d010*/  WARPSYNC.COLLECTIVE R15, `(.L_x_113) ;  /* 0x000000000f087348 */ /* 0x000fea0003c00000 */
[----:B------:R0:W1:Y:S02]  /*d020*/  SHFL.IDX P6, R14, R13, R12, R11 ;  /* 0x0000000c0d0e7389 */ /* 0x00006400000c000b */
[----:B01----:R-:W-:Y:S01]  /*d030*/  ENDCOLLECTIVE ;  /* 0x000000000000791b */ /* 0x003fe20003800000 */
.L_x_113:
[----:B------:R-:W-:Y:S02]  /*d040*/  IMAD.MOV.U32 R13, RZ, RZ, R0 ;  /* 0x000000ffff0d7224 */ /* 0x000fe400078e0000 */
[----:B------:R-:W-:-:S07]  /*d050*/  IMAD.MOV.U32 R2, RZ, RZ, R14 ;  /* 0x000000ffff027224 */ /* 0x000fce00078e000e */
[----:B------:R-:W-:Y:S05]  /*d060*/  WARPSYNC.COLLECTIVE R15, `(.L_x_114) ;  /* 0x000000000f087348 */ /* 0x000fea0003c00000 */
[----:B------:R0:W1:Y:S02]  /*d070*/  SHFL.IDX P6, R14, R13, R12, R11 ;  /* 0x0000000c0d0e7389 */ /* 0x00006400000c000b */
[----:B01----:R-:W-:Y:S01]  /*d080*/  ENDCOLLECTIVE ;  /* 0x000000000000791b */ /* 0x003fe20003800000 */
.L_x_114:
[----:B------:R-:W-:Y:S02]  /*d090*/  ULDC UR4, c[0x0][0x288] ;  /* 0x0000a20000047ab9 */ /* 0x000fe40000000800 */
[----:B------:R-:W-:-:S05]  /*d0a0*/  IMAD R8, R8, UR4, RZ ;  /* 0x0000000408087c24 */ /* 0x000fca000f8e02ff */
[----:B------:R-:W-:Y:S02]  /*d0b0*/  ISETP.GE.AND P1, PT, R7, R8, PT ;  /* 0x000000080700720c */ /* 0x000fe40003f26270 */
[----:B------:R-:W-:Y:S01]  /*d0c0*/  MOV R13, R4 ;  /* 0x00000004000d7202 */ /* 0x000fe20000000f00 */
[----:B------:R-:W-:-:S10]  /*d0d0*/  IMAD.MOV.U32 R12, RZ, RZ, 0x1 ;  /* 0x00000001ff0c7424 */ /* 0x000fd400078e00ff */
[----:B------:R-:W-:-:S05]  /*d0e0*/  @!P1 IADD3 R14, P4, R20, R14, RZ ;  /* 0x0000000e140e9210 */ /* 0x000fca0007f9e0ff */
[----:B------:R-:W-:Y:S02]  /*d0f0*/  @!P1 IMAD.X R3, RZ, RZ, R2, P4 ;  /* 0x000000ffff039224 */ /* 0x000fe400020e0602 */
[----:B------:R-:W-:-:S07]  /*d100*/  @!P1 IMAD.MOV.U32 R2, RZ, RZ, R14 ;  /* 0x000000ffff029224 */ /* 0x000fce00078e000e */
[----:B------:R-:W-:Y:S05]  /*d110*/  WARPSYNC.COLLECTIVE R15, `(.L_x_115) ;  /* 0x000000000f087348 */ /* 0x000fea0003c00000 */
[----:B------:R0:W1:Y:S02]  /*d120*/  SHFL.IDX P6, R14, R13, R12, R11 ;  /* 0x0000000c0d0e7389 */ /* 0x00006400000c000b */
[----:B01----:R-:W-:Y:S01]  /*d130*/  ENDCOLLECTIVE ;  /* 0x000000000000791b */ /* 0x003fe20003800000 */
.L_x_115:
[----:B------:R-:W-:Y:S01]  /*d140*/  @!PT LDS RZ, [RZ] ;  /* 0x00000000fffff984 */ /* 0x000fe20000000800 */
[----:B------:R-:W-:Y:S01]  /*d150*/  @!PT LDS RZ, [RZ] ;  /* 0x00000000fffff984 */ /* 0x000fe20000000800 */
[----:B------:R-:W-:Y:S01]  /*d160*/  @!PT LDS RZ, [RZ] ;  /* 0x00000000fffff984 */ /* 0x000fe20000000800 */
[----:B------:R0:W-:Y:S04]  /*d170*/  @!P1 LDGSTS.E.BYPASS.LTC128B.128 [R19+0xc400], desc[UR38][R2.64], !P3 ;  /* 0x0c40000002139fae */ /* 0x0001e8000d901d66 */
[----:B------:R0:W-:Y:S04]  /*d180*/  @!P1 LDGSTS.E.BYPASS.LTC128B.128 [R19+0xdc00], desc[UR38][R2.64+0x20], !P2 ;  /* 0x0dc0002002139fae */ /* 0x0001e8000d101d66 */
[----:B------:R0:W-:Y:S01]  /*d190*/  @!P1 LDGSTS.E.BYPASS.LTC128B.128 [R19+0xf400], desc[UR38][R2.64+0x40], !P0 ;  /* 0x0f40004002139fae */ /* 0x0001e2000c101d66 */
[----:B------:R-:W-:Y:S02]  /*d1a0*/  IMAD.MOV.U32 R13, RZ, RZ, R0 ;  /* 0x000000ffff0d7224 */ /* 0x000fe400078e0000 */
[----:B------:R-:W-:-:S07]  /*d1b0*/  IMAD.MOV.U32 R9, RZ, RZ, R14 ;  /* 0x000000ffff097224 */ /* 0x000fce00078e000e */
[----:B0-----:R-:W-:Y:S05]  /*d1c0*/  WARPSYNC.COLLECTIVE R15, `(.L_x_116) ;  /* 0x000000000f087348 */ /* 0x001fea0003c00000 */
[----:B------:R1:W2:Y:S02]  /*d1d0*/  SHFL.IDX P6, R14, R13, R12, R11 ;  /* 0x0000000c0d0e7389 */ /* 0x0002a400000c000b */
[----:B012---:R-:W-:Y:S01]  /*d1e0*/  ENDCOLLECTIVE ;  /* 0x000000000000791b */ /* 0x007fe20003800000 */
.L_x_116:
[----:B------:R-:W-:-:S05]  /*d1f0*/  VIADD R3, R7, 0x40 ;  /* 0x0000004007037836 */ /* 0x000fca0000000000 */
[----:B------:R-:W-:Y:S01]  /*d200*/  ISETP.GE.AND P1, PT, R3, R8, PT ;  /* 0x000000080300720c */ /* 0x000fe20003f26270 */
[----:B------:R-:W-:Y:S02]  /*d210*/  IMAD.MOV.U32 R13, RZ, RZ, R6 ;  /* 0x000000ffff0d7224 */ /* 0x000fe400078e0006 */
[----:B------:R-:W-:-:S10]  /*d220*/  IMAD.MOV.U32 R12, RZ, RZ, RZ ;  /* 0x000000ffff0c7224 */ /* 0x000fd400078e00ff */
[----:B------:R-:W-:-:S04]  /*d230*/  @!P1 IADD3 R14, P4, R20, R14, RZ ;  /* 0x0000000e140e9210 */ /* 0x000fc80007f9e0ff */
[----:B------:R-:W-:Y:S01]  /*d240*/  @!P1 IADD3.X R9, RZ, R9, RZ, P4, !PT ;  /* 0x00000009ff099210 */ /* 0x000fe200027fe4ff */
[----:B------:R-:W-:-:S08]  /*d250*/  @!P1 IMAD.MOV.U32 R2, RZ, RZ, R14 ;  /* 0x000000ffff029224 */ /* 0x000fd000078e000e */
[----:B------:R-:W-:Y:S05]  /*d260*/  WARPSYNC.COLLECTIVE R15, `(.L_x_117) ;  /* 0x000000000f087348 */ /* 0x000fea0003c00000 */
[----:B------:R0:W1:Y:S02]  /*d270*/  SHFL.IDX P6, R14, R13, R12, R11 ;  /* 0x0000000c0d0e7389 */ /* 0x00006400000c000b */
[----:B01----:R-:W-:Y:S01]  /*d280*/  ENDCOLLECTIVE ;  /* 0x000000000000791b */ /* 0x003fe20003800000 */
.L_x_117:
[----:B------:R-:W-:-:S05]  /*d290*/  @!P1 IMAD.MOV.U32 R3, RZ, RZ, R9 ;  /* 0x000000ffff039224 */ /* 0x000fca00078e0009 */
[----:B------:R-:W-:Y:S01]  /*d2a0*/  @!PT LDS RZ, [RZ] ;  /* 0x00000000fffff984 */ /* 0x000fe20000000800 */
[----:B------:R-:W-:Y:S01]  /*d2b0*/  @!PT LDS RZ, [RZ] ;  /* 0x00000000fffff984 */ /* 0x000fe20000000800 */
[----:B------:R-:W-:Y:S01]  /*d2c0*/  @!PT LDS RZ, [RZ] ;  /* 0x00000000fffff984 */ /* 0x000fe20000000800 */
[----:B------:R0:W-:Y:S04]  /*d2d0*/  @!P1 LDGSTS.E.BYPASS.LTC128B.128 [R19+0xcc00], desc[UR38][R2.64], !P3 ;  /* 0x0cc0000002139fae */ /* 0x0001e8000d901d66 */
[----:B------:R0:W-:Y:S01]  /*d2e0*/  @!P1 LDGSTS.E.BYPASS.LTC128B.128 [R19+0xe400], desc[UR38][R2.64+0x20], !P2 ;  /* 0x0e40002002139fae */ /* 0x0001e2000d101d66 */
[----:B------:R-:W-:-:S03]  /*d2f0*/  IMAD.MOV.U32 R13, RZ, RZ, R5 ;  /* 0x000000ffff0d7224 */ /* 0x000fc600078e0005 */
[----:B------:R0:W-:Y:S01]  /*d300*/  @!P1 LDGSTS.E.BYPASS.LTC128B.128 [R19+0xfc00], desc[UR38][R2.64+0x40], !P0 ;  /* 0x0fc0004002139fae */ /* 0x0001e2000c101d66 */
[----:B------:R-:W-:-:S07]  /*d310*/  MOV R6, R14 ;  /* 0x0000000e00067202 */ /* 0x000fce0000000f00 */
[----:B0-----:R-:W-:Y:S05]  /*d320*/  WARPSYNC.COLLECTIVE R15, `(.L_x_118) ;  /* 0x000000000f087348 */ /* 0x001fea0003c00000 */
[----:B------:R1:W2:Y:S02]  /*d330*/  SHFL.IDX P6, R14, R13, R12, R11 ;  /* 0x0000000c0d0e7389 */ /* 0x0002a400000c000b */
[----:B012---:R-:W-:Y:S01]  /*d340*/  ENDCOLLECTIVE ;  /* 0x000000000000791b */ /* 0x007fe20003800000 */
.L_x_118:
[----:B------:R-:W-:Y:S05]  /*d350*/  BRA `(.L_x_119) ;  /* 0xffffffd8002c7947 */ /* 0x000fea000383ffff */
.L_x_59:
[----:B0-2---:R-:W-:-:S04]  /*d360*/  IMAD.U32 R3, RZ, RZ, UR44 ;  /* 0x0000002cff037e24 */ /* 0x005fc8000f8e00ff */
[----:B------:R0:W2:Y:S03]  /*d370*/  SYNCS.PHASECHK.TRANS64.TRYWAIT P0, [R3+URZ+0x17020], R0 ;  /* 0x01702000030075a7 */ /* 0x0000a6000800017f */
[----:B--2---:R-:W-:Y:S05]  /*d380*/  @!P0 NANOSLEEP.SYNCS 0x989680 ;  /* 0x009896800000895d */ /* 0x004fea0003900000 */
[----:B------:R-:W2:Y:S02]  /*d390*/  @!P0 SYNCS.PHASECHK.TRANS64 P0, [R3+URZ+0x17020], R0 ;  /* 0x01702000030085a7 */ /* 0x000ea4000800007f */
[----:B--2---:R-:W-:Y:S05]  /*d3a0*/  @!P0 BRA `(.L_x_59) ;  /* 0xfffffffc00ec8947 */ /* 0x004fea000383ffff */
[----:B------:R-:W-:Y:S05]  /*d3b0*/  BRA `(.L_x_120) ;  /* 0xffffffd8006c7947 */ /* 0x000fea000383ffff */
.L_x_62:
[----:B0-----:R0:W2:Y:S02]  /*d3c0*/  SYNCS.PHASECHK.TRANS64.TRYWAIT P1, [R6+URZ+0x17080], R17 ;  /* 0x01708011060075a7 */ /* 0x0010a4000802017f */
[----:B--2---:R-:W-:Y:S05]  /*d3d0*/  @!P1 NANOSLEEP.SYNCS 0x989680 ;  /* 0x009896800000995d */ /* 0x004fea0003900000 */
[----:B------:R-:W2:Y:S02]  /*d3e0*/  @!P1 SYNCS.PHASECHK.TRANS64 P1, [R6+URZ+0x17080], R17 ;  /* 0x01708011060095a7 */ /* 0x000ea4000802007f */
[----:B--2---:R-:W-:Y:S05]  /*d3f0*/  @!P1 BRA `(.L_x_62) ;  /* 0xfffffffc00f09947 */ /* 0x004fea000383ffff */
[----:B------:R-:W-:Y:S05]  /*d400*/  BRA `(.L_x_121) ;  /* 0xffffffdc00247947 */ /* 0x000fea000383ffff */
.L_x_63:
[----:B------:R-:W-:Y:S01]  /*d410*/  BSSY B0, `(.L_x_122) ;  /* 0x0000008000007945 */ /* 0x000fe20003800000 */
[----:B------:R-:W-:Y:S01]  /*d420*/  IMAD.MOV.U32 R13, RZ, RZ, R27 ;  /* 0x000000ffff0d7224 */ /* 0x000fe200078e001b */
[----:B------:R-:W-:Y:S01]  /*d430*/  MOV R11, 0x1e1f ;  /* 0x00001e1f000b7802 */ /* 0x000fe20000000f00 */
[----:B------:R-:W-:Y:S02]  /*d440*/  IMAD.MOV.U32 R12, RZ, RZ, RZ ;  /* 0x000000ffff0c7224 */ /* 0x000fe400078e00ff */
[----:B------:R-:W-:-:S07]  /*d450*/  IMAD.MOV.U32 R15, RZ, RZ, -0x1 ;  /* 0xffffffffff0f7424 */ /* 0x000fce00078e00ff */
[----:B01----:R-:W-:Y:S05]  /*d460*/  WARPSYNC.COLLECTIVE R15, `(.L_x_123) ;  /* 0x000000000f087348 */ /* 0x003fea0003c00000 */
[----:B-1----:R1:W2:Y:S02]  /*d470*/  SHFL.IDX P6, R14, R13, R12, R11 ;  /* 0x0000000c0d0e7389 */ /* 0x0022a400000c000b */
[----:B012---:R-:W-:Y:S01]  /*d480*/  ENDCOLLECTIVE ;  /* 0x000000000000791b */ /* 0x007fe20003800000 */
.L_x_123:
[----:B------:R-:W-:Y:S05]  /*d490*/  BSYNC B0 ;  /* 0x0000000000007941 */ /* 0x000fea0003800000 */
.L_x_122:
[----:B------:R-:W-:Y:S01]  /*d4a0*/  IMAD.MOV.U32 R13, RZ, RZ, R24 ;  /* 0x000000ffff0d7224 */ /* 0x000fe200078e0018 */
[----:B------:R-:W-:Y:S01]  /*d4b0*/  MOV R11, 0x1e1f ;  /* 0x00001e1f000b7802 */ /* 0x000fe20000000f00 */
[----:B------:R-:W-:Y:S02]  /*d4c0*/  IMAD.MOV.U32 R12, RZ, RZ, RZ ;  /* 0x000000ffff0c7224 */ /* 0x000fe400078e00ff */
[----:B------:R-:W-:Y:S02]  /*d4d0*/  IMAD.MOV.U32 R15, RZ, RZ, -0x1 ;  /* 0xffffffffff0f7424 */ /* 0x000fe400078e00ff */
[----:B------:R-:W-:-:S07]  /*d4e0*/  IMAD.MOV.U32 R3, RZ, RZ, R14 ;  /* 0x000000ffff037224 */ /* 0x000fce00078e000e */
[----:B------:R-:W-:Y:S05]  /*d4f0*/  WARPSYNC.COLLECTIVE R15, `(.L_x_124) ;  /* 0x000000000f087348 */ /* 0x000fea0003c00000 */
[----:B------:R0:W1:Y:S02]  /*d500*/  SHFL.IDX P6, R14, R13, R12, R11 ;  /* 0x0000000c0d0e7389 */ /* 0x00006400000c000b */
[----:B01----:R-:W-:Y:S01]  /*d510*/  ENDCOLLECTIVE ;  /* 0x000000000000791b */ /* 0x003fe20003800000 */
.L_x_124:
[----:B------:R-:W-:Y:S01]  /*d520*/  IMAD.MOV.U32 R13, RZ, RZ, R27 ;  /* 0x000000ffff0d7224 */ /* 0x000fe200078e001b */
[----:B------:R-:W-:Y:S01]  /*d530*/  MOV R12, 0x1 ;  /* 0x00000001000c7802 */ /* 0x000fe20000000f00 */
[----:B------:R-:W-:-:S07]  /*d540*/  IMAD.MOV.U32 R2, RZ, RZ, R14 ;  /* 0x000000ffff027224 */ /* 0x000fce00078e000e */
[----:B------:R-:W-:Y:S05]  /*d550*/  WARPSYNC.COLLECTIVE R15, `(.L_x_125) ;  /* 0x000000000f087348 */ /* 0x000fea0003c00000 */
[----:B------:R0:W1:Y:S02]  /*d560*/  SHFL.IDX P6, R14, R13, R12, R11 ;  /* 0x0000000c0d0e7389 */ /* 0x00006400000c000b */
[----:B01----:R-:W-:Y:S01]  /*d570*/  ENDCOLLECTIVE ;  /* 0x000000000000791b */ /* 0x003fe20003800000 */
.L_x_125:
[----:B------:R-:W-:Y:S01]  /*d580*/  IADD3 R2, P1, R25, R2, RZ ;  /* 0x0000000219027210 */ /* 0x000fe20007f3e0ff */
[----:B------:R-:W-:-:S04]  /*d590*/  IMAD R25, R5, 0x3000, R19 ;  /* 0x0000300005197824 */ /* 0x000fc800078e0213 */
[----:B------:R-:W-:-:S05]  /*d5a0*/  IMAD.X R3, RZ, RZ, R3, P1 ;  /* 0x000000ffff037224 */ /* 0x000fca00008e0603 */
[----:B------:R-:W-:Y:S01]  /*d5b0*/  @!PT LDS RZ, [RZ] ;  /* 0x00000000fffff984 */ /* 0x000fe20000000800 */
[----:B------:R-:W-:Y:S01]  /*d5c0*/  @!PT LDS RZ, [RZ] ;  /* 0x00000000fffff984 */ /* 0x000fe20000000800 */
[----:B------:R-:W-:Y:S01]  /*d5d0*/  @!PT LDS RZ, [RZ] ;  /* 0x00000000fffff984 */ /* 0x000fe20000000800 */
[----:B------:R0:W-:Y:S01]  /*d5e0*/  LDGSTS.E.BYPASS.LTC128B.128 [R25+0x6400], desc[UR38][R2.64], !P4 ;  /* 0x0640000002197fae */ /* 0x0001e2000e101d66 */
[----:B------:R-:W-:-:S03]  /*d5f0*/  IMAD.MOV.U32 R13, RZ, RZ, R24 ;  /* 0x000000ffff0d7224 */ /* 0x000fc600078e0018 */
[----:B------:R0:W-:Y:S04]  /*d600*/  LDGSTS.E.BYPASS.LTC128B.128 [R25+0x7400], desc[UR38][R2.64+0x20], !P3 ;  /* 0x0740002002197fae */ /* 0x0001e8000d901d66 */
[----:B------:R0:W-:Y:S01]  /*d610*/  LDGSTS.E.BYPASS.LTC128B.128 [R25+0x8400], desc[UR38][R2.64+0x40], !P2 ;  /* 0x0840004002197fae */ /* 0x0001e2000d101d66 */
[----:B------:R-:W-:-:S07]  /*d620*/  IMAD.MOV.U32 R27, RZ, RZ, R14 ;  /* 0x000000ffff1b7224 */ /* 0x000fce00078e000e */
[----:B0-----:R-:W-:Y:S05]  /*d630*/  WARPSYNC.COLLECTIVE R15, `(.L_x_126) ;  /* 0x000000000f087348 */ /* 0x001fea0003c00000 */
[----:B------:R1:W2:Y:S02]  /*d640*/  SHFL.IDX P6, R14, R13, R12, R11 ;  /* 0x0000000c0d0e7389 */ /* 0x0002a400000c000b */
[----:B012---:R-:W-:Y:S01]  /*d650*/  ENDCOLLECTIVE ;  /* 0x000000000000791b */ /* 0x007fe20003800000 */
.L_x_126:
[----:B------:R-:W-:Y:S01]  /*d660*/  IMAD.MOV.U32 R2, RZ, RZ, R14 ;  /* 0x000000ffff027224 */ /* 0x000fe200078e000e */
[----:B------:R-:W-:Y:S06]  /*d670*/  BRA `(.L_x_127) ;  /* 0xffffffdc00407947 */ /* 0x000fec000383ffff */
.L_x_66:
[----:B---3--:R3:W4:Y:S02]  /*d680*/  SYNCS.PHASECHK.TRANS64.TRYWAIT P1, [R6+URZ+0x17040], R17 ;  /* 0x01704011060075a7 */ /* 0x008724000802017f */
[----:B----4-:R-:W-:Y:S05]  /*d690*/  @!P1 NANOSLEEP.SYNCS 0x989680 ;  /* 0x009896800000995d */ /* 0x010fea0003900000 */
[----:B------:R-:W4:Y:S02]  /*d6a0*/  @!P1 SYNCS.PHASECHK.TRANS64 P1, [R6+URZ+0x17040], R17 ;  /* 0x01704011060095a7 */ /* 0x000f24000802007f */
[----:B----4-:R-:W-:Y:S05]  /*d6b0*/  @!P1 BRA `(.L_x_66) ;  /* 0xfffffffc00f09947 */ /* 0x010fea000383ffff */
[----:B------:R-:W-:Y:S05]  /*d6c0*/  BRA `(.L_x_128) ;  /* 0xffffffdc00947947 */ /* 0x000fea000383ffff */
.L_x_67:
[----:B------:R-:W-:Y:S01]  /*d6d0*/  BSSY B0, `(.L_x_129) ;  /* 0x0000008000007945 */ /* 0x000fe20003800000 */
[----:B------:R-:W-:Y:S01]  /*d6e0*/  IMAD.MOV.U32 R13, RZ, RZ, R10 ;  /* 0x000000ffff0d7224 */ /* 0x000fe200078e000a */
[----:B------:R-:W-:Y:S01]  /*d6f0*/  MOV R12, RZ ;  /* 0x000000ff000c7202 */ /* 0x000fe20000000f00 */
[----:B------:R-:W-:Y:S02]  /*d700*/  IMAD.MOV.U32 R11, RZ, RZ, 0x1e1f ;  /* 0x00001e1fff0b7424 */ /* 0x000fe400078e00ff */
[----:B------:R-:W-:-:S07]  /*d710*/  IMAD.MOV.U32 R15, RZ, RZ, -0x1 ;  /* 0xffffffffff0f7424 */ /* 0x000fce00078e00ff */
[----:B01-3--:R-:W-:Y:S05]  /*d720*/  WARPSYNC.COLLECTIVE R15, `(.L_x_130) ;  /* 0x000000000f087348 */ /* 0x00bfea0003c00000 */
[----:B-1----:R1:W2:Y:S02]  /*d730*/  SHFL.IDX P6, R14, R13, R12, R11 ;  /* 0x0000000c0d0e7389 */ /* 0x0022a400000c000b */
[----:B0123--:R-:W-:Y:S01]  /*d740*/  ENDCOLLECTIVE ;  /* 0x000000000000791b */ /* 0x00ffe20003800000 */
.L_x_130:
[----:B------:R-:W-:Y:S05]  /*d750*/  BSYNC B0 ;  /* 0x0000000000007941 */ /* 0x000fea0003800000 */
.L_x_129:
[----:B------:R-:W-:Y:S01]  /*d760*/  IMAD.MOV.U32 R13, RZ, RZ, R8 ;  /* 0x000000ffff0d7224 */ /* 0x000fe200078e0008 */
[----:B------:R-:W-:Y:S01]  /*d770*/  MOV R12, RZ ;  /* 0x000000ff000c7202 */ /* 0x000fe20000000f00 */
[----:B------:R-:W-:Y:S02]  /*d780*/  IMAD.MOV.U32 R11, RZ, RZ, 0x1e1f ;  /* 0x00001e1fff0b7424 */ /* 0x000fe400078e00ff */
[----:B------:R-:W-:Y:S02]  /*d790*/  IMAD.MOV.U32 R15, RZ, RZ, -0x1 ;  /* 0xffffffffff0f7424 */ /* 0x000fe400078e00ff */
[----:B------:R-:W-:Y:S02]  /*d7a0*/  IMAD.MOV.U32 R3, RZ, RZ, R14 ;  /* 0x000000ffff037224 */ /* 0x000fe400078e000e */
[----:B------:R-:W-:-:S07]  /*d7b0*/  IMAD R9, R5, 0x3000, R26 ;  /* 0x0000300005097824 */ /* 0x000fce00078e021a */
[----:B------:R-:W-:Y:S05]  /*d7c0*/  WARPSYNC.COLLECTIVE R15, `(.L_x_131) ;  /* 0x000000000f087348 */ /* 0x000fea0003c00000 */
[----:B------:R0:W1:Y:S02]  /*d7d0*/  SHFL.IDX P6, R14, R13, R12, R11 ;  /* 0x0000000c0d0e7389 */ /* 0x00006400000c000b */
[----:B01----:R-:W-:Y:S01]  /*d7e0*/  ENDCOLLECTIVE ;  /* 0x000000000000791b */ /* 0x003fe20003800000 */
.L_x_131:
[----:B------:R-:W-:Y:S01]  /*d7f0*/  VIADD R9, R9, UR44 ;  /* 0x0000002c09097c36 */ /* 0x000fe20008000000 */
[----:B------:R-:W-:Y:S01]  /*d800*/  MOV R13, R10 ;  /* 0x0000000a000d7202 */ /* 0x000fe20000000f00 */
[----:B------:R-:W-:Y:S01]  /*d810*/  IMAD.MOV.U32 R12, RZ, RZ, 0x1 ;  /* 0x00000001ff0c7424 */ /* 0x000fe200078e00ff */
[----:B------:R-:W-:-:S13]  /*d820*/  IADD3 R2, P1, R24, R14, RZ ;  /* 0x0000000e18027210 */ /* 0x000fda0007f3e0ff */
[----:B------:R-:W-:Y:S05]  /*d830*/  WARPSYNC.COLLECTIVE R15, `(.L_x_132) ;  /* 0x000000000f087348 */ /* 0x000fea0003c00000 */
[----:B------:R0:W1:Y:S02]  /*d840*/  SHFL.IDX P6, R14, R13, R12, R11 ;  /* 0x0000000c0d0e7389 */ /* 0x00006400000c000b */
[----:B01----:R-:W-:Y:S01]  /*d850*/  ENDCOLLECTIVE ;  /* 0x000000000000791b */ /* 0x003fe20003800000 */
.L_x_132:
[----:B------:R-:W-:-:S05]  /*d860*/  IMAD.X R3, RZ, RZ, R3, P1 ;  /* 0x000000ffff037224 */ /* 0x000fca00008e0603 */
[----:B------:R-:W-:Y:S01]  /*d870*/  @!PT LDS RZ, [RZ] ;  /* 0x00000000fffff984 */ /* 0x000fe20000000800 */
[----:B------:R-:W-:Y:S01]  /*d880*/  @!PT LDS RZ, [RZ] ;  /* 0x00000000fffff984 */ /* 0x000fe20000000800 */
[----:B------:R-:W-:Y:S01]  /*d890*/  @!PT LDS RZ, [RZ] ;  /* 0x00000000fffff984 */ /* 0x000fe20000000800 */
[----:B------:R0:W-:Y:S04]  /*d8a0*/  LDGSTS.E.BYPASS.LTC128B.128 [R9+0x10c00], desc[UR38][R2.64], !P4 ;  /* 0x10c0000002097fae */ /* 0x0001e8000e101d66 */
[----:B------:R0:W-:Y:S01]  /*d8b0*/  LDGSTS.E.BYPASS.LTC128B.128 [R9+0x11c00], desc[UR38][R2.64+0x20], !P3 ;  /* 0x11c0002002097fae */ /* 0x0001e2000d901d66 */
[----:B------:R-:W-:-:S03]  /*d8c0*/  IMAD.MOV.U32 R13, RZ, RZ, R8 ;  /* 0x000000ffff0d7224 */ /* 0x000fc600078e0008 */
[----:B------:R0:W-:Y:S01]  /*d8d0*/  LDGSTS.E.BYPASS.LTC128B.128 [R9+0x12c00], desc[UR38][R2.64+0x40], !P2 ;  /* 0x12c0004002097fae */ /* 0x0001e2000d101d66 */
[----:B------:R-:W-:-:S07]  /*d8e0*/  IMAD.MOV.U32 R10, RZ, RZ, R14 ;  /* 0x000000ffff0a7224 */ /* 0x000fce00078e000e */
[----:B0-----:R-:W-:Y:S05]  /*d8f0*/  WARPSYNC.COLLECTIVE R15, `(.L_x_133) ;  /* 0x000000000f087348 */ /* 0x001fea0003c00000 */
[----:B------:R1:W2:Y:S02]  /*d900*/  SHFL.IDX P6, R14, R13, R12, R11 ;  /* 0x0000000c0d0e7389 */ /* 0x0002a400000c000b */
[----:B012---:R-:W-:Y:S01]  /*d910*/  ENDCOLLECTIVE ;  /* 0x000000000000791b */ /* 0x007fe20003800000 */
.L_x_133:
[----:B------:R-:W-:Y:S05]  /*d920*/  BRA `(.L_x_134) ;  /* 0xffffffdc009c7947 */ /* 0x000fea000383ffff */
.L_x_70:
[----:B0-----:R0:W1:Y:S02]  /*d930*/  SYNCS.PHASECHK.TRANS64.TRYWAIT P2, [R2+URZ+0x17070], R3 ;  /* 0x01707003020075a7 */ /* 0x001064000804017f */
[----:B-1----:R-:W-:Y:S05]  /*d940*/  @!P2 NANOSLEEP.SYNCS 0x989680 ;  /* 0x009896800000a95d */ /* 0x002fea0003900000 */
[----:B------:R-:W1:Y:S02]  /*d950*/  @!P2 SYNCS.PHASECHK.TRANS64 P2, [R2+URZ+0x17070], R3 ;  /* 0x017070030200a5a7 */ /* 0x000e64000804007f */
[----:B-1----:R-:W-:Y:S05]  /*d960*/  @!P2 BRA `(.L_x_70) ;  /* 0xfffffffc00f0a947 */ /* 0x002fea000383ffff */
[----:B------:R-:W-:Y:S05]  /*d970*/  BRA `(.L_x_135) ;  /* 0xffffffdc00fc7947 */ /* 0x000fea000383ffff */
.L_x_72:
[----:B0-----:R0:W1:Y:S02]  /*d980*/  SYNCS.PHASECHK.TRANS64.TRYWAIT P2, [R2+URZ+0x17060], R3 ;  /* 0x01706003020075a7 */ /* 0x001064000804017f */
[----:B-1----:R-:W-:Y:S05]  /*d990*/  @!P2 NANOSLEEP.SYNCS 0x989680 ;  /* 0x009896800000a95d */ /* 0x002fea0003900000 */
[----:B------:R-:W1:Y:S02]  /*d9a0*/  @!P2 SYNCS.PHASECHK.TRANS64 P2, [R2+URZ+0x17060], R3 ;  /* 0x017060030200a5a7 */ /* 0x000e64000804007f */
[----:B-1----:R-:W-:Y:S05]  /*d9b0*/  @!P2 BRA `(.L_x_72) ;  /* 0xfffffffc00f0a947 */ /* 0x002fea000383ffff */
[----:B------:R-:W-:Y:S05]  /*d9c0*/  BRA `(.L_x_136) ;  /* 0xffffffe0000c7947 */ /* 0x000fea000383ffff */
.L_x_79:
[----:B0-----:R0:W2:Y:S02]  /*d9d0*/  SYNCS.PHASECHK.TRANS64.TRYWAIT P0, [R2+URZ+0x17070], R3 ;  /* 0x01707003020075a7 */ /* 0x0010a4000800017f */
[----:B--2---:R-:W-:Y:S05]  /*d9e0*/  @!P0 NANOSLEEP.SYNCS 0x989680 ;  /* 0x009896800000895d */ /* 0x004fea0003900000 */
[----:B------:R-:W2:Y:S02]  /*d9f0*/  @!P0 SYNCS.PHASECHK.TRANS64 P0, [R2+URZ+0x17070], R3 ;  /* 0x01707003020085a7 */ /* 0x000ea4000800007f */
[----:B--2---:R-:W-:Y:S05]  /*da00*/  @!P0 BRA `(.L_x_79) ;  /* 0xfffffffc00f08947 */ /* 0x004fea000383ffff */
[----:B------:R-:W-:Y:S05]  /*da10*/  BRA `(.L_x_137) ;  /* 0xffffffe400347947 */ /* 0x000fea000383ffff */
.L_x_81:
[----:B0-----:R0:W2:Y:S02]  /*da20*/  SYNCS.PHASECHK.TRANS64.TRYWAIT P0, [R2+URZ+0x17060], R3 ;  /* 0x01706003020075a7 */ /* 0x0010a4000800017f */
[----:B--2---:R-:W-:Y:S05]  /*da30*/  @!P0 NANOSLEEP.SYNCS 0x989680 ;  /* 0x009896800000895d */ /* 0x004fea0003900000 */
[----:B------:R-:W2:Y:S02]  /*da40*/  @!P0 SYNCS.PHASECHK.TRANS64 P0, [R2+URZ+0x17060], R3 ;  /* 0x01706003020085a7 */ /* 0x000ea4000800007f */
[----:B--2---:R-:W-:Y:S05]  /*da50*/  @!P0 BRA `(.L_x_81) ;  /* 0xfffffffc00f08947 */ /* 0x004fea000383ffff */
[----:B------:R-:W-:Y:S05]  /*da60*/  BRA `(.L_x_138) ;  /* 0xffffffe400507947 */ /* 0x000fea000383ffff */
.L_x_84:
[----:B0-----:R0:W1:Y:S02]  /*da70*/  SYNCS.PHASECHK.TRANS64.TRYWAIT P0, [R7+URZ+0x17020], R2 ;  /* 0x01702002070075a7 */ /* 0x001064000800017f */
[----:B-1----:R-:W-:Y:S05]  /*da80*/  @!P0 NANOSLEEP.SYNCS 0x989680 ;  /* 0x009896800000895d */ /* 0x002fea0003900000 */
[----:B------:R-:W1:Y:S02]  /*da90*/  @!P0 SYNCS.PHASECHK.TRANS64 P0, [R7+URZ+0x17020], R2 ;  /* 0x01702002070085a7 */ /* 0x000e64000800007f */
[----:B-1----:R-:W-:Y:S05]  /*daa0*/  @!P0 BRA `(.L_x_84) ;  /* 0xfffffffc00f08947 */ /* 0x002fea000383ffff */
[----:B------:R-:W-:Y:S05]  /*dab0*/  BRA `(.L_x_139) ;  /* 0xffffffe8005c7947 */ /* 0x000fea000383ffff */
.L_x_86:
[----:B0-----:R0:W1:Y:S02]  /*dac0*/  SYNCS.PHASECHK.TRANS64.TRYWAIT P1, [R5+URZ+0x17040], R2 ;  /* 0x01704002050075a7 */ /* 0x001064000802017f */
[----:B-1----:R-:W-:Y:S05]  /*dad0*/  @!P1 NANOSLEEP.SYNCS 0x989680 ;  /* 0x009896800000995d */ /* 0x002fea0003900000 */
[----:B------:R-:W1:Y:S02]  /*dae0*/  @!P1 SYNCS.PHASECHK.TRANS64 P1, [R5+URZ+0x17040], R2 ;  /* 0x01704002050095a7 */ /* 0x000e64000802007f */
[----:B-1----:R-:W-:Y:S05]  /*daf0*/  @!P1 BRA `(.L_x_86) ;  /* 0xfffffffc00f09947 */ /* 0x002fea000383ffff */
[----:B------:R-:W-:Y:S05]  /*db00*/  BRA `(.L_x_140) ;  /* 0xffffffe800987947 */ /* 0x000fea000383ffff */
.L_x_88:
[----:B-1----:R1:W2:Y:S02]  /*db10*/  SYNCS.PHASECHK.TRANS64.TRYWAIT P1, [R7+URZ+0x17040], R0 ;  /* 0x01704000070075a7 */ /* 0x0022a4000802017f */
[----:B--2---:R-:W-:Y:S05]  /*db20*/  @!P1 NANOSLEEP.SYNCS 0x989680 ;  /* 0x009896800000995d */ /* 0x004fea0003900000 */
[----:B------:R-:W2:Y:S02]  /*db30*/  @!P1 SYNCS.PHASECHK.TRANS64 P1, [R7+URZ+0x17040], R0 ;  /* 0x01704000070095a7 */ /* 0x000ea4000802007f */
[----:B--2---:R-:W-:Y:S05]  /*db40*/  @!P1 BRA `(.L_x_88) ;  /* 0xfffffffc00f09947 */ /* 0x004fea000383ffff */
[----:B------:R-:W-:Y:S05]  /*db50*/  BRA `(.L_x_141) ;  /* 0xffffffe800a47947 */ /* 0x000fea000383ffff */
.L_x_90:
[----:B--2---:R2:W3:Y:S02]  /*db60*/  SYNCS.PHASECHK.TRANS64.TRYWAIT P1, [R5+URZ+0x17060], R2 ;  /* 0x01706002050075a7 */ /* 0x0044e4000802017f */
[----:B---3--:R-:W-:Y:S05]  /*db70*/  @!P1 NANOSLEEP.SYNCS 0x989680 ;  /* 0x009896800000995d */ /* 0x008fea0003900000 */
[----:B------:R-:W3:Y:S02]  /*db80*/  @!P1 SYNCS.PHASECHK.TRANS64 P1, [R5+URZ+0x17060], R2 ;  /* 0x01706002050095a7 */ /* 0x000ee4000802007f */
[----:B---3--:R-:W-:Y:S05]  /*db90*/  @!P1 BRA `(.L_x_90) ;  /* 0xfffffffc00f09947 */ /* 0x008fea000383ffff */
[----:B------:R-:W-:Y:S05]  /*dba0*/  BRA `(.L_x_142) ;  /* 0xffffffe800a07947 */ /* 0x000fea000383ffff */
.L_x_92:
[----:B---3--:R3:W4:Y:S02]  /*dbb0*/  SYNCS.PHASECHK.TRANS64.TRYWAIT P1, [R7+URZ+0x17060], R0 ;  /* 0x01706000070075a7 */ /* 0x008724000802017f */
[----:B----4-:R-:W-:Y:S05]  /*dbc0*/  @!P1 NANOSLEEP.SYNCS 0x989680 ;  /* 0x009896800000995d */ /* 0x010fea0003900000 */
[----:B------:R-:W4:Y:S02]  /*dbd0*/  @!P1 SYNCS.PHASECHK.TRANS64 P1, [R7+URZ+0x17060], R0 ;  /* 0x01706000070095a7 */ /* 0x000f24000802007f */
[----:B----4-:R-:W-:Y:S05]  /*dbe0*/  @!P1 BRA `(.L_x_92) ;  /* 0xfffffffc00f09947 */ /* 0x010fea000383ffff */
[----:B------:R-:W-:Y:S05]  /*dbf0*/  BRA `(.L_x_143) ;  /* 0xffffffe8009c7947 */ /* 0x000fea000383ffff */
.L_x_94:
[----:B----4-:R4:W0:Y:S02]  /*dc00*/  SYNCS.PHASECHK.TRANS64.TRYWAIT P1, [R5+URZ+0x17080], R2 ;  /* 0x01708002050075a7 */ /* 0x010824000802017f */
[----:B0-----:R-:W-:Y:S05]  /*dc10*/  @!P1 NANOSLEEP.SYNCS 0x989680 ;  /* 0x009896800000995d */ /* 0x001fea0003900000 */
[----:B------:R-:W0:Y:S02]  /*dc20*/  @!P1 SYNCS.PHASECHK.TRANS64 P1, [R5+URZ+0x17080], R2 ;  /* 0x01708002050095a7 */ /* 0x000e24000802007f */
[----:B0-----:R-:W-:Y:S05]  /*dc30*/  @!P1 BRA `(.L_x_94) ;  /* 0xfffffffc00f09947 */ /* 0x001fea000383ffff */
[----:B------:R-:W-:Y:S05]  /*dc40*/  BRA `(.L_x_144) ;  /* 0xffffffe800987947 */ /* 0x000fea000383ffff */
.L_x_145:
[----:B------:R-:W-:-:S00]  /*dc50*/  BRA `(.L_x_145) ;  /* 0xfffffffc00fc7947 */ /* 0x000fc0000383ffff */
[----:B------:R-:W-:-:S00]  /*dc60*/  NOP ;  /* 0x0000000000007918 */ /* 0x000fc00000000000 */
        /* <DEDUP_REMOVED lines=9> */
.L_x_2537:


//--------------------- .text._ZN7cutlass13device_kernelIN5flash11enable_sm90INS1_16FlashAttnFwdSm90INS1_25CollectiveMainloopFwdSm90ILi2EN4cute5tupleIJNS5_1CILi1EEES8_S8_EEENS6_IJNS7_ILi192EEENS7_ILi128EEENS7_ILi96EEEEEELi96ENS_12float_e4m3_tEfNS_4arch4Sm90ELb0ELb0ELb1ELb1ELb1ELb0ELb0ELb1ELb1ELb1ELb1ELb0EEENS1_21CollectiveEpilogueFwdINS6_IJSA_SC_SB_EEES9_NS_10bfloat16_tESG_Li384ELb1ELb1ELb1ELb1EEENS1_36VarlenDynamicPersistentTileSchedulerILi192ELi128ELi384ELi128ELb1ELb1ELb1ELb0ELb1ELb1EEEEEEEEEvNT_6ParamsE --------------------------
	.section	.text._ZN7cutlass13device_kernelIN5flash11enable_sm90INS1_16FlashAttnFwdSm90INS1_25CollectiveMainloopFwdSm90ILi2EN4cute5tupleIJNS5_1CILi1EEES8_S8_EEENS6_IJNS7_ILi192EEENS7_ILi128EEENS7_ILi96EEEEEELi96ENS_12float_e4m3_tEfNS_4arch4Sm90ELb0ELb0ELb1ELb1ELb1ELb0ELb0ELb1ELb1ELb1ELb1ELb0EEENS1_21CollectiveEpilogueFwdINS6_IJSA_SC_SB_EEES9_NS_10bfloat16_tESG_Li384ELb1ELb1ELb1ELb1EEENS1_36VarlenDynamicPersistentTileSchedulerILi192ELi128ELi384ELi128ELb1ELb1ELb1ELb0ELb1ELb1EEEEEEEEEvNT_6ParamsE,"ax",@progbits
	.align	128
.text._ZN7cutlass13device_kernelIN5flash11enable_sm90INS1_16FlashAttnFwdSm90INS1_25CollectiveMainloopFwdSm90ILi2EN4cute5tupleIJNS5_1CILi1EEES8_S8_EEENS6_IJNS7_ILi192EEENS7_ILi128EEENS7_ILi96EEEEEELi96ENS_12float_e4m3_tEfNS_4arch4Sm90ELb0ELb0ELb1ELb1ELb1ELb0ELb0ELb1ELb1ELb1ELb1ELb0EEENS1_21CollectiveEpilogueFwdINS6_IJSA_SC_SB_EEES9_NS_10bfloat16_tESG_Li384ELb1ELb1ELb1ELb1EEENS1_36VarlenDynamicPersistentTileSchedulerILi192ELi128ELi384ELi128ELb1ELb1ELb1ELb0ELb1ELb1EEEEEEEEEvNT_6ParamsE:
        .type           _ZN7cutlass13device_kernelIN5flash11enable_sm90INS1_16FlashAttnFwdSm90INS1_25CollectiveMainloopFwdSm90ILi2EN4cute5tupleIJNS5_1CILi1EEES8_S8_EEENS6_IJNS7_ILi192EEENS7_ILi128EEENS7_ILi96EEEEEELi96ENS_12float_e4m3_tEfNS_4arch4Sm90ELb0ELb0ELb1ELb1ELb1ELb0ELb0ELb1ELb1ELb1ELb1ELb0EEENS1_21CollectiveEpilogueFwdINS6_IJSA_SC_SB_EEES9_NS_10bfloat16_tESG_Li384ELb1ELb1ELb1ELb1EEENS1_36VarlenDynamicPersistentTileSchedulerILi192ELi128ELi384ELi128ELb1ELb1ELb1ELb0ELb1ELb1EEEEEEEEEvNT_6ParamsE,@function
        .size           _ZN7cutlass13device_kernelIN5flash11enable_sm90INS1_16FlashAttnFwdSm90INS1_25CollectiveMainloopFwdSm90ILi2EN4cute5tupleIJNS5_1CILi1EEES8_S8_EEENS6_IJNS7_ILi192EEENS7_ILi128EEENS7_ILi96EEEEEELi96ENS_12float_e4m3_tEfNS_4arch4Sm90ELb0ELb0ELb1ELb1ELb1ELb0ELb0ELb1ELb1ELb1ELb1ELb0EEENS1_21CollectiveEpilogueFwdINS6_IJSA_SC_SB_EEES9_NS_10bfloat16_tESG_Li384ELb1ELb1ELb1ELb1EEENS1_36VarlenDynamicPersistentTileSchedulerILi192ELi128ELi384ELi128ELb1ELb1ELb1ELb0ELb1ELb1EEEEEEEEEvNT_6ParamsE,(.L_x_2538 - _ZN7cutlass13device_kernelIN5flash11enable_sm90INS1_16FlashAttnFwdSm90INS1_25CollectiveMainloopFwdSm90ILi2EN4cute5tupleIJNS5_1CILi1EEES8_S8_EEENS6_IJNS7_ILi192EEENS7_ILi128EEENS7_ILi96EEEEEELi96ENS_12float_e4m3_tEfNS_4arch4Sm90ELb0ELb0ELb1ELb1ELb1ELb0ELb0ELb1ELb1ELb1ELb1ELb0EEENS1_21CollectiveEpilogueFwdINS6_IJSA_SC_SB_EEES9_NS_10bfloat16_tESG_Li384ELb1ELb1ELb1ELb1EEENS1_36VarlenDynamicPersistentTileSchedulerILi192ELi128ELi384ELi128ELb1ELb1ELb1ELb0ELb1ELb1EEEEEEEEEvNT_6ParamsE)
        .other          _ZN7cutlass13device_kernelIN5flash11enable_sm90INS1_16FlashAttnFwdSm90INS1_25CollectiveMainloopFwdSm90ILi2EN4cute5tupleIJNS5_1CILi1EEES8_S8_EEENS6_IJNS7_ILi192EEENS7_ILi128EEENS7_ILi96EEEEEELi96ENS_12float_e4m3_tEfNS_4arch4Sm90ELb0ELb0ELb1ELb1ELb1ELb0ELb0ELb1ELb1ELb1ELb1ELb0EEENS1_21CollectiveEpilogueFwdINS6_IJSA_SC_SB_EEES9_NS_10bfloat16_tESG_Li384ELb1ELb1ELb1ELb1EEENS1_36VarlenDynamicPersistentTileSchedulerILi192ELi128ELi384ELi128ELb1ELb1ELb1ELb0ELb1ELb1EEEEEEEEEvNT_6ParamsE,@"STO_CUDA_ENTRY STV_DEFAULT"
_ZN7cutlass13device_kernelIN5flash11enable_sm90INS1_16FlashAttnFwdSm90INS1_25CollectiveMainloopFwdSm90ILi2EN4cute5tupleIJNS5_1CILi1EEES8_S8_EEENS6_IJNS7_ILi192EEENS7_ILi128EEENS7_ILi96EEEEEELi96ENS_12float_e4m3_tEfNS_4arch4Sm90ELb0ELb0ELb1ELb1ELb1ELb0ELb0ELb1ELb1ELb1ELb1ELb0EEENS1_21CollectiveEpilogueFwdINS6_IJSA_SC_SB_EEES9_NS_10bfloat16_tESG_Li384ELb1ELb1ELb1ELb1EEENS1_36VarlenDynamicPersistentTileSchedulerILi192ELi128ELi384ELi128ELb1ELb1ELb1ELb0ELb1ELb1EEEEEEEEEvNT_6ParamsE:
        /* <DEDUP_REMOVED lines=10> */
[----:B------:R-:W-:-:S05]  /*00a0*/  SHF.R.U32.HI R2, RZ, 0x7, R3 ;  /* 0x00000007ff027819 */ /* 0x000fca0000011603 */
[----:B------:R0:W1:Y:S04]  /*00b0*/  SHFL.IDX PT, R3, R2, RZ, 0x1f ;  /* 0x00001fff02037589 */ /* 0x00006800000e0000 */
[----:B------:R-:W-:Y:S01]  /*00c0*/  VOTEU.ALL UP0, P0 ;  /* 0x00000000003f7886 */ /* 0x000fe20000000000 */
[----:B------:R-:W-:-:S04]  /*00d0*/  VOTEU.ALL UP1, P0 ;  /* 0x00000000003f7886 */ /* 0x000fc80000020000 */
[----:B------:R-:W2:Y:S01]  /*00e0*/  @!UP0 S2UR UR8, SR_CgaCtaId ;  /* 0x00000000000889c3 */ /* 0x000ea20000008800 */
[----:B------:R-:W-:Y:S01]  /*00f0*/  @!UP0 UMOV UR6, 0x400 ;  /* 0x0000040000068882 */ /* 0x000fe20000000000 */
[----:B------:R-:W-:-:S04]  /*0100*/  @!UP0 UIADD3 UR4, -UR4, 0x100000, URZ ;  /* 0x0010000004048890 */ /* 0x000fc8000fffe13f */
[----:B------:R-:W-:Y:S02]  /*0110*/  @!UP0 USHF.L.U32 UR5, UR4, 0xb, URZ ;  /* 0x0000000b04058899 */ /* 0x000fe4000800063f */
[----:B------:R-:W-:Y:S02]  /*0120*/  @!UP0 USHF.L.U32 UR4, UR4, 0x1, URZ ;  /* 0x0000000104048899 */ /* 0x000fe4000800063f */
[----:B--2---:R-:W-:Y:S02]  /*0130*/  @!UP0 ULEA UR8, UR8, UR6, 0x18 ;  /* 0x0000000608088291 */ /* 0x004fe4000f8ec03f */
        /* <DEDUP_REMOVED lines=25> */
.L_x_146:
        /* <DEDUP_REMOVED lines=22> */
.L_x_147:
        /* <DEDUP_REMOVED lines=18> */
.L_x_148:
        /* <DEDUP_REMOVED lines=22> */
.L_x_149:
[----:B------:R-:W5:Y:S01]  /*06b0*/  SHFL.IDX PT, R4, R0, RZ, 0x1f ;  /* 0x00001fff00047589 */ /* 0x000f6200000e0000 */
[----:B------:R-:W-:Y:S01]  /*06c0*/  R2UR UR9, R3 ;  /* 0x00000000030972ca */ /* 0x000fe200000e0000 */
[----:B------:R-:W-:Y:S01]  /*06d0*/  NOP ;  /* 0x0000000000007918 */ /* 0x000fe20000000000 */
[----:B------:R-:W0:Y:S01]  /*06e0*/  S2R R2, SR_CgaCtaId ;  /* 0x0000000000027919 */ /* 0x000e220000008800 */
[----:B-----5:R-:W-:-:S13]  /*06f0*/  ISETP.NE.AND P0, PT, R4, RZ, PT ;  /* 0x000000ff0400720c */ /* 0x020fda0003f05270 */
[----:B0-----:R-:W-:Y:S05]  /*0700*/  @P0 BRA `(.L_x_150) ;  /* 0x0000000000480947 */ /* 0x001fea0003800000 */
        /* <DEDUP_REMOVED lines=18> */
.L_x_150:
[----:B------:R-:W-:Y:S01]  /*0830*/  UISETP.NE.AND UP0, UPT, UR9, URZ, UPT ;  /* 0x0000003f0900728c */ /* 0x000fe2000bf05270 */
[----:B------:R-:W-:Y:S01]  /*0840*/  NOP ;  /* 0x0000000000007918 */ /* 0x000fe20000000000 */
[----:B------:R-:W-:Y:S01]  /*0850*/  UMOV UR39, 0x1 ;  /* 0x0000000100277882 */ /* 0x000fe20000000000 */
[----:B------:R-:W-:Y:S01]  /*0860*/  ULDC.64 UR52, c[0x0][0x208] ;  /* 0x0000820000347ab9 */ /* 0x000fe20000000a00 */
[----:B------:R-:W-:Y:S01]  /*0870*/  USEL UR39, UR39, 0x2, !UP0 ;  /* 0x0000000227277887 */ /* 0x000fe2000c000000 */
[----:B01234-:R-:W-:Y:S01]  /*0880*/  BAR.SYNC.DEFER_BLOCKING 0x0 ;  /* 0x0000000000007b1d */ /* 0x01ffe20000010000 */
[----:B------:R-:W-:-:S13]  /*0890*/  PLOP3.LUT P0, PT, PT, PT, UP0, 0x80, 0x0 ;  /* 0x000000000000781c */ /* 0x000fda0003f0f008 */
[----:B------:R-:W-:Y:S05]  /*08a0*/  @!P0 BRA `(.L_x_151) ;  /* 0x0000009c00688947 */ /* 0x000fea0003800000 */
.L_x_152:
[----:B------:R-:W-:-:S08]  /*08b0*/  NOP ;  /* 0x0000000000007918 */ /* 0x000fd00000000000 */
[----:B------:R-:W0:Y:S02]  /*08c0*/  USETMAXREG.TRY_ALLOC.CTAPOOL UP0, 0xa0 ;  /* 0x000000a0000079c8 */ /* 0x000e240008000600 */
[----:B0-----:R-:W-:-:S13]  /*08d0*/  PLOP3.LUT P0, PT, PT, PT, UP0, 0x80, 0x0 ;  /* 0x000000000000781c */ /* 0x001fda0003f0f008 */
[----:B------:R-:W-:Y:S05]  /*08e0*/  @!P0 BRA `(.L_x_152) ;  /* 0xfffffffc00f08947 */ /* 0x000fea000383ffff */
[----:B------:R-:W0:Y:S08]  /*08f0*/  S2UR UR5, SR_CgaCtaId ;  /* 0x00000000000579c3 */ /* 0x000e300000008800 */
[----:B------:R-:W-:Y:S06]  /*0900*/  BAR.ARV 0x8, 0x200 ;  /* 0x0208000000007b1d */ /* 0x000fec0000002000 */
[----:B------:R-:W-:-:S02]  /*0910*/  UMOV UR4, 0x400 ;  /* 0x0000040000047882 */ /* 0x000fc40000000000 */
[----:B------:R-:W-:Y:S01]  /*0920*/  BAR.SYNC.DEFER_BLOCKING 0x5, 0x200 ;  /* 0x0148000000007b1d */ /* 0x000fe20000010000 */
[----:B0-----:R-:W-:-:S09]  /*0930*/  ULEA UR4, UR5, UR4, 0x18 ;  /* 0x0000000405047291 */ /* 0x001fd2000f8ec03f */
[----:B------:R-:W0:Y:S01]  /*0940*/  LDS.128 R36, [UR4+0x19cd0] ;  /* 0x019cd004ff247984 */ /* 0x000e220008000c00 */
[----:B------:R-:W-:Y:S01]  /*0950*/  ULDC UR4, c[0x0][0xc3c] ;  /* 0x00030f0000047ab9 */ /* 0x000fe20000000800 */
[----:B------:R-:W-:Y:S06]  /*0960*/  BAR.ARV 0x4, 0x200 ;  /* 0x0108000000007b1d */ /* 0x000fec0000002000 */
[----:B0-----:R-:W-:-:S13]  /*0970*/  ISETP.GE.AND P0, PT, R39, UR4, PT ;  /* 0x0000000427007c0c */ /* 0x001fda000bf06270 */
[----:B------:R-:W-:Y:S05]  /*0980*/  @P0 EXIT ;  /* 0x000000000000094d */ /* 0x000fea0003800000 */
[----:B------:R-:W0:Y:S01]  /*0990*/  S2R R0, SR_TID.X ;  /* 0x0000000000007919 */ /* 0x000e220000002100 */
[----:B------:R-:W-:Y:S01]  /*09a0*/  R2UR UR6, R37 ;  /* 0x00000000250672ca */ /* 0x000fe200000e0000 */
[----:B------:R-:W-:Y:S01]  /*09b0*/  ULOP3.LUT UR47, UR39, 0x1, URZ, 0xfc, !UPT ;  /* 0x00000001272f7892 */ /* 0x000fe2000f8efc3f */
[----:B------:R-:W-:Y:S01]  /*09c0*/  R2UR UR5, R38 ;  /* 0x00000000260572ca */ /* 0x000fe200000e0000 */
[----:B------:R-:W-:Y:S01]  /*09d0*/  UMOV UR36, URZ ;  /* 0x0000003f00247c82 */ /* 0x000fe20008000000 */
[----:B------:R-:W-:Y:S01]  /*09e0*/  UMOV UR37, URZ ;  /* 0x0000003f00257c82 */ /* 0x000fe20008000000 */
[----:B------:R-:W-:Y:S01]  /*09f0*/  UMOV UR38, URZ ;  /* 0x0000003f00267c82 */ /* 0x000fe20008000000 */
[----:B0-----:R-:W-:-:S05]  /*0a00*/  VIADD R12, R0, 0xffffff80 ;  /* 0xffffff80000c7836 */ /* 0x001fca0000000000 */
[----:B------:R-:W-:-:S04]  /*0a10*/  SHF.R.S32.HI R0, RZ, 0x1f, R12 ;  /* 0x0000001fff007819 */ /* 0x000fc8000001140c */
[CC--:B------:R-:W-:Y:S02]  /*0a20*/  LEA.HI R2, R0.reuse, R12.reuse, RZ, 0x7 ;  /* 0x0000000c00027211 */ /* 0x0c0fe400078f38ff */
[-C--:B------:R-:W-:Y:S02]  /*0a30*/  LEA.HI R4, R0, R12.reuse, RZ, 0x5 ;  /* 0x0000000c00047211 */ /* 0x080fe400078f28ff */
[----:B------:R-:W-:Y:S02]  /*0a40*/  LOP3.LUT R3, R2, 0xffffff80, RZ, 0xc0, !PT ;  /* 0xffffff8002037812 */ /* 0x000fe400078ec0ff */
[----:B------:R-:W-:Y:S01]  /*0a50*/  SHF.R.S32.HI R13, RZ, 0x7, R2 ;  /* 0x00000007ff0d7819 */ /* 0x000fe20000011402 */
[----:B------:R-:W-:Y:S02]  /*0a60*/  IMAD.SHL.U32 R5, R4, 0x10, RZ ;  /* 0x0000001004057824 */ /* 0x000fe400078e00ff */
[----:B------:R-:W-:Y:S01]  /*0a70*/  IMAD.IADD R11, R12, 0x1, -R3 ;  /* 0x000000010c0b7824 */ /* 0x000fe200078e0a03 */
[----:B------:R-:W-:-:S02]  /*0a80*/  LEA.HI R3, R0, R12, RZ, 0x4 ;  /* 0x0000000c00037211 */ /* 0x000fc400078f20ff */
[----:B------:R-:W-:Y:S02]  /*0a90*/  LOP3.LUT R5, R5, 0xfffffe00, RZ, 0xc0, !PT ;  /* 0xfffffe0005057812 */ /* 0x000fe400078ec0ff */
[----:B------:R-:W-:Y:S02]  /*0aa0*/  SHF.R.S32.HI R7, RZ, 0x1f, R11 ;  /* 0x0000001fff077819 */ /* 0x000fe4000001140b */
[----:B------:R-:W-:Y:S02]  /*0ab0*/  SHF.R.S32.HI R4, RZ, 0x4, R3 ;  /* 0x00000004ff047819 */ /* 0x000fe40000011403 */
[----:B------:R-:W-:Y:S02]  /*0ac0*/  LEA.HI R8, R7, R11, RZ, 0x2 ;  /* 0x0000000b07087211 */ /* 0x000fe400078f10ff */
[C---:B------:R-:W-:Y:S02]  /*0ad0*/  LOP3.LUT R2, R3.reuse, 0x7fffff0, RZ, 0xc0, !PT ;  /* 0x07fffff003027812 */ /* 0x040fe400078ec0ff */
[----:B------:R-:W-:-:S02]  /*0ae0*/  LEA.HI R3, R3, R4, RZ, 0x1 ;  /* 0x0000000403037211 */ /* 0x000fc400078f08ff */
[----:B------:R-:W-:Y:S01]  /*0af0*/  SHF.R.S32.HI R9, RZ, 0x2, R8 ;  /* 0x00000002ff097819 */ /* 0x000fe20000011408 */
[----:B------:R-:W-:Y:S01]  /*0b00*/  IMAD.IADD R2, R12, 0x1, -R2 ;  /* 0x000000010c027824 */ /* 0x000fe200078e0a02 */
[----:B------:R-:W-:Y:S02]  /*0b10*/  SHF.R.S32.HI R6, RZ, 0x1f, R8 ;  /* 0x0000001fff067819 */ /* 0x000fe40000011408 */
[----:B------:R-:W-:Y:S01]  /*0b20*/  LOP3.LUT R3, R3, 0x1ffffffe, RZ, 0xc0, !PT ;  /* 0x1ffffffe03037812 */ /* 0x000fe200078ec0ff */
[----:B------:R-:W-:Y:S01]  /*0b30*/  IMAD R2, R2, 0x20, R5 ;  /* 0x0000002002027824 */ /* 0x000fe200078e0205 */
[----:B------:R-:W-:Y:S01]  /*0b40*/  LEA.HI R10, R6, R9, RZ, 0x3 ;  /* 0x00000009060a7211 */ /* 0x000fe200078f18ff */
[----:B------:R-:W-:Y:S01]  /*0b50*/  IMAD.HI R6, R13, 0x55555556, RZ ;  /* 0x555555560d067827 */ /* 0x000fe200078e02ff */
[----:B------:R-:W-:Y:S02]  /*0b60*/  LEA.HI R0, R0, R12, RZ, 0x2 ;  /* 0x0000000c00007211 */ /* 0x000fe400078f10ff */
[----:B------:R-:W-:Y:S01]  /*0b70*/  LOP3.LUT R10, R10, 0xfffffff8, RZ, 0xc0, !PT ;  /* 0xfffffff80a0a7812 */ /* 0x000fe200078ec0ff */
[----:B------:R-:W-:Y:S01]  /*0b80*/  IMAD.IADD R3, R4, 0x1, -R3 ;  /* 0x0000000104037824 */ /* 0x000fe200078e0a03 */
[----:B------:R-:W-:-:S02]  /*0b90*/  LOP3.LUT R4, R0, 0xfffffffc, RZ, 0xc0, !PT ;  /* 0xfffffffc00047812 */ /* 0x000fc400078ec0ff */
[----:B------:R-:W-:Y:S01]  /*0ba0*/  LEA.HI R7, R7, R11, RZ, 0x5 ;  /* 0x0000000b07077211 */ /* 0x000fe200078f28ff */
[----:B------:R-:W-:Y:S01]  /*0bb0*/  IMAD R2, R3, 0x8, R2 ;  /* 0x0000000803027824 */ /* 0x000fe200078e0202 */
[----:B------:R-:W-:Y:S01]  /*0bc0*/  LOP3.LUT R8, R8, 0x7ffffffc, RZ, 0xc0, !PT ;  /* 0x7ffffffc08087812 */ /* 0x000fe200078ec0ff */
[----:B------:R-:W-:Y:S01]  /*0bd0*/  IMAD.IADD R10, R9, 0x1, -R10 ;  /* 0x00000001090a7824 */ /* 0x000fe200078e0a0a */
[----:B------:R-:W-:Y:S01]  /*0be0*/  LEA.HI R6, R6, R6, RZ, 0x1 ;  /* 0x0000000606067211 */ /* 0x000fe200078f08ff */
[----:B------:R-:W-:Y:S01]  /*0bf0*/  IMAD.IADD R9, R12, 0x1, -R4 ;  /* 0x000000010c097824 */ /* 0x000fe200078e0a04 */
[----:B------:R-:W-:Y:S01]  /*0c00*/  SHF.R.S32.HI R7, RZ, 0x5, R7 ;  /* 0x00000005ff077819 */ /* 0x000fe20000011407 */
[----:B------:R0:W-:Y:S01]  /*0c10*/  STL [R1+0x34], R2 ;  /* 0x0000340201007387 */ /* 0x0001e20000100800 */
[----:B------:R-:W-:Y:S01]  /*0c20*/  IMAD.IADD R8, R11, 0x1, -R8 ;  /* 0x000000010b087824 */ /* 0x000fe200078e0a08 */
[----:B------:R-:W-:Y:S01]  /*0c30*/  SHF.R.S32.HI R0, RZ, 0x2, R0 ;  /* 0x00000002ff007819 */ /* 0x000fe20000011400 */
[----:B------:R-:W-:Y:S01]  /*0c40*/  IMAD R6, R6, -0x3, R13 ;  /* 0xfffffffd06067824 */ /* 0x000fe200078e020d */
[----:B------:R-:W-:Y:S01]  /*0c50*/  LEA.HI R3, R9, R9, RZ, 0x1 ;  /* 0x0000000909037211 */ /* 0x000fe200078f08ff */
[----:B------:R-:W-:-:S02]  /*0c60*/  IMAD R7, R7, 0x10, R10 ;  /* 0x0000001007077824 */ /* 0x000fc400078e020a */
[----:B------:R-:W-:Y:S01]  /*0c70*/  IMAD.SHL.U32 R4, R8, 0x2, RZ ;  /* 0x0000000208047824 */ /* 0x000fe200078e00ff */
[----:B------:R-:W-:Y:S01]  /*0c80*/  LOP3.LUT R3, R3, 0x1ffffffe, RZ, 0xc0, !PT ;  /* 0x1ffffffe03037812 */ /* 0x000fe200078ec0ff */
[----:B------:R-:W-:Y:S02]  /*0c90*/  IMAD R5, R6, 0x40, R7 ;  /* 0x0000004006057824 */ /* 0x000fe400078e0207 */
[----:B0-----:R-:W-:Y:S02]  /*0ca0*/  IMAD.SHL.U32 R2, R9, 0x8, RZ ;  /* 0x0000000809027824 */ /* 0x001fe400078e00ff */
[----:B------:R-:W-:Y:S01]  /*0cb0*/  VIADD R156, R4, 0x18 ;  /* 0x00000018049c7836 */ /* 0x000fe20000000000 */
[----:B------:R-:W-:Y:S01]  /*0cc0*/  STL [R1+0x2c], R5 ;  /* 0x00002c0501007387 */ /* 0x000fe20000100800 */
[C---:B------:R-:W-:Y:S02]  /*0cd0*/  VIADD R16, R2.reuse, 0x20 ;  /* 0x0000002002107836 */ /* 0x040fe40000000000 */
[----:B------:R-:W-:Y:S01]  /*0ce0*/  VIADD R17, R2, 0x40 ;  /* 0x0000004002117836 */ /* 0x000fe20000000000 */
[----:B------:R-:W-:Y:S01]  /*0cf0*/  STL [R1+0x4], R4 ;  /* 0x0000040401007387 */ /* 0x000fe20000100800 */
[C---:B------:R-:W-:Y:S01]  /*0d00*/  VIADD R153, R4.reuse, 0x30 ;  /* 0x0000003004997836 */ /* 0x040fe20000000000 */
[----:B------:R-:W-:Y:S01]  /*0d10*/  SHF.R.S32.HI R0, RZ, 0x1f, R16 ;  /* 0x0000001fff007819 */ /* 0x000fe20000011410 */
[C---:B------:R-:W-:Y:S01]  /*0d20*/  VIADD R0, R4.reuse, 0x8 ;  /* 0x0000000804007836 */ /* 0x040fe20000000000 */
[----:B------:R-:W-:Y:S01]  /*0d30*/  SHF.R.S32.HI R6, RZ, 0x1f, R17 ;  /* 0x0000001fff067819 */ /* 0x000fe20000011411 */
[----:B------:R-:W-:-:S02]  /*0d40*/  VIADD R22, R4, 0x48 ;  /* 0x0000004804167836 */ /* 0x000fc40000000000 */
[----:B------:R-:W-:Y:S01]  /*0d50*/  IMAD.IADD R3, R9, 0x1, -R3 ;  /* 0x0000000109037824 */ /* 0x000fe200078e0a03 */
[----:B------:R0:W-:Y:S01]  /*0d60*/  STL [R1], R0 ;  /* 0x0000000001007387 */ /* 0x0001e20000100800 */
[----:B------:R-:W-:Y:S01]  /*0d70*/  SHF.R.S32.HI R6, RZ, 0x1f, R0 ;  /* 0x0000001fff067819 */ /* 0x000fe20000011400 */
[C---:B------:R-:W-:Y:S02]  /*0d80*/  VIADD R157, R4.reuse, 0x10 ;  /* 0x00000010049d7836 */ /* 0x040fe40000000000 */
[C---:B------:R-:W-:Y:S02]  /*0d90*/  VIADD R155, R4.reuse, 0x20 ;  /* 0x00000020049b7836 */ /* 0x040fe40000000000 */
[----:B------:R1:W-:Y:S01]  /*0da0*/  STL [R1+0x28], R6 ;  /* 0x0000280601007387 */ /* 0x0003e20000100800 */
[C---:B------:R-:W-:Y:S02]  /*0db0*/  VIADD R154, R4.reuse, 0x28 ;  /* 0x00000028049a7836 */ /* 0x040fe40000000000 */
[C---:B------:R-:W-:Y:S01]  /*0dc0*/  VIADD R152, R4.reuse, 0x38 ;  /* 0x0000003804987836 */ /* 0x040fe20000000000 */
[----:B0-----:R-:W-:Y:S01]  /*0dd0*/  SHF.R.S32.HI R0, RZ, 0x1f, R156 ;  /* 0x0000001fff007819 */ /* 0x001fe2000001149c */
[C---:B------:R-:W-:Y:S01]  /*0de0*/  VIADD R23, R4.reuse, 0x40 ;  /* 0x0000004004177836 */ /* 0x040fe20000000000 */
[----:B------:R-:W-:Y:S01]  /*0df0*/  SHF.R.S32.HI R0, RZ, 0x1f, R153 ;  /* 0x0000001fff007819 */ /* 0x000fe20000011499 */
[C---:B------:R-:W-:Y:S01]  /*0e00*/  VIADD R19, R4.reuse, 0x50 ;  /* 0x0000005004137836 */ /* 0x040fe20000000000 */
[----:B------:R-:W-:Y:S01]  /*0e10*/  SHF.R.S32.HI R0, RZ, 0x1f, R22 ;  /* 0x0000001fff007819 */ /* 0x000fe20000011416 */
[----:B------:R-:W-:Y:S01]  /*0e20*/  IMAD R0, R3, 0x8, R5 ;  /* 0x0000000803007824 */ /* 0x000fe200078e0205 */
[----:B-1----:R-:W-:Y:S01]  /*0e30*/  SHF.R.S32.HI R6, RZ, 0x1f, R155 ;  /* 0x0000001fff067819 */ /* 0x002fe2000001149b */
[----:B------:R-:W-:Y:S01]  /*0e40*/  VIADD R18, R4, 0x58 ;  /* 0x0000005804127836 */ /* 0x000fe20000000000 */
[----:B------:R-:W-:-:S02]  /*0e50*/  SHF.R.S32.HI R4, RZ, 0x1f, R157 ;  /* 0x0000001fff047819 */ /* 0x000fc4000001149d */
[----:B------:R0:W-:Y:S01]  /*0e60*/  STL [R1+0x30], R0 ;  /* 0x0000300001007387 */ /* 0x0001e20000100800 */
[----:B------:R-:W-:Y:S02]  /*0e70*/  SHF.R.S32.HI R4, RZ, 0x1f, R154 ;  /* 0x0000001fff047819 */ /* 0x000fe4000001149a */
[----:B------:R-:W-:Y:S02]  /*0e80*/  SHF.R.S32.HI R6, RZ, 0x1f, R152 ;  /* 0x0000001fff067819 */ /* 0x000fe40000011498 */
[----:B------:R-:W-:Y:S02]  /*0e90*/  SHF.R.S32.HI R4, RZ, 0x1f, R23 ;  /* 0x0000001fff047819 */ /* 0x000fe40000011417 */
[----:B------:R-:W-:Y:S02]  /*0ea0*/  SHF.R.S32.HI R6, RZ, 0x1f, R19 ;  /* 0x0000001fff067819 */ /* 0x000fe40000011413 */
[----:B------:R-:W-:-:S07]  /*0eb0*/  SHF.R.S32.HI R4, RZ, 0x1f, R18 ;  /* 0x0000001fff047819 */ /* 0x000fce0000011412 */
.L_x_194:
[----:B012-4-:R-:W1:Y:S01]  /*0ec0*/  LDC.64 R4, c[0x0][0xc88] ;  /* 0x00032200ff047b82 */ /* 0x017e620000000a00 */
[----:B------:R-:W-:Y:S01]  /*0ed0*/  ULDC.64 UR8, c[0x0][0xa28] ;  /* 0x00028a0000087ab9 */ /* 0x000fe20000000a00 */
[----:B------:R-:W-:Y:S01]  /*0ee0*/  ULDC.64 UR10, c[0x0][0xa20] ;  /* 0x00028800000a7ab9 */ /* 0x000fe20000000a00 */
[----:B------:R-:W-:Y:S01]  /*0ef0*/  ULDC UR4, c[0x0][0x424] ;  /* 0x0001090000047ab9 */ /* 0x000fe20000000800 */
[----:B------:R-:W-:Y:S01]  /*0f00*/  ULDC UR7, c[0x0][0x2f0] ;  /* 0x0000bc0000077ab9 */ /* 0x000fe20000000800 */
[----:B-1----:R-:W-:-:S06]  /*0f10*/  IMAD.WIDE R4, R39, 0x4, R4 ;  /* 0x0000000427047825 */ /* 0x002fcc00078e0204 */
[----:B------:R-:W2:Y:S01]  /*0f20*/  LDG.E R4, desc[UR52][R4.64] ;  /* 0x0000003404047981 */ /* 0x000ea2000c1e1900 */
[----:B------:R-:W-:Y:S02]  /*0f30*/  UISETP.NE.U32.AND UP0, UPT, UR8, URZ, UPT ;  /* 0x0000003f0800728c */ /* 0x000fe4000bf05070 */
[----:B------:R-:W-:Y:S02]  /*0f40*/  UISETP.NE.U32.AND UP1, UPT, UR10, URZ, UPT ;  /* 0x0000003f0a00728c */ /* 0x000fe4000bf25070 */
[----:B------:R-:W-:Y:S02]  /*0f50*/  UISETP.NE.AND.EX UP0, UPT, UR9, URZ, UPT, UP0 ;  /* 0x0000003f0900728c */ /* 0x000fe4000bf05300 */
[----:B------:R-:W-:-:S04]  /*0f60*/  UISETP.NE.AND.EX UP1, UPT, UR11, URZ, UPT, UP1 ;  /* 0x0000003f0b00728c */ /* 0x000fc8000bf25310 */
[----:B------:R-:W-:Y:S02]  /*0f70*/  PLOP3.LUT P0, PT, PT, PT, UP0, 0x80, 0x0 ;  /* 0x000000000000781c */ /* 0x000fe40003f0f008 */
[----:B------:R-:W-:Y:S02]  /*0f80*/  PLOP3.LUT P1, PT, PT, PT, UP1, 0x80, 0x0 ;  /* 0x000000000000781c */ /* 0x000fe40003f2f018 */
[----:B--2---:R-:W-:-:S13]  /*0f90*/  R2UR UR40, R4 ;  /* 0x00000000042872ca */ /* 0x004fda00000e0000 */
[----:B------:R-:W-:Y:S02]  /*0fa0*/  USHF.R.S32.HI UR41, URZ, 0x1f, UR40 ;  /* 0x0000001f3f297899 */ /* 0x000fe40008011428 */
[----:B------:R-:W-:-:S04]  /*0fb0*/  @UP0 ULEA UR8, UP2, UR40, UR8, 0x2 ;  /* 0x0000000828080291 */ /* 0x000fc8000f84103f */
[----:B------:R-:W-:Y:S02]  /*0fc0*/  @UP0 ULEA.HI.X UR9, UR40, UR9, UR41, 0x2, UP2 ;  /* 0x0000000928090291 */ /* 0x000fe400090f1429 */
[----:B------:R-:W-:Y:S01]  /*0fd0*/  @UP1 ULEA UR10, UP0, UR40, UR10, 0x2 ;  /* 0x0000000a280a1291 */ /* 0x000fe2000f80103f */
[----:B------:R-:W-:-:S03]  /*0fe0*/  IMAD.U32 R4, RZ, RZ, UR8 ;  /* 0x00000008ff047e24 */ /* 0x000fc6000f8e00ff */
[----:B------:R-:W-:Y:S01]  /*0ff0*/  @UP1 ULEA.HI.X UR11, UR40, UR11, UR41, 0x2, UP0 ;  /* 0x0000000b280b1291 */ /* 0x000fe200080f1429 */
[----:B------:R-:W-:Y:S01]  /*1000*/  IMAD.U32 R5, RZ, RZ, UR9 ;  /* 0x00000009ff057e24 */ /* 0x000fe2000f8e00ff */
[----:B------:R-:W-:Y:S01]  /*1010*/  ULDC.64 UR8, c[0x0][0x418] ;  /* 0x0001060000087ab9 */ /* 0x000fe20000000a00 */
[----:B------:R-:W-:-:S03]  /*1020*/  IMAD.U32 R6, RZ, RZ, UR10 ;  /* 0x0000000aff067e24 */ /* 0x000fc6000f8e00ff */
[----:B---3--:R-:W-:Y:S01]  /*1030*/  IMAD.U32 R7, RZ, RZ, UR11 ;  /* 0x0000000bff077e24 */ /* 0x008fe2000f8e00ff */
[----:B------:R-:W2:Y:S04]  /*1040*/  @P0 LDG.E R4, desc[UR52][R4.64] ;  /* 0x0000003404040981 */ /* 0x000ea8000c1e1900 */
[----:B------:R-:W3:Y:S01]  /*1050*/  @P1 LDG.E R6, desc[UR52][R6.64] ;  /* 0x0000003406061981 */ /* 0x000ee2000c1e1900 */
[----:B------:R-:W-:Y:S01]  /*1060*/  UISETP.NE.U32.AND UP0, UPT, UR8, URZ, UPT ;  /* 0x0000003f0800728c */ /* 0x000fe2000bf05070 */
[----:B------:R-:W-:Y:S01]  /*1070*/  UMOV UR50, URZ ;  /* 0x0000003f00327c82 */ /* 0x000fe20008000000 */
[----:B------:R-:W-:Y:S02]  /*1080*/  ULOP3.LUT UR8, UR5, 0xff000000, URZ, 0xc0, !UPT ;  /* 0xff00000005087892 */ /* 0x000fe4000f8ec03f */
[----:B------:R-:W-:Y:S01]  /*1090*/  UISETP.NE.AND.EX UP0, UPT, UR9, URZ, UPT, UP0 ;  /* 0x0000003f0900728c */ /* 0x000fe2000bf05300 */
[----:B------:R-:W-:-:S03]  /*10a0*/  UMOV UR42, UR6 ;  /* 0x00000006002a7c82 */ /* 0x000fc60008000000 */
[----:B------:R-:W-:-:S04]  /*10b0*/  USEL UR4, UR4, 0x1, UP0 ;  /* 0x0000000104047887 */ /* 0x000fc80008000000 */
[----:B------:R-:W-:Y:S01]  /*10c0*/  UIMAD UR4, UR4, UR7, URZ ;  /* 0x00000007040472a4 */ /* 0x000fe2000f8e023f */
[----:B--2---:R-:W-:-:S06]  /*10d0*/  @P0 R2UR UR50, R4 ;  /* 0x00000000043202ca */ /* 0x004fcc00000e0000 */
[----:B---3--:R-:W-:Y:S01]  /*10e0*/  @P1 R2UR UR4, R6 ;  /* 0x00000000060412ca */ /* 0x008fe200000e0000 */
[----:B-----5:R-:W-:-:S14]  /*10f0*/  @P1 BRA `(.L_x_153) ;  /* 0x0000000000341947 */ /* 0x020fdc0003800000 */
[----:B------:R-:W-:Y:S02]  /*1100*/  ULDC.64 UR6, c[0x0][0xa08] ;  /* 0x0002820000067ab9 */ /* 0x000fe40000000a00 */
[----:B------:R-:W-:-:S04]  /*1110*/  ISETP.NE.U32.AND P0, PT, RZ, UR6, PT ;  /* 0x00000006ff007c0c */ /* 0x000fc8000bf05070 */
[----:B------:R-:W-:-:S13]  /*1120*/  ISETP.NE.AND.EX P0, PT, RZ, UR7, PT, P0 ;  /* 0x00000007ff007c0c */ /* 0x000fda000bf05300 */
[----:B------:R-:W-:Y:S05]  /*1130*/  @!P0 BRA `(.L_x_153) ;  /* 0x0000000000248947 */ /* 0x000fea0003800000 */
[----:B------:R-:W-:Y:S02]  /*1140*/  ULDC.64 UR6, c[0x0][0xa08] ;  /* 0x0002820000067ab9 */ /* 0x000fe40000000a00 */
[----:B------:R-:W-:-:S06]  /*1150*/  UIMAD.WIDE UR6, UR40, 0x4, UR6 ;  /* 0x00000004280678a5 */ /* 0x000fcc000f8e0206 */
[----:B------:R-:W-:Y:S02]  /*1160*/  IMAD.U32 R4, RZ, RZ, UR6 ;  /* 0x00000006ff047e24 */ /* 0x000fe4000f8e00ff */
[----:B------:R-:W-:-:S05]  /*1170*/  IMAD.U32 R5, RZ, RZ, UR7 ;  /* 0x00000007ff057e24 */ /* 0x000fca000f8e00ff */
[----:B------:R-:W2:Y:S04]  /*1180*/  LDG.E R3, desc[UR52][R4.64] ;  /* 0x0000003404037981 */ /* 0x000ea8000c1e1900 */
[----:B0-----:R-:W3:Y:S01]  /*1190*/  LDG.E R0, desc[UR52][R4.64+0x4] ;  /* 0x0000043404007981 */ /* 0x001ee2000c1e1900 */
[----:B--2---:R-:W-:Y:S02]  /*11a0*/  R2UR UR4, R3 ;  /* 0x00000000030472ca */ /* 0x004fe400000e0000 */
[----:B---3--:R-:W-:-:S13]  /*11b0*/  R2UR UR6, R0 ;  /* 0x00000000000672ca */ /* 0x008fda00000e0000 */
[----:B------:R-:W-:-:S12]  /*11c0*/  UIADD3 UR4, -UR4, UR6, URZ ;  /* 0x0000000604047290 */ /* 0x000fd8000fffe13f */
.L_x_153:
[----:B------:R-:W-:Y:S02]  /*11d0*/  UIADD3 UR50, -UR50, UR4, URZ ;  /* 0x0000000432327290 */ /* 0x000fe4000fffe13f */
[----:B------:R-:W-:Y:S02]  /*11e0*/  ULOP3.LUT UR4, UR5, 0xff0000, URZ, 0xc0, !UPT ;  /* 0x00ff000005047892 */ /* 0x000fe4000f8ec03f */
[----:B------:R-:W-:Y:S02]  /*11f0*/  UISETP.GE.AND UP0, UPT, UR50, 0x1, UPT ;  /* 0x000000013200788c */ /* 0x000fe4000bf06270 */
[----:B------:R-:W-:Y:S02]  /*1200*/  USHF.R.U32.HI UR8, URZ, 0x8, UR8 ;  /* 0x000000083f087899 */ /* 0x000fe40008011608 */
[----:B------:R-:W-:Y:S02]  /*1210*/  UIADD3 UR6, UR50, 0x7f, URZ ;  /* 0x0000007f32067890 */ /* 0x000fe4000fffe03f */
[----:B------:R-:W-:Y:S01]  /*1220*/  PLOP3.LUT P0, PT, PT, PT, UP0, 0x80, 0x0 ;  /* 0x000000000000781c */ /* 0x000fe20003f0f008 */
[----:B------:R-:W-:-:S02]  /*1230*/  ULEA.HI UR8, UR4, UR8, URZ, 0x10 ;  /* 0x0000000804087291 */ /* 0x000fc4000f8f803f */
[----:B------:R-:W-:Y:S02]  /*1240*/  USHF.R.S32.HI UR4, URZ, 0x1f, UR6 ;  /* 0x0000001f3f047899 */ /* 0x000fe40008011406 */
[----:B------:R-:W-:Y:S02]  /*1250*/  ULOP3.LUT UR43, UR8, 0xff, URZ, 0xc0, !UPT ;  /* 0x000000ff082b7892 */ /* 0x000fe4000f8ec03f */
[----:B------:R-:W-:Y:S02]  /*1260*/  ULEA.HI UR6, UR4, UR6, URZ, 0x7 ;  /* 0x0000000604067291 */ /* 0x000fe4000f8f383f */
[----:B------:R-:W-:Y:S01]  /*1270*/  ULOP3.LUT UR44, UR5, 0xffff, URZ, 0xc0, !UPT ;  /* 0x0000ffff052c7892 */ /* 0x000fe2000f8ec03f */
[----:B------:R-:W-:Y:S01]  /*1280*/  UMOV UR4, URZ ;  /* 0x0000003f00047c82 */ /* 0x000fe20008000000 */
[----:B------:R-:W-:Y:S02]  /*1290*/  USHF.R.U32.HI UR45, URZ, 0x10, UR8 ;  /* 0x000000103f2d7899 */ /* 0x000fe40008011608 */
[----:B------:R-:W-:Y:S01]  /*12a0*/  USHF.R.S32.HI UR9, URZ, 0x7, UR6 ;  /* 0x000000073f097899 */ /* 0x000fe20008011406 */
[----:B------:R-:W-:Y:S11]  /*12b0*/  @!P0 BRA `(.L_x_154) ;  /* 0x0000000000908947 */ /* 0x000ff60003800000 */
[----:B------:R-:W-:Y:S01]  /*12c0*/  UISETP.NE.AND UP0, UPT, UR45, URZ, UPT ;  /* 0x0000003f2d00728c */ /* 0x000fe2000bf05270 */
[----:B------:R-:W-:-:S03]  /*12d0*/  ULDC UR4, c[0x0][0x9f0] ;  /* 0x00027c0000047ab9 */ /* 0x000fc60000000800 */
[----:B------:R-:W-:-:S03]  /*12e0*/  USEL UR10, UR45, UR4, UP0 ;  /* 0x000000042d0a7287 */ /* 0x000fc60008000000 */
[----:B------:R-:W-:Y:S01]  /*12f0*/  UMOV UR4, URZ ;  /* 0x0000003f00047c82 */ /* 0x000fe20008000000 */
[----:B------:R-:W-:Y:S02]  /*1300*/  UIADD3 UR6, UR9, -0x1, UR10 ;  /* 0xffffffff09067890 */ /* 0x000fe4000fffe00a */
[----:B------:R-:W-:-:S04]  /*1310*/  IMAD.U32 R4, RZ, RZ, UR10 ;  /* 0x0000000aff047e24 */ /* 0x000fc8000f8e00ff */
[----:B------:R-:W-:Y:S01]  /*1320*/  IMAD.U32 R5, RZ, RZ, UR6 ;  /* 0x00000006ff057e24 */ /* 0x000fe2000f8e00ff */
[-C--:B0-----:R-:W-:Y:S01]  /*1330*/  IABS R0, R4.reuse ;  /* 0x0000000400007213 */ /* 0x081fe20000000000 */
[----:B------:R-:W-:Y:S01]  /*1340*/  ULOP3.LUT UR6, UR6, UR10, URZ, 0x3c, !UPT ;  /* 0x0000000a06067292 */ /* 0x000fe2000f8e3c3f */
[----:B------:R-:W-:Y:S02]  /*1350*/  IABS R6, R4 ;  /* 0x0000000400067213 */ /* 0x000fe40000000000 */
[----:B------:R-:W-:Y:S02]  /*1360*/  R2UR UR11, R0 ;  /* 0x00000000000b72ca */ /* 0x000fe400000e0000 */
[----:B------:R-:W-:-:S05]  /*1370*/  IABS R5, R5 ;  /* 0x0000000500057213 */ /* 0x000fca0000000000 */
[----:B------:R-:W-:-:S05]  /*1380*/  IMAD.MOV.U32 R4, RZ, RZ, R5 ;  /* 0x000000ffff047224 */ /* 0x000fca00078e0005 */
[----:B------:R-:W-:Y:S01]  /*1390*/  R2UR UR8, R4 ;  /* 0x00000000040872ca */ /* 0x000fe200000e0000 */
[----:B------:R-:W0:Y:S08]  /*13a0*/  I2F.RP R0, UR11 ;  /* 0x0000000b00007d06 */ /* 0x000e300008209400 */
[----:B0-----:R-:W0:Y:S02]  /*13b0*/  MUFU.RCP R0, R0 ;  /* 0x0000000000007308 */ /* 0x001e240000001000 */
[----:B0-----:R-:W-:-:S02]  /*13c0*/  VIADD R3, R0, 0xffffffe ;  /* 0x0ffffffe00037836 */ /* 0x001fc40000000000 */
[----:B------:R-:W-:-:S04]  /*13d0*/  IMAD.MOV R0, RZ, RZ, -R6 ;  /* 0x000000ffff007224 */ /* 0x000fc800078e0a06 */
        /* <DEDUP_REMOVED lines=18> */
.L_x_154:
[----:B------:R-:W-:Y:S01]  /*1500*/  UIMAD UR46, UR43, UR4, URZ ;  /* 0x000000042b2e72a4 */ /* 0x000fe2000f8e023f */
[----:B0-----:R-:W-:Y:S01]  /*1510*/  IMAD.U32 R0, RZ, RZ, UR9 ;  /* 0x00000009ff007e24 */ /* 0x001fe2000f8e00ff */
[----:B------:R-:W-:Y:S01]  /*1520*/  PLOP3.LUT P0, PT, PT, PT, PT, 0x80, 0x0 ;  /* 0x000000000000781c */ /* 0x000fe20003f0f070 */
[----:B------:R-:W-:Y:S01]  /*1530*/  IMAD.U32 R3, RZ, RZ, UR4 ;  /* 0x00000004ff037e24 */ /* 0x000fe2000f8e00ff */
[----:B------:R-:W-:Y:S02]  /*1540*/  CS2R R24, SRZ ;  /* 0x0000000000187805 */ /* 0x000fe4000001ff00 */
[----:B------:R-:W-:Y:S02]  /*1550*/  CS2R R42, SRZ ;  /* 0x00000000002a7805 */ /* 0x000fe4000001ff00 */
[----:B------:R-:W-:Y:S02]  /*1560*/  CS2R R40, SRZ ;  /* 0x0000000000287805 */ /* 0x000fe4000001ff00 */
[----:B------:R-:W-:-:S02]  /*1570*/  CS2R R4, SRZ ;  /* 0x0000000000047805 */ /* 0x000fc4000001ff00 */
[----:B------:R-:W-:Y:S01]  /*1580*/  VIADDMNMX R0, R3, UR46, R0, PT ;  /* 0x0000002e03007c46 */ /* 0x000fe2000b800100 */
[----:B------:R-:W-:Y:S01]  /*1590*/  IMAD.MOV.U32 R3, RZ, RZ, RZ ;  /* 0x000000ffff037224 */ /* 0x000fe200078e00ff */
[----:B------:R-:W-:Y:S01]  /*15a0*/  CS2R R6, SRZ ;  /* 0x0000000000067805 */ /* 0x000fe2000001ff00 */
[----:B------:R-:W-:Y:S01]  /*15b0*/  IMAD.MOV.U32 R95, RZ, RZ, RZ ;  /* 0x000000ffff5f7224 */ /* 0x000fe200078e00ff */
[----:B------:R-:W-:Y:S01]  /*15c0*/  R2UR UR48, R0 ;  /* 0x00000000003072ca */ /* 0x000fe200000e0000 */
[----:B------:R-:W-:Y:S01]  /*15d0*/  IMAD.MOV.U32 R0, RZ, RZ, RZ ;  /* 0x000000ffff007224 */ /* 0x000fe200078e00ff */
[----:B------:R-:W-:Y:S02]  /*15e0*/  CS2R R26, SRZ ;  /* 0x00000000001a7805 */ /* 0x000fe4000001ff00 */
[----:B------:R-:W-:Y:S02]  /*15f0*/  CS2R R102, SRZ ;  /* 0x0000000000667805 */ /* 0x000fe4000001ff00 */
[----:B------:R-:W-:-:S02]  /*1600*/  CS2R R34, SRZ ;  /* 0x0000000000227805 */ /* 0x000fc4000001ff00 */
[----:B------:R-:W-:Y:S01]  /*1610*/  CS2R R8, SRZ ;  /* 0x0000000000087805 */ /* 0x000fe2000001ff00 */
[----:B------:R-:W-:Y:S01]  /*1620*/  IMAD.MOV.U32 R97, RZ, RZ, RZ ;  /* 0x000000ffff617224 */ /* 0x000fe200078e00ff */
[----:B------:R-:W-:Y:S02]  /*1630*/  CS2R R10, SRZ ;  /* 0x00000000000a7805 */ /* 0x000fe4000001ff00 */
        /* <DEDUP_REMOVED lines=11> */
[----:B------:R-:W-:Y:S01]  /*16f0*/  PLOP3.LUT P1, PT, PT, PT, UP0, 0x80, 0x0 ;  /* 0x000000000000781c */ /* 0x000fe20003f2f008 */
[----:B------:R-:W-:Y:S01]  /*1700*/  IMAD.MOV.U32 R81, RZ, RZ, RZ ;  /* 0x000000ffff517224 */ /* 0x000fe200078e00ff */
[----:B------:R-:W-:Y:S01]  /*1710*/  CS2R R46, SRZ ;  /* 0x00000000002e7805 */ /* 0x000fe2000001ff00 */
[----:B------:R-:W-:Y:S01]  /*1720*/  IMAD.MOV.U32 R50, RZ, RZ, RZ ;  /* 0x000000ffff327224 */ /* 0x000fe200078e00ff */
[----:B------:R-:W-:Y:S01]  /*1730*/  CS2R R134, SRZ ;  /* 0x0000000000867805 */ /* 0x000fe2000001ff00 */
[----:B------:R-:W-:Y:S02]  /*1740*/  IMAD.MOV.U32 R52, RZ, RZ, RZ ;  /* 0x000000ffff347224 */ /* 0x000fe400078e00ff */
[----:B------:R-:W-:-:S02]  /*1750*/  IMAD.MOV.U32 R54, RZ, RZ, RZ ;  /* 0x000000ffff367224 */ /* 0x000fc400078e00ff */
[----:B------:R-:W-:-:S04]  /*1760*/  IMAD.MOV.U32 R56, RZ, RZ, RZ ;  /* 0x000000ffff387224 */ /* 0x000fc800078e00ff */
[----:B------:R-:W-:Y:S05]  /*1770*/  @!P1 BRA `(.L_x_155) ;  /* 0x0000005800b89947 */ /* 0x000fea0003800000 */
[----:B------:R-:W0:Y:S01]  /*1780*/  S2R R14, SR_TID.X ;  /* 0x00000000000e7919 */ /* 0x000e220000002100 */
[----:B------:R-:W1:Y:S01]  /*1790*/  S2UR UR49, SR_CgaCtaId ;  /* 0x00000000003179c3 */ /* 0x000e620000008800 */
[----:B------:R-:W-:Y:S02]  /*17a0*/  UMOV UR51, 0x400 ;  /* 0x0000040000337882 */ /* 0x000fe40000000000 */
[----:B-1----:R-:W-:Y:S01]  /*17b0*/  ULEA UR51, UR49, UR51, 0x18 ;  /* 0x0000003331337291 */ /* 0x002fe2000f8ec03f */
[----:B0-----:R-:W-:-:S05]  /*17c0*/  VIADD R15, R14, 0xffffff80 ;  /* 0xffffff800e0f7836 */ /* 0x001fca0000000000 */
[----:B------:R-:W-:-:S04]  /*17d0*/  SHF.R.S32.HI R14, RZ, 0x1f, R15 ;  /* 0x0000001fff0e7819 */ /* 0x000fc8000001140f */
[----:B------:R-:W-:-:S04]  /*17e0*/  LEA.HI R14, R14, R15, RZ, 0x7 ;  /* 0x0000000f0e0e7211 */ /* 0x000fc800078f38ff */
[----:B------:R-:W-:-:S05]  /*17f0*/  SHF.R.S32.HI R14, RZ, 0x7, R14 ;  /* 0x00000007ff0e7819 */ /* 0x000fca000001140e */
[----:B------:R-:W0:Y:S02]  /*1800*/  SHFL.IDX PT, R0, R14, RZ, 0x1f ;  /* 0x00001fff0e007589 */ /* 0x000e2400000e0000 */
[----:B0-----:R-:W-:-:S13]  /*1810*/  R2UR UR6, R0 ;  /* 0x00000000000672ca */ /* 0x001fda00000e0000 */
        /* <DEDUP_REMOVED lines=13> */
[----:B------:R-:W-:Y:S01]  /*18f0*/  IMAD.U32 R4, RZ, RZ, UR4 ;  /* 0x00000004ff047e24 */ /* 0x000fe2000f8e00ff */
[----:B------:R0:W1:Y:S01]  /*1900*/  LDC.64 R14, c[0x4][R0] ;  /* 0x01000000000e7b82 */ /* 0x0000620000000a00 */
[----:B------:R-:W-:Y:S01]  /*1910*/  IMAD.U32 R5, RZ, RZ, UR5 ;  /* 0x00000005ff057e24 */ /* 0x000fe2000f8e00ff */
[----:B------:R-:W-:Y:S01]  /*1920*/  ULDC.64 UR4, c[0x4][0xa0] ;  /* 0x0100280000047ab9 */ /* 0x000fe20000000a00 */
[----:B------:R-:W-:Y:S02]  /*1930*/  IMAD.U32 R10, RZ, RZ, UR6 ;  /* 0x00000006ff0a7e24 */ /* 0x000fe4000f8e00ff */
[----:B------:R-:W-:Y:S02]  /*1940*/  IMAD.U32 R6, RZ, RZ, UR4 ;  /* 0x00000004ff067e24 */ /* 0x000fe4000f8e00ff */
[----:B------:R-:W-:-:S02]  /*1950*/  IMAD.U32 R7, RZ, RZ, UR5 ;  /* 0x00000005ff077e24 */ /* 0x000fc4000f8e00ff */
[----:B------:R-:W-:Y:S02]  /*1960*/  IMAD.U32 R11, RZ, RZ, UR7 ;  /* 0x00000007ff0b7e24 */ /* 0x000fe4000f8e00ff */
[----:B------:R-:W-:Y:S02]  /*1970*/  IMAD.MOV.U32 R8, RZ, RZ, 0x70 ;  /* 0x00000070ff087424 */ /* 0x000fe400078e00ff */
[----:B------:R-:W-:Y:S02]  /*1980*/  IMAD.MOV.U32 R12, RZ, RZ, 0x1 ;  /* 0x00000001ff0c7424 */ /* 0x000fe400078e00ff */
[----:B0-----:R-:W-:-:S07]  /*1990*/  IMAD.MOV.U32 R13, RZ, RZ, RZ ;  /* 0x000000ffff0d7224 */ /* 0x001fce00078e00ff */
[----:B------:R-:W-:-:S07]  /*19a0*/  LEPC R20, `(.L_x_156) ;  /* 0x000000001014794e */ /* 0x000fce0000000000 */
[----:B-1----:R-:W-:Y:S05]  /*19b0*/  CALL.ABS.NOINC R14 ;  /* 0x000000000e007343 */ /* 0x002fea0003c00000 */
.L_x_156:
[----:B------:R-:W-:Y:S01]  /*19c0*/  ULDC.64 UR6, c[0x0][0x998] ;  /* 0x0002660000067ab9 */ /* 0x000fe20000000a00 */
[----:B------:R-:W-:Y:S01]  /*19d0*/  ULDC.64 UR4, c[0x0][0x990] ;  /* 0x0002640000047ab9 */ /* 0x000fe20000000a00 */
[----:B------:R-:W-:Y:S02]  /*19e0*/  ISETP.NE.U32.AND P1, PT, RZ, UR6, PT ;  /* 0x00000006ff007c0c */ /* 0x000fe4000bf25070 */
[----:B------:R-:W-:Y:S02]  /*19f0*/  ISETP.NE.U32.AND P0, PT, RZ, UR4, PT ;  /* 0x00000004ff007c0c */ /* 0x000fe4000bf05070 */
[----:B------:R-:W-:Y:S02]  /*1a00*/  ISETP.NE.AND.EX P1, PT, RZ, UR7, PT, P1 ;  /* 0x00000007ff007c0c */ /* 0x000fe4000bf25310 */
[----:B------:R-:W-:-:S11]  /*1a10*/  ISETP.NE.AND.EX P0, PT, RZ, UR5, PT, P0 ;  /* 0x00000005ff007c0c */ /* 0x000fd6000bf05300 */
[----:B------:R-:W0:Y:S08]  /*1a20*/  @P1 LDC.64 R8, c[0x0][0x9b8] ;  /* 0x00026e00ff081b82 */ /* 0x000e300000000a00 */
[----:B------:R-:W1:Y:S08]  /*1a30*/  @P0 LDC.64 R6, c[0x0][0x9a8] ;  /* 0x00026a00ff060b82 */ /* 0x000e700000000a00 */
[----:B------:R-:W2:Y:S08]  /*1a40*/  @P1 LDC.64 R12, c[0x0][0x9c0] ;  /* 0x00027000ff0c1b82 */ /* 0x000eb00000000a00 */
[----:B------:R-:W3:Y:S01]  /*1a50*/  @P0 LDC.64 R10, c[0x0][0x9b0] ;  /* 0x00026c00ff0a0b82 */ /* 0x000ee20000000a00 */
[----:B0-----:R-:W-:-:S04]  /*1a60*/  @P1 IMAD R4, R8, UR41, RZ ;  /* 0x0000002908041c24 */ /* 0x001fc8000f8e02ff */
[----:B------:R-:W-:Y:S02]  /*1a70*/  @P1 IMAD R9, R9, UR40, R4 ;  /* 0x0000002809091c24 */ /* 0x000fe4000f8e0204 */
[C---:B-1----:R-:W-:Y:S02]  /*1a80*/  @P0 IMAD R0, R6.reuse, UR41, RZ ;  /* 0x0000002906000c24 */ /* 0x042fe4000f8e02ff */
[----:B------:R-:W-:-:S04]  /*1a90*/  @P0 IMAD.WIDE.U32 R4, R6, UR40, RZ ;  /* 0x0000002806040c25 */ /* 0x000fc8000f8e00ff */
[----:B------:R-:W-:Y:S02]  /*1aa0*/  @P0 IMAD R3, R7, UR40, R0 ;  /* 0x0000002807030c24 */ /* 0x000fe4000f8e0200 */
[----:B------:R-:W-:-:S04]  /*1ab0*/  @P1 IMAD.WIDE.U32 R6, R8, UR40, RZ ;  /* 0x0000002808061c25 */ /* 0x000fc8000f8e00ff */
[----:B------:R-:W-:Y:S02]  /*1ac0*/  @P1 IMAD.IADD R7, R7, 0x1, R9 ;  /* 0x0000000107071824 */ /* 0x000fe400078e0209 */
[----:B------:R-:W-:Y:S02]  /*1ad0*/  @P0 IMAD.IADD R5, R5, 0x1, R3 ;  /* 0x0000000105050824 */ /* 0x000fe400078e0203 */
[----:B--2---:R-:W-:-:S04]  /*1ae0*/  @P1 IMAD.WIDE.U32 R8, R12, UR44, R6 ;  /* 0x0000002c0c081c25 */ /* 0x004fc8000f8e0006 */
[----:B---3--:R-:W-:Y:S01]  /*1af0*/  @P0 IMAD.WIDE.U32 R4, R10, UR44, R4 ;  /* 0x0000002c0a040c25 */ /* 0x008fe2000f8e0004 */
[----:B------:R-:W-:-:S03]  /*1b00*/  @P1 LEA R10, P3, R8, UR6, 0x2 ;  /* 0x00000006080a1c11 */ /* 0x000fc6000f8610ff */
[----:B------:R-:W-:Y:S01]  /*1b10*/  @P1 IMAD R3, R13, UR44, R9 ;  /* 0x0000002c0d031c24 */ /* 0x000fe2000f8e0209 */
[----:B------:R-:W-:Y:S01]  /*1b20*/  @P0 LEA R6, P2, R4, UR4, 0x2 ;  /* 0x0000000404060c11 */ /* 0x000fe2000f8410ff */
[----:B------:R-:W-:Y:S02]  /*1b30*/  @P0 IMAD R5, R11, UR44, R5 ;  /* 0x0000002c0b050c24 */ /* 0x000fe4000f8e0205 */
[----:B------:R-:W-:Y:S01]  /*1b40*/  IMAD.MOV.U32 R0, RZ, RZ, 0x3f800000 ;  /* 0x3f800000ff007424 */ /* 0x000fe200078e00ff */
[----:B------:R-:W-:Y:S01]  /*1b50*/  @P1 LEA.HI.X R11, R8, UR7, R3, 0x2, P3 ;  /* 0x00000007080b1c11 */ /* 0x000fe200098f1403 */
[----:B------:R-:W-:Y:S01]  /*1b60*/  IMAD.MOV.U32 R3, RZ, RZ, 0x3f800000 ;  /* 0x3f800000ff037424 */ /* 0x000fe200078e00ff */
[----:B------:R-:W-:-:S03]  /*1b70*/  @P0 LEA.HI.X R7, R4, UR5, R5, 0x2, P2 ;  /* 0x0000000504070c11 */ /* 0x000fc600090f1405 */
[----:B------:R-:W2:Y:S04]  /*1b80*/  @P1 LDG.E R0, desc[UR52][R10.64] ;  /* 0x000000340a001981 */ /* 0x000ea8000c1e1900 */
[----:B------:R-:W2:Y:S01]  /*1b90*/  @P0 LDG.E R3, desc[UR52][R6.64] ;  /* 0x0000003406030981 */ /* 0x000ea2000c1e1900 */
[----:B------:R-:W-:-:S04]  /*1ba0*/  ULEA.HI UR4, UR36, UR36, URZ, 0x1 ;  /* 0x0000002424047291 */ /* 0x000fc8000f8f083f */
[----:B------:R-:W-:-:S04]  /*1bb0*/  ULOP3.LUT UR4, UR4, 0xfffffffe, URZ, 0xc0, !UPT ;  /* 0xfffffffe04047892 */ /* 0x000fc8000f8ec03f */
[----:B------:R-:W-:-:S06]  /*1bc0*/  UIADD3 UR4, UR36, -UR4, URZ ;  /* 0x8000000424047290 */ /* 0x000fcc000fffe03f */
[----:B------:R-:W-:Y:S01]  /*1bd0*/  IMAD.U32 R4, RZ, RZ, UR4 ;  /* 0x00000004ff047e24 */ /* 0x000fe2000f8e00ff */
[----:B------:R-:W-:-:S04]  /*1be0*/  ULDC UR4, c[0x0][0x9d8] ;  /* 0x0002760000047ab9 */ /* 0x000fc80000000800 */
[----:B------:R-:W-:-:S04]  /*1bf0*/  SHF.L.U32 R4, R4, 0x1f, RZ ;  /* 0x0000001f04047819 */ /* 0x000fc800000006ff */
[----:B------:R-:W0:Y:S01]  /*1c00*/  SYNCS.PHASECHK.TRANS64.TRYWAIT P1, [UR51+0x19c00], R4 ;  /* 0x019c0004ff0075a7 */ /* 0x000e220008020173 */
[----:B------:R-:W-:-:S05]  /*1c10*/  IMAD.U32 R5, RZ, RZ, UR47 ;  /* 0x0000002fff057e24 */ /* 0x000fca000f8e00ff */
[----:B------:R-:W-:Y:S01]  /*1c20*/  ISETP.NE.AND P0, PT, R5, 0x3, PT ;  /* 0x000000030500780c */ /* 0x000fe20003f05270 */
[----:B--2---:R-:W-:-:S04]  /*1c30*/  FMUL.FTZ R0, R3, R0 ;  /* 0x0000000003007220 */ /* 0x004fc80000410000 */
[----:B------:R-:W-:Y:S01]  /*1c40*/  FMUL.FTZ R0, R0, UR4 ;  /* 0x0000000400007c20 */ /* 0x000fe20008410000 */
[----:B0-----:R-:W-:Y:S07]  /*1c50*/  @!P1 BRA `(.L_x_157) ;  /* 0x000000e400609947 */ /* 0x001fee0003800000 */
.L_x_293:
[----:B------:R-:W-:Y:S05]  /*1c60*/  @!P0 BRA `(.L_x_158) ;  /* 0x0000000000048947 */ /* 0x000fea0003800000 */
[----:B------:R-:W-:Y:S01]  /*1c70*/  BPT.TRAP 0x1 ;  /* 0x000000040000795c */ /* 0x000fe20000300000 */
.L_x_158:
[----:B0-----:R-:W-:Y:S02]  /*1c80*/  IMAD.U32 R3, RZ, RZ, UR38 ;  /* 0x00000026ff037e24 */ /* 0x001fe4000f8e00ff */
[----:B------:R-:W-:-:S03]  /*1c90*/  IMAD.U32 R4, RZ, RZ, UR37 ;  /* 0x00000025ff047e24 */ /* 0x000fc6000f8e00ff */
[----:B------:R-:W-:Y:S02]  /*1ca0*/  LEA R3, R3, UR51, 0x3 ;  /* 0x0000003303037c11 */ /* 0x000fe4000f8e18ff */
[----:B------:R-:W-:-:S04]  /*1cb0*/  SHF.L.U32 R4, R4, 0x1f, RZ ;  /* 0x0000001f04047819 */ /* 0x000fc800000006ff */
[----:B------:R0:W1:Y:S01]  /*1cc0*/  SYNCS.PHASECHK.TRANS64.TRYWAIT P1, [R3+URZ+0x19c30], R4 ;  /* 0x019c3004030075a7 */ /* 0x000062000802017f */
[----:B------:R-:W-:Y:S05]  /*1cd0*/  @!P0 BRA `(.L_x_159) ;  /* 0x0000000000048947 */ /* 0x000fea0003800000 */
[----:B------:R-:W-:Y:S01]  /*1ce0*/  BPT.TRAP 0x1 ;  /* 0x000000040000795c */ /* 0x000fe20000300000 */
.L_x_159:
[----:B------:R-:W-:Y:S01]  /*1cf0*/  IMAD.MOV.U32 R89, RZ, RZ, RZ ;  /* 0x000000ffff597224 */ /* 0x000fe200078e00ff */
[----:B-1----:R-:W-:Y:S06]  /*1d00*/  @P1 BRA `(.L_x_160) ;  /* 0x0000000000081947 */ /* 0x002fec0003800000 */
[----:B------:R-:W1:Y:S02]  /*1d10*/  SYNCS.PHASECHK.TRANS64.TRYWAIT P1, [R3+URZ+0x19c30], R4 ;  /* 0x019c3004030075a7 */ /* 0x000e64000802017f */
[----:B-1----:R-:W-:Y:S05]  /*1d20*/  @!P1 BRA `(.L_x_161) ;  /* 0x000000e400449947 */ /* 0x002fea0003800000 */
.L_x_160:
[----:B------:R-:W-:Y:S05]  /*1d30*/  WARPSYNC.ALL ;  /* 0x0000000000007948 */ /* 0x000fea0003800000 */
[----:B------:R-:W-:Y:S01]  /*1d40*/  UIADD3 UR51, UR51, 0x13800, URZ ;  /* 0x0001380033337890 */ /* 0x000fe2000fffe03f */
[----:B------:R-:W-:Y:S01]  /*1d50*/  WARPGROUP.ARRIVE ;  /* 0x00000000000079c5 */ /* 0x000fe20000000000 */
[----:B------:R-:W-:Y:S02]  /*1d60*/  ULOP3.LUT UR12, UR54, 0x10000, URZ, 0xfc, !UPT ;  /* 0x00010000360c7892 */ /* 0x000fe4000f8efc3f */
[----:B------:R-:W-:Y:S01]  /*1d70*/  USHF.R.U32.HI UR51, URZ, 0x4, UR51 ;  /* 0x000000043f337899 */ /* 0x000fe20008011633 */
[----:B------:R-:W-:Y:S01]  /*1d80*/  UMOV UR13, 0xc0000010 ;  /* 0xc0000010000d7882 */ /* 0x000fe20000000000 */
[----:B------:R-:W-:-:S02]  /*1d90*/  UMOV UR15, 0xc0000010 ;  /* 0xc0000010000f7882 */ /* 0x000fc40000000000 */
[----:B------:R-:W-:Y:S02]  /*1da0*/  ULOP3.LUT UR16, UR51, 0x3fff, URZ, 0xc0, !UPT ;  /* 0x00003fff33107892 */ /* 0x000fe4000f8ec03f */
[----:B------:R-:W-:Y:S02]  /*1db0*/  UIADD3 UR4, UR12, 0x180, URZ ;  /* 0x000001800c047890 */ /* 0x000fe4000fffe03f */
[----:B------:R-:W-:Y:S01]  /*1dc0*/  ULOP3.LUT UR16, UR16, 0x10000, URZ, 0xfc, !UPT ;  /* 0x0001000010107892 */ /* 0x000fe2000f8efc3f */
[----:B------:R-:W-:Y:S01]  /*1dd0*/  UMOV UR5, 0xc0000010 ;  /* 0xc000001000057882 */ /* 0x000fe20000000000 */
[----:B------:R-:W-:Y:S02]  /*1de0*/  UMOV UR7, 0xc0000010 ;  /* 0xc000001000077882 */ /* 0x000fe40000000000 */
[----:B------:R-:W-:Y:S02]  /*1df0*/  UIMAD UR14, UR38, 0x300, UR16 ;  /* 0x00000300260e78a4 */ /* 0x000fe4000f8e0210 */
[----:B------:R-:W-:-:S02]  /*1e00*/  UIADD3 UR8, UR12, 0x300, URZ ;  /* 0x000003000c087890 */ /* 0x000fc4000fffe03f */
[----:B------:R-:W-:Y:S02]  /*1e10*/  UIADD3 UR6, UR14, 0x100, URZ ;  /* 0x000001000e067890 */ /* 0x000fe4000fffe03f */
[----:B------:R-:W-:Y:S01]  /*1e20*/  UIADD3 UR10, UR14, 0x200, URZ ;  /* 0x000002000e0a7890 */ /* 0x000fe2000fffe03f */
[----:B------:R-:W-:Y:S02]  /*1e30*/  UMOV UR9, 0xc0000010 ;  /* 0xc000001000097882 */ /* 0x000fe40000000000 */
[----:B------:R-:W-:Y:S01]  /*1e40*/  QGMMA.64x128x32.F32.E4M3.E4M3 R24, gdesc[UR12], RZ, !UPT, gsb0 ;  /* 0x01e000000c1879f3 */ /* 0x000fe2000c0008ff */
[----:B------:R-:W-:Y:S02]  /*1e50*/  UMOV UR11, 0xc0000010 ;  /* 0xc0000010000b7882 */ /* 0x000fe40000000000 */
        /* <DEDUP_REMOVED lines=9> */
.L_x_162:
[----:B------:R-:W2:Y:S01]  /*1ef0*/  LDL R103, [R1+0x4] ;  /* 0x0000040001677983 */ /* 0x000ea20000100800 */
[C---:B------:R-:W-:Y:S01]  /*1f00*/  FMUL.FTZ R90, R0.reuse, R26 ;  /* 0x0000001a005a7220 */ /* 0x040fe20000410000 */
[C---:B------:R-:W-:Y:S01]  /*1f10*/  FMUL.FTZ R88, R0.reuse, R27 ;  /* 0x0000001b00587220 */ /* 0x040fe20000410000 */
[C---:B------:R-:W-:Y:S01]  /*1f20*/  FMUL.FTZ R7, R0.reuse, R37 ;  /* 0x0000002500077220 */ /* 0x040fe20000410000 */
[C---:B------:R-:W-:Y:S01]  /*1f30*/  FMUL.FTZ R93, R0.reuse, R30 ;  /* 0x0000001e005d7220 */ /* 0x040fe20000410000 */
[----:B------:R-:W-:Y:S02]  /*1f40*/  IMAD.U32 R37, RZ, RZ, UR50 ;  /* 0x00000032ff257e24 */ /* 0x000fe4000f8e00ff */
[C---:B------:R-:W-:Y:S01]  /*1f50*/  FMUL.FTZ R92, R0.reuse, R31 ;  /* 0x0000001f005c7220 */ /* 0x040fe20000410000 */
[----:B------:R-:W3:Y:S01]  /*1f60*/  MUFU.TANH R90, R90 ;  /* 0x0000005a005a7308 */ /* 0x000ee20000002400 */
[----:B------:R-:W-:Y:S01]  /*1f70*/  FMUL.FTZ R99, R0, R46 ;  /* 0x0000002e00637220 */ /* 0x000fe20000410000 */
[----:B------:R-:W-:-:S02]  /*1f80*/  IMAD.U32 R46, RZ, RZ, UR48 ;  /* 0x00000030ff2e7e24 */ /* 0x000fc4000f8e00ff */
[C---:B------:R-:W-:Y:S01]  /*1f90*/  FMUL.FTZ R96, R0.reuse, R34 ;  /* 0x0000002200607220 */ /* 0x040fe20000410000 */
[C---:B------:R-:W-:Y:S01]  /*1fa0*/  FMUL.FTZ R20, R0.reuse, R24 ;  /* 0x0000001800147220 */ /* 0x040fe20000410000 */
[C---:B------:R-:W-:Y:S01]  /*1fb0*/  FMUL.FTZ R35, R0.reuse, R35 ;  /* 0x0000002300237220 */ /* 0x040fe20000410000 */
[C---:B01----:R-:W-:Y:S01]  /*1fc0*/  FMUL.FTZ R4, R0.reuse, R25 ;  /* 0x0000001900047220 */ /* 0x043fe20000410000 */
        /* <DEDUP_REMOVED lines=16> */
[C---:B------:R-:W-:Y:S01]  /*20d0*/  FMUL.FTZ R21, R0.reuse, R36 ;  /* 0x0000002400157220 */ /* 0x040fe20000410000 */
[----:B------:R-:W4:Y:S01]  /*20e0*/  MUFU.TANH R92, R92 ;  /* 0x0000005c005c7308 */ /* 0x000f220000002400 */
[C---:B------:R-:W-:Y:S01]  /*20f0*/  FMUL.FTZ R8, R0.reuse, R41 ;  /* 0x0000002900087220 */ /* 0x040fe20000410000 */
[C---:B------:R-:W-:Y:S01]  /*2100*/  FMUL.FTZ R41, R0.reuse, R47 ;  /* 0x0000002f00297220 */ /* 0x040fe20000410000 */
[C---:B------:R-:W-:Y:S01]  /*2110*/  FMUL.FTZ R28, R0.reuse, R56 ;  /* 0x00000038001c7220 */ /* 0x040fe20000410000 */
[C---:B------:R-:W-:Y:S01]  /*2120*/  FMUL.FTZ R101, R0.reuse, R54 ;  /* 0x0000003600657220 */ /* 0x040fe20000410000 */
[C---:B------:R-:W-:Y:S01]  /*2130*/  FMUL.FTZ R12, R0.reuse, R57 ;  /* 0x00000039000c7220 */ /* 0x040fe20000410000 */
[C---:B------:R-:W-:Y:S01]  /*2140*/  FMUL.FTZ R9, R0.reuse, R45 ;  /* 0x0000002d00097220 */ /* 0x040fe20000410000 */
[C---:B------:R-:W-:Y:S01]  /*2150*/  FMUL.FTZ R102, R0.reuse, R58 ;  /* 0x0000003a00667220 */ /* 0x040fe20000410000 */
[----:B------:R-:W5:Y:S01]  /*2160*/  MUFU.TANH R96, R96 ;  /* 0x0000006000607308 */ /* 0x000f620000002400 */
        /* <DEDUP_REMOVED lines=28> */
[----:B------:R-:W-:Y:S01]  /*2330*/  ULDC UR18, c[0x0][0x988] ;  /* 0x0002620000127ab9 */ /* 0x000fe20000000800 */
[----:B------:R-:W-:Y:S01]  /*2340*/  P2R R95, PR, RZ, 0x1 ;  /* 0x00000001ff5f7803 */ /* 0x000fe20000000000 */
[C---:B------:R-:W-:Y:S01]  /*2350*/  FMUL.FTZ R78, R0.reuse, R76 ;  /* 0x0000004c004e7220 */ /* 0x040fe20000410000 */
[----:B------:R-:W5:Y:S01]  /*2360*/  MUFU.TANH R97, R97 ;  /* 0x0000006100617308 */ /* 0x000f620000002400 */
[C---:B------:R-:W-:Y:S01]  /*2370*/  FMUL.FTZ R72, R0.reuse, R77 ;  /* 0x0000004d00487220 */ /* 0x040fe20000410000 */
[C---:B------:R-:W-:Y:S01]  /*2380*/  FMUL.FTZ R76, R0.reuse, R80 ;  /* 0x00000050004c7220 */ /* 0x040fe20000410000 */
[C---:B------:R-:W-:Y:S01]  /*2390*/  FMUL.FTZ R73, R0.reuse, R81 ;  /* 0x0000005100497220 */ /* 0x040fe20000410000 */
[C---:B------:R-:W-:Y:S01]  /*23a0*/  FMUL.FTZ R74, R0.reuse, R84 ;  /* 0x00000054004a7220 */ /* 0x040fe20000410000 */
[----:B------:R-:W-:Y:S01]  /*23b0*/  FMUL.FTZ R75, R0, R85 ;  /* 0x00000055004b7220 */ /* 0x000fe20000410000 */
[----:B------:R-:W-:Y:S01]  /*23c0*/  R2UR UR6, R3 ;  /* 0x00000000030672ca */ /* 0x000fe200000e0000 */
[----:B------:R-:W-:Y:S01]  /*23d0*/  UIADD3 UR17, UR48, -0x2, URZ ;  /* 0xfffffffe30117890 */ /* 0x000fe2000fffe03f */
[----:B------:R-:W5:Y:S01]  /*23e0*/  MUFU.TANH R14, R14 ;  /* 0x0000000e000e7308 */ /* 0x000f620000002400 */
[----:B------:R-:W-:-:S02]  /*23f0*/  IMAD.MOV.U32 R105, RZ, RZ, R89 ;  /* 0x000000ffff697224 */ /* 0x000fc400078e0059 */
[----:B------:R-:W-:Y:S01]  /*2400*/  UISETP.GE.AND UP0, UPT, UR17, UR46, UPT ;  /* 0x0000002e1100728c */ /* 0x000fe2000bf06270 */
[--C-:B------:R-:W-:Y:S02]  /*2410*/  IMAD.MOV.U32 R104, RZ, RZ, R89.reuse ;  /* 0x000000ffff687224 */ /* 0x100fe400078e0059 */
[--C-:B------:R-:W-:Y:S02]  /*2420*/  IMAD.MOV.U32 R107, RZ, RZ, R89.reuse ;  /* 0x000000ffff6b7224 */ /* 0x100fe400078e0059 */
[----:B------:R-:W5:Y:S01]  /*2430*/  MUFU.TANH R91, R91 ;  /* 0x0000005b005b7308 */ /* 0x000f620000002400 */
[--C-:B------:R-:W-:Y:S02]  /*2440*/  IMAD.MOV.U32 R106, RZ, RZ, R89.reuse ;  /* 0x000000ffff6a7224 */ /* 0x100fe400078e0059 */
[----:B------:R-:W-:Y:S01]  /*2450*/  UIADD3 UR6, UR6, 0x19c40, URZ ;  /* 0x00019c4006067890 */ /* 0x000fe2000fffe03f */
[--C-:B------:R-:W-:Y:S02]  /*2460*/  IMAD.MOV.U32 R109, RZ, RZ, R89.reuse ;  /* 0x000000ffff6d7224 */ /* 0x100fe400078e0059 */
[--C-:B------:R-:W-:Y:S01]  /*2470*/  IMAD.MOV.U32 R108, RZ, RZ, R89.reuse ;  /* 0x000000ffff6c7224 */ /* 0x100fe200078e0059 */
[----:B------:R-:W-:Y:S01]  /*2480*/  UPRMT UR6, UR49, 0x654, UR6 ;  /* 0x0000065431067896 */ /* 0x000fe20008000006 */
[----:B------:R-:W5:Y:S01]  /*2490*/  MUFU.TANH R5, R5 ;  /* 0x0000000500057308 */ /* 0x000f620000002400 */
[----:B------:R-:W-:-:S02]  /*24a0*/  IMAD.MOV.U32 R111, RZ, RZ, R89 ;  /* 0x000000ffff6f7224 */ /* 0x000fc400078e0059 */
[--C-:B------:R-:W-:Y:S02]  /*24b0*/  IMAD.MOV.U32 R110, RZ, RZ, R89.reuse ;  /* 0x000000ffff6e7224 */ /* 0x100fe400078e0059 */
[--C-:B------:R-:W-:Y:S02]  /*24c0*/  IMAD.MOV.U32 R113, RZ, RZ, R89.reuse ;  /* 0x000000ffff717224 */ /* 0x100fe400078e0059 */
[--C-:B------:R-:W-:Y:S01]  /*24d0*/  IMAD.MOV.U32 R112, RZ, RZ, R89.reuse ;  /* 0x000000ffff707224 */ /* 0x100fe200078e0059 */
[----:B------:R-:W5:Y:S01]  /*24e0*/  MUFU.TANH R98, R98 ;  /* 0x0000006200627308 */ /* 0x000f620000002400 */
[----:B------:R-:W-:Y:S01]  /*24f0*/  SYNCS.ARRIVE.TRANS64.RED.A1T0 RZ, [UR6], RZ ;  /* 0x000000ffffff79a7 */ /* 0x000fe20008100406 */
[--C-:B------:R-:W-:Y:S02]  /*2500*/  IMAD.MOV.U32 R115, RZ, RZ, R89.reuse ;  /* 0x000000ffff737224 */ /* 0x100fe400078e0059 */
[--C-:B------:R-:W-:Y:S02]  /*2510*/  IMAD.MOV.U32 R114, RZ, RZ, R89.reuse ;  /* 0x000000ffff727224 */ /* 0x100fe400078e0059 */
[----:B------:R-:W-:-:S02]  /*2520*/  IMAD.MOV.U32 R117, RZ, RZ, R89 ;  /* 0x000000ffff757224 */ /* 0x000fc400078e0059 */
[----:B------:R-:W5:Y:S01]  /*2530*/  MUFU.TANH R15, R15 ;  /* 0x0000000f000f7308 */ /* 0x000f620000002400 */
[--C-:B------:R-:W-:Y:S02]  /*2540*/  IMAD.MOV.U32 R116, RZ, RZ, R89.reuse ;  /* 0x000000ffff747224 */ /* 0x100fe400078e0059 */
[--C-:B------:R-:W-:Y:S02]  /*2550*/  IMAD.MOV.U32 R119, RZ, RZ, R89.reuse ;  /* 0x000000ffff777224 */ /* 0x100fe400078e0059 */
[--C-:B------:R-:W-:Y:S02]  /*2560*/  IMAD.MOV.U32 R118, RZ, RZ, R89.reuse ;  /* 0x000000ffff767224 */ /* 0x100fe400078e0059 */
[--C-:B------:R-:W-:Y:S01]  /*2570*/  IMAD.MOV.U32 R121, RZ, RZ, R89.reuse ;  /* 0x000000ffff797224 */ /* 0x100fe200078e0059 */
[----:B------:R-:W5:Y:S01]  /*2580*/  MUFU.TANH R94, R94 ;  /* 0x0000005e005e7308 */ /* 0x000f620000002400 */
[--C-:B------:R-:W-:Y:S02]  /*2590*/  IMAD.MOV.U32 R120, RZ, RZ, R89.reuse ;  /* 0x000000ffff787224 */ /* 0x100fe400078e0059 */
[----:B------:R-:W-:-:S02]  /*25a0*/  IMAD.MOV.U32 R123, RZ, RZ, R89 ;  /* 0x000000ffff7b7224 */ /* 0x000fc400078e0059 */
[--C-:B------:R-:W-:Y:S02]  /*25b0*/  IMAD.MOV.U32 R122, RZ, RZ, R89.reuse ;  /* 0x000000ffff7a7224 */ /* 0x100fe400078e0059 */
[--C-:B------:R-:W-:Y:S01]  /*25c0*/  IMAD.MOV.U32 R125, RZ, RZ, R89.reuse ;  /* 0x000000ffff7d7224 */ /* 0x100fe200078e0059 */
[----:B------:R-:W5:Y:S01]  /*25d0*/  MUFU.TANH R6, R6 ;  /* 0x0000000600067308 */ /* 0x000f620000002400 */
[--C-:B------:R-:W-:Y:S02]  /*25e0*/  IMAD.MOV.U32 R124, RZ, RZ, R89.reuse ;  /* 0x000000ffff7c7224 */ /* 0x100fe400078e0059 */
[--C-:B------:R-:W-:Y:S02]  /*25f0*/  IMAD.MOV.U32 R127, RZ, RZ, R89.reuse ;  /* 0x000000ffff7f7224 */ /* 0x100fe400078e0059 */
[--C-:B------:R-:W-:Y:S02]  /*2600*/  IMAD.MOV.U32 R126, RZ, RZ, R89.reuse ;  /* 0x000000ffff7e7224 */ /* 0x100fe400078e0059 */
[--C-:B------:R-:W-:Y:S01]  /*2610*/  IMAD.MOV.U32 R129, RZ, RZ, R89.reuse ;  /* 0x000000ffff817224 */ /* 0x100fe200078e0059 */
[----:B------:R-:W5:Y:S01]  /*2620*/  MUFU.TANH R99, R99 ;  /* 0x0000006300637308 */ /* 0x000f620000002400 */
[----:B------:R-:W-:-:S02]  /*2630*/  IMAD.MOV.U32 R128, RZ, RZ, R89 ;  /* 0x000000ffff807224 */ /* 0x000fc400078e0059 */
[--C-:B------:R-:W-:Y:S02]  /*2640*/  IMAD.MOV.U32 R131, RZ, RZ, R89.reuse ;  /* 0x000000ffff837224 */ /* 0x100fe400078e0059 */
[--C-:B------:R-:W-:Y:S02]  /*2650*/  IMAD.MOV.U32 R130, RZ, RZ, R89.reuse ;  /* 0x000000ffff827224 */ /* 0x100fe400078e0059 */
[--C-:B------:R-:W-:Y:S01]  /*2660*/  IMAD.MOV.U32 R133, RZ, RZ, R89.reuse ;  /* 0x000000ffff857224 */ /* 0x100fe200078e0059 */
[----:B------:R-:W5:Y:S01]  /*2670*/  MUFU.TANH R21, R21 ;  /* 0x0000001500157308 */ /* 0x000f620000002400 */
[--C-:B------:R-:W-:Y:S02]  /*2680*/  IMAD.MOV.U32 R132, RZ, RZ, R89.reuse ;  /* 0x000000ffff847224 */ /* 0x100fe400078e0059 */
[--C-:B------:R-:W-:Y:S02]  /*2690*/  IMAD.MOV.U32 R135, RZ, RZ, R89.reuse ;  /* 0x000000ffff877224 */ /* 0x100fe400078e0059 */
[----:B------:R-:W-:-:S03]  /*26a0*/  IMAD.MOV.U32 R134, RZ, RZ, R89 ;  /* 0x000000ffff867224 */ /* 0x000fc600078e0059 */
[----:B------:R-:W5:Y:S08]  /*26b0*/  MUFU.TANH R41, R41 ;  /* 0x0000002900297308 */ /* 0x000f700000002400 */
        /* <DEDUP_REMOVED lines=17> */
[----:B------:R-:W5:Y:S01]  /*27d0*/  MUFU.TANH R62, R62 ;  /* 0x0000003e003e7308 */ /* 0x000f620000002400 */
[----:B--2---:R-:W-:Y:S01]  /*27e0*/  IADD3 R37, R37, 0x80, -R103 ;  /* 0x0000008025257810 */ /* 0x004fe20007ffe867 */
[----:B------:R-:W-:-:S06]  /*27f0*/  IMAD.MOV.U32 R103, RZ, RZ, R89 ;  /* 0x000000ffff677224 */ /* 0x000fcc00078e0059 */
[----:B------:R-:W2:Y:S01]  /*2800*/  MUFU.TANH R28, R28 ;  /* 0x0000001c001c7308 */ /* 0x000ea20000002400 */
[----:B------:R-:W-:Y:S02]  /*2810*/  IMAD R37, R46, -0x80, R37 ;  /* 0xffffff802e257824 */ /* 0x000fe400078e0225 */
[----:B------:R-:W-:-:S03]  /*2820*/  FMUL.FTZ R46, R0, R83 ;  /* 0x00000053002e7220 */ /* 0x000fc60000410000 */
[C---:B------:R-:W-:Y:S02]  /*2830*/  ISETP.GT.AND P2, PT, R37.reuse, RZ, PT ;  /* 0x000000ff2500720c */ /* 0x040fe40003f44270 */
[----:B------:R-:W2:Y:S01]  /*2840*/  MUFU.TANH R42, R42 ;  /* 0x0000002a002a7308 */ /* 0x000ea20000002400 */
[C---:B------:R-:W-:Y:S02]  /*2850*/  ISETP.GT.AND P1, PT, R37.reuse, 0x1, PT ;  /* 0x000000012500780c */ /* 0x040fe40003f24270 */
[C---:B------:R-:W-:Y:S02]  /*2860*/  ISETP.GT.AND P6, PT, R37.reuse, 0x8, PT ;  /* 0x000000082500780c */ /* 0x040fe40003fc4270 */
[----:B---3--:R-:W-:Y:S02]  /*2870*/  FSEL R90, R90, -INF , P2 ;  /* 0xff8000005a5a7808 */ /* 0x008fe40001000000 */
[----:B0-----:R-:W-:Y:S01]  /*2880*/  FSEL R51, R88, -INF , P1 ;  /* 0xff80000058337808 */ /* 0x001fe20000800000 */
[----:B------:R-:W0:Y:S01]  /*2890*/  MUFU.TANH R12, R12 ;  /* 0x0000000c000c7308 */ /* 0x000e220000002400 */
[----:B------:R-:W-:Y:S01]  /*28a0*/  ISETP.GT.AND P5, PT, R37, 0x9, PT ;  /* 0x000000092500780c */ /* 0x000fe20003fa4270 */
[----:B------:R-:W-:Y:S01]  /*28b0*/  IMAD.MOV.U32 R88, RZ, RZ, R89 ;  /* 0x000000ffff587224 */ /* 0x000fe200078e0059 */
[----:B-1----:R-:W-:-:S02]  /*28c0*/  FSEL R93, R93, -INF , P6 ;  /* 0xff8000005d5d7808 */ /* 0x002fc40003000000 */
[----:B------:R-:W-:Y:S02]  /*28d0*/  FMNMX.FTZ R50, R90, R51, !PT ;  /* 0x000000335a327209 */ /* 0x000fe40007810000 */
[----:B------:R-:W-:Y:S01]  /*28e0*/  ISETP.GT.AND P4, PT, R37, 0x10, PT ;  /* 0x000000102500780c */ /* 0x000fe20003f84270 */
[----:B------:R-:W1:Y:S01]  /*28f0*/  MUFU.TANH R63, R63 ;  /* 0x0000003f003f7308 */ /* 0x000e620000002400 */
[----:B----4-:R-:W-:Y:S02]  /*2900*/  FSEL R92, R92, -INF , P5 ;  /* 0xff8000005c5c7808 */ /* 0x010fe40002800000 */
[----:B------:R-:W-:Y:S02]  /*2910*/  FMNMX.FTZ R55, R93, R50, !PT ;  /* 0x000000325d377209 */ /* 0x000fe40007810000 */
[----:B------:R-:W-:Y:S02]  /*2920*/  ISETP.GT.AND P3, PT, R37, 0x11, PT ;  /* 0x000000112500780c */ /* 0x000fe40003f64270 */
[----:B-----5:R-:W-:Y:S01]  /*2930*/  FSEL R50, R96, -INF , P4 ;  /* 0xff80000060327808 */ /* 0x020fe20002000000 */
[----:B------:R-:W3:Y:S01]  /*2940*/  MUFU.TANH R29, R29 ;  /* 0x0000001d001d7308 */ /* 0x000ee20000002400 */
[----:B------:R-:W-:Y:S01]  /*2950*/  FMNMX.FTZ R55, R92, R55, !PT ;  /* 0x000000375c377209 */ /* 0x000fe20007810000 */
[----:B------:R-:W-:Y:S01]  /*2960*/  IMAD.MOV.U32 R96, RZ, RZ, R89 ;  /* 0x000000ffff607224 */ /* 0x000fe200078e0059 */
[----:B------:R-:W-:-:S02]  /*2970*/  FSEL R20, R20, -INF , P2 ;  /* 0xff80000014147808 */ /* 0x000fc40001000000 */
[----:B------:R-:W-:Y:S02]  /*2980*/  ISETP.GT.AND P2, PT, R37, 0x18, PT ;  /* 0x000000182500780c */ /* 0x000fe40003f44270 */
[----:B------:R-:W-:Y:S01]  /*2990*/  FSEL R52, R35, -INF , P3 ;  /* 0xff80000023347808 */ /* 0x000fe20001800000 */
[----:B------:R-:W4:Y:S01]  /*29a0*/  MUFU.TANH R38, R38 ;  /* 0x0000002600267308 */ /* 0x000f220000002400 */
[----:B------:R-:W-:Y:S02]  /*29b0*/  FMNMX.FTZ R55, R50, R55, !PT ;  /* 0x0000003732377209 */ /* 0x000fe40007810000 */
[----:B------:R-:W-:Y:S02]  /*29c0*/  FSEL R35, R4, -INF , P1 ;  /* 0xff80000004237808 */ /* 0x000fe40000800000 */
[----:B------:R-:W-:Y:S02]  /*29d0*/  ISETP.GT.AND P1, PT, R37, 0x19, PT ;  /* 0x000000192500780c */ /* 0x000fe40003f24270 */
[----:B------:R-:W-:Y:S01]  /*29e0*/  FSEL R4, R97, -INF , P2 ;  /* 0xff80000061047808 */ /* 0x000fe20001000000 */
[----:B------:R-:W5:Y:S01]  /*29f0*/  MUFU.TANH R13, R13 ;  /* 0x0000000d000d7308 */ /* 0x000f620000002400 */
[----:B------:R-:W-:Y:S01]  /*2a00*/  FMNMX.FTZ R55, R52, R55, !PT ;  /* 0x0000003734377209 */ /* 0x000fe20007810000 */
[----:B------:R-:W-:Y:S01]  /*2a10*/  IMAD.MOV.U32 R97, RZ, RZ, R89 ;  /* 0x000000ffff617224 */ /* 0x000fe200078e0059 */
[----:B------:R-:W-:-:S02]  /*2a20*/  FSEL R14, R14, -INF , P6 ;  /* 0xff8000000e0e7808 */ /* 0x000fc40003000000 */
[----:B------:R-:W-:Y:S02]  /*2a30*/  ISETP.GT.AND P6, PT, R37, 0x20, PT ;  /* 0x000000202500780c */ /* 0x000fe40003fc4270 */
[----:B------:R-:W-:Y:S01]  /*2a40*/  FSEL R91, R91, -INF , P1 ;  /* 0xff8000005b5b7808 */ /* 0x000fe20000800000 */
[----:B------:R-:W5:Y:S01]  /*2a50*/  MUFU.TANH R64, R64 ;  /* 0x0000004000407308 */ /* 0x000f620000002400 */
        /* <DEDUP_REMOVED lines=57> */
[----:B------:R-:W-:Y:S02]  /*2df0*/  FSEL R44, R61, -INF , P2 ;  /* 0xff8000003d2c7808 */ /* 0x000fe40001000000 */
[----:B------:R-:W-:Y:S01]  /*2e00*/  ISETP.GT.AND P1, PT, R37, 0x49, PT ;  /* 0x000000492500780c */ /* 0x000fe20003f24270 */
[----:B------:R-:W5:Y:S01]  /*2e10*/  MUFU.TANH R36, R36 ;  /* 0x0000002400247308 */ /* 0x000f620000002400 */
[----:B------:R-:W-:-:S02]  /*2e20*/  FMNMX.FTZ R61, R43, R66, !PT ;  /* 0x000000422b3d7209 */ /* 0x000fc40007810000 */
[----:B------:R-:W-:Y:S02]  /*2e30*/  FSEL R27, R27, -INF , P6 ;  /* 0xff8000001b1b7808 */ /* 0x000fe40003000000 */
[----:B------:R-:W-:Y:S02]  /*2e40*/  ISETP.GT.AND P6, PT, R37, 0x50, PT ;  /* 0x000000502500780c */ /* 0x000fe40003fc4270 */
[----:B------:R-:W-:Y:S01]  /*2e50*/  FSEL R39, R39, -INF , P1 ;  /* 0xff80000027277808 */ /* 0x000fe20000800000 */
[----:B------:R-:W5:Y:S01]  /*2e60*/  MUFU.TANH R53, R53 ;  /* 0x0000003500357308 */ /* 0x000f620000002400 */
[----:B------:R-:W-:Y:S02]  /*2e70*/  FMNMX.FTZ R66, R44, R61, !PT ;  /* 0x0000003d2c427209 */ /* 0x000fe40007810000 */
[----:B------:R-:W-:Y:S02]  /*2e80*/  FSEL R11, R11, -INF , P5 ;  /* 0xff8000000b0b7808 */ /* 0x000fe40002800000 */
[----:B------:R-:W-:-:S02]  /*2e90*/  ISETP.GT.AND P5, PT, R37, 0x51, PT ;  /* 0x000000512500780c */ /* 0x000fc40003fa4270 */
[----:B------:R-:W-:Y:S01]  /*2ea0*/  FSEL R61, R62, -INF , P6 ;  /* 0xff8000003e3d7808 */ /* 0x000fe20003000000 */
[----:B------:R-:W5:Y:S01]  /*2eb0*/  MUFU.TANH R54, R54 ;  /* 0x0000003600367308 */ /* 0x000f620000002400 */
[----:B------:R-:W-:Y:S02]  /*2ec0*/  FMNMX.FTZ R66, R39, R66, !PT ;  /* 0x0000004227427209 */ /* 0x000fe40007810000 */
[----:B--2---:R-:W-:Y:S02]  /*2ed0*/  FSEL R28, R28, -INF , P4 ;  /* 0xff8000001c1c7808 */ /* 0x004fe40002000000 */
[----:B------:R-:W-:Y:S02]  /*2ee0*/  ISETP.GT.AND P4, PT, R37, 0x58, PT ;  /* 0x000000582500780c */ /* 0x000fe40003f84270 */
[----:B------:R-:W-:Y:S01]  /*2ef0*/  FSEL R42, R42, -INF , P5 ;  /* 0xff8000002a2a7808 */ /* 0x000fe20002800000 */
[----:B------:R-:W-:Y:S01]  /*2f00*/  MUFU.TANH R78, R78 ;  /* 0x0000004e004e7308 */ /* 0x000fe20000002400 */
[----:B------:R-:W-:-:S02]  /*2f10*/  FMNMX.FTZ R65, R61, R66, !PT ;  /* 0x000000423d417209 */ /* 0x000fc40007810000 */
[----:B0-----:R-:W-:Y:S02]  /*2f20*/  FSEL R12, R12, -INF , P3 ;  /* 0xff8000000c0c7808 */ /* 0x001fe40001800000 */
[----:B------:R-:W-:Y:S02]  /*2f30*/  ISETP.GT.AND P3, PT, R37, 0x59, PT ;  /* 0x000000592500780c */ /* 0x000fe40003f64270 */
[----:B-1----:R-:W-:Y:S01]  /*2f40*/  FSEL R62, R63, -INF , P4 ;  /* 0xff8000003f3e7808 */ /* 0x002fe20002000000 */
[----:B------:R-:W-:Y:S01]  /*2f50*/  MUFU.TANH R72, R72 ;  /* 0x0000004800487308 */ /* 0x000fe20000002400 */
[----:B------:R-:W-:Y:S02]  /*2f60*/  FMNMX.FTZ R65, R42, R65, !PT ;  /* 0x000000412a417209 */ /* 0x000fe40007810000 */
[----:B---3--:R-:W-:Y:S02]  /*2f70*/  FSEL R29, R29, -INF , P2 ;  /* 0xff8000001d1d7808 */ /* 0x008fe40001000000 */
[----:B------:R-:W-:-:S02]  /*2f80*/  ISETP.GT.AND P2, PT, R37, 0x60, PT ;  /* 0x000000602500780c */ /* 0x000fc40003f44270 */
[----:B----4-:R-:W-:Y:S01]  /*2f90*/  FSEL R38, R38, -INF , P3 ;  /* 0xff80000026267808 */ /* 0x010fe20001800000 */
[----:B------:R-:W-:Y:S01]  /*2fa0*/  MUFU.TANH R76, R76 ;  /* 0x0000004c004c7308 */ /* 0x000fe20000002400 */
[----:B------:R-:W-:Y:S02]  /*2fb0*/  FMNMX.FTZ R65, R62, R65, !PT ;  /* 0x000000413e417209 */ /* 0x000fe40007810000 */
[----:B-----5:R-:W-:Y:S02]  /*2fc0*/  FSEL R13, R13, -INF , P1 ;  /* 0xff8000000d0d7808 */ /* 0x020fe40000800000 */
[----:B------:R-:W-:Y:S02]  /*2fd0*/  ISETP.GT.AND P1, PT, R37, 0x61, PT ;  /* 0x000000612500780c */ /* 0x000fe40003f24270 */
[----:B------:R-:W-:Y:S01]  /*2fe0*/  FSEL R64, R64, -INF , P2 ;  /* 0xff80000040407808 */ /* 0x000fe20001000000 */
[----:B------:R-:W0:Y:S01]  /*2ff0*/  MUFU.TANH R73, R73 ;  /* 0x0000004900497308 */ /* 0x000e220000002400 */
[----:B------:R-:W-:-:S02]  /*3000*/  FMNMX.FTZ R65, R38, R65, !PT ;  /* 0x0000004126417209 */ /* 0x000fc40007810000 */
[----:B------:R-:W-:Y:S02]  /*3010*/  FSEL R30, R30, -INF , P6 ;  /* 0xff8000001e1e7808 */ /* 0x000fe40003000000 */
[----:B------:R-:W-:Y:S02]  /*3020*/  FSEL R63, R48, -INF , P1 ;  /* 0xff800000303f7808 */ /* 0x000fe40000800000 */
[----:B------:R-:W-:Y:S01]  /*3030*/  ISETP.GT.AND P6, PT, R37, 0x68, PT ;  /* 0x000000682500780c */ /* 0x000fe20003fc4270 */
[----:B------:R-:W1:Y:S01]  /*3040*/  MUFU.TANH R74, R74 ;  /* 0x0000004a004a7308 */ /* 0x000e620000002400 */
[----:B------:R-:W-:Y:S02]  /*3050*/  FMNMX.FTZ R48, R64, R65, !PT ;  /* 0x0000004140307209 */ /* 0x000fe40007810000 */
[----:B------:R-:W-:Y:S02]  /*3060*/  FSEL R31, R31, -INF , P5 ;  /* 0xff8000001f1f7808 */ /* 0x000fe40002800000 */
[----:B------:R-:W-:-:S02]  /*3070*/  ISETP.GT.AND P5, PT, R37, 0x69, PT ;  /* 0x000000692500780c */ /* 0x000fc40003fa4270 */
[----:B------:R-:W-:Y:S01]  /*3080*/  FSEL R65, R49, -INF , P6 ;  /* 0xff80000031417808 */ /* 0x000fe20003000000 */
[----:B------:R-:W2:Y:S01]  /*3090*/  MUFU.TANH R75, R75 ;  /* 0x0000004b004b7308 */ /* 0x000ea20000002400 */
[----:B------:R-:W-:Y:S02]  /*30a0*/  FMNMX.FTZ R48, R63, R48, !PT ;  /* 0x000000303f307209 */ /* 0x000fe40007810000 */
[----:B------:R-:W-:Y:S02]  /*30b0*/  FSEL R32, R32, -INF , P4 ;  /* 0xff80000020207808 */ /* 0x000fe40002000000 */
[----:B------:R-:W-:Y:S02]  /*30c0*/  FSEL R66, R45, -INF , P5 ;  /* 0xff8000002d427808 */ /* 0x000fe40002800000 */
[----:B------:R-:W-:Y:S02]  /*30d0*/  ISETP.GT.AND P4, PT, R37, 0x70, PT ;  /* 0x000000702500780c */ /* 0x000fe40003f84270 */
[----:B------:R-:W-:-:S02]  /*30e0*/  FMNMX.FTZ R45, R65, R48, !PT ;  /* 0x00000030412d7209 */ /* 0x000fc40007810000 */
[----:B------:R-:W-:Y:S02]  /*30f0*/  FSEL R33, R33, -INF , P3 ;  /* 0xff80000021217808 */ /* 0x000fe40001800000 */
[----:B------:R-:W-:Y:S02]  /*3100*/  ISETP.GT.AND P3, PT, R37, 0x71, PT ;  /* 0x000000712500780c */ /* 0x000fe40003f64270 */
[----:B------:R-:W-:Y:S02]  /*3110*/  FSEL R68, R47, -INF , P4 ;  /* 0xff8000002f447808 */ /* 0x000fe40002000000 */
[----:B------:R-:W-:Y:S02]  /*3120*/  FMNMX.FTZ R45, R66, R45, !PT ;  /* 0x0000002d422d7209 */ /* 0x000fe40007810000 */
[----:B------:R-:W-:Y:S02]  /*3130*/  FSEL R34, R34, -INF , P2 ;  /* 0xff80000022227808 */ /* 0x000fe40001000000 */
[----:B------:R-:W-:-:S02]  /*3140*/  FSEL R67, R46, -INF , P3 ;  /* 0xff8000002e437808 */ /* 0x000fc40001800000 */
[C---:B------:R-:W-:Y:S02]  /*3150*/  ISETP.GT.AND P2, PT, R37.reuse, 0x78, PT ;  /* 0x000000782500780c */ /* 0x040fe40003f44270 */
[----:B------:R-:W-:Y:S02]  /*3160*/  FMNMX.FTZ R46, R68, R45, !PT ;  /* 0x0000002d442e7209 */ /* 0x000fe40007810000 */
[----:B------:R-:W-:Y:S02]  /*3170*/  FSEL R36, R36, -INF , P1 ;  /* 0xff80000024247808 */ /* 0x000fe40000800000 */
[----:B------:R-:W-:Y:S02]  /*3180*/  ISETP.GT.AND P1, PT, R37, 0x79, PT ;  /* 0x000000792500780c */ /* 0x000fe40003f24270 */
[----:B------:R-:W-:Y:S02]  /*3190*/  FSEL R70, R53, -INF , P2 ;  /* 0xff80000035467808 */ /* 0x000fe40001000000 */
[----:B------:R-:W-:-:S02]  /*31a0*/  FMNMX.FTZ R37, R67, R46, !PT ;  /* 0x0000002e43257209 */ /* 0x000fc40007810000 */
[----:B------:R-:W-:Y:S02]  /*31b0*/  FSEL R69, R54, -INF , P1 ;  /* 0xff80000036457808 */ /* 0x000fe40000800000 */
[----:B------:R-:W-:Y:S02]  /*31c0*/  FMNMX.FTZ R46, R70, R37, !PT ;  /* 0x00000025462e7209 */ /* 0x000fe40007810000 */
[----:B------:R-:W-:Y:S02]  /*31d0*/  FMNMX.FTZ R49, R20, R35, !PT ;  /* 0x0000002314317209 */ /* 0x000fe40007810000 */
[----:B------:R-:W-:Y:S02]  /*31e0*/  FMNMX.FTZ R46, R69, R46, !PT ;  /* 0x0000002e452e7209 */ /* 0x000fe40007810000 */
[----:B------:R-:W-:Y:S02]  /*31f0*/  FMNMX.FTZ R54, R14, R49, !PT ;  /* 0x000000310e367209 */ /* 0x000fe40007810000 */
[----:B0-----:R-:W-:Y:S01]  /*3200*/  FSEL R73, R73, -INF , P3 ;  /* 0xff80000049497808 */ /* 0x001fe20001800000 */
[----:B------:R-:W0:Y:S01]  /*3210*/  SHFL.BFLY PT, R37, R46, 0x2, 0x1f ;  /* 0x0c401f002e257f89 */ /* 0x000e2200000e0000 */
[----:B------:R-:W-:-:S02]  /*3220*/  FMNMX.FTZ R54, R5, R54, !PT ;  /* 0x0000003605367209 */ /* 0x000fc40007810000 */
[----:B-1----:R-:W-:Y:S02]  /*3230*/  FSEL R74, R74, -INF , P2 ;  /* 0xff8000004a4a7808 */ /* 0x002fe40001000000 */
[----:B--2---:R-:W-:Y:S02]  /*3240*/  FSEL R75, R75, -INF , P1 ;  /* 0xff8000004b4b7808 */ /* 0x004fe40000800000 */
[----:B0-----:R-:W-:-:S05]  /*3250*/  FMNMX.FTZ R37, R46, R37, !PT ;  /* 0x000000252e257209 */ /* 0x001fca0007810000 */
[----:B------:R-:W0:Y:S02]  /*3260*/  SHFL.BFLY PT, R48, R37, 0x1, 0x1f ;  /* 0x0c201f0025307f89 */ /* 0x000e2400000e0000 */
[----:B0-----:R-:W-:Y:S01]  /*3270*/  FMNMX.FTZ R47, R37, R48, !PT ;  /* 0x00000030252f7209 */ /* 0x001fe20007810000 */
[----:B------:R-:W-:-:S03]  /*3280*/  IMAD.U32 R48, RZ, RZ, UR18 ;  /* 0x00000012ff307e24 */ /* 0x000fc6000f8e00ff */
[C---:B------:R-:W-:Y:S01]  /*3290*/  FSETP.NEU.FTZ.AND P0, PT, R47.reuse, -INF , PT ;  /* 0xff8000002f00780b */ /* 0x040fe20003f1d000 */
[----:B------:R-:W-:-:S05]  /*32a0*/  FFMA.FTZ R71, R47, R48, -8 ;  /* 0xc10000002f477423 */ /* 0x000fca0000010030 */
[----:B------:R-:W-:Y:S02]  /*32b0*/  FSEL R71, R71, RZ, P0 ;  /* 0x000000ff47477208 */ /* 0x000fe40000000000 */
[----:B------:R-:W-:Y:S01]  /*32c0*/  ISETP.NE.AND P0, PT, R95, RZ, PT ;  /* 0x000000ff5f00720c */ /* 0x000fe20003f05270 */
[----:B------:R-:W-:Y:S02]  /*32d0*/  IMAD.MOV.U32 R95, RZ, RZ, R89 ;  /* 0x000000ffff5f7224 */ /* 0x000fe400078e0059 */
[----:B------:R-:W-:-:S01]  /*32e0*/  FFMA.FTZ R46, R51, UR18, -R71 ;  /* 0x00000012332e7c23 */ /* 0x000fc20008010847 */
[----:B------:R-:W-:Y:S01]  /*32f0*/  FMNMX.FTZ R51, R15, R54, !PT ;  /* 0x000000360f337209 */ /* 0x000fe20007810000 */
[----:B------:R-:W-:-:S01]  /*3300*/  FFMA.FTZ R49, R50, UR18, -R71 ;  /* 0x0000001232317c23 */ /* 0x000fc20008010847 */
[--C-:B------:R-:W-:Y:S01]  /*3310*/  FFMA.FTZ R54, R52, UR18, -R71.reuse ;  /* 0x0000001234367c23 */ /* 0x100fe20008010847 */
[----:B------:R-:W-:-:S01]  /*3320*/  FFMA.FTZ R79, R57, UR18, -R71 ;  /* 0x00000012394f7c23 */ /* 0x000fc20008010847 */
[----:B------:R-:W-:Y:S01]  /*3330*/  FMNMX.FTZ R50, R6, R51, !PT ;  /* 0x0000003306327209 */ /* 0x000fe20007810000 */
[----:B------:R-:W-:-:S01]  /*3340*/  FFMA.FTZ R37, R90, UR18, -R71 ;  /* 0x000000125a257c23 */ /* 0x000fc20008010847 */
[--C-:B------:R-:W-:Y:S01]  /*3350*/  FFMA.FTZ R45, R93, UR18, -R71.reuse ;  /* 0x000000125d2d7c23 */ /* 0x100fe20008010847 */
[----:B------:R-:W-:Y:S01]  /*3360*/  MUFU.EX2 R46, R46 ;  /* 0x0000002e002e7308 */ /* 0x000fe20000000800 */
[----:B------:R-:W-:Y:S01]  /*3370*/  FMNMX.FTZ R52, R21, R50, !PT ;  /* 0x0000003215347209 */ /* 0x000fe20007810000 */
[--C-:B------:R-:W-:Y:S01]  /*3380*/  FFMA.FTZ R48, R92, UR18, -R71.reuse ;  /* 0x000000125c307c23 */ /* 0x100fe20008010847 */
[----:B------:R-:W-:-:S01]  /*3390*/  FFMA.FTZ R4, R4, UR18, -R71 ;  /* 0x0000001204047c23 */ /* 0x000fc20008010847 */
[--C-:B------:R-:W-:Y:S01]  /*33a0*/  FFMA.FTZ R58, R58, UR18, -R71.reuse ;  /* 0x000000123a3a7c23 */ /* 0x100fe20008010847 */
[----:B------:R-:W-:Y:S01]  /*33b0*/  FMNMX.FTZ R51, R7, R52, !PT ;  /* 0x0000003407337209 */ /* 0x000fe20007810000 */
[--C-:B------:R-:W-:Y:S01]  /*33c0*/  FFMA.FTZ R40, R40, UR18, -R71.reuse ;  /* 0x0000001228287c23 */ /* 0x100fe20008010847 */
[----:B------:R-:W-:-:S01]  /*33d0*/  FFMA.FTZ R43, R43, UR18, -R71 ;  /* 0x000000122b2b7c23 */ /* 0x000fc20008010847 */
[----:B------:R0:W-:Y:S01]  /*33e0*/  MUFU.EX2 R50, R54 ;  /* 0x0000003600327308 */ /* 0x0001e20000000800 */
[----:B------:R-:W-:Y:S01]  /*33f0*/  FMNMX.FTZ R51, R24, R51, !PT ;  /* 0x0000003318337209 */ /* 0x000fe20007810000 */
[--C-:B------:R-:W-:Y:S01]  /*3400*/  FFMA.FTZ R44, R44, UR18, -R71.reuse ;  /* 0x000000122c2c7c23 */ /* 0x100fe20008010847 */
[----:B------:R-:W-:-:S01]  /*3410*/  FFMA.FTZ R42, R42, UR18, -R71 ;  /* 0x000000122a2a7c23 */ /* 0x000fc20008010847 */
[--C-:B------:R-:W-:Y:S01]  /*3420*/  FFMA.FTZ R64, R64, UR18, -R71.reuse ;  /* 0x0000001240407c23 */ /* 0x100fe20008010847 */
[----:B------:R-:W-:Y:S01]  /*3430*/  FMNMX.FTZ R52, R8, R51, !PT ;  /* 0x0000003308347209 */ /* 0x000fe20007810000 */
[--C-:B------:R-:W-:Y:S01]  /*3440*/  FFMA.FTZ R51, R91, UR18, -R71.reuse ;  /* 0x000000125b337c23 */ /* 0x100fe20008010847 */
[----:B------:R-:W-:-:S01]  /*3450*/  FFMA.FTZ R63, R63, UR18, -R71 ;  /* 0x000000123f3f7c23 */ /* 0x000fc20008010847 */
[----:B------:R-:W-:Y:S01]  /*3460*/  MUFU.EX2 R37, R37 ;  /* 0x0000002500257308 */ /* 0x000fe20000000800 */
[----:B------:R-:W-:Y:S01]  /*3470*/  FMNMX.FTZ R52, R25, R52, !PT ;  /* 0x0000003419347209 */ /* 0x000fe20007810000 */
[--C-:B------:R-:W-:Y:S01]  /*3480*/  FFMA.FTZ R67, R67, UR18, -R71.reuse ;  /* 0x0000001243437c23 */ /* 0x100fe20008010847 */
[----:B------:R-:W-:-:S01]  /*3490*/  FFMA.FTZ R69, R69, UR18, -R71 ;  /* 0x0000001245457c23 */ /* 0x000fc20008010847 */
[----:B------:R-:W-:Y:S01]  /*34a0*/  IMAD.MOV.U32 R91, RZ, RZ, R89 ;  /* 0x000000ffff5b7224 */ /* 0x000fe200078e0059 */
[----:B------:R-:W-:Y:S01]  /*34b0*/  FMNMX.FTZ R53, R9, R52, !PT ;  /* 0x0000003409357209 */ /* 0x000fe20007810000 */
[----:B------:R-:W-:Y:S01]  /*34c0*/  FFMA.FTZ R52, R55, UR18, -R71 ;  /* 0x0000001237347c23 */ /* 0x000fe20008010847 */
[--C-:B------:R-:W-:Y:S01]  /*34d0*/  IMAD.MOV.U32 R90, RZ, RZ, R89.reuse ;  /* 0x000000ffff5a7224 */ /* 0x100fe200078e0059 */
[----:B------:R-:W-:Y:S01]  /*34e0*/  MUFU.EX2 R45, R45 ;  /* 0x0000002d002d7308 */ /* 0x000fe20000000800 */
[----:B------:R-:W-:Y:S01]  /*34f0*/  FMNMX.FTZ R53, R26, R53, !PT ;  /* 0x000000351a357209 */ /* 0x000fe20007810000 */
[----:B------:R-:W-:-:S02]  /*3500*/  IMAD.MOV.U32 R93, RZ, RZ, R89 ;  /* 0x000000ffff5d7224 */ /* 0x000fc400078e0059 */
[----:B------:R-:W-:Y:S01]  /*3510*/  IMAD.MOV.U32 R92, RZ, RZ, R89 ;  /* 0x000000ffff5c7224 */ /* 0x000fe200078e0059 */
[----:B0-----:R-:W-:Y:S01]  /*3520*/  FMNMX.FTZ R54, R10, R53, !PT ;  /* 0x000000350a367209 */ /* 0x001fe20007810000 */
[----:B------:R-:W-:-:S01]  /*3530*/  FFMA.FTZ R53, R94, UR18, -R71 ;  /* 0x000000125e357c23 */ /* 0x000fc20008010847 */
[----:B------:R-:W-:Y:S01]  /*3540*/  IMAD.MOV.U32 R94, RZ, RZ, R89 ;  /* 0x000000ffff5e7224 */ /* 0x000fe200078e0059 */
[----:B------:R-:W0:Y:S01]  /*3550*/  MUFU.EX2 R48, R48 ;  /* 0x0000003000307308 */ /* 0x000e220000000800 */
[----:B------:R-:W-:-:S04]  /*3560*/  FMNMX.FTZ R54, R27, R54, !PT ;  /* 0x000000361b367209 */ /* 0x000fc80007810000 */
[----:B------:R-:W-:Y:S01]  /*3570*/  FMNMX.FTZ R55, R11, R54, !PT ;  /* 0x000000360b377209 */ /* 0x000fe20007810000 */
[----:B------:R-:W-:-:S02]  /*3580*/  FFMA.FTZ R54, R56, UR18, -R71 ;  /* 0x0000001238367c23 */ /* 0x000fc40008010847 */
[----:B------:R-:W-:Y:S01]  /*3590*/  MUFU.EX2 R49, R49 ;  /* 0x0000003100317308 */ /* 0x000fe20000000800 */
[----:B------:R-:W-:-:S04]  /*35a0*/  FMNMX.FTZ R55, R28, R55, !PT ;  /* 0x000000371c377209 */ /* 0x000fc80007810000 */
[----:B------:R-:W-:Y:S01]  /*35b0*/  FMNMX.FTZ R56, R12, R55, !PT ;  /* 0x000000370c387209 */ /* 0x000fe20007810000 */
[----:B------:R-:W-:-:S02]  /*35c0*/  FFMA.FTZ R55, R41, UR18, -R71 ;  /* 0x0000001229377c23 */ /* 0x000fc40008010847 */
[----:B------:R-:W-:Y:S01]  /*35d0*/  MUFU.EX2 R4, R4 ;  /* 0x0000000400047308 */ /* 0x000fe20000000800 */
[----:B------:R-:W-:Y:S02]  /*35e0*/  FMNMX.FTZ R56, R29, R56, !PT ;  /* 0x000000381d387209 */ /* 0x000fe40007810000 */
[----:B0-----:R-:W-:Y:S02]  /*35f0*/  F2FP.SATFINITE.E4M3.F32.PACK_AB_MERGE_C R149, R48, R45, RZ ;  /* 0x0000002d3095723e */ /* 0x001fe400048070ff */
[----:B------:R-:W-:Y:S02]  /*3600*/  FMNMX.FTZ R41, R13, R56, !PT ;  /* 0x000000380d297209 */ /* 0x000fe40007810000 */
[----:B------:R-:W-:Y:S01]  /*3610*/  F2FP.SATFINITE.E4M3.F32.PACK_AB_MERGE_C R149, R46, R37, R149 ;  /* 0x000000252e95723e */ /* 0x000fe20004807095 */
[----:B------:R-:W0:Y:S01]  /*3620*/  MUFU.EX2 R51, R51 ;  /* 0x0000003300337308 */ /* 0x000e220000000800 */
[----:B------:R-:W-:-:S04]  /*3630*/  FMNMX.FTZ R56, R30, R41, !PT ;  /* 0x000000291e387209 */ /* 0x000fc80007810000 */
[----:B------:R-:W-:Y:S01]  /*3640*/  FMNMX.FTZ R57, R31, R56, !PT ;  /* 0x000000381f397209 */ /* 0x000fe20007810000 */
[----:B------:R-:W-:-:S01]  /*3650*/  FFMA.FTZ R56, R59, UR18, -R71 ;  /* 0x000000123b387c23 */ /* 0x000fc20008010847 */
[----:B------:R-:W-:Y:S01]  /*3660*/  FSEL R59, R78, -INF , P6 ;  /* 0xff8000004e3b7808 */ /* 0x000fe20003000000 */
[----:B------:R-:W-:Y:S01]  /*3670*/  MUFU.EX2 R41, R79 ;  /* 0x0000004f00297308 */ /* 0x000fe20000000800 */
[----:B------:R-:W-:-:S04]  /*3680*/  FMNMX.FTZ R80, R32, R57, !PT ;  /* 0x0000003920507209 */ /* 0x000fc80007810000 */
[----:B------:R-:W-:Y:S01]  /*3690*/  FMNMX.FTZ R57, R33, R80, !PT ;  /* 0x0000005021397209 */ /* 0x000fe20007810000 */
[----:B------:R-:W-:-:S01]  /*36a0*/  FFMA.FTZ R80, R60, UR18, -R71 ;  /* 0x000000123c507c23 */ /* 0x000fc20008010847 */
[----:B------:R-:W-:Y:S01]  /*36b0*/  FSEL R60, R72, -INF , P5 ;  /* 0xff800000483c7808 */ /* 0x000fe20002800000 */
[----:B------:R-:W-:Y:S01]  /*36c0*/  MUFU.EX2 R52, R52 ;  /* 0x0000003400347308 */ /* 0x000fe20000000800 */
[----:B------:R-:W-:Y:S02]  /*36d0*/  FMNMX.FTZ R77, R34, R57, !PT ;  /* 0x00000039224d7209 */ /* 0x000fe40007810000 */
[----:B------:R-:W-:Y:S02]  /*36e0*/  FSEL R72, R76, -INF , P4 ;  /* 0xff8000004c487808 */ /* 0x000fe40002000000 */
[----:B------:R-:W-:Y:S02]  /*36f0*/  FMNMX.FTZ R78, R36, R77, !PT ;  /* 0x0000004d244e7209 */ /* 0x000fe40007810000 */
[----:B0-----:R-:W-:Y:S01]  /*3700*/  F2FP.SATFINITE.E4M3.F32.PACK_AB_MERGE_C R151, R51, R4, RZ ;  /* 0x000000043397723e */ /* 0x001fe200048070ff */
[----:B------:R0:W-:Y:S01]  /*3710*/  MUFU.EX2 R57, R80 ;  /* 0x0000005000397308 */ /* 0x0001e20000000800 */
[----:B------:R-:W-:Y:S01]  /*3720*/  FMNMX.FTZ R77, R59, R78, !PT ;  /* 0x0000004e3b4d7209 */ /* 0x000fe20007810000 */
[----:B------:R-:W-:Y:S01]  /*3730*/  FFMA.FTZ R78, R38, UR18, -R71 ;  /* 0x00000012264e7c23 */ /* 0x000fe20008010847 */
[----:B------:R-:W-:-:S02]  /*3740*/  F2FP.SATFINITE.E4M3.F32.PACK_AB_MERGE_C R151, R50, R49, R151 ;  /* 0x000000313297723e */ /* 0x000fc40004807097 */
[----:B------:R-:W-:-:S03]  /*3750*/  FMNMX.FTZ R77, R60, R77, !PT ;  /* 0x0000004d3c4d7209 */ /* 0x000fc60007810000 */
[----:B------:R-:W-:Y:S01]  /*3760*/  MUFU.EX2 R53, R53 ;  /* 0x0000003500357308 */ /* 0x000fe20000000800 */
[----:B------:R-:W-:Y:S01]  /*3770*/  FMNMX.FTZ R76, R72, R77, !PT ;  /* 0x0000004d484c7209 */ /* 0x000fe20007810000 */
[----:B0-----:R-:W-:-:S03]  /*3780*/  FADD.FTZ R80, R37, R46 ;  /* 0x0000002e25507221 */ /* 0x001fc60000010000 */
[----:B------:R-:W-:-:S03]  /*3790*/  FMNMX.FTZ R77, R73, R76, !PT ;  /* 0x0000004c494d7209 */ /* 0x000fc60007810000 */
        /* <DEDUP_REMOVED lines=8> */
[--C-:B------:R-:W-:Y:S01]  /*3820*/  FFMA.FTZ R66, R68, UR18, -R71.reuse ;  /* 0x0000001244427c23 */ /* 0x100fe20008010847 */
[----:B------:R-:W-:-:S01]  /*3830*/  FFMA.FTZ R68, R70, UR18, -R71 ;  /* 0x0000001246447c23 */ /* 0x000fc20008010847 */
[----:B------:R-:W0:Y:S01]  /*3840*/  SHFL.BFLY PT, R79, R76, 0x2, 0x1f ;  /* 0x0c401f004c4f7f89 */ /* 0x000e2200000e0000 */
[----:B------:R-:W1:Y:S08]  /*3850*/  MUFU.EX2 R55, R55 ;  /* 0x0000003700377308 */ /* 0x000e700000000800 */
[----:B------:R-:W-:Y:S08]  /*3860*/  MUFU.EX2 R56, R56 ;  /* 0x0000003800387308 */ /* 0x000ff00000000800 */
[----:B------:R-:W2:Y:S01]  /*3870*/  MUFU.EX2 R58, R58 ;  /* 0x0000003a003a7308 */ /* 0x000ea20000000800 */
[----:B-1----:R-:W-:-:S04]  /*3880*/  F2FP.SATFINITE.E4M3.F32.PACK_AB_MERGE_C R137, R55, R54, RZ ;  /* 0x000000363789723e */ /* 0x002fc800048070ff */
[----:B------:R-:W-:Y:S02]  /*3890*/  F2FP.SATFINITE.E4M3.F32.PACK_AB_MERGE_C R137, R53, R52, R137 ;  /* 0x000000343589723e */ /* 0x000fe40004807089 */
[----:B0-----:R-:W-:Y:S01]  /*38a0*/  FMNMX.FTZ R79, R76, R79, !PT ;  /* 0x0000004f4c4f7209 */ /* 0x001fe20007810000 */
[----:B------:R-:W-:Y:S04]  /*38b0*/  MUFU.EX2 R40, R40 ;  /* 0x0000002800287308 */ /* 0x000fe80000000800 */
[----:B------:R-:W0:Y:S04]  /*38c0*/  SHFL.BFLY PT, R38, R79, 0x1, 0x1f ;  /* 0x0c201f004f267f89 */ /* 0x000e2800000e0000 */
[----:B------:R1:W-:Y:S01]  /*38d0*/  MUFU.EX2 R76, R78 ;  /* 0x0000004e004c7308 */ /* 0x0003e20000000800 */
[----:B--2---:R-:W-:-:S04]  /*38e0*/  F2FP.SATFINITE.E4M3.F32.PACK_AB_MERGE_C R139, R58, R57, RZ ;  /* 0x000000393a8b723e */ /* 0x004fc800048070ff */
[----:B------:R-:W-:-:S03]  /*38f0*/  F2FP.SATFINITE.E4M3.F32.PACK_AB_MERGE_C R139, R56, R41, R139 ;  /* 0x00000029388b723e */ /* 0x000fc6000480708b */
[----:B------:R-:W-:Y:S08]  /*3900*/  MUFU.EX2 R43, R43 ;  /* 0x0000002b002b7308 */ /* 0x000ff00000000800 */
[----:B------:R-:W-:Y:S01]  /*3910*/  MUFU.EX2 R44, R44 ;  /* 0x0000002c002c7308 */ /* 0x000fe20000000800 */
[----:B0-----:R-:W-:Y:S01]  /*3920*/  FMNMX.FTZ R38, R79, R38, !PT ;  /* 0x000000264f267209 */ /* 0x001fe20007810000 */
[----:B------:R-:W-:-:S03]  /*3930*/  IMAD.U32 R79, RZ, RZ, UR18 ;  /* 0x00000012ff4f7e24 */ /* 0x000fc6000f8e00ff */
[C---:B------:R-:W-:Y:S01]  /*3940*/  FSETP.NEU.FTZ.AND P1, PT, R38.reuse, -INF , PT ;  /* 0xff8000002600780b */ /* 0x040fe20003f3d000 */
[----:B------:R-:W-:-:S02]  /*3950*/  FFMA.FTZ R70, R38, R79, -8 ;  /* 0xc100000026467423 */ /* 0x000fc4000001004f */
[----:B------:R-:W-:Y:S03]  /*3960*/  MUFU.EX2 R77, R77 ;  /* 0x0000004d004d7308 */ /* 0x000fe60000000800 */
[----:B------:R-:W-:Y:S02]  /*3970*/  FSEL R70, R70, RZ, P1 ;  /* 0x000000ff46467208 */ /* 0x000fe40000800000 */
[----:B------:R-:W-:-:S03]  /*3980*/  PLOP3.LUT P1, PT, PT, PT, UP0, 0x80, 0x0 ;  /* 0x000000000000781c */ /* 0x000fc60003f2f008 */
[----:B------:R-:W-:Y:S01]  /*3990*/  MUFU.EX2 R39, R39 ;  /* 0x0000002700277308 */ /* 0x000fe20000000800 */
[----:B------:R-:W-:-:S01]  /*39a0*/  FFMA.FTZ R20, R20, UR18, -R70 ;  /* 0x0000001214147c23 */ /* 0x000fc20008010846 */
[--C-:B------:R-:W-:Y:S01]  /*39b0*/  FFMA.FTZ R35, R35, UR18, -R70.reuse ;  /* 0x0000001223237c23 */ /* 0x100fe20008010846 */
[----:B------:R-:W-:-:S01]  /*39c0*/  FFMA.FTZ R14, R14, UR18, -R70 ;  /* 0x000000120e0e7c23 */ /* 0x000fc20008010846 */
[--C-:B------:R-:W-:Y:S01]  /*39d0*/  FFMA.FTZ R71, R5, UR18, -R70.reuse ;  /* 0x0000001205477c23 */ /* 0x100fe20008010846 */
[----:B------:R-:W-:-:S01]  /*39e0*/  FFMA.FTZ R5, R15, UR18, -R70 ;  /* 0x000000120f057c23 */ /* 0x000fc20008010846 */
[--C-:B------:R-:W-:Y:S01]  /*39f0*/  FFMA.FTZ R6, R6, UR18, -R70.reuse ;  /* 0x0000001206067c23 */ /* 0x100fe20008010846 */
[----:B-1----:R-:W-:-:S01]  /*3a00*/  FFMA.FTZ R78, R7, UR18, -R70 ;  /* 0x00000012074e7c23 */ /* 0x002fc20008010846 */
        /* <DEDUP_REMOVED lines=8> */
[----:B------:R-:W0:Y:S01]  /*3a90*/  MUFU.EX2 R35, R35 ;  /* 0x0000002300237308 */ /* 0x000e220000000800 */
[----:B------:R-:W-:-:S01]  /*3aa0*/  FFMA.FTZ R21, R25, UR18, -R70 ;  /* 0x0000001219157c23 */ /* 0x000fc20008010846 */
[--C-:B------:R-:W-:Y:S01]  /*3ab0*/  FFMA.FTZ R25, R27, UR18, -R70.reuse ;  /* 0x000000121b197c23 */ /* 0x100fe20008010846 */
[----:B------:R-:W-:-:S01]  /*3ac0*/  FFMA.FTZ R27, R29, UR18, -R70 ;  /* 0x000000121d1b7c23 */ /* 0x000fc20008010846 */
[----:B------:R-:W-:Y:S01]  /*3ad0*/  FADD.FTZ R29, R45, R80 ;  /* 0x000000502d1d7221 */ /* 0x000fe20000010000 */
[----:B------:R-:W-:-:S01]  /*3ae0*/  FFMA.FTZ R8, R8, UR18, -R70 ;  /* 0x0000001208087c23 */ /* 0x000fc20008010846 */
[--C-:B------:R-:W-:Y:S01]  /*3af0*/  FFMA.FTZ R3, R32, UR18, -R70.reuse ;  /* 0x0000001220037c23 */ /* 0x100fe20008010846 */
[----:B------:R-:W-:-:S01]  /*3b00*/  FFMA.FTZ R32, R33, UR18, -R70 ;  /* 0x0000001221207c23 */ /* 0x000fc20008010846 */
[----:B------:R-:W1:Y:S01]  /*3b10*/  MUFU.EX2 R14, R14 ;  /* 0x0000000e000e7308 */ /* 0x000e620000000800 */
[----:B------:R-:W-:-:S01]  /*3b20*/  FFMA.FTZ R10, R10, UR18, -R70 ;  /* 0x000000120a0a7c23 */ /* 0x000fc20008010846 */
[--C-:B------:R-:W-:Y:S01]  /*3b30*/  FFMA.FTZ R12, R12, UR18, -R70.reuse ;  /* 0x000000120c0c7c23 */ /* 0x100fe20008010846 */
[----:B------:R-:W-:-:S01]  /*3b40*/  FFMA.FTZ R36, R36, UR18, -R70 ;  /* 0x0000001224247c23 */ /* 0x000fc20008010846 */
[--C-:B------:R-:W-:Y:S01]  /*3b50*/  FFMA.FTZ R59, R59, UR18, -R70.reuse ;  /* 0x000000123b3b7c23 */ /* 0x100fe20008010846 */
[----:B------:R-:W-:-:S01]  /*3b60*/  FFMA.FTZ R60, R60, UR18, -R70 ;  /* 0x000000123c3c7c23 */ /* 0x000fc20008010846 */
[--C-:B------:R-:W-:Y:S01]  /*3b70*/  FFMA.FTZ R72, R72, UR18, -R70.reuse ;  /* 0x0000001248487c23 */ /* 0x100fe20008010846 */
[----:B------:R-:W-:-:S01]  /*3b80*/  FFMA.FTZ R73, R73, UR18, -R70 ;  /* 0x0000001249497c23 */ /* 0x000fc20008010846 */
[----:B------:R-:W2:Y:S01]  /*3b90*/  MUFU.EX2 R71, R71 ;  /* 0x0000004700477308 */ /* 0x000ea20000000800 */
[----:B0-----:R-:W-:-:S01]  /*3ba0*/  FADD.FTZ R13, R20, R35 ;  /* 0x00000023140d7221 */ /* 0x001fc20000010000 */
[----:B------:R-:W-:Y:S01]  /*3bb0*/  FFMA.FTZ R74, R74, UR18, -R70 ;  /* 0x000000124a4a7c23 */ /* 0x000fe20008010846 */
[----:B------:R-:W-:-:S04]  /*3bc0*/  F2FP.SATFINITE.E4M3.F32.PACK_AB_MERGE_C R141, R77, R44, RZ ;  /* 0x0000002c4d8d723e */ /* 0x000fc800048070ff */
[----:B------:R-:W-:Y:S01]  /*3bd0*/  F2FP.SATFINITE.E4M3.F32.PACK_AB_MERGE_C R141, R43, R40, R141 ;  /* 0x000000282b8d723e */ /* 0x000fe2000480708d */
[----:B------:R-:W0:Y:S01]  /*3be0*/  MUFU.EX2 R5, R5 ;  /* 0x0000000500057308 */ /* 0x000e220000000800 */
[----:B-1----:R-:W-:-:S01]  /*3bf0*/  FADD.FTZ R80, R14, R13 ;  /* 0x0000000d0e507221 */ /* 0x002fc20000010000 */
[----:B------:R-:W-:Y:S01]  /*3c00*/  FFMA.FTZ R13, R30, UR18, -R70 ;  /* 0x000000121e0d7c23 */ /* 0x000fe20008010846 */
[----:B------:R-:W-:-:S04]  /*3c10*/  FADD.FTZ R30, R48, R29 ;  /* 0x0000001d301e7221 */ /* 0x000fc80000010000 */
[----:B------:R-:W-:Y:S01]  /*3c20*/  FADD.FTZ R79, R49, R30 ;  /* 0x0000001e314f7221 */ /* 0x000fe20000010000 */
[----:B------:R-:W1:Y:S01]  /*3c30*/  MUFU.EX2 R6, R6 ;  /* 0x0000000600067308 */ /* 0x000e620000000800 */
[----:B--2---:R-:W-:-:S01]  /*3c40*/  FADD.FTZ R80, R71, R80 ;  /* 0x0000005047507221 */ /* 0x004fc20000010000 */
[----:B------:R-:W-:Y:S01]  /*3c50*/  FFMA.FTZ R30, R31, UR18, -R70 ;  /* 0x000000121f1e7c23 */ /* 0x000fe20008010846 */
[----:B------:R-:W-:-:S01]  /*3c60*/  FADD.FTZ R79, R50, R79 ;  /* 0x0000004f324f7221 */ /* 0x000fc20000010000 */
[----:B------:R-:W-:-:S03]  /*3c70*/  F2FP.SATFINITE.E4M3.F32.PACK_AB_MERGE_C R148, R71, R14, RZ ;  /* 0x0000000e4794723e */ /* 0x000fc600048070ff */
[----:B------:R-:W-:Y:S01]  /*3c80*/  FADD.FTZ R82, R4, R79 ;  /* 0x0000004f04527221 */ /* 0x000fe20000010000 */
[----:B------:R-:W2:Y:S01]  /*3c90*/  MUFU.EX2 R15, R15 ;  /* 0x0000000f000f7308 */ /* 0x000ea20000000800 */
[----:B0-----:R-:W-:-:S01]  /*3ca0*/  FADD.FTZ R29, R5, R80 ;  /* 0x00000050051d7221 */ /* 0x001fc20000010000 */
[----:B------:R-:W-:Y:S01]  /*3cb0*/  F2FP.SATFINITE.E4M3.F32.PACK_AB_MERGE_C R148, R35, R20, R148 ;  /* 0x000000142394723e */ /* 0x000fe20004807094 */
[----:B------:R-:W-:-:S05]  /*3cc0*/  FADD.FTZ R33, R51, R82 ;  /* 0x0000005233217221 */ /* 0x000fca0000010000 */
[----:B------:R-:W0:Y:S01]  /*3cd0*/  MUFU.EX2 R78, R78 ;  /* 0x0000004e004e7308 */ /* 0x000e220000000800 */
[----:B-1----:R-:W-:-:S01]  /*3ce0*/  FADD.FTZ R80, R6, R29 ;  /* 0x0000001d06507221 */ /* 0x002fc20000010000 */
[--C-:B------:R-:W-:Y:S01]  /*3cf0*/  FFMA.FTZ R29, R34, UR18, -R70.reuse ;  /* 0x00000012221d7c23 */ /* 0x100fe20008010846 */
[----:B------:R-:W-:-:S05]  /*3d00*/  FFMA.FTZ R70, R75, UR18, -R70 ;  /* 0x000000124b467c23 */ /* 0x000fca0008010846 */
[----:B------:R-:W1:Y:S01]  /*3d10*/  MUFU.EX2 R7, R7 ;  /* 0x0000000700077308 */ /* 0x000e620000000800 */
[----:B--2---:R-:W-:-:S01]  /*3d20*/  FADD.FTZ R31, R15, R80 ;  /* 0x000000500f1f7221 */ /* 0x004fc20000010000 */
[----:B------:R-:W-:-:S04]  /*3d30*/  FADD.FTZ R80, R52, R33 ;  /* 0x0000002134507221 */ /* 0x000fc80000010000 */
[----:B------:R-:W-:Y:S02]  /*3d40*/  FADD.FTZ R33, R53, R80 ;  /* 0x0000005035217221 */ /* 0x000fe40000010000 */
[----:B------:R-:W2:Y:S01]  /*3d50*/  MUFU.EX2 R8, R8 ;  /* 0x0000000800087308 */ /* 0x000ea20000000800 */
[----:B0-----:R-:W-:-:S01]  /*3d60*/  FADD.FTZ R34, R78, R31 ;  /* 0x0000001f4e227221 */ /* 0x001fc20000010000 */
[----:B------:R-:W-:Y:S01]  /*3d70*/  FADD.FTZ R80, R54, R33 ;  /* 0x0000002136507221 */ /* 0x000fe20000010000 */
[----:B------:R-:W-:-:S03]  /*3d80*/  F2FP.SATFINITE.E4M3.F32.PACK_AB_MERGE_C R78, R78, R15, RZ ;  /* 0x0000000f4e4e723e */ /* 0x000fc600048070ff */
[----:B------:R-:W-:Y:S01]  /*3d90*/  FADD.FTZ R80, R55, R80 ;  /* 0x0000005037507221 */ /* 0x000fe20000010000 */
[----:B------:R-:W-:Y:S01]  /*3da0*/  F2FP.SATFINITE.E4M3.F32.PACK_AB_MERGE_C R150, R6, R5, R78 ;  /* 0x000000050696723e */ /* 0x000fe2000480704e */
[----:B------:R-:W0:Y:S01]  /*3db0*/  MUFU.EX2 R21, R21 ;  /* 0x0000001500157308 */ /* 0x000e220000000800 */
[----:B-1----:R-:W-:-:S01]  /*3dc0*/  FADD.FTZ R31, R7, R34 ;  /* 0x00000022071f7221 */ /* 0x002fc20000010000 */
[----:B------:R-:W-:-:S04]  /*3dd0*/  FADD.FTZ R33, R41, R80 ;  /* 0x0000005029217221 */ /* 0x000fc80000010000 */
[----:B------:R-:W-:Y:S02]  /*3de0*/  FADD.FTZ R48, R56, R33 ;  /* 0x0000002138307221 */ /* 0x000fe40000010000 */
[----:B------:R-:W1:Y:S01]  /*3df0*/  MUFU.EX2 R24, R24 ;  /* 0x0000001800187308 */ /* 0x000e620000000800 */
[----:B--2---:R-:W-:-:S01]  /*3e00*/  FADD.FTZ R34, R8, R31 ;  /* 0x0000001f08227221 */ /* 0x004fc20000010000 */
[----:B------:R-:W-:-:S04]  /*3e10*/  FADD.FTZ R33, R57, R48 ;  /* 0x0000003039217221 */ /* 0x000fc80000010000 */
[----:B------:R-:W-:Y:S02]  /*3e20*/  FADD.FTZ R33, R58, R33 ;  /* 0x000000213a217221 */ /* 0x000fe40000010000 */
[----:B------:R-:W2:Y:S01]  /*3e30*/  MUFU.EX2 R9, R9 ;  /* 0x0000000900097308 */ /* 0x000ea20000000800 */
[----:B0-----:R-:W-:-:S07]  /*3e40*/  FADD.FTZ R31, R21, R34 ;  /* 0x00000022151f7221 */ /* 0x001fce0000010000 */
[----:B------:R-:W0:Y:S01]  /*3e50*/  MUFU.EX2 R10, R10 ;  /* 0x0000000a000a7308 */ /* 0x000e220000000800 */
[----:B-1----:R-:W-:-:S07]  /*3e60*/  FADD.FTZ R34, R24, R31 ;  /* 0x0000001f18227221 */ /* 0x002fce0000010000 */
[----:B------:R-:W1:Y:S01]  /*3e70*/  MUFU.EX2 R25, R25 ;  /* 0x0000001900197308 */ /* 0x000e620000000800 */
[----:B--2---:R-:W-:-:S07]  /*3e80*/  FADD.FTZ R31, R9, R34 ;  /* 0x00000022091f7221 */ /* 0x004fce0000010000 */
[----:B------:R-:W2:Y:S01]  /*3e90*/  MUFU.EX2 R26, R26 ;  /* 0x0000001a001a7308 */ /* 0x000ea20000000800 */
[----:B0-----:R-:W-:-:S07]  /*3ea0*/  FADD.FTZ R34, R10, R31 ;  /* 0x0000001f0a227221 */ /* 0x001fce0000010000 */
[----:B------:R-:W0:Y:S01]  /*3eb0*/  MUFU.EX2 R11, R11 ;  /* 0x0000000b000b7308 */ /* 0x000e220000000800 */
[----:B-1----:R-:W-:-:S01]  /*3ec0*/  FADD.FTZ R31, R25, R34 ;  /* 0x00000022191f7221 */ /* 0x002fc20000010000 */
[----:B------:R-:W-:-:S06]  /*3ed0*/  FADD.FTZ R34, R40, R33 ;  /* 0x0000002128227221 */ /* 0x000fcc0000010000 */
[----:B------:R-:W1:Y:S01]  /*3ee0*/  MUFU.EX2 R12, R12 ;  /* 0x0000000c000c7308 */ /* 0x000e620000000800 */
[----:B--2---:R-:W-:-:S01]  /*3ef0*/  FADD.FTZ R14, R26, R31 ;  /* 0x0000001f1a0e7221 */ /* 0x004fc20000010000 */
[----:B------:R-:W-:Y:S01]  /*3f00*/  F2FP.SATFINITE.E4M3.F32.PACK_AB_MERGE_C R31, R24, R21, RZ ;  /* 0x00000015181f723e */ /* 0x000fe200048070ff */
[----:B------:R-:W-:-:S01]  /*3f10*/  FADD.FTZ R21, R43, R34 ;  /* 0x000000222b157221 */ /* 0x000fc20000010000 */
[----:B------:R-:W-:Y:S02]  /*3f20*/  F2FP.SATFINITE.E4M3.F32.PACK_AB_MERGE_C R25, R26, R25, RZ ;  /* 0x000000191a19723e */ /* 0x000fe400048070ff */
[----:B------:R-:W-:Y:S01]  /*3f30*/  F2FP.SATFINITE.E4M3.F32.PACK_AB_MERGE_C R136, R8, R7, R31 ;  /* 0x000000070888723e */ /* 0x000fe2000480701f */
[----:B------:R-:W-:Y:S01]  /*3f40*/  FADD.FTZ R24, R44, R21 ;  /* 0x000000152c187221 */ /* 0x000fe20000010000 */
[----:B------:R-:W2:Y:S01]  /*3f50*/  MUFU.EX2 R27, R27 ;  /* 0x0000001b001b7308 */ /* 0x000ea20000000800 */
[----:B0-----:R-:W-:-:S01]  /*3f60*/  FADD.FTZ R15, R11, R14 ;  /* 0x0000000e0b0f7221 */ /* 0x001fc20000010000 */
[----:B------:R-:W-:Y:S01]  /*3f70*/  F2FP.SATFINITE.E4M3.F32.PACK_AB_MERGE_C R138, R10, R9, R25 ;  /* 0x000000090a8a723e */ /* 0x000fe20004807019 */
[----:B------:R-:W-:-:S04]  /*3f80*/  FADD.FTZ R24, R77, R24 ;  /* 0x000000184d187221 */ /* 0x000fc80000010000 */
[----:B------:R-:W-:Y:S01]  /*3f90*/  FADD.FTZ R21, R39, R24 ;  /* 0x0000001827157221 */ /* 0x000fe20000010000 */
[----:B------:R-:W0:Y:S01]  /*3fa0*/  MUFU.EX2 R28, R28 ;  /* 0x0000001c001c7308 */ /* 0x000e220000000800 */
[----:B-1----:R-:W-:-:S07]  /*3fb0*/  FADD.FTZ R14, R12, R15 ;  /* 0x0000000f0c0e7221 */ /* 0x002fce0000010000 */
[----:B------:R-:W1:Y:S01]  /*3fc0*/  MUFU.EX2 R13, R13 ;  /* 0x0000000d000d7308 */ /* 0x000e620000000800 */
[----:B--2---:R-:W-:-:S07]  /*3fd0*/  FADD.FTZ R15, R27, R14 ;  /* 0x0000000e1b0f7221 */ /* 0x004fce0000010000 */
[----:B------:R-:W2:Y:S01]  /*3fe0*/  MUFU.EX2 R42, R42 ;  /* 0x0000002a002a7308 */ /* 0x000ea20000000800 */
[C---:B0-----:R-:W-:Y:S01]  /*3ff0*/  F2FP.SATFINITE.E4M3.F32.PACK_AB_MERGE_C R27, R28.reuse, R27, RZ ;  /* 0x0000001b1c1b723e */ /* 0x041fe200048070ff */
[----:B------:R-:W-:-:S03]  /*4000*/  FADD.FTZ R28, R28, R15 ;  /* 0x0000000f1c1c7221 */ /* 0x000fc60000010000 */
[----:B------:R-:W-:-:S03]  /*4010*/  F2FP.SATFINITE.E4M3.F32.PACK_AB_MERGE_C R140, R12, R11, R27 ;  /* 0x0000000b0c8c723e */ /* 0x000fc6000480701b */
        /* <DEDUP_REMOVED lines=8> */
[----:B------:R-:W-:-:S03]  /*40a0*/  F2FP.SATFINITE.E4M3.F32.PACK_AB_MERGE_C R143, R76, R61, RZ ;  /* 0x0000003d4c8f723e */ /* 0x000fc600048070ff */
[----:B------:R-:W-:Y:S01]  /*40b0*/  FADD.FTZ R21, R76, R21 ;  /* 0x000000154c157221 */ /* 0x000fe20000010000 */
[----:B------:R-:W-:Y:S02]  /*40c0*/  F2FP.SATFINITE.E4M3.F32.PACK_AB_MERGE_C R143, R42, R39, R143 ;  /* 0x000000272a8f723e */ /* 0x000fe4000480708f */
[----:B------:R-:W-:Y:S01]  /*40d0*/  MUFU.EX2 R62, R62 ;  /* 0x0000003e003e7308 */ /* 0x000fe20000000800 */
[----:B--2---:R-:W-:-:S07]  /*40e0*/  FADD.FTZ R15, R3, R14 ;  /* 0x0000000e030f7221 */ /* 0x004fce0000010000 */
[----:B------:R-:W1:Y:S01]  /*40f0*/  MUFU.EX2 R65, R65 ;  /* 0x0000004100417308 */ /* 0x000e620000000800 */
[C---:B0-----:R-:W-:Y:S01]  /*4100*/  F2FP.SATFINITE.E4M3.F32.PACK_AB_MERGE_C R24, R32.reuse, R3, RZ ;  /* 0x000000032018723e */ /* 0x041fe200048070ff */
[----:B------:R-:W-:-:S03]  /*4110*/  FADD.FTZ R32, R32, R15 ;  /* 0x0000000f20207221 */ /* 0x000fc60000010000 */
[----:B------:R-:W-:-:S03]  /*4120*/  F2FP.SATFINITE.E4M3.F32.PACK_AB_MERGE_C R142, R30, R13, R24 ;  /* 0x0000000d1e8e723e */ /* 0x000fc60004807018 */
        /* <DEDUP_REMOVED lines=12> */
[----:B0-----:R-:W-:-:S01]  /*41f0*/  FADD.FTZ R14, R4, R3 ;  /* 0x00000003040e7221 */ /* 0x001fc20000010000 */
[----:B------:R-:W-:-:S06]  /*4200*/  FADD.FTZ R65, R65, R62 ;  /* 0x0000003e41417221 */ /* 0x000fcc0000010000 */
[----:B------:R-:W-:Y:S01]  /*4210*/  MUFU.EX2 R68, R68 ;  /* 0x0000004400447308 */ /* 0x000fe20000000800 */
[----:B--2---:R-:W-:-:S07]  /*4220*/  FADD.FTZ R3, R59, R14 ;  /* 0x0000000e3b037221 */ /* 0x004fce0000010000 */
[----:B------:R-:W0:Y:S01]  /*4230*/  MUFU.EX2 R69, R69 ;  /* 0x0000004500457308 */ /* 0x000e220000000800 */
[----:B-1----:R-:W-:-:S01]  /*4240*/  FADD.FTZ R3, R60, R3 ;  /* 0x000000033c037221 */ /* 0x002fc20000010000 */
[----:B------:R-:W-:-:S04]  /*4250*/  F2FP.SATFINITE.E4M3.F32.PACK_AB_MERGE_C R59, R60, R59, RZ ;  /* 0x0000003b3c3b723e */ /* 0x000fc800048070ff */
[----:B------:R-:W-:Y:S02]  /*4260*/  F2FP.SATFINITE.E4M3.F32.PACK_AB_MERGE_C R144, R4, R29, R59 ;  /* 0x0000001d0490723e */ /* 0x000fe4000480703b */
        /* <DEDUP_REMOVED lines=12> */
[----:B-1----:R-:W-:-:S01]  /*4330*/  FADD.FTZ R3, R73, R6 ;  /* 0x0000000649037221 */ /* 0x002fc20000010000 */
[----:B0-----:R-:W-:-:S03]  /*4340*/  F2FP.SATFINITE.E4M3.F32.PACK_AB_MERGE_C R5, R15, R74, RZ ;  /* 0x0000004a0f05723e */ /* 0x001fc600048070ff */
[----:B------:R-:W-:Y:S01]  /*4350*/  FADD.FTZ R74, R74, R3 ;  /* 0x000000034a4a7221 */ /* 0x000fe20000010000 */
[----:B------:R-:W-:-:S01]  /*4360*/  FADD.FTZ R3, R69, R68 ;  /* 0x0000004445037221 */ /* 0x000fc20000010000 */
[----:B------:R-:W-:Y:S02]  /*4370*/  F2FP.SATFINITE.E4M3.F32.PACK_AB_MERGE_C R146, R73, R72, R5 ;  /* 0x000000484992723e */ /* 0x000fe40004807005 */
[----:B------:R-:W-:-:S01]  /*4380*/  FADD.FTZ R4, R15, R74 ;  /* 0x0000004a0f047221 */ /* 0x000fc20000010000 */
        /* <DEDUP_REMOVED lines=27> */
[----:B------:R-:W-:Y:S01]  /*4540*/  UMOV UR21, UR37 ;  /* 0x0000002500157c82 */ /* 0x000fe20008000000 */
[----:B------:R-:W-:Y:S01]  /*4550*/  UMOV UR22, UR38 ;  /* 0x0000002600167c82 */ /* 0x000fe20008000000 */
[----:B------:R-:W-:-:S05]  /*4560*/  ULDC UR18, c[0x0][0x988] ;  /* 0x0002620000127ab9 */ /* 0x000fca0000000800 */
.L_x_174:
[----:B------:R-:W-:-:S04]  /*4570*/  UISETP.NE.AND UP0, UPT, UR22, 0x1, UPT ;  /* 0x000000011600788c */ /* 0x000fc8000bf05270 */
[----:B------:R-:W-:-:S04]  /*4580*/  USEL UR37, URZ, 0x1, UP0 ;  /* 0x000000013f257887 */ /* 0x000fc80008000000 */
[----:B------:R-:W-:Y:S01]  /*4590*/  ULOP3.LUT UR37, UR21, UR37, URZ, 0x3c, !UPT ;  /* 0x0000002515257292 */ /* 0x000fe2000f8e3c3f */
[----:B------:R-:W-:Y:S11]  /*45a0*/  @!P0 BRA `(.L_x_164) ;  /* 0x0000000000048947 */ /* 0x000ff60003800000 */
[----:B------:R-:W-:Y:S01]  /*45b0*/  BPT.TRAP 0x1 ;  /* 0x000000040000795c */ /* 0x000fe20000300000 */
.L_x_164:
[----:B------:R-:W0:Y:S01]  /*45c0*/  S2UR UR19, SR_CgaCtaId ;  /* 0x00000000001379c3 */ /* 0x000e220000008800 */
[----:B------:R-:W-:Y:S01]  /*45d0*/  UIADD3 UR38, UR22, 0x1, URZ ;  /* 0x0000000116267890 */ /* 0x000fe2000fffe03f */
[----:B------:R-:W-:Y:S01]  /*45e0*/  IMAD.U32 R7, RZ, RZ, UR37 ;  /* 0x00000025ff077e24 */ /* 0x000fe2000f8e00ff */
[----:B------:R-:W-:Y:S02]  /*45f0*/  UMOV UR6, 0x400 ;  /* 0x0000040000067882 */ /* 0x000fe40000000000 */
[----:B------:R-:W-:Y:S02]  /*4600*/  UISETP.NE.AND UP0, UPT, UR38, 0x2, UPT ;  /* 0x000000022600788c */ /* 0x000fe4000bf05270 */
[----:B------:R-:W-:Y:S02]  /*4610*/  SHF.L.U32 R7, R7, 0x1f, RZ ;  /* 0x0000001f07077819 */ /* 0x000fe400000006ff */
[----:B------:R-:W-:Y:S02]  /*4620*/  USEL UR38, UR38, URZ, UP0 ;  /* 0x0000003f26267287 */ /* 0x000fe40008000000 */
[----:B0-----:R-:W-:-:S04]  /*4630*/  ULEA UR23, UR19, UR6, 0x18 ;  /* 0x0000000613177291 */ /* 0x001fc8000f8ec03f */
[----:B------:R-:W-:-:S09]  /*4640*/  ULEA UR20, UR38, UR23, 0x3 ;  /* 0x0000001726147291 */ /* 0x000fd2000f8e183f */
[----:B------:R0:W1:Y:S01]  /*4650*/  SYNCS.PHASECHK.TRANS64.TRYWAIT P1, [UR20+0x19c30], R7 ;  /* 0x019c3007ff0075a7 */ /* 0x0000620008020154 */
[----:B------:R-:W-:Y:S05]  /*4660*/  @!P0 BRA `(.L_x_165) ;  /* 0x0000000000048947 */ /* 0x000fea0003800000 */
[----:B------:R-:W-:Y:S01]  /*4670*/  BPT.TRAP 0x1 ;  /* 0x000000040000795c */ /* 0x000fe20000300000 */
.L_x_165:
[----:B-1----:R-:W-:Y:S05]  /*4680*/  @P1 BRA `(.L_x_166) ;  /* 0x0000000000081947 */ /* 0x002fea0003800000 */
[----:B------:R-:W1:Y:S02]  /*4690*/  SYNCS.PHASECHK.TRANS64.TRYWAIT P1, [UR20+0x19c30], R7 ;  /* 0x019c3007ff0075a7 */ /* 0x000e640008020154 */
[----:B-1----:R-:W-:Y:S05]  /*46a0*/  @!P1 BRA `(.L_x_167) ;  /* 0x000000b800f89947 */ /* 0x002fea0003800000 */
.L_x_166:
[----:B------:R-:W-:Y:S01]  /*46b0*/  UIMAD UR14, UR38, 0x300, UR16 ;  /* 0x00000300260e78a4 */ /* 0x000fe2000f8e0210 */
[----:B------:R-:W-:Y:S01]  /*46c0*/  WARPGROUP.ARRIVE ;  /* 0x00000000000079c5 */ /* 0x000fe20000000000 */
[----:B------:R-:W-:Y:S01]  /*46d0*/  UMOV UR15, 0xc0000010 ;  /* 0xc0000010000f7882 */ /* 0x000fe20000000000 */
[----:B------:R-:W-:Y:S01]  /*46e0*/  UMOV UR7, 0xc0000010 ;  /* 0xc000001000077882 */ /* 0x000fe20000000000 */
[----:B------:R-:W-:Y:S02]  /*46f0*/  UIADD3 UR6, UR14, 0x100, URZ ;  /* 0x000001000e067890 */ /* 0x000fe4000fffe03f */
[----:B------:R-:W-:Y:S01]  /*4700*/  UIADD3 UR10, UR14, 0x200, URZ ;  /* 0x000002000e0a7890 */ /* 0x000fe2000fffe03f */
[----:B------:R-:W-:Y:S02]  /*4710*/  UMOV UR11, 0xc0000010 ;  /* 0xc0000010000b7882 */ /* 0x000fe40000000000 */
[----:B------:R-:W-:Y:S03]  /*4720*/  QGMMA.64x128x32.F32.E4M3.E4M3 R24, gdesc[UR12], RZ, !UPT, gsb0 ;  /* 0x01e000000c1879f3 */ /* 0x000fe6000c0008ff */
[----:B------:R-:W-:-:S02]  /*4730*/  WARPGROUP.DEPBAR.LE gsb0, 0x0 ;  /* 0x00008000000079c5 */ /* 0x000fc40000010000 */
        /* <DEDUP_REMOVED lines=8> */
.L_x_168:
[----:B------:R-:W-:Y:S01]  /*47c0*/  ULEA UR11, UR22, UR23, 0x3 ;  /* 0x00000017160b7291 */ /* 0x000fe2000f8e183f */
[----:B01----:R-:W-:-:S05]  /*47d0*/  IMAD.U32 R7, RZ, RZ, UR21 ;  /* 0x00000015ff077e24 */ /* 0x003fca000f8e00ff */
[----:B------:R-:W-:-:S04]  /*47e0*/  SHF.L.U32 R7, R7, 0x1f, RZ ;  /* 0x0000001f07077819 */ /* 0x000fc800000006ff */
[----:B------:R0:W1:Y:S01]  /*47f0*/  SYNCS.PHASECHK.TRANS64.TRYWAIT P1, [UR11+0x19c50], R7 ;  /* 0x019c5007ff0075a7 */ /* 0x000062000802014b */
[----:B------:R-:W-:Y:S05]  /*4800*/  @!P0 BRA `(.L_x_169) ;  /* 0x0000000000048947 */ /* 0x000fea0003800000 */
[----:B------:R-:W-:Y:S01]  /*4810*/  BPT.TRAP 0x1 ;  /* 0x000000040000795c */ /* 0x000fe20000300000 */
.L_x_169:
[----:B-1----:R-:W-:Y:S05]  /*4820*/  @P1 BRA `(.L_x_170) ;  /* 0x0000000000081947 */ /* 0x002fea0003800000 */
[----:B------:R-:W1:Y:S02]  /*4830*/  SYNCS.PHASECHK.TRANS64.TRYWAIT P1, [UR11+0x19c50], R7 ;  /* 0x019c5007ff0075a7 */ /* 0x000e64000802014b */
[----:B-1----:R-:W-:Y:S05]  /*4840*/  @!P1 BRA `(.L_x_171) ;  /* 0x000000b800a89947 */ /* 0x002fea0003800000 */
.L_x_170:
        /* <DEDUP_REMOVED lines=23> */
[----:B------:R-:W-:Y:S03]  /*49c0*/  QGMMA.64x96x32.F32.E4M3.E4M3 R88, R144, gdesc[UR4], R88, gsb0 ;  /* 0x0160000490587df3 */ /* 0x000fe60008000858 */
[----:B------:R-:W-:Y:S02]  /*49d0*/  WARPGROUP.DEPBAR.LE gsb0, 0x0 ;  /* 0x00008000000079c5 */ /* 0x000fe40000010000 */
[----:B------:R-:W-:Y:S05]  /*49e0*/  @!P0 BRA `(.L_x_172) ;  /* 0x0000000000048947 */ /* 0x000fea0003800000 */
[----:B------:R-:W-:Y:S01]  /*49f0*/  BPT.TRAP 0x1 ;  /* 0x000000040000795c */ /* 0x000fe20000300000 */
.L_x_172:
[C---:B01----:R-:W-:Y:S01]  /*4a00*/  FMUL.FTZ R7, R0.reuse, R24 ;  /* 0x0000001800077220 */ /* 0x043fe20000410000 */
[C---:B------:R-:W-:Y:S01]  /*4a10*/  FMUL.FTZ R8, R0.reuse, R25 ;  /* 0x0000001900087220 */ /* 0x040fe20000410000 */
[C---:B------:R-:W-:Y:S01]  /*4a20*/  FMUL.FTZ R11, R0.reuse, R28 ;  /* 0x0000001c000b7220 */ /* 0x040fe20000410000 */
        /* <DEDUP_REMOVED lines=48> */
[----:B------:R-:W-:-:S03]  /*4d30*/  UIADD3 UR20, UR20, 0x19c40, URZ ;  /* 0x00019c4014147890 */ /* 0x000fc6000fffe03f */
[----:B------:R-:W0:Y:S01]  /*4d40*/  MUFU.TANH R25, R25 ;  /* 0x0000001900197308 */ /* 0x000e220000002400 */
[----:B-1----:R-:W-:Y:S01]  /*4d50*/  FMNMX.FTZ R45, R15, R44, !PT ;  /* 0x0000002c0f2d7209 */ /* 0x002fe20007810000 */
[----:B------:R-:W-:Y:S01]  /*4d60*/  FMUL.FTZ R44, R0, R65 ;  /* 0x00000041002c7220 */ /* 0x000fe20000410000 */
[----:B------:R-:W-:-:S05]  /*4d70*/  UPRMT UR20, UR19, 0x654, UR20 ;  /* 0x0000065413147896 */ /* 0x000fca0008000014 */
[----:B------:R-:W1:Y:S01]  /*4d80*/  MUFU.TANH R26, R26 ;  /* 0x0000001a001a7308 */ /* 0x000e620000002400 */
[----:B--2---:R-:W-:Y:S01]  /*4d90*/  FMNMX.FTZ R48, R20, R45, !PT ;  /* 0x0000002d14307209 */ /* 0x004fe20007810000 */
[----:B------:R-:W-:Y:S02]  /*4da0*/  FMUL.FTZ R45, R0, R68 ;  /* 0x00000044002d7220 */ /* 0x000fe40000410000 */
[----:B------:R-:W-:Y:S04]  /*4db0*/  SYNCS.ARRIVE.TRANS64.RED.A1T0 RZ, [UR20], RZ ;  /* 0x000000ffffff79a7 */ /* 0x000fe80008100414 */
        /* <DEDUP_REMOVED lines=15> */
[----:B0-----:R-:W-:Y:S01]  /*4eb0*/  FMNMX.FTZ R53, R31, R52, !PT ;  /* 0x000000341f357209 */ /* 0x001fe20007810000 */
[C---:B------:R-:W-:Y:S01]  /*4ec0*/  FMUL.FTZ R52, R0.reuse, R73 ;  /* 0x0000004900347220 */ /* 0x040fe20000410000 */
[----:B------:R-:W-:-:S05]  /*4ed0*/  FMUL.FTZ R73, R0, R78 ;  /* 0x0000004e00497220 */ /* 0x000fca0000410000 */
        /* <DEDUP_REMOVED lines=8> */
[----:B-1----:R-:W-:Y:S01]  /*4f60*/  FMNMX.FTZ R57, R35, R56, !PT ;  /* 0x0000003823397209 */ /* 0x002fe20007810000 */
[C---:B------:R-:W-:Y:S01]  /*4f70*/  FMUL.FTZ R56, R0.reuse, R77 ;  /* 0x0000004d00387220 */ /* 0x040fe20000410000 */
[----:B------:R-:W-:-:S05]  /*4f80*/  FMUL.FTZ R77, R0, R86 ;  /* 0x00000056004d7220 */ /* 0x000fca0000410000 */
        /* <DEDUP_REMOVED lines=35> */
[----:B------:R-:W-:-:S04]  /*51c0*/  FMUL.FTZ R69, R0, R47 ;  /* 0x0000002f00457220 */ /* 0x000fc80000410000 */
[----:B------:R-:W1:Y:S02]  /*51d0*/  SHFL.BFLY PT, R38, R68, 0x2, 0x1f ;  /* 0x0c401f0044267f89 */ /* 0x000e6400000e0000 */
[----:B------:R-:W3:Y:S08]  /*51e0*/  MUFU.TANH R13, R13 ;  /* 0x0000000d000d7308 */ /* 0x000ef00000002400 */
[----:B------:R-:W4:Y:S08]  /*51f0*/  MUFU.TANH R14, R14 ;  /* 0x0000000e000e7308 */ /* 0x000f300000002400 */
[----:B------:R-:W5:Y:S01]  /*5200*/  MUFU.TANH R21, R21 ;  /* 0x0000001500157308 */ /* 0x000f620000002400 */
[----:B-1----:R-:W-:-:S07]  /*5210*/  FMNMX.FTZ R38, R68, R38, !PT ;  /* 0x0000002644267209 */ /* 0x002fce0007810000 */
[----:B------:R-:W1:Y:S01]  /*5220*/  MUFU.TANH R24, R24 ;  /* 0x0000001800187308 */ /* 0x000e620000002400 */
[----:B------:R-:W2:Y:S07]  /*5230*/  SHFL.BFLY PT, R47, R38, 0x1, 0x1f ;  /* 0x0c201f00262f7f89 */ /* 0x000eae00000e0000 */
[----:B------:R-:W1:Y:S08]  /*5240*/  MUFU.TANH R65, R65 ;  /* 0x0000004100417308 */ /* 0x000e700000002400 */
[----:B------:R-:W1:Y:S08]  /*5250*/  MUFU.TANH R39, R39 ;  /* 0x0000002700277308 */ /* 0x000e700000002400 */
[----:B------:R-:W1:Y:S01]  /*5260*/  MUFU.TANH R42, R42 ;  /* 0x0000002a002a7308 */ /* 0x000e620000002400 */
[----:B--2---:R-:W-:-:S02]  /*5270*/  FMNMX.FTZ R38, R38, R47, !PT ;  /* 0x0000002f26267209 */ /* 0x004fc40007810000 */
[----:B------:R-:W-:-:S05]  /*5280*/  FMNMX.FTZ R47, R9, R5, !PT ;  /* 0x00000005092f7209 */ /* 0x000fca0007810000 */
[----:B------:R-:W2:Y:S01]  /*5290*/  MUFU.TANH R43, R43 ;  /* 0x0000002b002b7308 */ /* 0x000ea20000002400 */
[----:B0-----:R-:W-:Y:S01]  /*52a0*/  FMNMX.FTZ R68, R10, R47, !PT ;  /* 0x0000002f0a447209 */ /* 0x001fe20007810000 */
[----:B------:R-:W-:-:S03]  /*52b0*/  FADD.FTZ R6, -R38, R6 ;  /* 0x0000000626067221 */ /* 0x000fc60000010100 */
[----:B---3--:R-:W-:Y:S01]  /*52c0*/  FMNMX.FTZ R47, R13, R68, !PT ;  /* 0x000000440d2f7209 */ /* 0x008fe20007810000 */
[----:B------:R-:W-:Y:S02]  /*52d0*/  FMUL.FTZ R6, R6, UR18 ;  /* 0x0000001206067c20 */ /* 0x000fe40008410000 */
[----:B------:R-:W0:Y:S01]  /*52e0*/  MUFU.TANH R46, R46 ;  /* 0x0000002e002e7308 */ /* 0x000e220000002400 */
[----:B----4-:R-:W-:-:S04]  /*52f0*/  FMNMX.FTZ R68, R14, R47, !PT ;  /* 0x0000002f0e447209 */ /* 0x010fc80007810000 */
[----:B-----5:R-:W-:-:S03]  /*5300*/  FMNMX.FTZ R47, R21, R68, !PT ;  /* 0x00000044152f7209 */ /* 0x020fc60007810000 */
[----:B------:R-:W3:Y:S01]  /*5310*/  MUFU.TANH R69, R69 ;  /* 0x0000004500457308 */ /* 0x000ee20000002400 */
[----:B-1----:R-:W-:-:S04]  /*5320*/  FMNMX.FTZ R68, R24, R47, !PT ;  /* 0x0000002f18447209 */ /* 0x002fc80007810000 */
[----:B------:R-:W-:-:S03]  /*5330*/  FMNMX.FTZ R68, R65, R68, !PT ;  /* 0x0000004441447209 */ /* 0x000fc60007810000 */
[----:B------:R-:W1:Y:S01]  /*5340*/  MUFU.TANH R50, R50 ;  /* 0x0000003200327308 */ /* 0x000e620000002400 */
[----:B------:R-:W-:Y:S01]  /*5350*/  FMNMX.FTZ R47, R39, R68, !PT ;  /* 0x00000044272f7209 */ /* 0x000fe20007810000 */
[----:B------:R-:W-:-:S03]  /*5360*/  FMUL.FTZ R68, R0, R70 ;  /* 0x0000004600447220 */ /* 0x000fc60000410000 */
[----:B------:R-:W-:-:S03]  /*5370*/  FMNMX.FTZ R70, R42, R47, !PT ;  /* 0x0000002f2a467209 */ /* 0x000fc60007810000 */
[----:B------:R-:W4:Y:S01]  /*5380*/  MUFU.TANH R51, R51 ;  /* 0x0000003300337308 */ /* 0x000f220000002400 */
[----:B--2---:R-:W-:Y:S01]  /*5390*/  FMNMX.FTZ R47, R43, R70, !PT ;  /* 0x000000462b2f7209 */ /* 0x004fe20007810000 */
[C---:B------:R-:W-:Y:S01]  /*53a0*/  FMUL.FTZ R70, R0.reuse, R71 ;  /* 0x0000004700467220 */ /* 0x040fe20000410000 */
[----:B------:R-:W-:Y:S02]  /*53b0*/  FMUL.FTZ R71, R0, R74 ;  /* 0x0000004a00477220 */ /* 0x000fe40000410000 */
[----:B0-----:R-:W-:-:S03]  /*53c0*/  FMNMX.FTZ R72, R46, R47, !PT ;  /* 0x0000002f2e487209 */ /* 0x001fc60007810000 */
[----:B------:R-:W0:Y:S01]  /*53d0*/  MUFU.TANH R54, R54 ;  /* 0x0000003600367308 */ /* 0x000e220000002400 */
[----:B---3--:R-:W-:-:S04]  /*53e0*/  FMNMX.FTZ R47, R69, R72, !PT ;  /* 0x00000048452f7209 */ /* 0x008fc80007810000 */
[----:B-1----:R-:W-:-:S03]  /*53f0*/  FMNMX.FTZ R72, R50, R47, !PT ;  /* 0x0000002f32487209 */ /* 0x002fc60007810000 */
[----:B------:R-:W1:Y:S01]  /*5400*/  MUFU.TANH R55, R55 ;  /* 0x0000003700377308 */ /* 0x000e620000002400 */
[----:B----4-:R-:W-:Y:S01]  /*5410*/  FMNMX.FTZ R47, R51, R72, !PT ;  /* 0x00000048332f7209 */ /* 0x010fe20007810000 */
[C---:B------:R-:W-:Y:S01]  /*5420*/  FMUL.FTZ R72, R0.reuse, R75 ;  /* 0x0000004b00487220 */ /* 0x040fe20000410000 */
[----:B------:R-:W-:-:S05]  /*5430*/  FMUL.FTZ R75, R0, R82 ;  /* 0x00000052004b7220 */ /* 0x000fca0000410000 */
        /* <DEDUP_REMOVED lines=8> */
[----:B------:R-:W-:Y:S01]  /*54c0*/  FMUL.FTZ R74, R0, R79 ;  /* 0x0000004f004a7220 */ /* 0x000fe20000410000 */
[----:B------:R-:W-:-:S04]  /*54d0*/  IMAD.U32 R79, RZ, RZ, UR18 ;  /* 0x00000012ff4f7e24 */ /* 0x000fc8000f8e00ff */
[----:B------:R-:W-:Y:S01]  /*54e0*/  FFMA.FTZ R79, R38, R79, -8 ;  /* 0xc1000000264f7423 */ /* 0x000fe2000001004f */
[----:B------:R-:W0:Y:S01]  /*54f0*/  MUFU.TANH R66, R66 ;  /* 0x0000004200427308 */ /* 0x000e220000002400 */
[----:B-1----:R-:W-:Y:S02]  /*5500*/  FMNMX.FTZ R76, R62, R47, !PT ;  /* 0x0000002f3e4c7209 */ /* 0x002fe40007810000 */
[--C-:B------:R-:W-:Y:S01]  /*5510*/  FFMA.FTZ R8, R8, UR18, -R79.reuse ;  /* 0x0000001208087c23 */ /* 0x100fe2000801084f */
[----:B------:R-:W-:-:S01]  /*5520*/  FFMA.FTZ R7, R7, UR18, -R79 ;  /* 0x0000001207077c23 */ /* 0x000fc2000801084f */
[--C-:B------:R-:W-:Y:S01]  /*5530*/  FFMA.FTZ R11, R11, UR18, -R79.reuse ;  /* 0x000000120b0b7c23 */ /* 0x100fe2000801084f */
[----:B------:R-:W-:-:S01]  /*5540*/  FFMA.FTZ R12, R12, UR18, -R79 ;  /* 0x000000120c0c7c23 */ /* 0x000fc2000801084f */
[--C-:B------:R-:W-:Y:S01]  /*5550*/  FFMA.FTZ R15, R15, UR18, -R79.reuse ;  /* 0x000000120f0f7c23 */ /* 0x100fe2000801084f */
[----:B------:R-:W1:Y:S01]  /*5560*/  MUFU.TANH R67, R67 ;  /* 0x0000004300437308 */ /* 0x000e620000002400 */
[----:B--2---:R-:W-:Y:S01]  /*5570*/  FMNMX.FTZ R47, R63, R76, !PT ;  /* 0x0000004c3f2f7209 */ /* 0x004fe20007810000 */
[--C-:B------:R-:W-:Y:S01]  /*5580*/  FFMA.FTZ R20, R20, UR18, -R79.reuse ;  /* 0x0000001214147c23 */ /* 0x100fe2000801084f */
[----:B------:R-:W-:-:S01]  /*5590*/  FFMA.FTZ R25, R25, UR18, -R79 ;  /* 0x0000001219197c23 */ /* 0x000fc2000801084f */
[--C-:B------:R-:W-:Y:S01]  /*55a0*/  FFMA.FTZ R26, R26, UR18, -R79.reuse ;  /* 0x000000121a1a7c23 */ /* 0x100fe2000801084f */
[----:B------:R-:W-:-:S01]  /*55b0*/  FFMA.FTZ R27, R27, UR18, -R79 ;  /* 0x000000121b1b7c23 */ /* 0x000fc2000801084f */
[--C-:B------:R-:W-:Y:S01]  /*55c0*/  FFMA.FTZ R28, R28, UR18, -R79.reuse ;  /* 0x000000121c1c7c23 */ /* 0x100fe2000801084f */
[----:B------:R-:W-:-:S01]  /*55d0*/  FFMA.FTZ R29, R29, UR18, -R79 ;  /* 0x000000121d1d7c23 */ /* 0x000fc2000801084f */
[----:B------:R-:W2:Y:S01]  /*55e0*/  MUFU.TANH R68, R68 ;  /* 0x0000004400447308 */ /* 0x000ea20000002400 */
[----:B0-----:R-:W-:Y:S01]  /*55f0*/  FMNMX.FTZ R76, R66, R47, !PT ;  /* 0x0000002f424c7209 */ /* 0x001fe20007810000 */
[--C-:B------:R-:W-:Y:S01]  /*5600*/  FFMA.FTZ R30, R30, UR18, -R79.reuse ;  /* 0x000000121e1e7c23 */ /* 0x100fe2000801084f */
[----:B------:R-:W-:-:S01]  /*5610*/  FFMA.FTZ R31, R31, UR18, -R79 ;  /* 0x000000121f1f7c23 */ /* 0x000fc2000801084f */
[--C-:B------:R-:W-:Y:S01]  /*5620*/  FFMA.FTZ R32, R32, UR18, -R79.reuse ;  /* 0x0000001220207c23 */ /* 0x100fe2000801084f */
[----:B------:R-:W-:-:S01]  /*5630*/  FFMA.FTZ R33, R33, UR18, -R79 ;  /* 0x0000001221217c23 */ /* 0x000fc2000801084f */
[--C-:B------:R-:W-:Y:S01]  /*5640*/  FFMA.FTZ R34, R34, UR18, -R79.reuse ;  /* 0x0000001222227c23 */ /* 0x100fe2000801084f */
[----:B------:R-:W-:-:S01]  /*5650*/  FFMA.FTZ R35, R35, UR18, -R79 ;  /* 0x0000001223237c23 */ /* 0x000fc2000801084f */
[----:B------:R-:W0:Y:S01]  /*5660*/  MUFU.TANH R70, R70 ;  /* 0x0000004600467308 */ /* 0x000e220000002400 */
[----:B-1----:R-:W-:Y:S01]  /*5670*/  FMNMX.FTZ R47, R67, R76, !PT ;  /* 0x0000004c432f7209 */ /* 0x002fe20007810000 */
[----:B------:R-:W-:Y:S01]  /*5680*/  FMUL.FTZ R76, R0, R83 ;  /* 0x00000053004c7220 */ /* 0x000fe20000410000 */
[----:B------:R-:W-:-:S01]  /*5690*/  FFMA.FTZ R36, R36, UR18, -R79 ;  /* 0x0000001224247c23 */ /* 0x000fc2000801084f */
[--C-:B------:R-:W-:Y:S01]  /*56a0*/  FFMA.FTZ R37, R37, UR18, -R79.reuse ;  /* 0x0000001225257c23 */ /* 0x100fe2000801084f */
[----:B------:R-:W-:-:S01]  /*56b0*/  FFMA.FTZ R40, R40, UR18, -R79 ;  /* 0x0000001228287c23 */ /* 0x000fc2000801084f */
[--C-:B------:R-:W-:Y:S01]  /*56c0*/  FFMA.FTZ R41, R41, UR18, -R79.reuse ;  /* 0x0000001229297c23 */ /* 0x100fe2000801084f */
[----:B------:R-:W-:-:S01]  /*56d0*/  FFMA.FTZ R44, R44, UR18, -R79 ;  /* 0x000000122c2c7c23 */ /* 0x000fc2000801084f */
        /* <DEDUP_REMOVED lines=13> */
[----:B------:R-:W-:-:S03]  /*57b0*/  FFMA.FTZ R64, R64, UR18, -R79 ;  /* 0x0000001240407c23 */ /* 0x000fc6000801084f */
        /* <DEDUP_REMOVED lines=13> */
[----:B------:R0:W-:Y:S01]  /*5890*/  MUFU.EX2 R79, R8 ;  /* 0x00000008004f7308 */ /* 0x0001e20000000800 */
[----:B-1----:R-:W-:-:S07]  /*58a0*/  FMNMX.FTZ R47, R77, R80, !PT ;  /* 0x000000504d2f7209 */ /* 0x002fce0007810000 */
[----:B------:R-:W-:Y:S01]  /*58b0*/  MUFU.EX2 R11, R11 ;  /* 0x0000000b000b7308 */ /* 0x000fe20000000800 */
[----:B--2---:R-:W-:Y:S01]  /*58c0*/  FMNMX.FTZ R80, R78, R47, !PT ;  /* 0x0000002f4e507209 */ /* 0x004fe20007810000 */
[----:B0-----:R-:W-:-:S04]  /*58d0*/  IMAD.U32 R8, RZ, RZ, UR18 ;  /* 0x00000012ff087e24 */ /* 0x001fc8000f8e00ff */
[----:B------:R-:W0:Y:S02]  /*58e0*/  SHFL.BFLY PT, R47, R80, 0x2, 0x1f ;  /* 0x0c401f00502f7f89 */ /* 0x000e2400000e0000 */
[----:B------:R-:W-:Y:S08]  /*58f0*/  MUFU.EX2 R12, R12 ;  /* 0x0000000c000c7308 */ /* 0x000ff00000000800 */
[----:B------:R-:W-:Y:S08]  /*5900*/  MUFU.EX2 R15, R15 ;  /* 0x0000000f000f7308 */ /* 0x000ff00000000800 */
[----:B------:R-:W-:Y:S01]  /*5910*/  MUFU.EX2 R20, R20 ;  /* 0x0000001400147308 */ /* 0x000fe20000000800 */
[----:B0-----:R-:W-:-:S07]  /*5920*/  FMNMX.FTZ R81, R80, R47, !PT ;  /* 0x0000002f50517209 */ /* 0x001fce0007810000 */
[----:B------:R-:W-:Y:S01]  /*5930*/  MUFU.EX2 R25, R25 ;  /* 0x0000001900197308 */ /* 0x000fe20000000800 */
[----:B------:R-:W0:Y:S07]  /*5940*/  SHFL.BFLY PT, R82, R81, 0x1, 0x1f ;  /* 0x0c201f0051527f89 */ /* 0x000e2e00000e0000 */
[----:B------:R-:W-:Y:S08]  /*5950*/  MUFU.EX2 R26, R26 ;  /* 0x0000001a001a7308 */ /* 0x000ff00000000800 */
[----:B------:R-:W-:Y:S08]  /*5960*/  MUFU.EX2 R27, R27 ;  /* 0x0000001b001b7308 */ /* 0x000ff00000000800 */
[----:B------:R-:W-:Y:S01]  /*5970*/  MUFU.EX2 R28, R28 ;  /* 0x0000001c001c7308 */ /* 0x000fe20000000800 */
[----:B0-----:R-:W-:-:S05]  /*5980*/  FMNMX.FTZ R47, R81, R82, !PT ;  /* 0x00000052512f7209 */ /* 0x001fca0007810000 */
[----:B------:R-:W-:Y:S02]  /*5990*/  FADD.FTZ R5, -R47, R5 ;  /* 0x000000052f057221 */ /* 0x000fe40000010100 */
[----:B------:R-:W-:Y:S02]  /*59a0*/  MUFU.EX2 R81, R6 ;  /* 0x0000000600517308 */ /* 0x000fe40000000800 */
[----:B------:R-:W-:-:S06]  /*59b0*/  FMUL.FTZ R5, R5, UR18 ;  /* 0x0000001205057c20 */ /* 0x000fcc0008410000 */
[----:B------:R0:W-:Y:S08]  /*59c0*/  MUFU.EX2 R80, R5 ;  /* 0x0000000500507308 */ /* 0x0001f00000000800 */
[----:B------:R-:W1:Y:S01]  /*59d0*/  MUFU.EX2 R6, R7 ;  /* 0x0000000700067308 */ /* 0x000e620000000800 */
[----:B0-----:R-:W-:-:S04]  /*59e0*/  FFMA.FTZ R5, R47, R8, -8 ;  /* 0xc10000002f057423 */ /* 0x001fc80000010008 */
        /* <DEDUP_REMOVED lines=10> */
[--C-:B------:R-:W-:Y:S01]  /*5a90*/  FFMA.FTZ R43, R43, UR18, -R5.reuse ;  /* 0x000000122b2b7c23 */ /* 0x100fe20008010805 */
[----:B------:R-:W-:-:S01]  /*5aa0*/  FFMA.FTZ R46, R46, UR18, -R5 ;  /* 0x000000122e2e7c23 */ /* 0x000fc20008010805 */
[----:B-1----:R-:W-:Y:S01]  /*5ab0*/  FFMA.FTZ R4, R81, R4, R6 ;  /* 0x0000000451047223 */ /* 0x002fe20000010006 */
        /* <DEDUP_REMOVED lines=10> */
[----:B0-----:R-:W-:-:S01]  /*5b60*/  FFMA.FTZ R3, R80, R3, R9 ;  /* 0x0000000350037223 */ /* 0x001fc20000010009 */
        /* <DEDUP_REMOVED lines=12> */
[--C-:B------:R-:W-:Y:S01]  /*5c30*/  FFMA.FTZ R77, R77, UR18, -R5.reuse ;  /* 0x000000124d4d7c23 */ /* 0x100fe20008010805 */
[----:B------:R-:W-:-:S01]  /*5c40*/  FFMA.FTZ R5, R78, UR18, -R5 ;  /* 0x000000124e057c23 */ /* 0x000fc20008010805 */
[----:B------:R-:W3:Y:S01]  /*5c50*/  MUFU.EX2 R21, R21 ;  /* 0x0000001500157308 */ /* 0x000ee20000000800 */
[----:B------:R-:W-:-:S01]  /*5c60*/  FADD.FTZ R4, R79, R4 ;  /* 0x000000044f047221 */ /* 0x000fc20000010000 */
[----:B-1----:R-:W-:-:S03]  /*5c70*/  FADD.FTZ R78, R10, R3 ;  /* 0x000000030a4e7221 */ /* 0x002fc60000010000 */
[----:B------:R-:W-:Y:S01]  /*5c80*/  FADD.FTZ R3, R11, R4 ;  /* 0x000000040b037221 */ /* 0x000fe20000010000 */
[----:B--2---:R-:W-:-:S02]  /*5c90*/  FADD.FTZ R7, R13, R78 ;  /* 0x0000004e0d077221 */ /* 0x004fc40000010000 */
[----:B------:R-:W1:Y:S01]  /*5ca0*/  MUFU.EX2 R24, R24 ;  /* 0x0000001800187308 */ /* 0x000e620000000800 */
[----:B------:R-:W-:-:S01]  /*5cb0*/  FADD.FTZ R4, R12, R3 ;  /* 0x000000030c047221 */ /* 0x000fc20000010000 */
[----:B0-----:R-:W-:-:S03]  /*5cc0*/  FADD.FTZ R78, R14, R7 ;  /* 0x000000070e4e7221 */ /* 0x001fc60000010000 */
[----:B------:R-:W-:-:S03]  /*5cd0*/  FADD.FTZ R3, R15, R4 ;  /* 0x000000040f037221 */ /* 0x000fc60000010000 */
[----:B------:R-:W0:Y:S01]  /*5ce0*/  MUFU.EX2 R65, R65 ;  /* 0x0000004100417308 */ /* 0x000e220000000800 */
[----:B---3--:R-:W-:-:S01]  /*5cf0*/  FADD.FTZ R7, R21, R78 ;  /* 0x0000004e15077221 */ /* 0x008fc20000010000 */
[----:B------:R-:W-:-:S04]  /*5d00*/  FADD.FTZ R4, R20, R3 ;  /* 0x0000000314047221 */ /* 0x000fc80000010000 */
[----:B------:R-:W-:Y:S02]  /*5d10*/  FADD.FTZ R3, R25, R4 ;  /* 0x0000000419037221 */ /* 0x000fe40000010000 */
[----:B------:R-:W2:Y:S01]  /*5d20*/  MUFU.EX2 R8, R39 ;  /* 0x0000002700087308 */ /* 0x000ea20000000800 */
[----:B-1----:R-:W-:-:S01]  /*5d30*/  FADD.FTZ R78, R24, R7 ;  /* 0x00000007184e7221 */ /* 0x002fc20000010000 */
[----:B------:R-:W-:-:S04]  /*5d40*/  FADD.FTZ R4, R26, R3 ;  /* 0x000000031a047221 */ /* 0x000fc80000010000 */
[----:B------:R-:W-:Y:S02]  /*5d50*/  FADD.FTZ R3, R27, R4 ;  /* 0x000000041b037221 */ /* 0x000fe40000010000 */
[----:B------:R-:W1:Y:S01]  /*5d60*/  MUFU.EX2 R42, R42 ;  /* 0x0000002a002a7308 */ /* 0x000e620000000800 */
[----:B0-----:R-:W-:-:S01]  /*5d70*/  FADD.FTZ R7, R65, R78 ;  /* 0x0000004e41077221 */ /* 0x001fc20000010000 */
[----:B------:R-:W-:-:S06]  /*5d80*/  FADD.FTZ R78, R28, R3 ;  /* 0x000000031c4e7221 */ /* 0x000fcc0000010000 */
        /* <DEDUP_REMOVED lines=22> */
[----:B------:R-:W-:Y:S01]  /*5ef0*/  MUFU.EX2 R34, R34 ;  /* 0x0000002200227308 */ /* 0x000fe20000000800 */
[----:B0-----:R-:W-:-:S07]  /*5f00*/  FADD.FTZ R3, R33, R78 ;  /* 0x0000004e21037221 */ /* 0x001fce0000010000 */
[----:B------:R-:W0:Y:S01]  /*5f10*/  MUFU.EX2 R55, R55 ;  /* 0x0000003700377308 */ /* 0x000e220000000800 */
[----:B--2---:R-:W-:-:S07]  /*5f20*/  FADD.FTZ R4, R54, R39 ;  /* 0x0000002736047221 */ /* 0x004fce0000010000 */
[----:B------:R-:W-:Y:S08]  /*5f30*/  MUFU.EX2 R35, R35 ;  /* 0x0000002300237308 */ /* 0x000ff00000000800 */
[----:B------:R-:W1:Y:S01]  /*5f40*/  MUFU.EX2 R58, R58 ;  /* 0x0000003a003a7308 */ /* 0x000e620000000800 */
[----:B0-----:R-:W-:-:S07]  /*5f50*/  FADD.FTZ R39, R55, R4 ;  /* 0x0000000437277221 */ /* 0x001fce0000010000 */
[----:B------:R-:W-:Y:S08]  /*5f60*/  MUFU.EX2 R36, R36 ;  /* 0x0000002400247308 */ /* 0x000ff00000000800 */
[----:B------:R-:W0:Y:S01]  /*5f70*/  MUFU.EX2 R59, R59 ;  /* 0x0000003b003b7308 */ /* 0x000e220000000800 */
[----:B-1----:R-:W-:-:S07]  /*5f80*/  FADD.FTZ R4, R58, R39 ;  /* 0x000000273a047221 */ /* 0x002fce0000010000 */
[----:B------:R-:W-:Y:S08]  /*5f90*/  MUFU.EX2 R37, R37 ;  /* 0x0000002500257308 */ /* 0x000ff00000000800 */
[----:B------:R-:W1:Y:S01]  /*5fa0*/  MUFU.EX2 R62, R62 ;  /* 0x0000003e003e7308 */ /* 0x000e620000000800 */
[----:B0-----:R-:W-:-:S07]  /*5fb0*/  FADD.FTZ R39, R59, R4 ;  /* 0x000000043b277221 */ /* 0x001fce0000010000 */
[----:B------:R-:W0:Y:S08]  /*5fc0*/  MUFU.EX2 R40, R40 ;  /* 0x0000002800287308 */ /* 0x000e300000000800 */
[----:B------:R2:W-:Y:S01]  /*5fd0*/  MUFU.EX2 R7, R70 ;  /* 0x0000004600077308 */ /* 0x0005e20000000800 */
[----:B-1----:R-:W-:-:S07]  /*5fe0*/  FADD.FTZ R4, R62, R39 ;  /* 0x000000273e047221 */ /* 0x002fce0000010000 */
[----:B------:R-:W1:Y:S01]  /*5ff0*/  MUFU.EX2 R63, R63 ;  /* 0x0000003f003f7308 */ /* 0x000e620000000800 */
[----:B--2---:R-:W-:-:S04]  /*6000*/  FADD.FTZ R70, R34, R3 ;  /* 0x0000000322467221 */ /* 0x004fc80000010000 */
[----:B------:R-:W-:-:S03]  /*6010*/  FADD.FTZ R3, R35, R70 ;  /* 0x0000004623037221 */ /* 0x000fc60000010000 */
[----:B------:R-:W2:Y:S01]  /*6020*/  MUFU.EX2 R41, R41 ;  /* 0x0000002900297308 */ /* 0x000ea20000000800 */
[----:B------:R-:W-:-:S04]  /*6030*/  FADD.FTZ R70, R36, R3 ;  /* 0x0000000324467221 */ /* 0x000fc80000010000 */
[----:B------:R-:W-:-:S03]  /*6040*/  FADD.FTZ R3, R37, R70 ;  /* 0x0000004625037221 */ /* 0x000fc60000010000 */
[----:B------:R-:W3:Y:S01]  /*6050*/  MUFU.EX2 R66, R66 ;  /* 0x0000004200427308 */ /* 0x000ee20000000800 */
[----:B0-----:R-:W-:-:S01]  /*6060*/  FADD.FTZ R70, R40, R3 ;  /* 0x0000000328467221 */ /* 0x001fc20000010000 */
[----:B-1----:R-:W-:-:S06]  /*6070*/  FADD.FTZ R39, R63, R4 ;  /* 0x000000043f277221 */ /* 0x002fcc0000010000 */
[----:B------:R-:W0:Y:S01]  /*6080*/  MUFU.EX2 R44, R44 ;  /* 0x0000002c002c7308 */ /* 0x000e220000000800 */
[----:B--2---:R-:W-:-:S07]  /*6090*/  FADD.FTZ R3, R41, R70 ;  /* 0x0000004629037221 */ /* 0x004fce0000010000 */
[----:B------:R-:W1:Y:S01]  /*60a0*/  MUFU.EX2 R67, R67 ;  /* 0x0000004300437308 */ /* 0x000e620000000800 */
[----:B---3--:R-:W-:-:S07]  /*60b0*/  FADD.FTZ R4, R66, R39 ;  /* 0x0000002742047221 */ /* 0x008fce0000010000 */
        /* <DEDUP_REMOVED lines=9> */
[----:B------:R-:W0:Y:S01]  /*6150*/  MUFU.EX2 R71, R71 ;  /* 0x0000004700477308 */ /* 0x000e220000000800 */
[----:B-1----:R-:W-:-:S07]  /*6160*/  FADD.FTZ R70, R48, R3 ;  /* 0x0000000330467221 */ /* 0x002fce0000010000 */
[----:B------:R-:W1:Y:S01]  /*6170*/  MUFU.EX2 R52, R52 ;  /* 0x0000003400347308 */ /* 0x000e620000000800 */
[----:B--2---:R-:W-:-:S07]  /*6180*/  FADD.FTZ R3, R49, R70 ;  /* 0x0000004631037221 */ /* 0x004fce0000010000 */
        /* <DEDUP_REMOVED lines=25> */
[----:B0-----:R-:W-:-:S01]  /*6320*/  FADD.FTZ R39, R77, R78 ;  /* 0x0000004e4d277221 */ /* 0x001fc20000010000 */
[----:B-1----:R-:W-:-:S03]  /*6330*/  FADD.FTZ R4, R64, R3 ;  /* 0x0000000340047221 */ /* 0x002fc60000010000 */
[----:B--2---:R-:W-:Y:S01]  /*6340*/  FADD.FTZ R3, R70, R39 ;  /* 0x0000002746037221 */ /* 0x004fe20000010000 */
[----:B------:R-:W-:Y:S06]  /*6350*/  @!P0 BRA `(.L_x_173) ;  /* 0x0000000000048947 */ /* 0x000fec0003800000 */
[----:B------:R-:W-:Y:S01]  /*6360*/  BPT.TRAP 0x1 ;  /* 0x000000040000795c */ /* 0x000fe20000300000 */
.L_x_173:
        /* <DEDUP_REMOVED lines=8> */
[----:B------:R-:W-:Y:S01]  /*63f0*/  UMOV UR21, UR37 ;  /* 0x0000002500157c82 */ /* 0x000fe20008000000 */
[----:B------:R-:W-:Y:S01]  /*6400*/  F2FP.SATFINITE.E4M3.F32.PACK_AB_MERGE_C R8, R8, R65, RZ ;  /* 0x000000410808723e */ /* 0x000fe200048070ff */
[----:B------:R-:W-:Y:S01]  /*6410*/  UMOV UR22, UR38 ;  /* 0x0000002600167c82 */ /* 0x000fe20008000000 */
[----:B------:R-:W-:Y:S01]  /*6420*/  F2FP.SATFINITE.E4M3.F32.PACK_AB_MERGE_C R29, R30, R29, RZ ;  /* 0x0000001d1e1d723e */ /* 0x000fe200048070ff */
[-C--:B------:R-:W-:Y:S01]  /*6430*/  FMUL.FTZ R88, R88, R81.reuse ;  /* 0x0000005158587220 */ /* 0x080fe20000410000 */
[----:B------:R-:W-:Y:S01]  /*6440*/  F2FP.SATFINITE.E4M3.F32.PACK_AB_MERGE_C R46, R69, R46, RZ ;  /* 0x0000002e452e723e */ /* 0x000fe200048070ff */
[----:B------:R-:W-:Y:S01]  /*6450*/  FMUL.FTZ R89, R89, R81 ;  /* 0x0000005159597220 */ /* 0x000fe20000410000 */
[----:B------:R-:W-:Y:S01]  /*6460*/  F2FP.SATFINITE.E4M3.F32.PACK_AB_MERGE_C R33, R34, R33, RZ ;  /* 0x000000212221723e */ /* 0x000fe200048070ff */
[----:B------:R-:W-:Y:S01]  /*6470*/  SYNCS.ARRIVE.TRANS64.RED.A1T0 RZ, [UR6], RZ ;  /* 0x000000ffffff79a7 */ /* 0x000fe20008100406 */
[----:B------:R-:W-:Y:S01]  /*6480*/  F2FP.SATFINITE.E4M3.F32.PACK_AB_MERGE_C R54, R55, R54, RZ ;  /* 0x000000363736723e */ /* 0x000fe200048070ff */
[----:B------:R-:W-:Y:S01]  /*6490*/  FMUL.FTZ R92, R92, R81 ;  /* 0x000000515c5c7220 */ /* 0x000fe20000410000 */
[----:B------:R-:W-:Y:S01]  /*64a0*/  F2FP.SATFINITE.E4M3.F32.PACK_AB_MERGE_C R37, R40, R37, RZ ;  /* 0x000000252825723e */ /* 0x000fe200048070ff */
[-C--:B------:R-:W-:Y:S01]  /*64b0*/  FMUL.FTZ R93, R93, R81.reuse ;  /* 0x000000515d5d7220 */ /* 0x080fe20000410000 */
[----:B------:R-:W-:Y:S01]  /*64c0*/  F2FP.SATFINITE.E4M3.F32.PACK_AB_MERGE_C R62, R63, R62, RZ ;  /* 0x0000003e3f3e723e */ /* 0x000fe200048070ff */
[----:B------:R-:W-:Y:S01]  /*64d0*/  FMUL.FTZ R96, R96, R81 ;  /* 0x0000005160607220 */ /* 0x000fe20000410000 */
[----:B------:R-:W-:Y:S01]  /*64e0*/  F2FP.SATFINITE.E4M3.F32.PACK_AB_MERGE_C R45, R48, R45, RZ ;  /* 0x0000002d302d723e */ /* 0x000fe200048070ff */
[-C--:B------:R-:W-:Y:S01]  /*64f0*/  FMUL.FTZ R97, R97, R81.reuse ;  /* 0x0000005161617220 */ /* 0x080fe20000410000 */
        /* <DEDUP_REMOVED lines=10> */
[----:B------:R-:W-:Y:S01]  /*65a0*/  F2FP.SATFINITE.E4M3.F32.PACK_AB_MERGE_C R148, R79, R6, R11 ;  /* 0x000000064f94723e */ /* 0x000fe2000480700b */
[----:B------:R-:W-:Y:S01]  /*65b0*/  FMUL.FTZ R109, R109, R81 ;  /* 0x000000516d6d7220 */ /* 0x000fe20000410000 */
[----:B------:R-:W-:Y:S01]  /*65c0*/  F2FP.SATFINITE.E4M3.F32.PACK_AB_MERGE_C R149, R10, R9, R13 ;  /* 0x000000090a95723e */ /* 0x000fe2000480700d */
[----:B------:R-:W-:Y:S01]  /*65d0*/  FMUL.FTZ R112, R112, R81 ;  /* 0x0000005170707220 */ /* 0x000fe20000410000 */
[----:B------:R-:W-:Y:S01]  /*65e0*/  F2FP.SATFINITE.E4M3.F32.PACK_AB_MERGE_C R150, R20, R15, R25 ;  /* 0x0000000f1496723e */ /* 0x000fe20004807019 */
[----:B------:R-:W-:Y:S01]  /*65f0*/  FMUL.FTZ R113, R113, R81 ;  /* 0x0000005171717220 */ /* 0x000fe20000410000 */
[----:B------:R-:W-:Y:S01]  /*6600*/  F2FP.SATFINITE.E4M3.F32.PACK_AB_MERGE_C R151, R24, R21, R8 ;  /* 0x000000151897723e */ /* 0x000fe20004807008 */
[----:B------:R-:W-:Y:S01]  /*6610*/  FMUL.FTZ R116, R116, R81 ;  /* 0x0000005174747220 */ /* 0x000fe20000410000 */
[----:B------:R-:W-:Y:S01]  /*6620*/  F2FP.SATFINITE.E4M3.F32.PACK_AB_MERGE_C R136, R28, R27, R29 ;  /* 0x0000001b1c88723e */ /* 0x000fe2000480701d */
[-C--:B------:R-:W-:Y:S01]  /*6630*/  FMUL.FTZ R117, R117, R81.reuse ;  /* 0x0000005175757220 */ /* 0x080fe20000410000 */
        /* <DEDUP_REMOVED lines=15> */
[----:B------:R-:W-:Y:S01]  /*6730*/  FMUL.FTZ R133, R133, R81 ;  /* 0x0000005185857220 */ /* 0x000fe20000410000 */
[----:B------:R-:W-:Y:S01]  /*6740*/  F2FP.SATFINITE.E4M3.F32.PACK_AB_MERGE_C R145, R72, R71, R73 ;  /* 0x000000474891723e */ /* 0x000fe20004807049 */
[-C--:B------:R-:W-:Y:S01]  /*6750*/  FMUL.FTZ R90, R90, R80.reuse ;  /* 0x000000505a5a7220 */ /* 0x080fe20000410000 */
[----:B------:R-:W-:Y:S01]  /*6760*/  F2FP.SATFINITE.E4M3.F32.PACK_AB_MERGE_C R146, R60, R57, R61 ;  /* 0x000000393c92723e */ /* 0x000fe2000480703d */
[-C--:B------:R-:W-:Y:S01]  /*6770*/  FMUL.FTZ R91, R91, R80.reuse ;  /* 0x000000505b5b7220 */ /* 0x080fe20000410000 */
[----:B------:R-:W-:Y:S01]  /*6780*/  F2FP.SATFINITE.E4M3.F32.PACK_AB_MERGE_C R147, R76, R75, R70 ;  /* 0x0000004b4c93723e */ /* 0x000fe20004807046 */
        /* <DEDUP_REMOVED lines=22> */
[----:B------:R-:W-:-:S02]  /*68f0*/  IMAD.MOV.U32 R5, RZ, RZ, R47 ;  /* 0x000000ffff057224 */ /* 0x000fc400078e002f */
[----:B------:R-:W-:Y:S01]  /*6900*/  IMAD.MOV.U32 R6, RZ, RZ, R38 ;  /* 0x000000ffff067224 */ /* 0x000fe200078e0026 */
[----:B------:R-:W-:Y:S06]  /*6910*/  @P1 BRA `(.L_x_174) ;  /* 0xffffffdc00141947 */ /* 0x000fec000383ffff */
.L_x_163:
[----:B------:R-:W-:Y:S06]  /*6920*/  BAR.ARV 0x8, 0x200 ;  /* 0x0208000000007b1d */ /* 0x000fec0000002000 */
[----:B------:R-:W-:Y:S05]  /*6930*/  @!P0 BRA `(.L_x_175) ;  /* 0x0000000000048947 */ /* 0x000fea0003800000 */
[----:B------:R-:W-:Y:S01]  /*6940*/  BPT.TRAP 0x1 ;  /* 0x000000040000795c */ /* 0x000fe20000300000 */
.L_x_175:
[----:B------:R-:W0:Y:S01]  /*6950*/  S2UR UR8, SR_CgaCtaId ;  /* 0x00000000000879c3 */ /* 0x000e220000008800 */
[----:B------:R-:W-:Y:S01]  /*6960*/  UMOV UR4, 0x400 ;  /* 0x0000040000047882 */ /* 0x000fe20000000000 */
[----:B------:R-:W-:-:S05]  /*6970*/  IMAD.U32 R0, RZ, RZ, UR37 ;  /* 0x00000025ff007e24 */ /* 0x000fca000f8e00ff */
[----:B------:R-:W-:Y:S01]  /*6980*/  SHF.L.U32 R0, R0, 0x1f, RZ ;  /* 0x0000001f00007819 */ /* 0x000fe200000006ff */
[----:B0-----:R-:W-:-:S04]  /*6990*/  ULEA UR4, UR8, UR4, 0x18 ;  /* 0x0000000408047291 */ /* 0x001fc8000f8ec03f */
[----:B------:R-:W-:-:S09]  /*69a0*/  ULEA UR5, UR38, UR4, 0x3 ;  /* 0x0000000426057291 */ /* 0x000fd2000f8e183f */
[----:B------:R0:W1:Y:S01]  /*69b0*/  SYNCS.PHASECHK.TRANS64.TRYWAIT P1, [UR5+0x19c50], R0 ;  /* 0x019c5000ff0075a7 */ /* 0x0000620008020145 */
[----:B------:R-:W-:Y:S05]  /*69c0*/  @!P0 BRA `(.L_x_176) ;  /* 0x0000000000048947 */ /* 0x000fea0003800000 */
[----:B------:R-:W-:Y:S01]  /*69d0*/  BPT.TRAP 0x1 ;  /* 0x000000040000795c */ /* 0x000fe20000300000 */
.L_x_176:
[----:B-1----:R-:W-:Y:S05]  /*69e0*/  @P1 BRA `(.L_x_177) ;  /* 0x0000000000081947 */ /* 0x002fea0003800000 */
[----:B------:R-:W1:Y:S02]  /*69f0*/  SYNCS.PHASECHK.TRANS64.TRYWAIT P1, [UR5+0x19c50], R0 ;  /* 0x019c5000ff0075a7 */ /* 0x000e640008020145 */
[----:B-1----:R-:W-:Y:S05]  /*6a00*/  @!P1 BRA `(.L_x_178) ;  /* 0x0000009800509947 */ /* 0x002fea0003800000 */
.L_x_177:
[----:B------:R-:W-:Y:S01]  /*6a10*/  UIADD3 UR4, UR4, 0x3000, URZ ;  /* 0x0000300004047890 */ /* 0x000fe2000fffe03f */
[----:B------:R-:W-:Y:S01]  /*6a20*/  WARPGROUP.ARRIVE ;  /* 0x00000000000079c5 */ /* 0x000fe20000000000 */
[----:B------:R-:W-:Y:S01]  /*6a30*/  ULDC.64 UR10, c[0x0][0x9a0] ;  /* 0x00026800000a7ab9 */ /* 0x000fe20000000a00 */
[----:B------:R-:W-:Y:S01]  /*6a40*/  UMOV UR7, 0x40000040 ;  /* 0x4000004000077882 */ /* 0x000fe20000000000 */
[----:B------:R-:W-:Y:S01]  /*6a50*/  USHF.R.U32.HI UR4, URZ, 0x4, UR4 ;  /* 0x000000043f047899 */ /* 0x000fe20008011604 */
[----:B------:R-:W-:-:S03]  /*6a60*/  ISETP.NE.U32.AND P1, PT, RZ, UR10, PT ;  /* 0x0000000aff007c0c */ /* 0x000fc6000bf25070 */
[----:B------:R-:W-:Y:S01]  /*6a70*/  ULOP3.LUT UR4, UR4, 0x3fff, URZ, 0xc0, !UPT ;  /* 0x00003fff04047892 */ /* 0x000fe2000f8ec03f */
[----:B------:R-:W-:-:S03]  /*6a80*/  ISETP.NE.AND.EX P1, PT, RZ, UR11, PT, P1 ;  /* 0x0000000bff007c0c */ /* 0x000fc6000bf25310 */
[----:B------:R-:W-:-:S04]  /*6a90*/  ULOP3.LUT UR4, UR4, 0x10000, URZ, 0xfc, !UPT ;  /* 0x0001000004047892 */ /* 0x000fc8000f8efc3f */
[----:B------:R-:W-:-:S06]  /*6aa0*/  UIMAD UR4, UR38, 0x300, UR4 ;  /* 0x00000300260478a4 */ /* 0x000fcc000f8e0204 */
[----:B------:R-:W0:Y:S01]  /*6ab0*/  @P1 LDC.64 R8, c[0x0][0x9c8] ;  /* 0x00027200ff081b82 */ /* 0x000e220000000a00 */
[----:B------:R-:W-:Y:S02]  /*6ac0*/  UMOV UR6, UR4 ;  /* 0x0000000400067c82 */ /* 0x000fe40008000000 */
[----:B------:R-:W-:Y:S05]  /*6ad0*/  QGMMA.64x96x32.F32.E4M3.E4M3 R88, R148, gdesc[UR4], R88, gsb0 ;  /* 0x0160000494587df3 */ /* 0x000fea0008000858 */
[----:B------:R-:W2:Y:S01]  /*6ae0*/  @P1 LDC.64 R6, c[0x0][0x9d0] ;  /* 0x00027400ff061b82 */ /* 0x000ea20000000a00 */
[----:B01----:R-:W-:-:S04]  /*6af0*/  @P1 IMAD R0, R8, UR41, RZ ;  /* 0x0000002908001c24 */ /* 0x003fc8000f8e02ff */
[----:B------:R-:W-:Y:S02]  /*6b00*/  @P1 IMAD R5, R9, UR40, R0 ;  /* 0x0000002809051c24 */ /* 0x000fe4000f8e0200 */
[----:B------:R-:W-:-:S04]  /*6b10*/  @P1 IMAD.WIDE.U32 R8, R8, UR40, RZ ;  /* 0x0000002808081c25 */ /* 0x000fc8000f8e00ff */
[----:B------:R-:W-:Y:S02]  /*6b20*/  @P1 IMAD.IADD R9, R9, 0x1, R5 ;  /* 0x0000000109091824 */ /* 0x000fe400078e0205 */
[----:B------:R-:W-:Y:S02]  /*6b30*/  IMAD.MOV.U32 R5, RZ, RZ, 0x3f800000 ;  /* 0x3f800000ff057424 */ /* 0x000fe400078e00ff */
[----:B--2---:R-:W-:-:S04]  /*6b40*/  @P1 IMAD.WIDE.U32 R8, R6, UR44, R8 ;  /* 0x0000002c06081c25 */ /* 0x004fc8000f8e0008 */
[----:B------:R-:W-:Y:S01]  /*6b50*/  @P1 IMAD R7, R7, UR44, R9 ;  /* 0x0000002c07071c24 */ /* 0x000fe2000f8e0209 */
[----:B------:R-:W-:-:S04]  /*6b60*/  @P1 LEA R6, P2, R8, UR10, 0x2 ;  /* 0x0000000a08061c11 */ /* 0x000fc8000f8410ff */
[----:B------:R-:W-:-:S05]  /*6b70*/  @P1 LEA.HI.X R7, R8, UR11, R7, 0x2, P2 ;  /* 0x0000000b08071c11 */ /* 0x000fca00090f1407 */
[----:B------:R0:W2:Y:S01]  /*6b80*/  @P1 LDG.E R5, desc[UR52][R6.64] ;  /* 0x0000003406051981 */ /* 0x0000a2000c1e1900 */
[----:B------:R-:W-:Y:S01]  /*6b90*/  UIADD3 UR6, UR4, 0x2, URZ ;  /* 0x0000000204067890 */ /* 0x000fe2000fffe03f */
[----:B------:R-:W-:Y:S01]  /*6ba0*/  UMOV UR7, 0x40000040 ;  /* 0x4000004000077882 */ /* 0x000fe20000000000 */
[----:B------:R-:W-:Y:S02]  /*6bb0*/  WARPGROUP.DEPBAR.LE gsb0, 0x0 ;  /* 0x00008000000079c5 */ /* 0x000fe40000010000 */
[----:B------:R-:W-:-:S06]  /*6bc0*/  WARPGROUP.ARRIVE ;  /* 0x00000000000079c5 */ /* 0x000fcc0000000000 */
[----:B------:R-:W-:Y:S01]  /*6bd0*/  QGMMA.64x96x32.F32.E4M3.E4M3 R88, R136, gdesc[UR4], R88, gsb0 ;  /* 0x0160000488587df3 */ /* 0x000fe20008000858 */
[----:B------:R-:W-:Y:S01]  /*6be0*/  UIADD3 UR6, UR4, 0x4, URZ ;  /* 0x0000000404067890 */ /* 0x000fe2000fffe03f */
[----:B------:R-:W-:Y:S01]  /*6bf0*/  UMOV UR7, 0x40000040 ;  /* 0x4000004000077882 */ /* 0x000fe20000000000 */
[----:B------:R-:W1:Y:S01]  /*6c00*/  SHFL.BFLY PT, R9, R4, 0x2, 0x1f ;  /* 0x0c401f0004097f89 */ /* 0x000e6200000e0000 */
[----:B------:R-:W-:-:S03]  /*6c10*/  UIADD3 UR4, UR4, 0x6, URZ ;  /* 0x0000000604047890 */ /* 0x000fc6000fffe03f */
[----:B------:R-:W3:Y:S01]  /*6c20*/  SHFL.BFLY PT, R8, R3, 0x2, 0x1f ;  /* 0x0c401f0003087f89 */ /* 0x000ee200000e0000 */
[----:B------:R-:W-:Y:S02]  /*6c30*/  WARPGROUP.DEPBAR.LE gsb0, 0x0 ;  /* 0x00008000000079c5 */ /* 0x000fe40000010000 */
[----:B------:R-:W-:-:S06]  /*6c40*/  WARPGROUP.ARRIVE ;  /* 0x00000000000079c5 */ /* 0x000fcc0000000000 */
[----:B------:R-:W-:Y:S01]  /*6c50*/  QGMMA.64x96x32.F32.E4M3.E4M3 R88, R140, gdesc[UR4], R88, gsb0 ;  /* 0x016000048c587df3 */ /* 0x000fe20008000858 */
[----:B------:R-:W-:Y:S01]  /*6c60*/  UMOV UR6, UR4 ;  /* 0x0000000400067c82 */ /* 0x000fe20008000000 */
[----:B------:R-:W-:Y:S01]  /*6c70*/  UMOV UR7, 0x40000040 ;  /* 0x4000004000077882 */ /* 0x000fe20000000000 */
[----:B-1----:R-:W-:-:S01]  /*6c80*/  FADD.FTZ R9, R9, R4 ;  /* 0x0000000409097221 */ /* 0x002fc20000010000 */
[----:B---3--:R-:W-:-:S04]  /*6c90*/  FADD.FTZ R8, R8, R3 ;  /* 0x0000000308087221 */ /* 0x008fc80000010000 */
[----:B------:R-:W1:Y:S04]  /*6ca0*/  SHFL.BFLY PT, R0, R9, 0x1, 0x1f ;  /* 0x0c201f0009007f89 */ /* 0x000e6800000e0000 */
[----:B0-----:R-:W0:Y:S01]  /*6cb0*/  SHFL.BFLY PT, R7, R8, 0x1, 0x1f ;  /* 0x0c201f0008077f89 */ /* 0x001e2200000e0000 */
[----:B------:R-:W-:Y:S02]  /*6cc0*/  IMAD.MOV.U32 R4, RZ, RZ, RZ ;  /* 0x000000ffff047224 */ /* 0x000fe400078e00ff */
[----:B-1----:R-:W-:Y:S01]  /*6cd0*/  FADD.FTZ R10, R9, R0 ;  /* 0x00000000090a7221 */ /* 0x002fe20000010000 */
[----:B0-----:R-:W-:-:S04]  /*6ce0*/  FADD.FTZ R11, R8, R7 ;  /* 0x00000007080b7221 */ /* 0x001fc80000010000 */
        /* <DEDUP_REMOVED lines=14> */
[----:B------:R-:W-:-:S02]  /*6dd0*/  IMAD.U32 R7, RZ, RZ, UR18 ;  /* 0x00000012ff077e24 */ /* 0x000fc4000f8e00ff */
[----:B------:R-:W-:Y:S02]  /*6de0*/  IMAD.U32 R13, RZ, RZ, UR18 ;  /* 0x00000012ff0d7e24 */ /* 0x000fe4000f8e00ff */
[----:B0-----:R-:W-:Y:S01]  /*6df0*/  @P2 FMUL.FTZ R6, R6, 0.69314718246459960938 ;  /* 0x3f31721806062820 */ /* 0x001fe20000410000 */
        /* <DEDUP_REMOVED lines=12> */
.L_x_179:
[----:B------:R-:W-:Y:S01]  /*6ec0*/  UIADD3 UR4, UR5, 0x19c60, URZ ;  /* 0x00019c6005047890 */ /* 0x000fe2000fffe03f */
[-C--:B------:R-:W-:Y:S01]  /*6ed0*/  FMUL.FTZ R24, R88, R54.reuse ;  /* 0x0000003658187220 */ /* 0x080fe20000410000 */
[----:B------:R-:W-:Y:S01]  /*6ee0*/  UIADD3 UR38, UR38, 0x1, URZ ;  /* 0x0000000126267890 */ /* 0x000fe2000fffe03f */
[-C--:B------:R-:W-:Y:S01]  /*6ef0*/  FMUL.FTZ R4, R93, R54.reuse ;  /* 0x000000365d047220 */ /* 0x080fe20000410000 */
[----:B------:R-:W-:Y:S01]  /*6f00*/  UPRMT UR4, UR8, 0x654, UR4 ;  /* 0x0000065408047896 */ /* 0x000fe20008000004 */
[-C--:B------:R-:W-:Y:S01]  /*6f10*/  FMUL.FTZ R26, R96, R54.reuse ;  /* 0x00000036601a7220 */ /* 0x080fe20000410000 */
[----:B------:R-:W-:Y:S01]  /*6f20*/  UISETP.NE.AND UP0, UPT, UR38, 0x2, UPT ;  /* 0x000000022600788c */ /* 0x000fe2000bf05270 */
        /* <DEDUP_REMOVED lines=39> */
[----:B------:R-:W-:Y:S01]  /*71a0*/  USEL UR4, URZ, 0x1, UP0 ;  /* 0x000000013f047887 */ /* 0x000fe20008000000 */
[-C--:B------:R-:W-:Y:S01]  /*71b0*/  FMUL.FTZ R44, R118, R56.reuse ;  /* 0x00000038762c7220 */ /* 0x080fe20000410000 */
[-C--:B------:R-:W-:Y:S01]  /*71c0*/  FMUL.FTZ R48, R115, R56.reuse ;  /* 0x0000003873307220 */ /* 0x080fe20000410000 */
[-C--:B------:R-:W-:Y:S01]  /*71d0*/  FMUL.FTZ R81, R126, R56.reuse ;  /* 0x000000387e517220 */ /* 0x080fe20000410000 */
[-C--:B------:R-:W-:Y:S01]  /*71e0*/  FMUL.FTZ R52, R123, R56.reuse ;  /* 0x000000387b347220 */ /* 0x080fe20000410000 */
[----:B------:R-:W-:Y:S01]  /*71f0*/  FMUL.FTZ R134, R134, R56 ;  /* 0x0000003886867220 */ /* 0x000fe20000410000 */
[----:B------:R-:W-:Y:S01]  /*7200*/  FMUL.FTZ R54, R129, R54 ;  /* 0x0000003681367220 */ /* 0x000fe20000410000 */
[----:B------:R-:W-:Y:S01]  /*7210*/  PLOP3.LUT P0, PT, PT, PT, PT, 0x8, 0x0 ;  /* 0x000000000000781c */ /* 0x000fe20003f0e170 */
[----:B------:R-:W-:Y:S01]  /*7220*/  FMUL.FTZ R56, R131, R56 ;  /* 0x0000003883387220 */ /* 0x000fe20000410000 */
[----:B------:R-:W-:-:S02]  /*7230*/  UIADD3 UR36, UR36, 0x1, URZ ;  /* 0x0000000124247890 */ /* 0x000fc4000fffe03f */
[----:B------:R-:W-:Y:S02]  /*7240*/  USEL UR38, UR38, URZ, UP0 ;  /* 0x0000003f26267287 */ /* 0x000fe40008000000 */
[----:B------:R-:W-:-:S12]  /*7250*/  ULOP3.LUT UR37, UR37, UR4, URZ, 0x3c, !UPT ;  /* 0x0000000425257292 */ /* 0x000fd8000f8e3c3f */
.L_x_155:
[----:B------:R-:W0:Y:S01]  /*7260*/  S2R R15, SR_CgaCtaId ;  /* 0x00000000000f7919 */ /* 0x000e220000008800 */
[----:B------:R-:W-:Y:S01]  /*7270*/  MOV R80, 0x400 ;  /* 0x0000040000507802 */ /* 0x000fe20000000f00 */
[----:B------:R-:W-:Y:S01]  /*7280*/  UISETP.NE.AND UP0, UPT, UR45, URZ, UPT ;  /* 0x0000003f2d00728c */ /* 0x000fe2000bf05270 */
[----:B------:R-:W-:Y:S01]  /*7290*/  BSSY B0, `(.L_x_180) ;  /* 0x0000337000007945 */ /* 0x000fe20003800000 */
[----:B------:R-:W-:Y:S09]  /*72a0*/  BAR.SYNC.DEFER_BLOCKING 0x5, 0x200 ;  /* 0x0148000000007b1d */ /* 0x000ff20000010000 */
[----:B------:R-:W-:Y:S01]  /*72b0*/  @!UP0 ULDC UR45, c[0x0][0xad4] ;  /* 0x0002b500002d8ab9 */ /* 0x000fe20000000800 */
[----:B0-----:R-:W-:-:S05]  /*72c0*/  LEA R80, R15, R80, 0x18 ;  /* 0x000000500f507211 */ /* 0x001fca00078ec0ff */
[----:B------:R-:W0:Y:S02]  /*72d0*/  LDS.128 R36, [R80+0x19cd0] ;  /* 0x019cd00050247984 */ /* 0x000e240000000c00 */
[----:B0-----:R-:W-:Y:S02]  /*72e0*/  R2UR UR6, R37 ;  /* 0x00000000250672ca */ /* 0x001fe400000e0000 */
[----:B------:R-:W-:Y:S01]  /*72f0*/  R2UR UR5, R38 ;  /* 0x00000000260572ca */ /* 0x000fe200000e0000 */
[----:B------:R-:W-:Y:S06]  /*7300*/  BAR.ARV 0x4, 0x200 ;  /* 0x0108000000007b1d */ /* 0x000fec0000002000 */
[----:B------:R-:W-:Y:S08]  /*7310*/  @P0 BRA `(.L_x_181) ;  /* 0x0000002400e00947 */ /* 0x000ff00003800000 */
[----:B------:R-:W0:Y:S01]  /*7320*/  S2R R49, SR_TID.X ;  /* 0x0000000000317919 */ /* 0x000e220000002100 */
[----:B------:R-:W-:Y:S01]  /*7330*/  ULDC.64 UR8, c[0x4][0x38] ;  /* 0x01000e0000087ab9 */ /* 0x000fe20000000a00 */
[----:B------:R-:W2:Y:S01]  /*7340*/  LDL R38, [R1+0x34] ;  /* 0x0000340001267983 */ /* 0x000ea20000100800 */
[----:B------:R-:W-:Y:S01]  /*7350*/  USHF.L.U32 UR4, UR40, 0x2, URZ ;  /* 0x0000000228047899 */ /* 0x000fe2000800063f */
[----:B------:R-:W-:Y:S02]  /*7360*/  ULDC.64 UR10, c[0x0][0xc00] ;  /* 0x00030000000a7ab9 */ /* 0x000fe40000000a00 */
[----:B------:R-:W3:Y:S01]  /*7370*/  LDL R86, [R1+0x30] ;  /* 0x0000300001567983 */ /* 0x000ee20000100800 */
[----:B0-----:R-:W-:-:S05]  /*7380*/  IMAD.SHL.U32 R14, R49, 0x4, RZ ;  /* 0x00000004310e7824 */ /* 0x001fca00078e00ff */
[----:B------:R-:W-:Y:S01]  /*7390*/  LOP3.LUT R14, R14, 0xc, RZ, 0xc0, !PT ;  /* 0x0000000c0e0e7812 */ /* 0x000fe200078ec0ff */
[----:B------:R-:W-:Y:S03]  /*73a0*/  BAR.SYNC.DEFER_BLOCKING 0x1, 0x180 ;  /* 0x0046000000007b1d */ /* 0x000fe60000010000 */
[----:B------:R-:W-:-:S05]  /*73b0*/  IADD3 R14, P0, R14, UR8, RZ ;  /* 0x000000080e0e7c10 */ /* 0x000fca000ff1e0ff */
[----:B------:R-:W-:-:S05]  /*73c0*/  IMAD.X R15, RZ, RZ, UR9, P0 ;  /* 0x00000009ff0f7e24 */ /* 0x000fca00080e06ff */
[----:B------:R0:W4:Y:S01]  /*73d0*/  LDG.E.CONSTANT R14, desc[UR52][R14.64] ;  /* 0x000000340e0e7981 */ /* 0x000122000c1e9900 */
[----:B------:R-:W-:-:S04]  /*73e0*/  LOP3.LUT P0, R36, R49, 0x3, RZ, 0xc0, !PT ;  /* 0x0000000331247812 */ /* 0x000fc8000780c0ff */
[----:B------:R-:W-:-:S04]  /*73f0*/  ISETP.EQ.OR P0, PT, R36, 0x3, !P0 ;  /* 0x000000032400780c */ /* 0x000fc80004702670 */
[----:B------:R-:W-:Y:S02]  /*7400*/  SEL R49, R24, R5, P0 ;  /* 0x0000000518317207 */ /* 0x000fe40000000000 */
[----:B------:R-:W-:Y:S02]  /*7410*/  SEL R24, R5, R24, P0 ;  /* 0x0000001805187207 */ /* 0x000fe40000000000 */
[----:B------:R-:W1:Y:S01]  /*7420*/  S2R R5, SR_SWINHI ;  /* 0x0000000000057919 */ /* 0x000e620000002f00 */
        /* <DEDUP_REMOVED lines=10> */
[----:B------:R-:W-:Y:S02]  /*74d0*/  MOV R20, R80 ;  /* 0x0000005000147202 */ /* 0x000fe40000000f00 */
[----:B-1----:R-:W-:Y:S02]  /*74e0*/  MOV R21, R5 ;  /* 0x0000000500157202 */ /* 0x002fe40000000f00 */
[----:B------:R-:W-:Y:S02]  /*74f0*/  SEL R51, R25, R4, P0 ;  /* 0x0000000419337207 */ /* 0x000fe40000000000 */
[----:B------:R-:W-:Y:S02]  /*7500*/  SEL R25, R4, R25, P0 ;  /* 0x0000001904197207 */ /* 0x000fe40000000000 */
[----:B------:R-:W-:Y:S02]  /*7510*/  SEL R85, R106, R107, P0 ;  /* 0x0000006b6a557207 */ /* 0x000fe40000000000 */
[----:B------:R-:W-:-:S02]  /*7520*/  SEL R37, R107, R106, P0 ;  /* 0x0000006a6b257207 */ /* 0x000fc40000000000 */
[----:B------:R-:W-:Y:S02]  /*7530*/  SEL R57, R7, R12, P0 ;  /* 0x0000000c07397207 */ /* 0x000fe40000000000 */
[----:B0-----:R-:W-:Y:S02]  /*7540*/  SEL R15, R12, R7, P0 ;  /* 0x000000070c0f7207 */ /* 0x001fe40000000000 */
        /* <DEDUP_REMOVED lines=29> */
[----:B------:R-:W-:Y:S01]  /*7720*/  SEL R47, R56, R47, P0 ;  /* 0x0000002f382f7207 */ /* 0x000fe20000000000 */
[----:B------:R-:W-:Y:S02]  /*7730*/  USHF.L.U64.HI UR12, UR40, 0x2, UR41 ;  /* 0x00000002280c7899 */ /* 0x000fe40008010229 */
[----:B------:R-:W-:-:S04]  /*7740*/  UIADD3 UR7, UP0, UR4, UR10, URZ ;  /* 0x0000000a04077290 */ /* 0x000fc8000ff1e03f */
[----:B------:R-:W-:Y:S02]  /*7750*/  UIADD3.X UR8, UR12, UR11, URZ, UP0, !UPT ;  /* 0x0000000b0c087290 */ /* 0x000fe400087fe43f */
[----:B------:R-:W-:Y:S02]  /*7760*/  IMAD.U32 R78, RZ, RZ, UR7 ;  /* 0x00000007ff4e7e24 */ /* 0x000fe4000f8e00ff */
[----:B--2---:R-:W-:-:S03]  /*7770*/  IMAD.WIDE R10, R38, 0x2, R20 ;  /* 0x00000002260a7825 */ /* 0x004fc600078e0214 */
[----:B------:R-:W-:-:S04]  /*7780*/  IADD3 R81, P5, R10, 0x20, RZ ;  /* 0x000000200a517810 */ /* 0x000fc80007fbe0ff */
[----:B------:R-:W-:Y:S02]  /*7790*/  LOP3.LUT R4, R81, 0x180, RZ, 0xc0, !PT ;  /* 0x0000018051047812 */ /* 0x000fe400078ec0ff */
[----:B------:R-:W-:Y:S02]  /*77a0*/  IADD3 R101, P4, R10, 0x3000, RZ ;  /* 0x000030000a657810 */ /* 0x000fe40007f9e0ff */
[----:B------:R-:W-:Y:S02]  /*77b0*/  SHF.R.U64 R4, R4, 0x3, RZ ;  /* 0x0000000304047819 */ /* 0x000fe400000012ff */
[----:B------:R-:W-:Y:S02]  /*77c0*/  IADD3 R107, P1, R10, 0x6020, RZ ;  /* 0x000060200a6b7810 */ /* 0x000fe40007f3e0ff */
[----:B------:R-:W-:Y:S02]  /*77d0*/  LOP3.LUT R12, R4, R81, RZ, 0x3c, !PT ;  /* 0x00000051040c7212 */ /* 0x000fe400078e3cff */
[----:B------:R-:W-:-:S02]  /*77e0*/  LOP3.LUT R5, R10, 0x180, RZ, 0xc0, !PT ;  /* 0x000001800a057812 */ /* 0x000fc400078ec0ff */
[C---:B------:R-:W-:Y:S02]  /*77f0*/  IADD3 R103, P3, R10.reuse, 0x3020, RZ ;  /* 0x000030200a677810 */ /* 0x040fe40007f7e0ff */
[----:B------:R-:W-:Y:S02]  /*7800*/  IADD3 R105, P2, R10, 0x6000, RZ ;  /* 0x000060000a697810 */ /* 0x000fe40007f5e0ff */
[----:B------:R-:W-:Y:S02]  /*7810*/  LOP3.LUT R4, R101, 0x180, RZ, 0xc0, !PT ;  /* 0x0000018065047812 */ /* 0x000fe400078ec0ff */
[----:B------:R-:W-:Y:S02]  /*7820*/  LOP3.LUT R48, R107, 0x180, RZ, 0xc0, !PT ;  /* 0x000001806b307812 */ /* 0x000fe400078ec0ff */
[----:B------:R-:W-:Y:S02]  /*7830*/  SHF.R.U64 R5, R5, 0x3, RZ ;  /* 0x0000000305057819 */ /* 0x000fe400000012ff */
[----:B------:R-:W-:-:S02]  /*7840*/  LOP3.LUT R6, R103, 0x180, RZ, 0xc0, !PT ;  /* 0x0000018067067812 */ /* 0x000fc400078ec0ff */
[----:B------:R-:W-:Y:S02]  /*7850*/  LOP3.LUT R38, R105, 0x180, RZ, 0xc0, !PT ;  /* 0x0000018069267812 */ /* 0x000fe400078ec0ff */
[----:B------:R-:W-:Y:S02]  /*7860*/  SHF.R.U64 R4, R4, 0x3, RZ ;  /* 0x0000000304047819 */ /* 0x000fe400000012ff */
[----:B------:R-:W-:Y:S01]  /*7870*/  SHF.R.U64 R48, R48, 0x3, RZ ;  /* 0x0000000330307819 */ /* 0x000fe200000012ff */
[----:B------:R-:W-:Y:S01]  /*7880*/  IMAD.X R13, RZ, RZ, R11, P5 ;  /* 0x000000ffff0d7224 */ /* 0x000fe200028e060b */
[----:B------:R-:W-:Y:S02]  /*7890*/  LOP3.LUT R10, R5, R10, RZ, 0x3c, !PT ;  /* 0x0000000a050a7212 */ /* 0x000fe400078e3cff */
[----:B------:R-:W-:Y:S02]  /*78a0*/  SHF.R.U64 R6, R6, 0x3, RZ ;  /* 0x0000000306067819 */ /* 0x000fe400000012ff */
[----:B------:R-:W-:-:S02]  /*78b0*/  SHF.R.U64 R38, R38, 0x3, RZ ;  /* 0x0000000326267819 */ /* 0x000fc400000012ff */
[----:B------:R-:W-:Y:S02]  /*78c0*/  LOP3.LUT R8, R4, R101, RZ, 0x3c, !PT ;  /* 0x0000006504087212 */ /* 0x000fe400078e3cff */
[----:B------:R-:W-:Y:S01]  /*78d0*/  LOP3.LUT R4, R48, R107, RZ, 0x3c, !PT ;  /* 0x0000006b30047212 */ /* 0x000fe200078e3cff */
[--C-:B------:R-:W-:Y:S01]  /*78e0*/  IMAD.X R83, RZ, RZ, R11.reuse, P2 ;  /* 0x000000ffff537224 */ /* 0x100fe200010e060b */
[----:B----4-:R-:W-:Y:S01]  /*78f0*/  LOP3.LUT R48, R14, 0x2, RZ, 0x3c, !PT ;  /* 0x000000020e307812 */ /* 0x010fe200078e3cff */
[--C-:B------:R-:W-:Y:S01]  /*7900*/  IMAD.X R9, RZ, RZ, R11.reuse, P4 ;  /* 0x000000ffff097224 */ /* 0x100fe200020e060b */
[----:B------:R-:W-:Y:S01]  /*7910*/  LOP3.LUT R6, R6, R103, RZ, 0x3c, !PT ;  /* 0x0000006706067212 */ /* 0x000fe200078e3cff */
[--C-:B------:R-:W-:Y:S01]  /*7920*/  IMAD.X R7, RZ, RZ, R11.reuse, P3 ;  /* 0x000000ffff077224 */ /* 0x100fe200018e060b */
[----:B------:R-:W-:Y:S01]  /*7930*/  LOP3.LUT R82, R38, R105, RZ, 0x3c, !PT ;  /* 0x0000006926527212 */ /* 0x000fe200078e3cff */
[----:B------:R-:W-:Y:S01]  /*7940*/  IMAD.X R5, RZ, RZ, R11, P1 ;  /* 0x000000ffff057224 */ /* 0x000fe200008e060b */
[----:B------:R-:W-:Y:S01]  /*7950*/  MOV R10, R10 ;  /* 0x0000000a000a7202 */ /* 0x000fe20000000f00 */
[----:B------:R-:W-:Y:S01]  /*7960*/  SHFL.IDX PT, R52, R57, R14, 0x1c1f ;  /* 0x001c1f0e39347589 */ /* 0x000fe200000e0000 */
[----:B------:R-:W-:-:S03]  /*7970*/  MOV R11, R12 ;  /* 0x0000000c000b7202 */ /* 0x000fc60000000f00 */
[----:B------:R-:W-:Y:S01]  /*7980*/  SHFL.IDX PT, R13, R55, R14, 0x1c1f ;  /* 0x001c1f0e370d7589 */ /* 0x000fe200000e0000 */
[----:B------:R-:W-:-:S03]  /*7990*/  MOV R82, R82 ;  /* 0x0000005200527202 */ /* 0x000fc60000000f00 */
[----:B------:R-:W-:Y:S01]  /*79a0*/  SHFL.IDX PT, R55, R77, R14, 0x1c1f ;  /* 0x001c1f0e4d377589 */ /* 0x000fe200000e0000 */
[----:B------:R-:W-:-:S03]  /*79b0*/  MOV R38, R8 ;  /* 0x0000000800267202 */ /* 0x000fc60000000f00 */
[----:B------:R-:W-:Y:S01]  /*79c0*/  SHFL.IDX PT, R57, R97, R14, 0x1c1f ;  /* 0x001c1f0e61397589 */ /* 0x000fe200000e0000 */
[----:B------:R-:W-:-:S03]  /*79d0*/  MOV R81, R6 ;  /* 0x0000000600517202 */ /* 0x000fc60000000f00 */
[----:B------:R-:W0:Y:S01]  /*79e0*/  SHFL.IDX PT, R74, R135, R48, 0x1c1f ;  /* 0x001c1f30874a7589 */ /* 0x000e2200000e0000 */
[----:B------:R-:W-:-:S03]  /*79f0*/  MOV R83, R4 ;  /* 0x0000000400537202 */ /* 0x000fc60000000f00 */
        /* <DEDUP_REMOVED lines=9> */
[----:B------:R-:W1:Y:S04]  /*7a90*/  SHFL.IDX PT, R24, R24, R48, 0x1c1f ;  /* 0x001c1f3018187589 */ /* 0x000e6800000e0000 */
[----:B------:R-:W2:Y:S04]  /*7aa0*/  SHFL.IDX PT, R56, R41, R48, 0x1c1f ;  /* 0x001c1f3029387589 */ /* 0x000ea800000e0000 */
[----:B------:R-:W4:Y:S04]  /*7ab0*/  SHFL.IDX PT, R42, R42, R48, 0x1c1f ;  /* 0x001c1f302a2a7589 */ /* 0x000f2800000e0000 */
[----:B------:R-:W3:Y:S04]  /*7ac0*/  SHFL.IDX PT, R66, R40, R48, 0x1c1f ;  /* 0x001c1f3028427589 */ /* 0x000ee800000e0000 */
[----:B------:R-:W-:Y:S04]  /*7ad0*/  SHFL.IDX PT, R53, R53, R14, 0x1c1f ;  /* 0x001c1f0e35357589 */ /* 0x000fe800000e0000 */
[----:B------:R-:W-:Y:S04]  /*7ae0*/  SHFL.IDX PT, R79, R79, R14, 0x1c1f ;  /* 0x001c1f0e4f4f7589 */ /* 0x000fe800000e0000 */
[----:B------:R-:W-:Y:S04]  /*7af0*/  SHFL.IDX PT, R64, R89, R14, 0x1c1f ;  /* 0x001c1f0e59407589 */ /* 0x000fe800000e0000 */
[----:B------:R-:W-:Y:S04]  /*7b00*/  SHFL.IDX PT, R54, R27, R48, 0x1c1f ;  /* 0x001c1f301b367589 */ /* 0x000fe800000e0000 */
[----:B------:R-:W3:Y:S04]  /*7b10*/  SHFL.IDX PT, R26, R26, R48, 0x1c1f ;  /* 0x001c1f301a1a7589 */ /* 0x000ee800000e0000 */
[----:B------:R-:W-:Y:S04]  /*7b20*/  SHFL.IDX PT, R69, R31, R48, 0x1c1f ;  /* 0x001c1f301f457589 */ /* 0x000fe800000e0000 */
[----:B------:R-:W3:Y:S04]  /*7b30*/  SHFL.IDX PT, R58, R36, R48, 0x1c1f ;  /* 0x001c1f30243a7589 */ /* 0x000ee800000e0000 */
[----:B------:R-:W3:Y:S04]  /*7b40*/  SHFL.IDX PT, R65, R43, R48, 0x1c1f ;  /* 0x001c1f302b417589 */ /* 0x000ee800000e0000 */
        /* <DEDUP_REMOVED lines=10> */
[----:B------:R-:W3:Y:S04]  /*7bf0*/  SHFL.IDX PT, R15, R15, R48, 0x1c1f ;  /* 0x001c1f300f0f7589 */ /* 0x000ee800000e0000 */
[----:B------:R-:W3:Y:S04]  /*7c00*/  SHFL.IDX PT, R77, R33, R48, 0x1c1f ;  /* 0x001c1f30214d7589 */ /* 0x000ee800000e0000 */
[----:B------:R-:W-:Y:S04]  /*7c10*/  SHFL.IDX PT, R14, R32, R48, 0x1c1f ;  /* 0x001c1f30200e7589 */ /* 0x000fe800000e0000 */
[----:B------:R-:W3:Y:S04]  /*7c20*/  SHFL.IDX PT, R27, R44, R48, 0x1c1f ;  /* 0x001c1f302c1b7589 */ /* 0x000ee800000e0000 */
[----:B------:R-:W3:Y:S04]  /*7c30*/  SHFL.IDX PT, R25, R34, R48, 0x1c1f ;  /* 0x001c1f3022197589 */ /* 0x000ee800000e0000 */
[----:B------:R0:W-:Y:S04]  /*7c40*/  SHFL.IDX PT, R61, R29, R48, 0x1c1f ;  /* 0x001c1f301d3d7589 */ /* 0x0001e800000e0000 */
[----:B------:R-:W3:Y:S04]  /*7c50*/  SHFL.IDX PT, R70, R37, R48, 0x1c1f ;  /* 0x001c1f3025467589 */ /* 0x000ee800000e0000 */
[----:B------:R-:W3:Y:S04]  /*7c60*/  SHFL.IDX PT, R28, R28, R48, 0x1c1f ;  /* 0x001c1f301c1c7589 */ /* 0x000ee800000e0000 */
[----:B------:R-:W3:Y:S04]  /*7c70*/  SHFL.IDX PT, R71, R45, R48, 0x1c1f ;  /* 0x001c1f302d477589 */ /* 0x000ee800000e0000 */
[----:B------:R-:W3:Y:S04]  /*7c80*/  SHFL.IDX PT, R30, R30, R48, 0x1c1f ;  /* 0x001c1f301e1e7589 */ /* 0x000ee800000e0000 */
[----:B------:R2:W3:Y:S04]  /*7c90*/  SHFL.IDX PT, R89, R46, R48, 0x1c1f ;  /* 0x001c1f302e597589 */ /* 0x0004e800000e0000 */
[----:B------:R4:W3:Y:S01]  /*7ca0*/  SHFL.IDX PT, R91, R47, R48, 0x1c1f ;  /* 0x001c1f302f5b7589 */ /* 0x0008e200000e0000 */
[----:B0-----:R-:W-:-:S02]  /*7cb0*/  SEL R29, R57, R74, P0 ;  /* 0x0000004a391d7207 */ /* 0x001fc40000000000 */
[----:B------:R-:W-:Y:S02]  /*7cc0*/  SEL R31, R74, R57, P0 ;  /* 0x000000394a1f7207 */ /* 0x000fe40000000000 */
[----:B-1----:R-:W-:Y:S02]  /*7cd0*/  SEL R32, R49, R24, P0 ;  /* 0x0000001831207207 */ /* 0x002fe40000000000 */
[----:B--2---:R-:W-:Y:S02]  /*7ce0*/  SEL R46, R55, R62, P0 ;  /* 0x0000003e372e7207 */ /* 0x004fe40000000000 */
[----:B------:R-:W-:Y:S02]  /*7cf0*/  SEL R34, R24, R49, P0 ;  /* 0x0000003118227207 */ /* 0x000fe40000000000 */
[----:B----4-:R-:W-:Y:S02]  /*7d00*/  SEL R48, R62, R55, P0 ;  /* 0x000000373e307207 */ /* 0x010fe40000000000 */
[----:B------:R-:W-:-:S02]  /*7d10*/  SEL R33, R51, R50, P0 ;  /* 0x0000003233217207 */ /* 0x000fc40000000000 */
[----:B------:R-:W-:Y:S02]  /*7d20*/  SEL R35, R50, R51, P0 ;  /* 0x0000003332237207 */ /* 0x000fe40000000000 */
[----:B------:R-:W-:Y:S02]  /*7d30*/  SEL R36, R73, R56, P0 ;  /* 0x0000003849247207 */ /* 0x000fe40000000000 */
[----:B------:R-:W-:Y:S02]  /*7d40*/  SEL R40, R56, R73, P0 ;  /* 0x0000004938287207 */ /* 0x000fe40000000000 */
[----:B------:R-:W-:Y:S02]  /*7d50*/  SEL R37, R75, R42, P0 ;  /* 0x0000002a4b257207 */ /* 0x000fe40000000000 */
[----:B------:R-:W-:Y:S02]  /*7d60*/  SEL R41, R42, R75, P0 ;  /* 0x0000004b2a297207 */ /* 0x000fe40000000000 */
[----:B---3--:R-:W-:-:S02]  /*7d70*/  SEL R55, R87, R66, P0 ;  /* 0x0000004257377207 */ /* 0x008fc40000000000 */
        /* <DEDUP_REMOVED lines=21> */
[----:B------:R-:W-:Y:S02]  /*7ed0*/  F2FP.BF16.F32.PACK_AB R12, R33, R32 ;  /* 0x00000020210c723e */ /* 0x000fe400000010ff */
[----:B------:R-:W-:Y:S02]  /*7ee0*/  F2FP.BF16.F32.PACK_AB R13, R37, R36 ;  /* 0x00000024250d723e */ /* 0x000fe400000010ff */
[----:B------:R-:W-:-:S02]  /*7ef0*/  F2FP.BF16.F32.PACK_AB R14, R35, R34 ;  /* 0x00000022230e723e */ /* 0x000fc400000010ff */
[----:B------:R-:W-:Y:S02]  /*7f00*/  F2FP.BF16.F32.PACK_AB R15, R41, R40 ;  /* 0x00000028290f723e */ /* 0x000fe400000010ff */
[----:B------:R-:W-:Y:S02]  /*7f10*/  SEL R54, R85, R70, P0 ;  /* 0x0000004655367207 */ /* 0x000fe40000000000 */
[----:B------:R-:W-:Y:S02]  /*7f20*/  SEL R56, R70, R85, P0 ;  /* 0x0000005546387207 */ /* 0x000fe40000000000 */
[----:B------:R-:W-:Y:S02]  /*7f30*/  SEL R58, R60, R61, P0 ;  /* 0x0000003d3c3a7207 */ /* 0x000fe40000000000 */
[----:B------:R-:W-:Y:S02]  /*7f40*/  F2FP.BF16.F32.PACK_AB R24, R43, R42 ;  /* 0x0000002a2b18723e */ /* 0x000fe400000010ff */
[----:B------:R-:W-:-:S02]  /*7f50*/  F2FP.BF16.F32.PACK_AB R25, R47, R46 ;  /* 0x0000002e2f19723e */ /* 0x000fc400000010ff */
[----:B------:R-:W-:Y:S02]  /*7f60*/  F2FP.BF16.F32.PACK_AB R26, R45, R44 ;  /* 0x0000002c2d1a723e */ /* 0x000fe400000010ff */
[----:B------:R-:W-:Y:S02]  /*7f70*/  F2FP.BF16.F32.PACK_AB R27, R49, R48 ;  /* 0x00000030311b723e */ /* 0x000fe400000010ff */
[----:B------:R-:W-:Y:S02]  /*7f80*/  SEL R51, R9, R28, P0 ;  /* 0x0000001c09337207 */ /* 0x000fe40000000000 */
[----:B------:R-:W-:Y:S02]  /*7f90*/  SEL R53, R28, R9, P0 ;  /* 0x000000091c357207 */ /* 0x000fe40000000000 */
[----:B------:R-:W-:Y:S02]  /*7fa0*/  SEL R60, R61, R60, P0 ;  /* 0x0000003c3d3c7207 */ /* 0x000fe40000000000 */
[----:B------:R-:W-:-:S02]  /*7fb0*/  SEL R70, R72, R71, P0 ;  /* 0x0000004748467207 */ /* 0x000fc40000000000 */
[----:B------:R-:W-:Y:S02]  /*7fc0*/  SEL R59, R7, R30, P0 ;  /* 0x0000001e073b7207 */ /* 0x000fe40000000000 */
[----:B------:R-:W-:Y:S02]  /*7fd0*/  SEL R61, R30, R7, P0 ;  /* 0x000000071e3d7207 */ /* 0x000fe40000000000 */
[----:B------:R-:W-:Y:S01]  /*7fe0*/  SEL R72, R71, R72, P0 ;  /* 0x0000004847487207 */ /* 0x000fe20000000000 */
[----:B------:R0:W-:Y:S01]  /*7ff0*/  STSM.16.M88.4 [R10], R12 ;  /* 0x0000000c0a007844 */ /* 0x0001e20000000200 */
[----:B------:R-:W-:Y:S02]  /*8000*/  SEL R71, R8, R89, P0 ;  /* 0x0000005908477207 */ /* 0x000fe40000000000 */
[----:B------:R-:W-:Y:S01]  /*8010*/  SEL R73, R89, R8, P0 ;  /* 0x0000000859497207 */ /* 0x000fe20000000000 */
[----:B------:R1:W-:Y:S01]  /*8020*/  STSM.16.M88.4 [R11], R24 ;  /* 0x000000180b007844 */ /* 0x0003e20000000200 */
[----:B------:R-:W-:-:S02]  /*8030*/  SEL R28, R6, R91, P0 ;  /* 0x0000005b061c7207 */ /* 0x000fc40000000000 */
[----:B------:R-:W-:Y:S02]  /*8040*/  SEL R30, R91, R6, P0 ;  /* 0x000000065b1e7207 */ /* 0x000fe40000000000 */
[----:B------:R-:W-:Y:S02]  /*8050*/  F2FP.BF16.F32.PACK_AB R4, R51, R50 ;  /* 0x000000323304723e */ /* 0x000fe400000010ff */
[----:B------:R-:W-:Y:S02]  /*8060*/  F2FP.BF16.F32.PACK_AB R5, R55, R54 ;  /* 0x000000363705723e */ /* 0x000fe400000010ff */
[----:B------:R-:W-:Y:S02]  /*8070*/  F2FP.BF16.F32.PACK_AB R6, R53, R52 ;  /* 0x000000343506723e */ /* 0x000fe400000010ff */
[----:B------:R-:W-:Y:S02]  /*8080*/  F2FP.BF16.F32.PACK_AB R7, R57, R56 ;  /* 0x000000383907723e */ /* 0x000fe400000010ff */
[----:B------:R-:W-:-:S02]  /*8090*/  F2FP.BF16.F32.PACK_AB R8, R59, R58 ;  /* 0x0000003a3b08723e */ /* 0x000fc400000010ff */
[----:B------:R-:W-:Y:S02]  /*80a0*/  F2FP.BF16.F32.PACK_AB R9, R63, R62 ;  /* 0x0000003e3f09723e */ /* 0x000fe400000010ff */
[----:B0-----:R-:W-:Y:S02]  /*80b0*/  F2FP.BF16.F32.PACK_AB R10, R61, R60 ;  /* 0x0000003c3d0a723e */ /* 0x001fe400000010ff */
[----:B-1----:R-:W-:Y:S02]  /*80c0*/  F2FP.BF16.F32.PACK_AB R11, R65, R64 ;  /* 0x00000040410b723e */ /* 0x002fe400000010ff */
[----:B------:R-:W-:Y:S02]  /*80d0*/  F2FP.BF16.F32.PACK_AB R12, R67, R66 ;  /* 0x00000042430c723e */ /* 0x000fe400000010ff */
[----:B------:R-:W-:Y:S02]  /*80e0*/  F2FP.BF16.F32.PACK_AB R13, R71, R70 ;  /* 0x00000046470d723e */ /* 0x000fe400000010ff */
[----:B------:R-:W-:-:S02]  /*80f0*/  F2FP.BF16.F32.PACK_AB R14, R69, R68 ;  /* 0x00000044450e723e */ /* 0x000fc400000010ff */
[----:B------:R-:W-:Y:S02]  /*8100*/  F2FP.BF16.F32.PACK_AB R15, R73, R72 ;  /* 0x00000048490f723e */ /* 0x000fe400000010ff */
[----:B------:R-:W-:Y:S02]  /*8110*/  F2FP.BF16.F32.PACK_AB R24, R75, R74 ;  /* 0x0000004a4b18723e */ /* 0x000fe400000010ff */
[----:B------:R-:W-:Y:S02]  /*8120*/  F2FP.BF16.F32.PACK_AB R25, R29, R28 ;  /* 0x0000001c1d19723e */ /* 0x000fe400000010ff */
[----:B------:R-:W-:Y:S02]  /*8130*/  F2FP.BF16.F32.PACK_AB R26, R77, R76 ;  /* 0x0000004c4d1a723e */ /* 0x000fe400000010ff */
[----:B------:R-:W-:Y:S01]  /*8140*/  F2FP.BF16.F32.PACK_AB R27, R31, R30 ;  /* 0x0000001e1f1b723e */ /* 0x000fe200000010ff */
[----:B------:R-:W-:Y:S04]  /*8150*/  STSM.16.M88.4 [R38], R4 ;  /* 0x0000000426007844 */ /* 0x000fe80000000200 */
[----:B------:R0:W-:Y:S04]  /*8160*/  STSM.16.M88.4 [R81], R8 ;  /* 0x0000000851007844 */ /* 0x0001e80000000200 */
[----:B------:R1:W-:Y:S04]  /*8170*/  STSM.16.M88.4 [R82], R12 ;  /* 0x0000000c52007844 */ /* 0x0003e80000000200 */
[----:B------:R2:W-:Y:S01]  /*8180*/  STSM.16.M88.4 [R83], R24 ;  /* 0x0000001853007844 */ /* 0x0005e20000000200 */
[----:B------:R-:W-:Y:S01]  /*8190*/  BAR.SYNC.DEFER_BLOCKING 0x1, 0x180 ;  /* 0x0046000000007b1d */ /* 0x000fe20000010000 */
[----:B------:R-:W-:-:S04]  /*81a0*/  ISETP.NE.U32.AND P0, PT, RZ, UR10, PT ;  /* 0x0000000aff007c0c */ /* 0x000fc8000bf05070 */
[----:B------:R-:W-:Y:S01]  /*81b0*/  ISETP.NE.AND.EX P0, PT, RZ, UR11, PT, P0 ;  /* 0x0000000bff007c0c */ /* 0x000fe2000bf05300 */
[----:B------:R-:W-:Y:S02]  /*81c0*/  IMAD.U32 R79, RZ, RZ, UR8 ;  /* 0x00000008ff4f7e24 */ /* 0x000fe4000f8e00ff */
[----:B0-----:R-:W0:Y:S01]  /*81d0*/  LDC R81, c[0x0][0xbe8] ;  /* 0x0002fa00ff517b82 */ /* 0x001e220000000800 */
[----:B------:R-:W-:-:S09]  /*81e0*/  ULDC.64 UR8, c[0x0][0xc08] ;  /* 0x0003020000087ab9 */ /* 0x000fd20000000a00 */
[----:B------:R-:W3:Y:S01]  /*81f0*/  @P0 LDG.E R84, desc[UR52][R78.64] ;  /* 0x000000344e540981 */ /* 0x000ee2000c1e1900 */
[----:B------:R-:W-:-:S04]  /*8200*/  UISETP.NE.U32.AND UP0, UPT, UR8, URZ, UPT ;  /* 0x0000003f0800728c */ /* 0x000fc8000bf05070 */
[----:B------:R-:W-:Y:S01]  /*8210*/  UISETP.NE.AND.EX UP0, UPT, UR9, URZ, UPT, UP0 ;  /* 0x0000003f0900728c */ /* 0x000fe2000bf05300 */
[----:B0-----:R-:W-:Y:S01]  /*8220*/  ISETP.NE.AND P1, PT, R81, 0x1, PT ;  /* 0x000000015100780c */ /* 0x001fe20003f25270 */
[----:B------:R-:W-:-:S09]  /*8230*/  UMOV UR16, 0x9b8 ;  /* 0x000009b800107882 */ /* 0x000fd20000000000 */
[----:B------:R-:W-:-:S03]  /*8240*/  @UP0 UIADD3 UR8, UP1, UR4, UR8, URZ ;  /* 0x0000000804080290 */ /* 0x000fc6000ff3e03f */
[----:B------:R-:W0:Y:S01]  /*8250*/  @P1 LDC R6, c[0x0][0xbec] ;  /* 0x0002fb00ff061b82 */ /* 0x000e220000000800 */
[----:B------:R-:W-:Y:S02]  /*8260*/  @UP0 UIADD3.X UR9, UR12, UR9, URZ, UP1, !UPT ;  /* 0x000000090c090290 */ /* 0x000fe40008ffe43f */
[----:B------:R-:W-:-:S05]  /*8270*/  UISETP.GT.AND UP1, UPT, UR45, 0x1, UPT ;  /* 0x000000012d00788c */ /* 0x000fca000bf24270 */
[----:B------:R-:W4:Y:S01]  /*8280*/  @P1 LDC R9, c[0x0][0xbf0] ;  /* 0x0002fc00ff091b82 */ /* 0x000f220000000800 */
[----:B------:R-:W-:Y:S01]  /*8290*/  USEL UR16, UR16, 0x978, UP1 ;  /* 0x0000097810107887 */ /* 0x000fe20008800000 */
[----:B------:R-:W-:Y:S01]  /*82a0*/  PLOP3.LUT P4, PT, PT, PT, UP0, 0x80, 0x0 ;  /* 0x000000000000781c */ /* 0x000fe20003f8f008 */
[----:B------:R-:W-:Y:S01]  /*82b0*/  UISETP.NE.U32.AND UP0, UPT, UR10, URZ, UPT ;  /* 0x0000003f0a00728c */ /* 0x000fe2000bf05070 */
[----:B------:R-:W-:Y:S01]  /*82c0*/  IMAD.U32 R11, RZ, RZ, UR42 ;  /* 0x0000002aff0b7e24 */ /* 0x000fe2000f8e00ff */
[----:B------:R-:W-:Y:S01]  /*82d0*/  ULDC UR4, c[0x0][0xa88] ;  /* 0x0002a20000047ab9 */ /* 0x000fe20000000800 */
[----:B------:R-:W-:Y:S01]  /*82e0*/  IMAD.U32 R4, RZ, RZ, UR8 ;  /* 0x00000008ff047e24 */ /* 0x000fe2000f8e00ff */
[----:B------:R-:W-:Y:S01]  /*82f0*/  UISETP.NE.AND.EX UP0, UPT, UR11, URZ, UPT, UP0 ;  /* 0x0000003f0b00728c */ /* 0x000fe2000bf05300 */
[----:B------:R-:W-:Y:S01]  /*8300*/  IMAD.U32 R38, RZ, RZ, UR4 ;  /* 0x00000004ff267e24 */ /* 0x000fe2000f8e00ff */
[----:B------:R-:W-:Y:S01]  /*8310*/  UMOV UR4, URZ ;  /* 0x0000003f00047c82 */ /* 0x000fe20008000000 */
[----:B------:R-:W-:Y:S01]  /*8320*/  IMAD.U32 R5, RZ, RZ, UR9 ;  /* 0x00000009ff057e24 */ /* 0x000fe2000f8e00ff */
[----:B------:R-:W-:Y:S01]  /*8330*/  USEL UR7, UR43, URZ, UP1 ;  /* 0x0000003f2b077287 */ /* 0x000fe20008800000 */
[----:B------:R-:W-:Y:S01]  /*8340*/  IMAD R11, R11, 0xc0, R86 ;  /* 0x000000c00b0b7824 */ /* 0x000fe200078e0256 */
[----:B------:R-:W-:Y:S01]  /*8350*/  ULDC.64 UR10, c[0x0][UR16+0x218] ;  /* 0x00008600100a7abb */ /* 0x000fe20008000a00 */
[----:B------:R-:W-:Y:S01]  /*8360*/  ULDC.64 UR14, c[0x0][UR16+0x228] ;  /* 0x00008a00100e7abb */ /* 0x000fe20008000a00 */
[----:B------:R-:W-:Y:S01]  /*8370*/  USEL UR40, UR40, URZ, !UP0 ;  /* 0x0000003f28287287 */ /* 0x000fe2000c000000 */
[----:B------:R0:W5:Y:S01]  /*8380*/  @P4 LDG.E R38, desc[UR52][R4.64] ;  /* 0x0000003404264981 */ /* 0x000162000c1e1900 */
[----:B------:R-:W-:Y:S01]  /*8390*/  ULDC.64 UR12, c[0x0][UR16+0x220] ;  /* 0x00008800100c7abb */ /* 0x000fe20008000a00 */
[----:B------:R-:W-:-:S02]  /*83a0*/  UIMAD.WIDE.U32 UR8, UR10, UR44, URZ ;  /* 0x0000002c0a0872a5 */ /* 0x000fc4000f8e003f */
[----:B------:R-:W-:Y:S02]  /*83b0*/  UIMAD.WIDE.U32 UR18, UR14, UR7, URZ ;  /* 0x000000070e1272a5 */ /* 0x000fe4000f8e003f */
[----:B------:R-:W-:Y:S02]  /*83c0*/  UIMAD UR10, UR11, UR44, URZ ;  /* 0x0000002c0b0a72a4 */ /* 0x000fe4000f8e023f */
[----:B------:R-:W-:Y:S01]  /*83d0*/  UIMAD UR14, UR15, UR7, URZ ;  /* 0x000000070f0e72a4 */ /* 0x000fe2000f8e023f */
[----:B0-----:R-:W-:Y:S01]  /*83e0*/  @P1 IMAD.HI.U32 R4, R11, R6, RZ ;  /* 0x000000060b041227 */ /* 0x001fe200078e00ff */
[----:B------:R-:W-:Y:S02]  /*83f0*/  USEL UR41, UR41, URZ, !UP0 ;  /* 0x0000003f29297287 */ /* 0x000fe4000c000000 */
[----:B------:R-:W-:Y:S01]  /*8400*/  UIMAD UR7, UR13, UR40, URZ ;  /* 0x000000280d0772a4 */ /* 0x000fe2000f8e023f */
[----:B------:R-:W-:Y:S01]  /*8410*/  IMAD.MOV.U32 R7, RZ, RZ, R11 ;  /* 0x000000ffff077224 */ /* 0x000fe200078e000b */
[----:B------:R-:W-:Y:S01]  /*8420*/  UIADD3 UR9, UR9, UR10, URZ ;  /* 0x0000000a09097290 */ /* 0x000fe2000fffe03f */
[----:B----4-:R-:W-:Y:S01]  /*8430*/  @P1 SHF.R.U32.HI R7, RZ, R9, R4 ;  /* 0x00000009ff071219 */ /* 0x010fe20000011604 */
[----:B------:R-:W-:-:S02]  /*8440*/  UIMAD.WIDE.U32 UR10, UR12, UR40, URZ ;  /* 0x000000280c0a72a5 */ /* 0x000fc4000f8e003f */
[----:B------:R-:W-:Y:S02]  /*8450*/  UIMAD UR7, UR12, UR41, UR7 ;  /* 0x000000290c0772a4 */ /* 0x000fe4000f8e0207 */
[----:B------:R-:W-:Y:S01]  /*8460*/  UIADD3 UR14, UR19, UR14, URZ ;  /* 0x0000000e130e7290 */ /* 0x000fe2000fffe03f */
[----:B------:R-:W-:Y:S01]  /*8470*/  IMAD.U32 R4, RZ, RZ, UR18 ;  /* 0x00000012ff047e24 */ /* 0x000fe2000f8e00ff */
[----:B------:R-:W-:Y:S01]  /*8480*/  UIADD3 UR7, UR11, UR7, URZ ;  /* 0x000000070b077290 */ /* 0x000fe2000fffe03f */
[--C-:B------:R-:W-:Y:S02]  /*8490*/  IMAD.MOV R6, RZ, RZ, -R7.reuse ;  /* 0x000000ffff067224 */ /* 0x100fe400078e0a07 */
[----:B------:R-:W-:Y:S01]  /*84a0*/  IMAD.U32 R5, RZ, RZ, UR19 ;  /* 0x00000013ff057e24 */ /* 0x000fe2000f8e00ff */
[----:B------:R-:W-:Y:S01]  /*84b0*/  SHF.R.S32.HI R5, RZ, 0x1f, R7 ;  /* 0x0000001fff057819 */ /* 0x000fe20000011407 */
[----:B------:R-:W-:Y:S02]  /*84c0*/  IMAD R9, R81, R6, R11 ;  /* 0x0000000651097224 */ /* 0x000fe400078e020b */
[----:B------:R-:W-:-:S03]  /*84d0*/  IMAD.U32 R8, RZ, RZ, UR14 ;  /* 0x0000000eff087e24 */ /* 0x000fc6000f8e00ff */
[----:B------:R-:W-:Y:S01]  /*84e0*/  SHF.R.S32.HI R6, RZ, 0x1f, R9 ;  /* 0x0000001fff067819 */ /* 0x000fe20000011409 */
[----:B-1----:R-:W-:Y:S01]  /*84f0*/  IMAD.U32 R13, RZ, RZ, UR42 ;  /* 0x0000002aff0d7e24 */ /* 0x002fe2000f8e00ff */
[----:B---3--:R-:W-:-:S13]  /*8500*/  @P0 R2UR UR4, R84 ;  /* 0x00000000540402ca */ /* 0x008fda00000e0000 */
[----:B------:R-:W-:Y:S02]  /*8510*/  UIADD3 UR8, UP0, UP2, UR10, UR8, UR4 ;  /* 0x000000080a087290 */ /* 0x000fe4000fa1e004 */
[----:B------:R-:W-:Y:S01]  /*8520*/  USHF.R.S32.HI UR12, URZ, 0x1f, UR4 ;  /* 0x0000001f3f0c7899 */ /* 0x000fe20008011404 */
[----:B------:R-:W-:Y:S01]  /*8530*/  ULDC.64 UR10, c[0x0][0xba8] ;  /* 0x0002ea00000a7ab9 */ /* 0x000fe20000000a00 */
[----:B------:R-:W-:Y:S02]  /*8540*/  @!UP1 ULDC UR10, c[0x0][0xb50] ;  /* 0x0002d400000a9ab9 */ /* 0x000fe40000000800 */
[----:B------:R-:W-:Y:S01]  /*8550*/  UIADD3.X UR7, UR7, UR9, UR12, UP0, UP2 ;  /* 0x0000000907077290 */ /* 0x000fe200087e440c */
[----:B------:R-:W-:Y:S01]  /*8560*/  IADD3 R4, P2, P3, R7, UR8, R4 ;  /* 0x0000000807047c10 */ /* 0x000fe2000fb5e004 */
[----:B------:R-:W-:Y:S01]  /*8570*/  @!UP1 ULDC UR11, c[0x0][0xb54] ;  /* 0x0002d500000b9ab9 */ /* 0x000fe20000000800 */
[----:B------:R-:W-:Y:S02]  /*8580*/  ULDC.64 UR8, c[0x0][UR16+0x210] ;  /* 0x0000840010087abb */ /* 0x000fe40008000a00 */
[----:B------:R-:W-:Y:S01]  /*8590*/  IMAD R7, R9, UR9, RZ ;  /* 0x0000000909077c24 */ /* 0x000fe2000f8e02ff */
[----:B------:R-:W-:-:S03]  /*85a0*/  IADD3.X R5, R5, UR7, R8, P2, P3 ;  /* 0x0000000705057c10 */ /* 0x000fc600097e6408 */
[----:B------:R-:W-:Y:S02]  /*85b0*/  IMAD R7, R6, UR8, R7 ;  /* 0x0000000806077c24 */ /* 0x000fe4000f8e0207 */
[----:B------:R-:W-:-:S04]  /*85c0*/  IMAD.WIDE.U32 R4, R9, UR8, R4 ;  /* 0x0000000809047c25 */ /* 0x000fc8000f8e0004 */
[----:B------:R-:W-:Y:S01]  /*85d0*/  IMAD.IADD R5, R5, 0x1, R7 ;  /* 0x0000000105057824 */ /* 0x000fe200078e0207 */
[----:B------:R-:W-:-:S04]  /*85e0*/  LEA R8, P2, R4, UR10, 0x2 ;  /* 0x0000000a04087c11 */ /* 0x000fc8000f8410ff */
[----:B------:R-:W-:Y:S01]  /*85f0*/  LEA.HI.X R10, R4, UR11, R5, 0x2, P2 ;  /* 0x0000000b040a7c11 */ /* 0x000fe200090f1405 */
[----:B--2---:R-:W-:Y:S08]  /*8600*/  @P4 BRA `(.L_x_182) ;  /* 0x0000000000104947 */ /* 0x004ff00003800000 */
[----:B------:R-:W-:Y:S05]  /*8610*/  @!P0 BRA `(.L_x_182) ;  /* 0x00000000000c8947 */ /* 0x000fea0003800000 */
[----:B------:R-:W2:Y:S04]  /*8620*/  LDG.E R5, desc[UR52][R78.64] ;  /* 0x000000344e057981 */ /* 0x000ea8000c1e1900 */
[----:B-----5:R-:W2:Y:S02]  /*8630*/  LDG.E R38, desc[UR52][R78.64+0x4] ;  /* 0x000004344e267981 */ /* 0x020ea4000c1e1900 */
[----:B--2---:R-:W-:-:S07]  /*8640*/  IMAD.IADD R38, R38, 0x1, -R5 ;  /* 0x0000000126267824 */ /* 0x004fce00078e0a05 */
.L_x_182:
[----:B------:R-:W2:Y:S01]  /*8650*/  LDL R12, [R1+0x2c] ;  /* 0x00002c00010c7983 */ /* 0x000ea20000100800 */
[----:B------:R-:W0:Y:S03]  /*8660*/  S2R R4, SR_TID.X ;  /* 0x0000000000047919 */ /* 0x000e260000002100 */
[----:B------:R-:W-:Y:S04]  /*8670*/  SHFL.IDX PT, R5, R10, RZ, 0x1c1f ;  /* 0x001c1fff0a057589 */ /* 0x000fe800000e0000 */
[----:B------:R-:W-:Y:S04]  /*8680*/  SHFL.IDX PT, R6, R8, 0x1, 0x1c1f ;  /* 0x003c1f0008067f89 */ /* 0x000fe800000e0000 */
[----:B------:R-:W-:Y:S01]  /*8690*/  SHFL.IDX PT, R7, R10, 0x1, 0x1c1f ;  /* 0x003c1f000a077f89 */ /* 0x000fe200000e0000 */
[----:B0-----:R-:W-:-:S05]  /*86a0*/  VIADD R14, R4, 0xffffff80 ;  /* 0xffffff80040e7836 */ /* 0x001fca0000000000 */
[----:B------:R-:W-:-:S04]  /*86b0*/  SHF.R.S32.HI R9, RZ, 0x1f, R14 ;  /* 0x0000001fff097819 */ /* 0x000fc8000001140e */
[----:B------:R-:W-:-:S04]  /*86c0*/  LEA.HI R9, R9, R14, RZ, 0x7 ;  /* 0x0000000e09097211 */ /* 0x000fc800078f38ff */
[----:B------:R-:W-:Y:S01]  /*86d0*/  LOP3.LUT R9, R9, 0xffffff80, RZ, 0xc0, !PT ;  /* 0xffffff8009097812 */ /* 0x000fe200078ec0ff */
[----:B------:R-:W0:Y:S04]  /*86e0*/  SHFL.IDX PT, R4, R8, RZ, 0x1c1f ;  /* 0x001c1fff08047589 */ /* 0x000e2800000e0000 */
[----:B------:R-:W-:Y:S02]  /*86f0*/  IMAD.IADD R9, R14, 0x1, -R9 ;  /* 0x000000010e097824 */ /* 0x000fe400078e0a09 */
[----:B-----5:R-:W-:-:S03]  /*8700*/  IMAD R38, R38, R81, RZ ;  /* 0x0000005126267224 */ /* 0x020fc600078e02ff */
[----:B------:R-:W-:Y:S02]  /*8710*/  LOP3.LUT P0, RZ, R9, 0x3, RZ, 0xc0, !PT ;  /* 0x0000000309ff7812 */ /* 0x000fe4000780c0ff */
[----:B------:R-:W-:Y:S01]  /*8720*/  PLOP3.LUT P3, PT, PT, PT, UP1, 0x80, 0x0 ;  /* 0x000000000000781c */ /* 0x000fe20003f6f018 */
[----:B--2---:R-:W-:-:S04]  /*8730*/  IMAD R13, R13, 0xc0, R12 ;  /* 0x000000c00d0d7824 */ /* 0x004fc800078e020c */
[C---:B------:R-:W-:Y:S01]  /*8740*/  VIADD R9, R13.reuse, 0x8 ;  /* 0x000000080d097836 */ /* 0x040fe20000000000 */
[----:B------:R-:W-:-:S04]  /*8750*/  ISETP.GE.OR P2, PT, R13, R38, P0 ;  /* 0x000000260d00720c */ /* 0x000fc80000746670 */
[----:B------:R-:W-:-:S09]  /*8760*/  ISETP.GE.OR P0, PT, R9, R38, P0 ;  /* 0x000000260900720c */ /* 0x000fd20000706670 */
[----:B0-----:R0:W-:Y:S01]  /*8770*/  @!P2 ST.E desc[UR52][R4.64], R0 ;  /* 0x000000000400a985 */ /* 0x0011e2000c101934 */
[----:B------:R-:W-:-:S03]  /*8780*/  ISETP.GE.AND P2, PT, R13, R38, PT ;  /* 0x000000260d00720c */ /* 0x000fc60003f46270 */
[----:B------:R0:W-:Y:S01]  /*8790*/  @!P0 ST.E desc[UR52][R6.64], R3 ;  /* 0x0000000306008985 */ /* 0x0001e2000c101934 */
[----:B------:R-:W-:Y:S01]  /*87a0*/  ISETP.GE.AND P0, PT, R9, R38, PT ;  /* 0x000000260900720c */ /* 0x000fe20003f06270 */
[----:B------:R-:W-:-:S12]  /*87b0*/  @P3 BRA `(.L_x_183) ;  /* 0x0000000800243947 */ /* 0x000fd80003800000 */
[----:B------:R-:W1:Y:S01]  /*87c0*/  S2R R12, SR_TID.X ;  /* 0x00000000000c7919 */ /* 0x000e620000002100 */
[----:B------:R-:W2:Y:S01]  /*87d0*/  @P1 LDC R36, c[0x0][0xbec] ;  /* 0x0002fb00ff241b82 */ /* 0x000ea20000000800 */
[----:B------:R-:W-:Y:S01]  /*87e0*/  ULDC.64 UR10, c[0x0][0xaa0] ;  /* 0x0002a800000a7ab9 */ /* 0x000fe20000000a00 */
[----:B-1----:R-:W-:-:S05]  /*87f0*/  VIADD R79, R12, 0xffffff80 ;  /* 0xffffff800c4f7836 */ /* 0x002fca0000000000 */
[----:B------:R-:W-:-:S04]  /*8800*/  SHF.R.S32.HI R78, RZ, 0x1f, R79 ;  /* 0x0000001fff4e7819 */ /* 0x000fc8000001144f */
[----:B------:R-:W-:-:S04]  /*8810*/  LEA.HI R78, R78, R79, RZ, 0x2 ;  /* 0x0000004f4e4e7211 */ /* 0x000fc800078f10ff */
[----:B------:R-:W-:-:S05]  /*8820*/  SHF.R.S32.HI R78, RZ, 0x2, R78 ;  /* 0x00000002ff4e7819 */ /* 0x000fca000001144e */
[----:B0-----:R-:W-:-:S04]  /*8830*/  IMAD R3, R78, 0x20, R2 ;  /* 0x000000204e037824 */ /* 0x001fc800078e0202 */
[----:B------:R-:W-:-:S03]  /*8840*/  IMAD.WIDE R20, R3, 0x2, R20 ;  /* 0x0000000203147825 */ /* 0x000fc600078e0214 */
[C---:B------:R-:W-:Y:S02]  /*8850*/  IADD3 R9, P0, R20.reuse, 0x1800, RZ ;  /* 0x0000180014097810 */ /* 0x040fe40007f1e0ff */
[C---:B------:R-:W-:Y:S02]  /*8860*/  IADD3 R13, P2, R20.reuse, 0x3000, RZ ;  /* 0x00003000140d7810 */ /* 0x040fe40007f5e0ff */
[C---:B------:R-:W-:Y:S02]  /*8870*/  IADD3 R25, P3, R20.reuse, 0x4800, RZ ;  /* 0x0000480014197810 */ /* 0x040fe40007f7e0ff */
[C---:B------:R-:W-:Y:S02]  /*8880*/  IADD3 R29, P4, R20.reuse, 0x6000, RZ ;  /* 0x00006000141d7810 */ /* 0x040fe40007f9e0ff */
[----:B------:R-:W-:Y:S02]  /*8890*/  LOP3.LUT R5, R20, 0x180, RZ, 0xc0, !PT ;  /* 0x0000018014057812 */ /* 0x000fe400078ec0ff */
[----:B------:R-:W-:-:S02]  /*88a0*/  LOP3.LUT R8, R9, 0x180, RZ, 0xc0, !PT ;  /* 0x0000018009087812 */ /* 0x000fc400078ec0ff */
[----:B------:R-:W-:Y:S02]  /*88b0*/  LOP3.LUT R12, R13, 0x180, RZ, 0xc0, !PT ;  /* 0x000001800d0c7812 */ /* 0x000fe400078ec0ff */
[----:B------:R-:W-:Y:S02]  /*88c0*/  LOP3.LUT R24, R25, 0x180, RZ, 0xc0, !PT ;  /* 0x0000018019187812 */ /* 0x000fe400078ec0ff */
[----:B------:R-:W-:Y:S02]  /*88d0*/  LOP3.LUT R28, R29, 0x180, RZ, 0xc0, !PT ;  /* 0x000001801d1c7812 */ /* 0x000fe400078ec0ff */
[----:B------:R-:W-:Y:S02]  /*88e0*/  SHF.R.U64 R5, R5, 0x3, RZ ;  /* 0x0000000305057819 */ /* 0x000fe400000012ff */
[----:B------:R-:W-:Y:S02]  /*88f0*/  IADD3 R3, P5, R20, 0x7800, RZ ;  /* 0x0000780014037810 */ /* 0x000fe40007fbe0ff */
[----:B------:R-:W-:-:S02]  /*8900*/  SHF.R.S32.HI R37, RZ, 0x1f, R79 ;  /* 0x0000001fff257819 */ /* 0x000fc4000001144f */
[----:B------:R-:W-:Y:S01]  /*8910*/  SHF.R.U64 R8, R8, 0x3, RZ ;  /* 0x0000000308087819 */ /* 0x000fe200000012ff */
[----:B------:R-:W-:Y:S01]  /*8920*/  IMAD.X R33, RZ, RZ, R21, P5 ;  /* 0x000000ffff217224 */ /* 0x000fe200028e0615 */
[----:B------:R-:W-:Y:S02]  /*8930*/  SHF.R.U64 R12, R12, 0x3, RZ ;  /* 0x000000030c0c7819 */ /* 0x000fe400000012ff */
[----:B------:R-:W-:Y:S02]  /*8940*/  SHF.R.U64 R24, R24, 0x3, RZ ;  /* 0x0000000318187819 */ /* 0x000fe400000012ff */
[----:B------:R-:W-:Y:S02]  /*8950*/  SHF.R.U64 R28, R28, 0x3, RZ ;  /* 0x000000031c1c7819 */ /* 0x000fe400000012ff */
[----:B------:R-:W-:Y:S02]  /*8960*/  LOP3.LUT R20, R5, R20, RZ, 0x3c, !PT ;  /* 0x0000001405147212 */ /* 0x000fe400078e3cff */
[----:B------:R-:W-:-:S02]  /*8970*/  LEA.HI R37, R37, R79, RZ, 0x2 ;  /* 0x0000004f25257211 */ /* 0x000fc400078f10ff */
[----:B------:R-:W-:Y:S01]  /*8980*/  LOP3.LUT R8, R8, R9, RZ, 0x3c, !PT ;  /* 0x0000000908087212 */ /* 0x000fe200078e3cff */
[--C-:B------:R-:W-:Y:S01]  /*8990*/  IMAD.X R9, RZ, RZ, R21.reuse, P0 ;  /* 0x000000ffff097224 */ /* 0x100fe200000e0615 */
[----:B------:R-:W-:Y:S01]  /*89a0*/  LOP3.LUT R12, R12, R13, RZ, 0x3c, !PT ;  /* 0x0000000d0c0c7212 */ /* 0x000fe200078e3cff */
[--C-:B------:R-:W-:Y:S01]  /*89b0*/  IMAD.X R13, RZ, RZ, R21.reuse, P2 ;  /* 0x000000ffff0d7224 */ /* 0x100fe200010e0615 */
[----:B------:R-:W-:Y:S01]  /*89c0*/  LOP3.LUT R24, R24, R25, RZ, 0x3c, !PT ;  /* 0x0000001918187212 */ /* 0x000fe200078e3cff */
[--C-:B------:R-:W-:Y:S01]  /*89d0*/  IMAD.X R25, RZ, RZ, R21.reuse, P3 ;  /* 0x000000ffff197224 */ /* 0x100fe200018e0615 */
[----:B------:R-:W-:Y:S01]  /*89e0*/  LOP3.LUT R28, R28, R29, RZ, 0x3c, !PT ;  /* 0x0000001d1c1c7212 */ /* 0x000fe200078e3cff */
[----:B------:R-:W-:Y:S01]  /*89f0*/  IMAD.X R29, RZ, RZ, R21, P4 ;  /* 0x000000ffff1d7224 */ /* 0x000fe200020e0615 */
[----:B------:R0:W5:Y:S01]  /*8a00*/  LD.E.128 R4, desc[UR52][R20.64] ;  /* 0x0000003414047980 */ /* 0x000162000c101d00 */
[----:B------:R-:W-:Y:S02]  /*8a10*/  LOP3.LUT R0, R3, 0x180, RZ, 0xc0, !PT ;  /* 0x0000018003007812 */ /* 0x000fe400078ec0ff */
[----:B------:R-:W-:Y:S01]  /*8a20*/  LOP3.LUT R37, R37, 0xfffffffc, RZ, 0xc0, !PT ;  /* 0xfffffffc25257812 */ /* 0x000fe200078ec0ff */
[----:B------:R-:W-:Y:S01]  /*8a30*/  UIMAD UR7, UR12, UR10, URZ ;  /* 0x0000000a0c0772a4 */ /* 0x000fe2000f8e023f */
[----:B------:R-:W-:Y:S01]  /*8a40*/  SHF.R.U64 R0, R0, 0x3, RZ ;  /* 0x0000000300007819 */ /* 0x000fe200000012ff */
[----:B------:R-:W-:Y:S01]  /*8a50*/  UIMAD.WIDE.U32 UR8, UR4, UR10, URZ ;  /* 0x0000000a040872a5 */ /* 0x000fe2000f8e003f */
[----:B------:R-:W5:Y:S01]  /*8a60*/  LD.E.128 R8, desc[UR52][R8.64] ;  /* 0x0000003408087980 */ /* 0x000f62000c101d00 */
[----:B0-----:R-:W0:Y:S01]  /*8a70*/  @P1 LDC R21, c[0x0][0xbf0] ;  /* 0x0002fc00ff151b82 */ /* 0x001e220000000800 */
[----:B------:R-:W-:Y:S01]  /*8a80*/  IMAD.IADD R37, R79, 0x1, -R37 ;  /* 0x000000014f257824 */ /* 0x000fe200078e0a25 */
[----:B------:R-:W-:Y:S01]  /*8a90*/  LOP3.LUT R32, R0, R3, RZ, 0x3c, !PT ;  /* 0x0000000300207212 */ /* 0x000fe200078e3cff */
[----:B------:R-:W-:Y:S01]  /*8aa0*/  UIMAD UR7, UR4, UR11, UR7 ;  /* 0x0000000b040772a4 */ /* 0x000fe2000f8e0207 */
[----:B------:R-:W5:Y:S01]  /*8ab0*/  LD.E.128 R12, desc[UR52][R12.64] ;  /* 0x000000340c0c7980 */ /* 0x000f62000c101d00 */
[----:B------:R-:W-:Y:S01]  /*8ac0*/  IMAD R0, R37, 0x60, R78 ;  /* 0x0000006025007824 */ /* 0x000fe200078e024e */
[----:B------:R-:W-:Y:S01]  /*8ad0*/  ULDC.64 UR10, c[0x0][0xae8] ;  /* 0x0002ba00000a7ab9 */ /* 0x000fe20000000a00 */
[----:B------:R-:W-:Y:S01]  /*8ae0*/  IMAD.U32 R37, RZ, RZ, UR42 ;  /* 0x0000002aff257e24 */ /* 0x000fe2000f8e00ff */
[----:B------:R-:W-:Y:S01]  /*8af0*/  UIADD3 UR9, UR9, UR7, URZ ;  /* 0x0000000709097290 */ /* 0x000fe2000fffe03f */
[----:B------:R-:W5:Y:S01]  /*8b00*/  LD.E.128 R24, desc[UR52][R24.64] ;  /* 0x0000003418187980 */ /* 0x000f62000c101d00 */
[----:B------:R-:W-:Y:S01]  /*8b10*/  USHF.R.S32.HI UR4, URZ, 0x1f, UR40 ;  /* 0x0000001f3f047899 */ /* 0x000fe20008011428 */
[----:B------:R-:W-:Y:S01]  /*8b20*/  IMAD R37, R37, 0xc0, R0 ;  /* 0x000000c025257824 */ /* 0x000fe200078e0200 */
[----:B------:R-:W-:Y:S01]  /*8b30*/  UIMAD.WIDE.U32 UR8, UR44, UR10, UR8 ;  /* 0x0000000a2c0872a5 */ /* 0x000fe2000f8e0008 */
[----:B------:R-:W5:Y:S01]  /*8b40*/  LD.E.128 R28, desc[UR52][R28.64] ;  /* 0x000000341c1c7980 */ /* 0x000f62000c101d00 */
[----:B------:R-:W-:Y:S01]  /*8b50*/  ULDC.64 UR12, c[0x0][0xaf0] ;  /* 0x0002bc00000c7ab9 */ /* 0x000fe20000000a00 */
[----:B--2---:R-:W-:Y:S01]  /*8b60*/  @P1 IMAD.HI.U32 R0, R37, R36, RZ ;  /* 0x0000002425001227 */ /* 0x004fe200078e00ff */
[----:B------:R-:W-:Y:S01]  /*8b70*/  UIMAD UR4, UR4, UR12, URZ ;  /* 0x0000000c040472a4 */ /* 0x000fe2000f8e023f */
[----:B------:R-:W5:Y:S01]  /*8b80*/  LD.E.128 R32, desc[UR52][R32.64] ;  /* 0x0000003420207980 */ /* 0x000f62000c101d00 */
[----:B------:R-:W-:Y:S01]  /*8b90*/  UIMAD UR9, UR44, UR11, UR9 ;  /* 0x0000000b2c0972a4 */ /* 0x000fe2000f8e0209 */
[----:B------:R-:W-:Y:S01]  /*8ba0*/  IMAD.MOV.U32 R3, RZ, RZ, R37 ;  /* 0x000000ffff037224 */ /* 0x000fe200078e0025 */
[----:B------:R-:W-:Y:S01]  /*8bb0*/  UIMAD UR4, UR40, UR13, UR4 ;  /* 0x0000000d280472a4 */ /* 0x000fe2000f8e0204 */
[----:B------:R-:W-:Y:S01]  /*8bc0*/  @!PT LDS RZ, [RZ] ;  /* 0x00000000fffff984 */ /* 0x000fe20000000800 */
[----:B------:R-:W-:Y:S01]  /*8bd0*/  @!PT LDS RZ, [RZ] ;  /* 0x00000000fffff984 */ /* 0x000fe20000000800 */
[----:B------:R-:W-:Y:S01]  /*8be0*/  @!PT LDS RZ, [RZ] ;  /* 0x00000000fffff984 */ /* 0x000fe20000000800 */
[----:B------:R-:W-:Y:S01]  /*8bf0*/  @!PT LDS RZ, [RZ] ;  /* 0x00000000fffff984 */ /* 0x000fe20000000800 */
[----:B------:R1:W-:Y:S06]  /*8c00*/  MEMBAR.ALL.CTA ;  /* 0x0000000000007992 */ /* 0x0003ec0000008000 */
[----:B-1----:R-:W1:Y:S01]  /*8c10*/  FENCE.VIEW.ASYNC.S ;  /* 0x00000000000073c6 */ /* 0x002e620000000000 */
[----:B------:R-:W-:Y:S01]  /*8c20*/  UIMAD.WIDE.U32 UR40, UR40, UR12, UR8 ;  /* 0x0000000c282872a5 */ /* 0x000fe2000f8e0008 */
[----:B0-----:R-:W-:-:S02]  /*8c30*/  @P1 SHF.R.U32.HI R3, RZ, R21, R0 ;  /* 0x00000015ff031219 */ /* 0x001fc40000011600 */
[----:B------:R-:W-:Y:S01]  /*8c40*/  ULDC.64 UR8, c[0x0][0xae0] ;  /* 0x0002b80000087ab9 */ /* 0x000fe20000000a00 */
[----:B------:R-:W-:Y:S01]  /*8c50*/  UIADD3 UR4, UR41, UR4, URZ ;  /* 0x0000000429047290 */ /* 0x000fe2000fffe03f */
[--C-:B------:R-:W-:Y:S01]  /*8c60*/  SHF.R.S32.HI R0, RZ, 0x1f, R3.reuse ;  /* 0x0000001fff007819 */ /* 0x100fe20000011403 */
[----:B------:R-:W-:Y:S02]  /*8c70*/  IMAD.MOV R36, RZ, RZ, -R3 ;  /* 0x000000ffff247224 */ /* 0x000fe400078e0a03 */
[----:B------:R-:W-:Y:S02]  /*8c80*/  IMAD.U32 R21, RZ, RZ, UR41 ;  /* 0x00000029ff157e24 */ /* 0x000fe4000f8e00ff */
[----:B------:R-:W-:Y:S02]  /*8c90*/  IMAD R0, R0, UR8, RZ ;  /* 0x0000000800007c24 */ /* 0x000fe4000f8e02ff */
[----:B------:R-:W-:Y:S02]  /*8ca0*/  IMAD R81, R81, R36, R37 ;  /* 0x0000002451517224 */ /* 0x000fe400078e0225 */
[----:B------:R-:W-:-:S02]  /*8cb0*/  IMAD.U32 R20, RZ, RZ, UR40 ;  /* 0x00000028ff147e24 */ /* 0x000fc4000f8e00ff */
[----:B------:R-:W-:Y:S02]  /*8cc0*/  IMAD.U32 R21, RZ, RZ, UR4 ;  /* 0x00000004ff157e24 */ /* 0x000fe4000f8e00ff */
[C---:B------:R-:W-:Y:S01]  /*8cd0*/  IMAD R37, R3.reuse, UR9, R0 ;  /* 0x0000000903257c24 */ /* 0x040fe2000f8e0200 */
[----:B------:R-:W-:Y:S01]  /*8ce0*/  SHF.R.S32.HI R0, RZ, 0x1f, R81 ;  /* 0x0000001fff007819 */ /* 0x000fe20000011451 */
[----:B------:R-:W-:Y:S01]  /*8cf0*/  IMAD.WIDE.U32 R20, R3, UR8, R20 ;  /* 0x0000000803147c25 */ /* 0x000fe2000f8e0014 */
[----:B------:R-:W-:-:S03]  /*8d00*/  ULDC.64 UR8, c[0x0][0xad8] ;  /* 0x0002b60000087ab9 */ /* 0x000fc60000000a00 */
[----:B------:R-:W-:Y:S02]  /*8d10*/  IMAD.U32 R45, RZ, RZ, UR42 ;  /* 0x0000002aff2d7e24 */ /* 0x000fe4000f8e00ff */
[----:B------:R-:W-:Y:S02]  /*8d20*/  IMAD.IADD R21, R21, 0x1, R37 ;  /* 0x0000000115157824 */ /* 0x000fe400078e0225 */
[----:B------:R-:W-:Y:S02]  /*8d30*/  IMAD R0, R0, UR8, RZ ;  /* 0x0000000800007c24 */ /* 0x000fe4000f8e02ff */
[----:B------:R-:W-:Y:S02]  /*8d40*/  IMAD R45, R45, 0xc0, R78 ;  /* 0x000000c02d2d7824 */ /* 0x000fe400078e024e */
[C---:B------:R-:W-:Y:S02]  /*8d50*/  IMAD R3, R81.reuse, UR9, R0 ;  /* 0x0000000951037c24 */ /* 0x040fe4000f8e0200 */
[----:B------:R-:W-:Y:S01]  /*8d60*/  IMAD.WIDE.U32 R20, R81, UR8, R20 ;  /* 0x0000000851147c25 */ /* 0x000fe2000f8e0014 */
[----:B------:R-:W-:Y:S01]  /*8d70*/  ISETP.GE.AND P0, PT, R45, R38, PT ;  /* 0x000000262d00720c */ /* 0x000fe20003f06270 */
[----:B------:R-:W-:-:S02]  /*8d80*/  ULDC.64 UR8, c[0x0][0xa80] ;  /* 0x0002a00000087ab9 */ /* 0x000fc40000000a00 */
[----:B------:R-:W-:Y:S01]  /*8d90*/  IMAD.IADD R3, R21, 0x1, R3 ;  /* 0x0000000115037824 */ /* 0x000fe200078e0203 */
[----:B------:R-:W-:Y:S01]  /*8da0*/  LEA R0, P1, R20, UR8, 0x1 ;  /* 0x0000000814007c11 */ /* 0x000fe2000f8208ff */
[----:B------:R-:W-:-:S03]  /*8db0*/  VIADD R80, R80, 0x19c20 ;  /* 0x00019c2050507836 */ /* 0x000fc60000000000 */
[----:B------:R-:W-:Y:S02]  /*8dc0*/  LEA.HI.X R44, R20, UR9, R3, 0x1, P1 ;  /* 0x00000009142c7c11 */ /* 0x000fe400088f0c03 */
[----:B------:R-:W-:Y:S01]  /*8dd0*/  PRMT R80, RZ, 0x654, R80 ;  /* 0x00000654ff507816 */ /* 0x000fe20000000050 */
[----:B-1----:R0:W1:Y:S01]  /*8de0*/  SHFL.IDX PT, R36, R0, RZ, 0x1c1f ;  /* 0x001c1fff00247589 */ /* 0x00206200000e0000 */
[----:B------:R-:W-:Y:S02]  /*8df0*/  BSSY B1, `(.L_x_184) ;  /* 0x0000012000017945 */ /* 0x000fe40003800000 */
[----:B------:R0:W-:Y:S01]  /*8e00*/  SYNCS.ARRIVE.TRANS64.RED.A1T0 RZ, [R80+URZ], RZ ;  /* 0x000000ff50ff79a7 */ /* 0x0001e2000810043f */
[----:B------:R0:W2:Y:S01]  /*8e10*/  SHFL.IDX PT, R37, R44, RZ, 0x1c1f ;  /* 0x001c1fff2c257589 */ /* 0x0000a200000e0000 */
[----:B------:R-:W-:Y:S02]  /*8e20*/  SHF.R.S32.HI R46, RZ, 0x1f, R17 ;  /* 0x0000001fff2e7819 */ /* 0x000fe40000011411 */
[----:B------:R-:W-:Y:S01]  /*8e30*/  SHF.R.S32.HI R47, RZ, 0x1f, R16 ;  /* 0x0000001fff2f7819 */ /* 0x000fe20000011410 */
[----:B------:R-:W-:Y:S06]  /*8e40*/  @P0 BRA `(.L_x_185) ;  /* 0x0000000000300947 */ /* 0x000fec0003800000 */
[----:B------:R-:W-:Y:S02]  /*8e50*/  ULDC UR4, c[0x0][0xac8] ;  /* 0x0002b20000047ab9 */ /* 0x000fe40000000800 */
[----:B------:R-:W-:Y:S02]  /*8e60*/  ISETP.GE.AND P1, PT, R16, UR4, PT ;  /* 0x0000000410007c0c */ /* 0x000fe4000bf26270 */
[----:B------:R-:W-:Y:S02]  /*8e70*/  ISETP.GE.AND P2, PT, R17, UR4, PT ;  /* 0x0000000411007c0c */ /* 0x000fe4000bf46270 */
[----:B------:R-:W-:-:S09]  /*8e80*/  ISETP.GE.AND P0, PT, R2, UR4, PT ;  /* 0x0000000402007c0c */ /* 0x000fd2000bf06270 */
[-C--:B-1----:R-:W-:Y:S02]  /*8e90*/  @!P1 LEA R40, P3, R16, R36.reuse, 0x1 ;  /* 0x0000002410289211 */ /* 0x082fe400078608ff */
[C---:B------:R-:W-:Y:S02]  /*8ea0*/  @!P2 LEA R42, P4, R17.reuse, R36, 0x1 ;  /* 0x00000024112aa211 */ /* 0x040fe400078808ff */
[----:B--2---:R-:W-:Y:S01]  /*8eb0*/  @!P0 IMAD.WIDE R20, R2, 0x2, R36 ;  /* 0x0000000202148825 */ /* 0x004fe200078e0224 */
[-C--:B------:R-:W-:Y:S02]  /*8ec0*/  @!P1 LEA.HI.X R41, R16, R37.reuse, R47, 0x1, P3 ;  /* 0x0000002510299211 */ /* 0x080fe400018f0c2f */
[----:B------:R-:W-:Y:S02]  /*8ed0*/  @!P2 LEA.HI.X R43, R17, R37, R46, 0x1, P4 ;  /* 0x00000025112ba211 */ /* 0x000fe400020f0c2e */
[----:B-----5:R3:W-:Y:S04]  /*8ee0*/  @!P0 ST.E.128 desc[UR52][R20.64], R4 ;  /* 0x0000000414008985 */ /* 0x0207e8000c101d34 */
[----:B------:R3:W-:Y:S04]  /*8ef0*/  @!P1 ST.E.128 desc[UR52][R40.64], R12 ;  /* 0x0000000c28009985 */ /* 0x0007e8000c101d34 */
[----:B------:R3:W-:Y:S02]  /*8f00*/  @!P2 ST.E.128 desc[UR52][R42.64], R28 ;  /* 0x0000001c2a00a985 */ /* 0x0007e4000c101d34 */
.L_x_185:
[----:B------:R-:W-:Y:S05]  /*8f10*/  BSYNC B1 ;  /* 0x0000000000017941 */ /* 0x000fea0003800000 */
.L_x_184:
[----:B------:R-:W-:Y:S01]  /*8f20*/  VIADD R3, R45, 0x60 ;  /* 0x000000602d037836 */ /* 0x000fe20000000000 */
[----:B---3-5:R3:W4:Y:S04]  /*8f30*/  SHFL.IDX PT, R7, R44, 0x1, 0x1c1f ;  /* 0x003c1f002c077f89 */ /* 0x02872800000e0000 */
[----:B------:R-:W-:Y:S01]  /*8f40*/  ISETP.GE.AND P0, PT, R3, R38, PT ;  /* 0x000000260300720c */ /* 0x000fe20003f06270 */
[----:B------:R3:W0:-:S12]  /*8f50*/  SHFL.IDX PT, R6, R0, 0x1, 0x1c1f ;  /* 0x003c1f0000067f89 */ /* 0x00061800000e0000 */
[----:B---3--:R-:W-:Y:S05]  /*8f60*/  @P0 BRA `(.L_x_186) ;  /* 0x0000001400a40947 */ /* 0x008fea0003800000 */
[----:B------:R-:W-:Y:S02]  /*8f70*/  ULDC UR4, c[0x0][0xac8] ;  /* 0x0002b20000047ab9 */ /* 0x000fe40000000800 */
[----:B------:R-:W-:Y:S02]  /*8f80*/  ISETP.GE.AND P2, PT, R16, UR4, PT ;  /* 0x0000000410007c0c */ /* 0x000fe4000bf46270 */
[----:B------:R-:W-:-:S11]  /*8f90*/  ISETP.GE.AND P1, PT, R2, UR4, PT ;  /* 0x0000000402007c0c */ /* 0x000fd6000bf26270 */
[----:B0-----:R-:W-:Y:S02]  /*8fa0*/  @!P2 LEA R12, P0, R16, R6, 0x1 ;  /* 0x00000006100ca211 */ /* 0x001fe400078008ff */
[----:B----4-:R-:W-:Y:S02]  /*8fb0*/  @!P1 IMAD.WIDE R4, R2, 0x2, R6 ;  /* 0x0000000202049825 */ /* 0x010fe400078e0206 */
[----:B------:R-:W-:Y:S02]  /*8fc0*/  @!P2 LEA.HI.X R13, R16, R7, R47, 0x1, P0 ;  /* 0x00000007100da211 */ /* 0x000fe400000f0c2f */
[----:B------:R-:W-:Y:S01]  /*8fd0*/  ISETP.GE.AND P0, PT, R17, UR4, PT ;  /* 0x0000000411007c0c */ /* 0x000fe2000bf06270 */
[----:B------:R0:W-:Y:S04]  /*8fe0*/  @!P1 ST.E.128 desc[UR52][R4.64], R8 ;  /* 0x0000000804009985 */ /* 0x0001e8000c101d34 */
[----:B------:R0:W-:Y:S08]  /*8ff0*/  @!P2 ST.E.128 desc[UR52][R12.64], R24 ;  /* 0x000000180c00a985 */ /* 0x0001f0000c101d34 */
[----:B------:R-:W-:Y:S05]  /*9000*/  @P0 BRA `(.L_x_186) ;  /* 0x00000014007c0947 */ /* 0x000fea0003800000 */
[----:B0-----:R-:W-:-:S04]  /*9010*/  LEA R4, P0, R17, R6, 0x1 ;  /* 0x0000000611047211 */ /* 0x001fc800078008ff */
[----:B------:R-:W-:-:S05]  /*9020*/  LEA.HI.X R5, R17, R7, R46, 0x1, P0 ;  /* 0x0000000711057211 */ /* 0x000fca00000f0c2e */
[----:B------:R0:W-:Y:S01]  /*9030*/  ST.E.128 desc[UR52][R4.64], R32 ;  /* 0x0000002004007985 */ /* 0x0001e2000c101d34 */
[----:B------:R-:W-:Y:S05]  /*9040*/  BRA `(.L_x_186) ;  /* 0x00000014006c7947 */ /* 0x000fea0003800000 */
.L_x_183:
[----:B------:R1:W5:Y:S01]  /*9050*/  LDL R85, [R1+0x4] ;  /* 0x0000040001557983 */ /* 0x0003620000100800 */
[----:B------:R-:W-:Y:S01]  /*9060*/  ULDC.64 UR10, c[0x0][0xb08] ;  /* 0x0002c200000a7ab9 */ /* 0x000fe20000000a00 */
[----:B0-----:R-:W0:Y:S02]  /*9070*/  @P1 LDC R0, c[0x0][0xbec] ;  /* 0x0002fb00ff001b82 */ /* 0x001e240000000800 */
[----:B------:R1:W5:Y:S04]  /*9080*/  LDL R84, [R1+0x28] ;  /* 0x0000280001547983 */ /* 0x0003680000100800 */
[----:B------:R1:W5:Y:S01]  /*9090*/  LDL R83, [R1] ;  /* 0x0000000001537983 */ /* 0x0003620000100800 */
[----:B------:R-:W-:Y:S01]  /*90a0*/  UIMAD UR7, UR12, UR10, URZ ;  /* 0x0000000a0c0772a4 */ /* 0x000fe2000f8e023f */
[----:B------:R-:W2:Y:S01]  /*90b0*/  @P1 LDC R5, c[0x0][0xbf0] ;  /* 0x0002fc00ff051b82 */ /* 0x000ea20000000800 */
[----:B------:R-:W-:Y:S01]  /*90c0*/  UIMAD.WIDE.U32 UR8, UR4, UR10, URZ ;  /* 0x0000000a040872a5 */ /* 0x000fe2000f8e003f */
[----:B------:R-:W-:Y:S01]  /*90d0*/  IMAD.MOV.U32 R3, RZ, RZ, R11 ;  /* 0x000000ffff037224 */ /* 0x000fe200078e000b */
[----:B------:R-:W-:Y:S01]  /*90e0*/  UIMAD UR7, UR4, UR11, UR7 ;  /* 0x0000000b040772a4 */ /* 0x000fe2000f8e0207 */
[----:B------:R-:W-:Y:S01]  /*90f0*/  VIADD R80, R80, 0x19c20 ;  /* 0x00019c2050507836 */ /* 0x000fe20000000000 */
[----:B------:R-:W-:Y:S01]  /*9100*/  USHF.R.S32.HI UR4, URZ, 0x1f, UR40 ;  /* 0x0000001f3f047899 */ /* 0x000fe20008011428 */
[----:B------:R-:W-:Y:S01]  /*9110*/  BSSY B1, `(.L_x_187) ;  /* 0x0000063000017945 */ /* 0x000fe20003800000 */
[----:B------:R-:W-:Y:S01]  /*9120*/  UIADD3 UR9, UR9, UR7, URZ ;  /* 0x0000000709097290 */ /* 0x000fe2000fffe03f */
[----:B------:R-:W-:Y:S01]  /*9130*/  SHF.R.S32.HI R24, RZ, 0x1f, R18 ;  /* 0x0000001fff187819 */ /* 0x000fe20000011412 */
[----:B------:R-:W-:Y:S01]  /*9140*/  ULDC.64 UR10, c[0x0][0xb38] ;  /* 0x0002ce00000a7ab9 */ /* 0x000fe20000000a00 */
[----:B------:R-:W-:Y:S01]  /*9150*/  PRMT R80, RZ, 0x654, R80 ;  /* 0x00000654ff507816 */ /* 0x000fe20000000050 */
[----:B------:R-:W-:Y:S01]  /*9160*/  UIMAD.WIDE.U32 UR8, UR44, UR10, UR8 ;  /* 0x0000000a2c0872a5 */ /* 0x000fe2000f8e0008 */
[----:B------:R-:W-:-:S02]  /*9170*/  SHF.R.S32.HI R25, RZ, 0x1f, R19 ;  /* 0x0000001fff197819 */ /* 0x000fc40000011413 */
[----:B------:R1:W-:Y:S01]  /*9180*/  SYNCS.ARRIVE.TRANS64.RED.A1T0 RZ, [R80+URZ], RZ ;  /* 0x000000ff50ff79a7 */ /* 0x0003e2000810043f */
[----:B------:R-:W-:Y:S01]  /*9190*/  UIMAD UR9, UR44, UR11, UR9 ;  /* 0x0000000b2c0972a4 */ /* 0x000fe2000f8e0209 */
[----:B0-----:R-:W-:Y:S01]  /*91a0*/  @P1 IMAD.HI.U32 R0, R11, R0, RZ ;  /* 0x000000000b001227 */ /* 0x001fe200078e00ff */
[----:B------:R-:W-:Y:S01]  /*91b0*/  SHF.R.S32.HI R26, RZ, 0x1f, R22 ;  /* 0x0000001fff1a7819 */ /* 0x000fe20000011416 */
[----:B------:R-:W-:Y:S01]  /*91c0*/  ULDC.64 UR10, c[0x0][0xb40] ;  /* 0x0002d000000a7ab9 */ /* 0x000fe20000000a00 */
[----:B------:R-:W-:Y:S01]  /*91d0*/  SHF.R.S32.HI R27, RZ, 0x1f, R23 ;  /* 0x0000001fff1b7819 */ /* 0x000fe20000011417 */
[----:B------:R-:W-:Y:S01]  /*91e0*/  UIMAD UR4, UR4, UR10, URZ ;  /* 0x0000000a040472a4 */ /* 0x000fe2000f8e023f */
[----:B------:R-:W-:Y:S02]  /*91f0*/  SHF.R.S32.HI R20, RZ, 0x1f, R152 ;  /* 0x0000001fff147819 */ /* 0x000fe40000011498 */
[----:B------:R-:W-:Y:S01]  /*9200*/  SHF.R.S32.HI R21, RZ, 0x1f, R153 ;  /* 0x0000001fff157819 */ /* 0x000fe20000011499 */
[----:B------:R-:W-:Y:S01]  /*9210*/  UIMAD UR4, UR40, UR11, UR4 ;  /* 0x0000000b280472a4 */ /* 0x000fe2000f8e0204 */
[----:B--2---:R-:W-:Y:S01]  /*9220*/  @P1 SHF.R.U32.HI R3, RZ, R5, R0 ;  /* 0x00000005ff031219 */ /* 0x004fe20000011600 */
[----:B------:R-:W-:Y:S01]  /*9230*/  UIMAD.WIDE.U32 UR40, UR40, UR10, UR8 ;  /* 0x0000000a282872a5 */ /* 0x000fe2000f8e0008 */
[----:B------:R-:W-:-:S02]  /*9240*/  SHF.R.S32.HI R38, RZ, 0x1f, R154 ;  /* 0x0000001fff267819 */ /* 0x000fc4000001149a */
[----:B------:R-:W-:Y:S01]  /*9250*/  ULDC.64 UR10, c[0x0][0xb48] ;  /* 0x0002d200000a7ab9 */ /* 0x000fe20000000a00 */
[----:B------:R-:W-:Y:S01]  /*9260*/  UIADD3 UR9, UR41, UR4, URZ ;  /* 0x0000000429097290 */ /* 0x000fe2000fffe03f */
[--C-:B------:R-:W-:Y:S01]  /*9270*/  SHF.R.S32.HI R0, RZ, 0x1f, R3.reuse ;  /* 0x0000001fff007819 */ /* 0x100fe20000011403 */
[----:B------:R-:W-:Y:S01]  /*9280*/  IMAD.MOV R4, RZ, RZ, -R3 ;  /* 0x000000ffff047224 */ /* 0x000fe200078e0a03 */
[----:B------:R-:W-:Y:S01]  /*9290*/  UMOV UR8, UR40 ;  /* 0x0000002800087c82 */ /* 0x000fe20008000000 */
[----:B------:R-:W-:Y:S01]  /*92a0*/  SHF.R.S32.HI R78, RZ, 0x1f, R155 ;  /* 0x0000001fff4e7819 */ /* 0x000fe2000001149b */
[----:B------:R-:W-:Y:S01]  /*92b0*/  UIMAD.WIDE.U32 UR8, UR43, UR10, UR8 ;  /* 0x0000000a2b0872a5 */ /* 0x000fe2000f8e0008 */
[----:B------:R-:W-:Y:S01]  /*92c0*/  IMAD R81, R81, R4, R11 ;  /* 0x0000000451517224 */ /* 0x000fe200078e020b */
[----:B------:R-:W-:Y:S02]  /*92d0*/  SHF.R.S32.HI R79, RZ, 0x1f, R156 ;  /* 0x0000001fff4f7819 */ /* 0x000fe4000001149c */
[----:B------:R-:W-:Y:S01]  /*92e0*/  UIMAD UR43, UR43, UR11, UR9 ;  /* 0x0000000b2b2b72a4 */ /* 0x000fe2000f8e0209 */
[----:B------:R-:W-:Y:S01]  /*92f0*/  SHF.R.S32.HI R82, RZ, 0x1f, R157 ;  /* 0x0000001fff527819 */ /* 0x000fe2000001149d */
[----:B------:R-:W-:Y:S01]  /*9300*/  IMAD.U32 R5, RZ, RZ, UR9 ;  /* 0x00000009ff057e24 */ /* 0x000fe2000f8e00ff */
[----:B------:R-:W-:Y:S01]  /*9310*/  ULDC.64 UR10, c[0x0][0xb30] ;  /* 0x0002cc00000a7ab9 */ /* 0x000fe20000000a00 */
[----:B------:R-:W-:Y:S01]  /*9320*/  IMAD.U32 R4, RZ, RZ, UR8 ;  /* 0x00000008ff047e24 */ /* 0x000fe2000f8e00ff */
[----:B------:R-:W-:Y:S01]  /*9330*/  ULDC.64 UR8, c[0x0][0xb28] ;  /* 0x0002ca0000087ab9 */ /* 0x000fe20000000a00 */
[----:B------:R-:W-:-:S02]  /*9340*/  IMAD R0, R0, UR10, RZ ;  /* 0x0000000a00007c24 */ /* 0x000fc4000f8e02ff */
[----:B------:R-:W-:Y:S02]  /*9350*/  IMAD.U32 R5, RZ, RZ, UR43 ;  /* 0x0000002bff057e24 */ /* 0x000fe4000f8e00ff */
[C---:B------:R-:W-:Y:S01]  /*9360*/  IMAD R7, R3.reuse, UR11, R0 ;  /* 0x0000000b03077c24 */ /* 0x040fe2000f8e0200 */
[----:B------:R-:W-:Y:S01]  /*9370*/  SHF.R.S32.HI R0, RZ, 0x1f, R81 ;  /* 0x0000001fff007819 */ /* 0x000fe20000011451 */
[----:B------:R-:W-:-:S04]  /*9380*/  IMAD.WIDE.U32 R4, R3, UR10, R4 ;  /* 0x0000000a03047c25 */ /* 0x000fc8000f8e0004 */
[----:B------:R-:W-:Y:S02]  /*9390*/  IMAD R0, R0, UR8, RZ ;  /* 0x0000000800007c24 */ /* 0x000fe4000f8e02ff */
[----:B------:R-:W-:Y:S02]  /*93a0*/  IMAD.IADD R5, R5, 0x1, R7 ;  /* 0x0000000105057824 */ /* 0x000fe400078e0207 */
[C---:B------:R-:W-:Y:S02]  /*93b0*/  IMAD R3, R81.reuse, UR9, R0 ;  /* 0x0000000951037c24 */ /* 0x040fe4000f8e0200 */
[----:B------:R-:W-:Y:S01]  /*93c0*/  IMAD.WIDE.U32 R4, R81, UR8, R4 ;  /* 0x0000000851047c25 */ /* 0x000fe2000f8e0004 */
[----:B------:R-:W-:-:S03]  /*93d0*/  ULDC.64 UR8, c[0x0][0xb00] ;  /* 0x0002c00000087ab9 */ /* 0x000fc60000000a00 */
[----:B------:R-:W-:Y:S01]  /*93e0*/  IMAD.IADD R3, R5, 0x1, R3 ;  /* 0x0000000105037824 */ /* 0x000fe200078e0203 */
[----:B------:R-:W-:-:S04]  /*93f0*/  LEA R0, P1, R4, UR8, 0x2 ;  /* 0x0000000804007c11 */ /* 0x000fc8000f8210ff */
[----:B------:R-:W-:Y:S01]  /*9400*/  LEA.HI.X R3, R4, UR9, R3, 0x2, P1 ;  /* 0x0000000904037c11 */ /* 0x000fe200088f1403 */
[----:B------:R1:W0:Y:S04]  /*9410*/  SHFL.IDX PT, R6, R0, RZ, 0x1c1f ;  /* 0x001c1fff00067589 */ /* 0x00022800000e0000 */
[----:B------:R1:W2:Y:S01]  /*9420*/  SHFL.IDX PT, R7, R3, RZ, 0x1c1f ;  /* 0x001c1fff03077589 */ /* 0x0002a200000e0000 */
[----:B------:R-:W-:Y:S05]  /*9430*/  @P2 BRA `(.L_x_188) ;  /* 0x0000000000c02947 */ /* 0x000fea0003800000 */
[----:B------:R-:W-:Y:S02]  /*9440*/  ULDC UR4, c[0x0][0xac8] ;  /* 0x0002b20000047ab9 */ /* 0x000fe40000000800 */
[----:B-----5:R-:W-:Y:S02]  /*9450*/  ISETP.GE.AND P1, PT, R85, UR4, PT ;  /* 0x0000000455007c0c */ /* 0x020fe4000bf26270 */
[----:B------:R-:W-:Y:S02]  /*9460*/  ISETP.GE.AND P2, PT, R83, UR4, PT ;  /* 0x0000000453007c0c */ /* 0x000fe4000bf46270 */
[----:B------:R-:W-:Y:S02]  /*9470*/  ISETP.GE.AND P5, PT, R157, UR4, PT ;  /* 0x000000049d007c0c */ /* 0x000fe4000bfa6270 */
[----:B------:R-:W-:-:S07]  /*9480*/  ISETP.GE.AND P4, PT, R156, UR4, PT ;  /* 0x000000049c007c0c */ /* 0x000fce000bf86270 */
[----:B0-2---:R-:W-:Y:S02]  /*9490*/  @!P1 IMAD.WIDE R4, R85, 0x4, R6 ;  /* 0x0000000455049825 */ /* 0x005fe400078e0206 */
[----:B------:R-:W-:-:S03]  /*94a0*/  @!P2 LEA R8, P3, R83, R6, 0x2 ;  /* 0x000000065308a211 */ /* 0x000fc600078610ff */
[----:B------:R0:W-:Y:S01]  /*94b0*/  @!P1 ST.E.64 desc[UR52][R4.64], R32 ;  /* 0x0000002004009985 */ /* 0x0001e2000c101b34 */
[----:B------:R-:W-:Y:S02]  /*94c0*/  ISETP.GE.AND P1, PT, R155, UR4, PT ;  /* 0x000000049b007c0c */ /* 0x000fe4000bf26270 */
[-C--:B------:R-:W-:Y:S02]  /*94d0*/  @!P2 LEA.HI.X R9, R83, R7.reuse, R84, 0x2, P3 ;  /* 0x000000075309a211 */ /* 0x080fe400018f1454 */
[CC--:B------:R-:W-:Y:S02]  /*94e0*/  @!P5 LEA R10, P3, R157.reuse, R6.reuse, 0x2 ;  /* 0x000000069d0ad211 */ /* 0x0c0fe400078610ff */
[----:B------:R-:W-:Y:S01]  /*94f0*/  @!P4 LEA R12, P6, R156, R6, 0x2 ;  /* 0x000000069c0cc211 */ /* 0x000fe200078c10ff */
[----:B------:R2:W-:Y:S01]  /*9500*/  @!P2 ST.E.64 desc[UR52][R8.64], R34 ;  /* 0x000000220800a985 */ /* 0x0005e2000c101b34 */
[----:B------:R-:W-:Y:S02]  /*9510*/  @!P5 LEA.HI.X R11, R157, R7, R82, 0x2, P3 ;  /* 0x000000079d0bd211 */ /* 0x000fe400018f1452 */
[----:B------:R-:W-:-:S02]  /*9520*/  ISETP.GE.AND P2, PT, R154, UR4, PT ;  /* 0x000000049a007c0c */ /* 0x000fc4000bf46270 */
[----:B------:R-:W-:Y:S01]  /*9530*/  ISETP.GE.AND P3, PT, R153, UR4, PT ;  /* 0x0000000499007c0c */ /* 0x000fe2000bf66270 */
[----:B------:R3:W-:Y:S01]  /*9540*/  @!P5 ST.E.64 desc[UR52][R10.64], R42 ;  /* 0x0000002a0a00d985 */ /* 0x0007e2000c101b34 */
[----:B------:R-:W-:Y:S02]  /*9550*/  @!P4 LEA.HI.X R13, R156, R7, R79, 0x2, P6 ;  /* 0x000000079c0dc211 */ /* 0x000fe400030f144f */
[----:B------:R-:W-:-:S03]  /*9560*/  @!P1 LEA R14, P5, R155, R6, 0x2 ;  /* 0x000000069b0e9211 */ /* 0x000fc600078a10ff */
[----:B------:R4:W-:Y:S01]  /*9570*/  @!P4 ST.E.64 desc[UR52][R12.64], R44 ;  /* 0x0000002c0c00c985 */ /* 0x0009e2000c101b34 */
[-C--:B------:R-:W-:Y:S02]  /*9580*/  @!P1 LEA.HI.X R15, R155, R7.reuse, R78, 0x2, P5 ;  /* 0x000000079b0f9211 */ /* 0x080fe400028f144e */
[----:B------:R-:W-:Y:S02]  /*9590*/  ISETP.GE.AND P4, PT, R152, UR4, PT ;  /* 0x0000000498007c0c */ /* 0x000fe4000bf86270 */
[CC--:B0-----:R-:W-:Y:S01]  /*95a0*/  @!P2 LEA R4, P6, R154.reuse, R6.reuse, 0x2 ;  /* 0x000000069a04a211 */ /* 0x0c1fe200078c10ff */
[----:B------:R0:W-:Y:S01]  /*95b0*/  @!P1 ST.E.64 desc[UR52][R14.64], R50 ;  /* 0x000000320e009985 */ /* 0x0001e2000c101b34 */
[----:B------:R-:W-:Y:S02]  /*95c0*/  ISETP.GE.AND P1, PT, R23, UR4, PT ;  /* 0x0000000417007c0c */ /* 0x000fe4000bf26270 */
[----:B--2---:R-:W-:Y:S02]  /*95d0*/  @!P3 LEA R8, P5, R153, R6, 0x2 ;  /* 0x000000069908b211 */ /* 0x004fe400078a10ff */
[----:B------:R-:W-:-:S02]  /*95e0*/  @!P2 LEA.HI.X R5, R154, R7, R38, 0x2, P6 ;  /* 0x000000079a05a211 */ /* 0x000fc400030f1426 */
[-C--:B------:R-:W-:Y:S02]  /*95f0*/  @!P3 LEA.HI.X R9, R153, R7.reuse, R21, 0x2, P5 ;  /* 0x000000079909b211 */ /* 0x080fe400028f1415 */
[----:B------:R-:W-:Y:S01]  /*9600*/  ISETP.GE.AND P5, PT, R22, UR4, PT ;  /* 0x0000000416007c0c */ /* 0x000fe2000bfa6270 */
[----:B------:R2:W-:Y:S01]  /*9610*/  @!P2 ST.E.64 desc[UR52][R4.64], R52 ;  /* 0x000000340400a985 */ /* 0x0005e2000c101b34 */
[----:B---3--:R-:W-:Y:S02]  /*9620*/  @!P4 LEA R10, P2, R152, R6, 0x2 ;  /* 0x00000006980ac211 */ /* 0x008fe400078410ff */
[----:B------:R-:W-:Y:S01]  /*9630*/  ISETP.GE.AND P6, PT, R19, UR4, PT ;  /* 0x0000000413007c0c */ /* 0x000fe2000bfc6270 */
[----:B------:R3:W-:Y:S01]  /*9640*/  @!P3 ST.E.64 desc[UR52][R8.64], R58 ;  /* 0x0000003a0800b985 */ /* 0x0007e2000c101b34 */
[----:B------:R-:W-:Y:S02]  /*9650*/  ISETP.GE.AND P3, PT, R18, UR4, PT ;  /* 0x0000000412007c0c */ /* 0x000fe4000bf66270 */
[----:B------:R-:W-:-:S02]  /*9660*/  @!P4 LEA.HI.X R11, R152, R7, R20, 0x2, P2 ;  /* 0x00000007980bc211 */ /* 0x000fc400010f1414 */
[----:B----4-:R-:W-:-:S03]  /*9670*/  @!P1 LEA R12, P2, R23, R6, 0x2 ;  /* 0x00000006170c9211 */ /* 0x010fc600078410ff */
[----:B------:R3:W-:Y:S01]  /*9680*/  @!P4 ST.E.64 desc[UR52][R10.64], R60 ;  /* 0x0000003c0a00c985 */ /* 0x0007e2000c101b34 */
[----:B------:R-:W-:Y:S02]  /*9690*/  @!P1 LEA.HI.X R13, R23, R7, R27, 0x2, P2 ;  /* 0x00000007170d9211 */ /* 0x000fe400010f141b */
[----:B0-----:R-:W-:-:S03]  /*96a0*/  @!P5 LEA R14, P2, R22, R6, 0x2 ;  /* 0x00000006160ed211 */ /* 0x001fc600078410ff */
[----:B------:R3:W-:Y:S01]  /*96b0*/  @!P1 ST.E.64 desc[UR52][R12.64], R66 ;  /* 0x000000420c009985 */ /* 0x0007e2000c101b34 */
[CC--:B--2---:R-:W-:Y:S02]  /*96c0*/  @!P6 LEA R4, P1, R19.reuse, R6.reuse, 0x2 ;  /* 0x000000061304e211 */ /* 0x0c4fe400078210ff */
[----:B------:R-:W-:Y:S02]  /*96d0*/  @!P3 LEA R6, P4, R18, R6, 0x2 ;  /* 0x000000061206b211 */ /* 0x000fe400078810ff */
[-C--:B------:R-:W-:Y:S02]  /*96e0*/  @!P5 LEA.HI.X R15, R22, R7.reuse, R26, 0x2, P2 ;  /* 0x00000007160fd211 */ /* 0x080fe400010f141a */
[-C--:B------:R-:W-:Y:S02]  /*96f0*/  @!P6 LEA.HI.X R5, R19, R7.reuse, R25, 0x2, P1 ;  /* 0x000000071305e211 */ /* 0x080fe400008f1419 */
[----:B------:R-:W-:Y:S01]  /*9700*/  @!P3 LEA.HI.X R7, R18, R7, R24, 0x2, P4 ;  /* 0x000000071207b211 */ /* 0x000fe200020f1418 */
[----:B------:R3:W-:Y:S04]  /*9710*/  @!P5 ST.E.64 desc[UR52][R14.64], R68 ;  /* 0x000000440e00d985 */ /* 0x0007e8000c101b34 */
[----:B------:R3:W-:Y:S04]  /*9720*/  @!P6 ST.E.64 desc[UR52][R4.64], R74 ;  /* 0x0000004a0400e985 */ /* 0x0007e8000c101b34 */
[----:B------:R3:W-:Y:S02]  /*9730*/  @!P3 ST.E.64 desc[UR52][R6.64], R76 ;  /* 0x0000004c0600b985 */ /* 0x0007e4000c101b34 */
.L_x_188:
[----:B------:R-:W-:Y:S05]  /*9740*/  BSYNC B1 ;  /* 0x0000000000017941 */ /* 0x000fea0003800000 */
.L_x_187:
[----:B--23--:R2:W3:Y:S04]  /*9750*/  SHFL.IDX PT, R7, R3, 0x1, 0x1c1f ;  /* 0x003c1f0003077f89 */ /* 0x00c4e800000e0000 */
[----:B0-----:R2:W0:Y:S01]  /*9760*/  SHFL.IDX PT, R6, R0, 0x1, 0x1c1f ;  /* 0x003c1f0000067f89 */ /* 0x00142200000e0000 */
[----:B------:R-:W-:Y:S05]  /*9770*/  @P0 BRA `(.L_x_186) ;  /* 0x0000000c00a00947 */ /* 0x000fea0003800000 */
[----:B------:R-:W-:Y:S02]  /*9780*/  ULDC UR4, c[0x0][0xac8] ;  /* 0x0002b20000047ab9 */ /* 0x000fe40000000800 */
[----:B-----5:R-:W-:Y:S02]  /*9790*/  ISETP.GE.AND P5, PT, R83, UR4, PT ;  /* 0x0000000453007c0c */ /* 0x020fe4000bfa6270 */
[----:B------:R-:W-:Y:S02]  /*97a0*/  ISETP.GE.AND P1, PT, R85, UR4, PT ;  /* 0x0000000455007c0c */ /* 0x000fe4000bf26270 */
[----:B------:R-:W-:Y:S02]  /*97b0*/  ISETP.GE.AND P2, PT, R157, UR4, PT ;  /* 0x000000049d007c0c */ /* 0x000fe4000bf46270 */
[----:B------:R-:W-:Y:S02]  /*97c0*/  ISETP.GE.AND P4, PT, R156, UR4, PT ;  /* 0x000000049c007c0c */ /* 0x000fe4000bf86270 */
[----:B------:R-:W-:-:S05]  /*97d0*/  ISETP.GE.AND P3, PT, R155, UR4, PT ;  /* 0x000000049b007c0c */ /* 0x000fca000bf66270 */
[-C--:B0-----:R-:W-:Y:S02]  /*97e0*/  @!P5 LEA R8, P0, R83, R6.reuse, 0x2 ;  /* 0x000000065308d211 */ /* 0x081fe400078010ff */
[----:B---3--:R-:W-:Y:S02]  /*97f0*/  @!P1 IMAD.WIDE R4, R85, 0x4, R6 ;  /* 0x0000000455049825 */ /* 0x008fe400078e0206 */
[----:B------:R-:W-:Y:S02]  /*9800*/  @!P5 LEA.HI.X R9, R83, R7, R84, 0x2, P0 ;  /* 0x000000075309d211 */ /* 0x000fe400000f1454 */
[----:B------:R-:W-:Y:S01]  /*9810*/  ISETP.GE.AND P0, PT, R154, UR4, PT ;  /* 0x000000049a007c0c */ /* 0x000fe2000bf06270 */
[----:B------:R0:W-:Y:S01]  /*9820*/  @!P1 ST.E.64 desc[UR52][R4.64], R36 ;  /* 0x0000002404009985 */ /* 0x0001e2000c101b34 */
[-C--:B------:R-:W-:Y:S02]  /*9830*/  @!P2 LEA R10, P1, R157, R6.reuse, 0x2 ;  /* 0x000000069d0aa211 */ /* 0x080fe400078210ff */
[-C--:B------:R-:W-:Y:S01]  /*9840*/  @!P3 LEA R14, P6, R155, R6.reuse, 0x2 ;  /* 0x000000069b0eb211 */ /* 0x080fe200078c10ff */
[----:B------:R3:W-:Y:S01]  /*9850*/  @!P5 ST.E.64 desc[UR52][R8.64], R40 ;  /* 0x000000280800d985 */ /* 0x0007e2000c101b34 */
[----:B------:R-:W-:-:S02]  /*9860*/  @!P4 LEA R12, P5, R156, R6, 0x2 ;  /* 0x000000069c0cc211 */ /* 0x000fc400078a10ff */
[-C--:B------:R-:W-:Y:S02]  /*9870*/  @!P2 LEA.HI.X R11, R157, R7.reuse, R82, 0x2, P1 ;  /* 0x000000079d0ba211 */ /* 0x080fe400008f1452 */
[-C--:B------:R-:W-:Y:S02]  /*9880*/  @!P4 LEA.HI.X R13, R156, R7.reuse, R79, 0x2, P5 ;  /* 0x000000079c0dc211 */ /* 0x080fe400028f144f */
[----:B------:R-:W-:Y:S01]  /*9890*/  ISETP.GE.AND P1, PT, R153, UR4, PT ;  /* 0x0000000499007c0c */ /* 0x000fe2000bf26270 */
[----:B------:R4:W-:Y:S01]  /*98a0*/  @!P2 ST.E.64 desc[UR52][R10.64], R46 ;  /* 0x0000002e0a00a985 */ /* 0x0009e2000c101b34 */
[----:B------:R-:W-:Y:S02]  /*98b0*/  @!P3 LEA.HI.X R15, R155, R7, R78, 0x2, P6 ;  /* 0x000000079b0fb211 */ /* 0x000fe400030f144e */
[----:B------:R-:W-:Y:S01]  /*98c0*/  ISETP.GE.AND P2, PT, R152, UR4, PT ;  /* 0x0000000498007c0c */ /* 0x000fe2000bf46270 */
[----:B------:R1:W-:Y:S01]  /*98d0*/  @!P4 ST.E.64 desc[UR52][R12.64], R48 ;  /* 0x000000300c00c985 */ /* 0x0003e2000c101b34 */
[----:B0-----:R-:W-:-:S02]  /*98e0*/  @!P0 LEA R4, P4, R154, R6, 0x2 ;  /* 0x000000069a048211 */ /* 0x001fc400078810ff */
[----:B------:R-:W-:Y:S01]  /*98f0*/  ISETP.GE.AND P5, PT, R23, UR4, PT ;  /* 0x0000000417007c0c */ /* 0x000fe2000bfa6270 */
[----:B------:R0:W-:Y:S01]  /*9900*/  @!P3 ST.E.64 desc[UR52][R14.64], R54 ;  /* 0x000000360e00b985 */ /* 0x0001e2000c101b34 */
[----:B------:R-:W-:Y:S02]  /*9910*/  @!P0 LEA.HI.X R5, R154, R7, R38, 0x2, P4 ;  /* 0x000000079a058211 */ /* 0x000fe400020f1426 */
[----:B------:R-:W-:Y:S02]  /*9920*/  ISETP.GE.AND P4, PT, R22, UR4, PT ;  /* 0x0000000416007c0c */ /* 0x000fe4000bf86270 */
[----:B------:R-:W-:Y:S01]  /*9930*/  ISETP.GE.AND P3, PT, R19, UR4, PT ;  /* 0x0000000413007c0c */ /* 0x000fe2000bf66270 */
[----:B------:R2:W-:Y:S01]  /*9940*/  @!P0 ST.E.64 desc[UR52][R4.64], R56 ;  /* 0x0000003804008985 */ /* 0x0005e2000c101b34 */
[----:B---3--:R-:W-:-:S04]  /*9950*/  @!P1 LEA R8, P6, R153, R6, 0x2 ;  /* 0x0000000699089211 */ /* 0x008fc800078c10ff */
[-C--:B------:R-:W-:Y:S02]  /*9960*/  @!P1 LEA.HI.X R9, R153, R7.reuse, R21, 0x2, P6 ;  /* 0x0000000799099211 */ /* 0x080fe400030f1415 */
[CC--:B----4-:R-:W-:Y:S02]  /*9970*/  @!P2 LEA R10, P6, R152.reuse, R6.reuse, 0x2 ;  /* 0x00000006980aa211 */ /* 0x0d0fe400078c10ff */
[-C--:B-1----:R-:W-:Y:S01]  /*9980*/  @!P5 LEA R12, P0, R23, R6.reuse, 0x2 ;  /* 0x00000006170cd211 */ /* 0x082fe200078010ff */
[----:B------:R2:W-:Y:S01]  /*9990*/  @!P1 ST.E.64 desc[UR52][R8.64], R62 ;  /* 0x0000003e08009985 */ /* 0x0005e2000c101b34 */
[-C--:B------:R-:W-:Y:S02]  /*99a0*/  @!P2 LEA.HI.X R11, R152, R7.reuse, R20, 0x2, P6 ;  /* 0x00000007980ba211 */ /* 0x080fe400030f1414 */
[-C--:B0-----:R-:W-:Y:S02]  /*99b0*/  @!P4 LEA R14, P1, R22, R6.reuse, 0x2 ;  /* 0x00000006160ec211 */ /* 0x081fe400078210ff */
[----:B------:R-:W-:Y:S01]  /*99c0*/  @!P3 LEA R20, P6, R19, R6, 0x2 ;  /* 0x000000061314b211 */ /* 0x000fe200078c10ff */
[----:B------:R2:W-:Y:S01]  /*99d0*/  @!P2 ST.E.64 desc[UR52][R10.64], R64 ;  /* 0x000000400a00a985 */ /* 0x0005e2000c101b34 */
[----:B------:R-:W-:-:S02]  /*99e0*/  @!P5 LEA.HI.X R13, R23, R7, R27, 0x2, P0 ;  /* 0x00000007170dd211 */ /* 0x000fc400000f141b */
[-C--:B------:R-:W-:Y:S02]  /*99f0*/  @!P4 LEA.HI.X R15, R22, R7.reuse, R26, 0x2, P1 ;  /* 0x00000007160fc211 */ /* 0x080fe400008f141a */
[----:B------:R-:W-:Y:S01]  /*9a00*/  @!P3 LEA.HI.X R21, R19, R7, R25, 0x2, P6 ;  /* 0x000000071315b211 */ /* 0x000fe200030f1419 */
[----:B------:R2:W-:Y:S01]  /*9a10*/  @!P5 ST.E.64 desc[UR52][R12.64], R70 ;  /* 0x000000460c00d985 */ /* 0x0005e2000c101b34 */
[----:B------:R-:W-:-:S03]  /*9a20*/  ISETP.GE.AND P0, PT, R18, UR4, PT ;  /* 0x0000000412007c0c */ /* 0x000fc6000bf06270 */
[----:B------:R2:W-:Y:S04]  /*9a30*/  @!P4 ST.E.64 desc[UR52][R14.64], R72 ;  /* 0x000000480e00c985 */ /* 0x0005e8000c101b34 */
[----:B------:R2:W-:Y:S06]  /*9a40*/  @!P3 ST.E.64 desc[UR52][R20.64], R28 ;  /* 0x0000001c1400b985 */ /* 0x0005ec000c101b34 */
[----:B------:R-:W-:Y:S05]  /*9a50*/  @P0 BRA `(.L_x_186) ;  /* 0x0000000800e80947 */ /* 0x000fea0003800000 */
[----:B--2---:R-:W-:-:S04]  /*9a60*/  LEA R4, P0, R18, R6, 0x2 ;  /* 0x0000000612047211 */ /* 0x004fc800078010ff */
[----:B------:R-:W-:-:S05]  /*9a70*/  LEA.HI.X R5, R18, R7, R24, 0x2, P0 ;  /* 0x0000000712057211 */ /* 0x000fca00000f1418 */
[----:B------:R0:W-:Y:S01]  /*9a80*/  ST.E.64 desc[UR52][R4.64], R30 ;  /* 0x0000001e04007985 */ /* 0x0001e2000c101b34 */
[----:B------:R-:W-:Y:S05]  /*9a90*/  BRA `(.L_x_186) ;  /* 0x0000000800d87947 */ /* 0x000fea0003800000 */
.L_x_181:
[----:B------:R-:W-:Y:S02]  /*9aa0*/  ULDC.64 UR8, c[0x0][0xc00] ;  /* 0x0003000000087ab9 */ /* 0x000fe40000000a00 */
[----:B------:R-:W-:-:S04]  /*9ab0*/  UISETP.NE.U32.AND UP0, UPT, UR8, URZ, UPT ;  /* 0x0000003f0800728c */ /* 0x000fc8000bf05070 */
[----:B------:R-:W-:-:S03]  /*9ac0*/  UISETP.NE.AND.EX UP0, UPT, UR9, URZ, UPT, UP0 ;  /* 0x0000003f0900728c */ /* 0x000fc6000bf05300 */
[----:B------:R-:W-:Y:S02]  /*9ad0*/  ULDC.64 UR8, c[0x0][0xc00] ;  /* 0x0003000000087ab9 */ /* 0x000fe40000000a00 */
[----:B------:R-:W-:Y:S01]  /*9ae0*/  UIMAD.WIDE UR8, UR40, 0x4, UR8 ;  /* 0x00000004280878a5 */ /* 0x000fe2000f8e0208 */
[----:B------:R-:W-:-:S05]  /*9af0*/  PLOP3.LUT P1, PT, PT, PT, UP0, 0x80, 0x0 ;  /* 0x000000000000781c */ /* 0x000fca0003f2f008 */
[----:B------:R-:W-:Y:S02]  /*9b00*/  IMAD.U32 R4, RZ, RZ, UR8 ;  /* 0x00000008ff047e24 */ /* 0x000fe4000f8e00ff */
[----:B------:R-:W-:Y:S01]  /*9b10*/  IMAD.U32 R5, RZ, RZ, UR9 ;  /* 0x00000009ff057e24 */ /* 0x000fe2000f8e00ff */
[----:B------:R-:W-:Y:S02]  /*9b20*/  ULDC.64 UR8, c[0x0][0xc08] ;  /* 0x0003020000087ab9 */ /* 0x000fe40000000a00 */
[----:B------:R-:W-:-:S03]  /*9b30*/  UISETP.NE.U32.AND UP1, UPT, UR8, URZ, UPT ;  /* 0x0000003f0800728c */ /* 0x000fc6000bf25070 */
[----:B------:R-:W2:Y:S01]  /*9b40*/  @P1 LDG.E R3, desc[UR52][R4.64] ;  /* 0x0000003404031981 */ /* 0x000ea2000c1e1900 */
[----:B------:R-:W-:Y:S01]  /*9b50*/  UISETP.NE.AND.EX UP1, UPT, UR9, URZ, UPT, UP1 ;  /* 0x0000003f0900728c */ /* 0x000fe2000bf25310 */
[----:B------:R-:W-:Y:S01]  /*9b60*/  ULDC UR4, c[0x0][0xa88] ;  /* 0x0002a20000047ab9 */ /* 0x000fe20000000800 */
[----:B------:R-:W0:Y:S01]  /*9b70*/  S2R R8, SR_TID.X ;  /* 0x0000000000087919 */ /* 0x000e220000002100 */
[----:B------:R-:W-:-:S03]  /*9b80*/  IMAD.U32 R0, RZ, RZ, UR4 ;  /* 0x00000004ff007e24 */ /* 0x000fc6000f8e00ff */
[----:B------:R-:W-:-:S05]  /*9b90*/  PLOP3.LUT P2, PT, PT, PT, UP1, 0x80, 0x0 ;  /* 0x000000000000781c */ /* 0x000fca0003f4f018 */
[----:B------:R-:W-:Y:S02]  /*9ba0*/  @UP1 ULDC.64 UR8, c[0x0][0xc08] ;  /* 0x0003020000081ab9 */ /* 0x000fe40000000a00 */
[----:B------:R-:W-:-:S06]  /*9bb0*/  @UP1 UIMAD.WIDE UR8, UR40, 0x4, UR8 ;  /* 0x00000004280818a5 */ /* 0x000fcc000f8e0208 */
[----:B------:R-:W-:Y:S02]  /*9bc0*/  IMAD.U32 R6, RZ, RZ, UR8 ;  /* 0x00000008ff067e24 */ /* 0x000fe4000f8e00ff */
[----:B------:R-:W-:-:S05]  /*9bd0*/  IMAD.U32 R7, RZ, RZ, UR9 ;  /* 0x00000009ff077e24 */ /* 0x000fca000f8e00ff */
[----:B------:R1:W5:Y:S01]  /*9be0*/  @P2 LDG.E R0, desc[UR52][R6.64] ;  /* 0x0000003406002981 */ /* 0x000362000c1e1900 */
[----:B------:R-:W-:Y:S01]  /*9bf0*/  UMOV UR4, URZ ;  /* 0x0000003f00047c82 */ /* 0x000fe20008000000 */
[----:B0-----:R-:W-:-:S05]  /*9c00*/  VIADD R12, R8, 0xffffff80 ;  /* 0xffffff80080c7836 */ /* 0x001fca0000000000 */
[----:B------:R-:W-:Y:S02]  /*9c10*/  ISETP.GT.AND P0, PT, R12, 0xbf, PT ;  /* 0x000000bf0c00780c */ /* 0x000fe40003f04270 */
[----:B--2---:R-:W-:-:S13]  /*9c20*/  @P1 R2UR UR4, R3 ;  /* 0x00000000030412ca */ /* 0x004fda00000e0000 */
[----:B------:R-:W-:Y:S01]  /*9c30*/  USHF.R.S32.HI UR16, URZ, 0x1f, UR4 ;  /* 0x0000001f3f107899 */ /* 0x000fe20008011404 */
[----:B-1----:R-:W-:Y:S11]  /*9c40*/  @P2 BRA `(.L_x_189) ;  /* 0x0000000000102947 */ /* 0x002ff60003800000 */
[----:B------:R-:W-:Y:S05]  /*9c50*/  @!P1 BRA `(.L_x_189) ;  /* 0x00000000000c9947 */ /* 0x000fea0003800000 */
[----:B------:R-:W2:Y:S04]  /*9c60*/  LDG.E R3, desc[UR52][R4.64] ;  /* 0x0000003404037981 */ /* 0x000ea8000c1e1900 */
[----:B-----5:R-:W2:Y:S02]  /*9c70*/  LDG.E R0, desc[UR52][R4.64+0x4] ;  /* 0x0000043404007981 */ /* 0x020ea4000c1e1900 */
[----:B--2---:R-:W-:-:S07]  /*9c80*/  IMAD.IADD R0, R0, 0x1, -R3 ;  /* 0x0000000100007824 */ /* 0x004fce00078e0a03 */
.L_x_189:
[----:B------:R-:W-:Y:S01]  /*9c90*/  USEL UR40, UR40, URZ, !UP0 ;  /* 0x0000003f28287287 */ /* 0x000fe2000c000000 */
[----:B------:R-:W-:Y:S01]  /*9ca0*/  BSSY B1, `(.L_x_190) ;  /* 0x0000038000017945 */ /* 0x000fe20003800000 */
[----:B------:R-:W-:-:S03]  /*9cb0*/  USEL UR41, UR41, URZ, !UP0 ;  /* 0x0000003f29297287 */ /* 0x000fc6000c000000 */
[----:B------:R-:W-:Y:S09]  /*9cc0*/  @P0 BRA `(.L_x_191) ;  /* 0x0000000000d40947 */ /* 0x000ff20003800000 */
[----:B------:R-:W0:Y:S01]  /*9cd0*/  LDC R9, c[0x0][0xbe8] ;  /* 0x0002fa00ff097b82 */ /* 0x000e220000000800 */
[----:B------:R-:W-:-:S04]  /*9ce0*/  IMAD.U32 R3, RZ, RZ, UR42 ;  /* 0x0000002aff037e24 */ /* 0x000fc8000f8e00ff */
[----:B------:R-:W-:-:S04]  /*9cf0*/  IMAD R3, R3, 0xc0, R8 ;  /* 0x000000c003037824 */ /* 0x000fc800078e0208 */
[----:B------:R-:W-:Y:S02]  /*9d00*/  VIADD R6, R3, 0xffffff80 ;  /* 0xffffff8003067836 */ /* 0x000fe40000000000 */
[----:B0----5:R-:W-:-:S05]  /*9d10*/  IMAD R4, R0, R9, RZ ;  /* 0x0000000900047224 */ /* 0x021fca00078e02ff */
[----:B------:R-:W-:-:S13]  /*9d20*/  ISETP.GE.AND P0, PT, R6, R4, PT ;  /* 0x000000040600720c */ /* 0x000fda0003f06270 */
[----:B------:R-:W-:Y:S05]  /*9d30*/  @P0 BRA `(.L_x_191) ;  /* 0x0000000000b80947 */ /* 0x000fea0003800000 */
[----:B------:R-:W-:Y:S01]  /*9d40*/  ISETP.NE.AND P0, PT, R9, 0x1, PT ;  /* 0x000000010900780c */ /* 0x000fe20003f05270 */
[----:B------:R-:W-:Y:S01]  /*9d50*/  UISETP.GT.AND UP2, UPT, UR45, 0x1, UPT ;  /* 0x000000012d00788c */ /* 0x000fe2000bf44270 */
[----:B------:R-:W-:-:S03]  /*9d60*/  UMOV UR7, 0x9b8 ;  /* 0x000009b800077882 */ /* 0x000fc60000000000 */
[----:B------:R-:W-:Y:S02]  /*9d70*/  USEL UR17, UR7, 0x978, UP2 ;  /* 0x0000097807117887 */ /* 0x000fe40009000000 */
[----:B------:R-:W-:-:S06]  /*9d80*/  USEL UR19, UR43, URZ, UP2 ;  /* 0x0000003f2b137287 */ /* 0x000fcc0009000000 */
[----:B------:R-:W0:Y:S04]  /*9d90*/  @P0 LDC R3, c[0x0][0xbec] ;  /* 0x0002fb00ff030b82 */ /* 0x000e280000000800 */
[----:B------:R-:W-:Y:S01]  /*9da0*/  ULDC.64 UR10, c[0x0][UR17+0x220] ;  /* 0x00008800110a7abb */ /* 0x000fe20008000a00 */
[----:B------:R-:W-:Y:S01]  /*9db0*/  ULDC.64 UR8, c[0x0][UR17+0x218] ;  /* 0x0000860011087abb */ /* 0x000fe20008000a00 */
[----:B------:R-:W-:Y:S01]  /*9dc0*/  ULDC.64 UR12, c[0x0][UR17+0x228] ;  /* 0x00008a00110c7abb */ /* 0x000fe20008000a00 */
[----:B------:R-:W-:Y:S01]  /*9dd0*/  UIMAD UR7, UR11, UR40, URZ ;  /* 0x000000280b0772a4 */ /* 0x000fe2000f8e023f */
[----:B------:R-:W1:Y:S01]  /*9de0*/  @P0 LDC R5, c[0x0][0xbf0] ;  /* 0x0002fc00ff050b82 */ /* 0x000e620000000800 */
[----:B------:R-:W-:Y:S02]  /*9df0*/  UIMAD.WIDE.U32 UR14, UR8, UR44, URZ ;  /* 0x0000002c080e72a5 */ /* 0x000fe4000f8e003f */
[----:B------:R-:W-:-:S02]  /*9e00*/  UIMAD UR18, UR9, UR44, URZ ;  /* 0x0000002c091272a4 */ /* 0x000fc4000f8e023f */
[----:B------:R-:W-:Y:S02]  /*9e10*/  UIMAD.WIDE.U32 UR8, UR10, UR40, URZ ;  /* 0x000000280a0872a5 */ /* 0x000fe4000f8e003f */
[----:B------:R-:W-:Y:S02]  /*9e20*/  UIMAD.WIDE.U32 UR20, UR12, UR19, URZ ;  /* 0x000000130c1472a5 */ /* 0x000fe4000f8e003f */
[----:B------:R-:W-:Y:S02]  /*9e30*/  UIMAD UR12, UR13, UR19, URZ ;  /* 0x000000130d0c72a4 */ /* 0x000fe4000f8e023f */
[----:B------:R-:W-:Y:S02]  /*9e40*/  UIMAD UR7, UR10, UR41, UR7 ;  /* 0x000000290a0772a4 */ /* 0x000fe4000f8e0207 */
[----:B------:R-:W-:Y:S02]  /*9e50*/  UIADD3 UR14, UP0, UP1, UR8, UR14, UR4 ;  /* 0x0000000e080e7290 */ /* 0x000fe4000f91e004 */
[----:B------:R-:W-:Y:S01]  /*9e60*/  UIADD3 UR8, UR12, UR21, URZ ;  /* 0x000000150c087290 */ /* 0x000fe2000fffe03f */
[----:B0-----:R-:W-:Y:S01]  /*9e70*/  @P0 IMAD.HI.U32 R4, R6, R3, RZ ;  /* 0x0000000306040227 */ /* 0x001fe200078e00ff */
[----:B------:R-:W-:-:S02]  /*9e80*/  UIADD3 UR11, UR18, UR15, URZ ;  /* 0x0000000f120b7290 */ /* 0x000fc4000fffe03f */
[----:B------:R-:W-:Y:S01]  /*9e90*/  UIADD3 UR7, UR9, UR7, URZ ;  /* 0x0000000709077290 */ /* 0x000fe2000fffe03f */
[----:B------:R-:W-:Y:S02]  /*9ea0*/  IMAD.MOV.U32 R3, RZ, RZ, R6 ;  /* 0x000000ffff037224 */ /* 0x000fe400078e0006 */
[----:B------:R-:W-:Y:S01]  /*9eb0*/  IMAD.U32 R8, RZ, RZ, UR8 ;  /* 0x00000008ff087e24 */ /* 0x000fe2000f8e00ff */
[----:B------:R-:W-:Y:S01]  /*9ec0*/  UIADD3.X UR7, UR7, UR11, UR16, UP0, UP1 ;  /* 0x0000000b07077290 */ /* 0x000fe200087e2410 */
[----:B-1----:R-:W-:Y:S01]  /*9ed0*/  @P0 SHF.R.U32.HI R3, RZ, R5, R4 ;  /* 0x00000005ff030219 */ /* 0x002fe20000011604 */
[----:B------:R-:W-:Y:S01]  /*9ee0*/  IMAD.U32 R4, RZ, RZ, UR20 ;  /* 0x00000014ff047e24 */ /* 0x000fe2000f8e00ff */
[----:B------:R-:W-:Y:S01]  /*9ef0*/  ULDC.64 UR8, c[0x0][UR17+0x210] ;  /* 0x0000840011087abb */ /* 0x000fe20008000a00 */
[----:B------:R-:W-:Y:S01]  /*9f00*/  IMAD.U32 R5, RZ, RZ, UR21 ;  /* 0x00000015ff057e24 */ /* 0x000fe2000f8e00ff */
[--C-:B------:R-:W-:Y:S01]  /*9f10*/  SHF.R.S32.HI R5, RZ, 0x1f, R3.reuse ;  /* 0x0000001fff057819 */ /* 0x100fe20000011403 */
[----:B------:R-:W-:Y:S01]  /*9f20*/  IMAD.MOV R7, RZ, RZ, -R3 ;  /* 0x000000ffff077224 */ /* 0x000fe200078e0a03 */
[----:B------:R-:W-:Y:S01]  /*9f30*/  IADD3 R4, P0, P1, R3, UR14, R4 ;  /* 0x0000000e03047c10 */ /* 0x000fe2000f91e004 */
[----:B------:R-:W-:Y:S01]  /*9f40*/  ULDC.64 UR10, c[0x0][0xba8] ;  /* 0x0002ea00000a7ab9 */ /* 0x000fe20000000a00 */
[----:B------:R-:W-:Y:S01]  /*9f50*/  @!UP2 ULDC UR10, c[0x0][0xb50] ;  /* 0x0002d400000aaab9 */ /* 0x000fe20000000800 */
[----:B------:R-:W-:Y:S01]  /*9f60*/  IMAD R7, R9, R7, R6 ;  /* 0x0000000709077224 */ /* 0x000fe200078e0206 */
[----:B------:R-:W-:Y:S01]  /*9f70*/  IADD3.X R5, R5, UR7, R8, P0, P1 ;  /* 0x0000000705057c10 */ /* 0x000fe200087e2408 */
[----:B------:R-:W-:-:S02]  /*9f80*/  @!UP2 ULDC UR11, c[0x0][0xb54] ;  /* 0x0002d500000baab9 */ /* 0x000fc40000000800 */
[C---:B------:R-:W-:Y:S01]  /*9f90*/  IMAD R6, R7.reuse, UR9, RZ ;  /* 0x0000000907067c24 */ /* 0x040fe2000f8e02ff */
[----:B------:R-:W-:Y:S01]  /*9fa0*/  SHF.R.S32.HI R3, RZ, 0x1f, R7 ;  /* 0x0000001fff037819 */ /* 0x000fe20000011407 */
[----:B------:R-:W-:-:S04]  /*9fb0*/  IMAD.WIDE.U32 R4, R7, UR8, R4 ;  /* 0x0000000807047c25 */ /* 0x000fc8000f8e0004 */
[----:B------:R-:W-:Y:S01]  /*9fc0*/  IMAD R3, R3, UR8, R6 ;  /* 0x0000000803037c24 */ /* 0x000fe2000f8e0206 */
[----:B------:R-:W-:-:S03]  /*9fd0*/  LEA R6, P0, R4, UR10, 0x2 ;  /* 0x0000000a04067c11 */ /* 0x000fc6000f8010ff */
[----:B------:R-:W-:-:S05]  /*9fe0*/  IMAD.IADD R3, R5, 0x1, R3 ;  /* 0x0000000105037824 */ /* 0x000fca00078e0203 */
[----:B------:R-:W-:Y:S01]  /*9ff0*/  LEA.HI.X R7, R4, UR11, R3, 0x2, P0 ;  /* 0x0000000b04077c11 */ /* 0x000fe200080f1403 */
[----:B------:R-:W-:-:S05]  /*a000*/  IMAD.MOV.U32 R3, RZ, RZ, -0x800000 ;  /* 0xff800000ff037424 */ /* 0x000fca00078e00ff */
[----:B------:R0:W-:Y:S02]  /*a010*/  STG.E desc[UR52][R6.64], R3 ;  /* 0x0000000306007986 */ /* 0x0001e4000c101934 */
.L_x_191:
[----:B------:R-:W-:Y:S05]  /*a020*/  BSYNC B1 ;  /* 0x0000000000017941 */ /* 0x000fea0003800000 */
.L_x_190:
[----:B------:R-:W-:-:S06]  /*a030*/  UISETP.GT.AND UP0, UPT, UR45, 0x1, UPT ;  /* 0x000000012d00788c */ /* 0x000fcc000bf04270 */
[----:B------:R-:W-:-:S13]  /*a040*/  PLOP3.LUT P0, PT, PT, PT, UP0, 0x80, 0x0 ;  /* 0x000000000000781c */ /* 0x000fda0003f0f008 */
[----:B------:R-:W-:Y:S05]  /*a050*/  @P0 BRA `(.L_x_186) ;  /* 0x0000000400680947 */ /* 0x000fea0003800000 */
[----:B------:R-:W1:Y:S01]  /*a060*/  LDC R11, c[0x0][0xbe8] ;  /* 0x0002fa00ff0b7b82 */ /* 0x000e620000000800 */
[--C-:B0-----:R-:W-:Y:S01]  /*a070*/  SHF.R.S32.HI R3, RZ, 0x1f, R12.reuse ;  /* 0x0000001fff037819 */ /* 0x101fe2000001140c */
[----:B------:R-:W-:Y:S01]  /*a080*/  ULDC.64 UR10, c[0x0][0xaa0] ;  /* 0x0002a800000a7ab9 */ /* 0x000fe20000000a00 */
[----:B------:R-:W-:Y:S01]  /*a090*/  SHF.R.S32.HI R10, RZ, 0x1f, R12 ;  /* 0x0000001fff0a7819 */ /* 0x000fe2000001140c */
[----:B------:R-:W-:Y:S01]  /*a0a0*/  UIMAD UR7, UR16, UR10, URZ ;  /* 0x0000000a100772a4 */ /* 0x000fe2000f8e023f */
[-C--:B------:R-:W-:Y:S01]  /*a0b0*/  LEA.HI R3, R3, R12.reuse, RZ, 0x2 ;  /* 0x0000000c03037211 */ /* 0x080fe200078f10ff */
[----:B------:R-:W-:Y:S01]  /*a0c0*/  UIMAD.WIDE.U32 UR8, UR4, UR10, URZ ;  /* 0x0000000a040872a5 */ /* 0x000fe2000f8e003f */
[----:B------:R-:W-:Y:S01]  /*a0d0*/  LEA.HI R10, R10, R12, RZ, 0x2 ;  /* 0x0000000c0a0a7211 */ /* 0x000fe200078f10ff */
[----:B------:R-:W-:Y:S01]  /*a0e0*/  UIMAD UR7, UR4, UR11, UR7 ;  /* 0x0000000b040772a4 */ /* 0x000fe2000f8e0207 */
[----:B------:R-:W-:Y:S01]  /*a0f0*/  LOP3.LUT R3, R3, 0xfffffffc, RZ, 0xc0, !PT ;  /* 0xfffffffc03037812 */ /* 0x000fe200078ec0ff */
[----:B------:R-:W-:Y:S01]  /*a100*/  IMAD.U32 R6, RZ, RZ, UR42 ;  /* 0x0000002aff067e24 */ /* 0x000fe2000f8e00ff */
[----:B------:R-:W-:Y:S01]  /*a110*/  SHF.R.S32.HI R10, RZ, 0x2, R10 ;  /* 0x00000002ff0a7819 */ /* 0x000fe2000001140a */
[----:B------:R-:W-:Y:S01]  /*a120*/  UIADD3 UR9, UR9, UR7, URZ ;  /* 0x0000000709097290 */ /* 0x000fe2000fffe03f */
[----:B------:R-:W-:Y:S01]  /*a130*/  IMAD.U32 R8, RZ, RZ, UR42 ;  /* 0x0000002aff087e24 */ /* 0x000fe2000f8e00ff */
[----:B------:R-:W-:Y:S01]  /*a140*/  ULDC.64 UR10, c[0x0][0xae8] ;  /* 0x0002ba00000a7ab9 */ /* 0x000fe20000000a00 */
[----:B------:R-:W-:Y:S01]  /*a150*/  IMAD.IADD R3, R12, 0x1, -R3 ;  /* 0x000000010c037824 */ /* 0x000fe200078e0a03 */
[----:B------:R-:W-:Y:S01]  /*a160*/  UIMAD.WIDE.U32 UR8, UR44, UR10, UR8 ;  /* 0x0000000a2c0872a5 */ /* 0x000fe2000f8e0008 */
[----:B------:R-:W-:Y:S01]  /*a170*/  BSSY B1, `(.L_x_192) ;  /* 0x0000037000017945 */ /* 0x000fe20003800000 */
[----:B------:R-:W-:Y:S01]  /*a180*/  SHF.R.S32.HI R20, RZ, 0x1f, R17 ;  /* 0x0000001fff147819 */ /* 0x000fe20000011411 */
[----:B------:R-:W-:Y:S01]  /*a190*/  IMAD R3, R3, 0x60, R10 ;  /* 0x0000006003037824 */ /* 0x000fe200078e020a */
[----:B------:R-:W-:Y:S01]  /*a1a0*/  UIMAD UR9, UR44, UR11, UR9 ;  /* 0x0000000b2c0972a4 */ /* 0x000fe2000f8e0209 */
[----:B------:R-:W-:-:S02]  /*a1b0*/  SHF.R.S32.HI R21, RZ, 0x1f, R16 ;  /* 0x0000001fff157819 */ /* 0x000fc40000011410 */
[----:B------:R-:W-:Y:S01]  /*a1c0*/  IMAD R6, R6, 0xc0, R3 ;  /* 0x000000c006067824 */ /* 0x000fe200078e0203 */
[----:B-1----:R-:W-:Y:S01]  /*a1d0*/  ISETP.NE.AND P0, PT, R11, 0x1, PT ;  /* 0x000000010b00780c */ /* 0x002fe20003f05270 */
[----:B------:R-:W-:Y:S02]  /*a1e0*/  ULDC.64 UR10, c[0x0][0xaf0] ;  /* 0x0002bc00000a7ab9 */ /* 0x000fe40000000a00 */
[----:B------:R-:W-:Y:S01]  /*a1f0*/  UIMAD UR41, UR41, UR10, URZ ;  /* 0x0000000a292972a4 */ /* 0x000fe2000f8e023f */
[----:B------:R-:W-:-:S03]  /*a200*/  IMAD.MOV.U32 R3, RZ, RZ, R6 ;  /* 0x000000ffff037224 */ /* 0x000fc600078e0006 */
[----:B------:R-:W-:Y:S02]  /*a210*/  UIMAD UR4, UR40, UR11, UR41 ;  /* 0x0000000b280472a4 */ /* 0x000fe4000f8e0229 */
[----:B------:R-:W-:-:S03]  /*a220*/  UIMAD.WIDE.U32 UR40, UR40, UR10, UR8 ;  /* 0x0000000a282872a5 */ /* 0x000fc6000f8e0008 */
[----:B------:R-:W-:Y:S01]  /*a230*/  ULDC.64 UR8, c[0x0][0xae0] ;  /* 0x0002b80000087ab9 */ /* 0x000fe20000000a00 */
[----:B------:R-:W0:Y:S01]  /*a240*/  @P0 LDC R5, c[0x0][0xbec] ;  /* 0x0002fb00ff050b82 */ /* 0x000e220000000800 */
[----:B------:R-:W-:-:S07]  /*a250*/  UIADD3 UR4, UR41, UR4, URZ ;  /* 0x0000000429047290 */ /* 0x000fce000fffe03f */
[----:B------:R-:W1:Y:S01]  /*a260*/  @P0 LDC R7, c[0x0][0xbf0] ;  /* 0x0002fc00ff070b82 */ /* 0x000e620000000800 */
[----:B0-----:R-:W-:-:S04]  /*a270*/  @P0 IMAD.HI.U32 R4, R6, R5, RZ ;  /* 0x0000000506040227 */ /* 0x001fc800078e00ff */
[----:B------:R-:W-:Y:S02]  /*a280*/  IMAD.U32 R5, RZ, RZ, UR41 ;  /* 0x00000029ff057e24 */ /* 0x000fe4000f8e00ff */
[----:B------:R-:W-:Y:S01]  /*a290*/  IMAD.U32 R5, RZ, RZ, UR4 ;  /* 0x00000004ff057e24 */ /* 0x000fe2000f8e00ff */
[----:B-1----:R-:W-:-:S04]  /*a2a0*/  @P0 SHF.R.U32.HI R3, RZ, R7, R4 ;  /* 0x00000007ff030219 */ /* 0x002fc80000011604 */
[--C-:B------:R-:W-:Y:S01]  /*a2b0*/  SHF.R.S32.HI R4, RZ, 0x1f, R3.reuse ;  /* 0x0000001fff047819 */ /* 0x100fe20000011403 */
[----:B------:R-:W-:-:S04]  /*a2c0*/  IMAD.MOV R7, RZ, RZ, -R3 ;  /* 0x000000ffff077224 */ /* 0x000fc800078e0a03 */
[----:B------:R-:W-:Y:S02]  /*a2d0*/  IMAD R7, R11, R7, R6 ;  /* 0x000000070b077224 */ /* 0x000fe400078e0206 */
[----:B------:R-:W-:Y:S02]  /*a2e0*/  IMAD R6, R4, UR8, RZ ;  /* 0x0000000804067c24 */ /* 0x000fe4000f8e02ff */
[----:B------:R-:W-:Y:S02]  /*a2f0*/  IMAD.U32 R4, RZ, RZ, UR40 ;  /* 0x00000028ff047e24 */ /* 0x000fe4000f8e00ff */
[C---:B------:R-:W-:Y:S01]  /*a300*/  IMAD R9, R3.reuse, UR9, R6 ;  /* 0x0000000903097c24 */ /* 0x040fe2000f8e0206 */
[----:B------:R-:W-:Y:S01]  /*a310*/  SHF.R.S32.HI R6, RZ, 0x1f, R7 ;  /* 0x0000001fff067819 */ /* 0x000fe20000011407 */
[----:B------:R-:W-:Y:S01]  /*a320*/  IMAD.WIDE.U32 R4, R3, UR8, R4 ;  /* 0x0000000803047c25 */ /* 0x000fe2000f8e0004 */
[----:B------:R-:W-:-:S03]  /*a330*/  ULDC.64 UR8, c[0x0][0xad8] ;  /* 0x0002b60000087ab9 */ /* 0x000fc60000000a00 */
[----:B------:R-:W-:Y:S02]  /*a340*/  IMAD R6, R6, UR8, RZ ;  /* 0x0000000806067c24 */ /* 0x000fe4000f8e02ff */
[----:B------:R-:W-:Y:S02]  /*a350*/  IMAD.IADD R5, R5, 0x1, R9 ;  /* 0x0000000105057824 */ /* 0x000fe400078e0209 */
[----:B-----5:R-:W-:Y:S02]  /*a360*/  IMAD R11, R0, R11, RZ ;  /* 0x0000000b000b7224 */ /* 0x020fe400078e02ff */
[----:B------:R-:W-:Y:S02]  /*a370*/  IMAD R0, R8, 0xc0, R10 ;  /* 0x000000c008007824 */ /* 0x000fe400078e020a */
[C---:B------:R-:W-:Y:S02]  /*a380*/  IMAD R3, R7.reuse, UR9, R6 ;  /* 0x0000000907037c24 */ /* 0x040fe4000f8e0206 */
[----:B------:R-:W-:Y:S01]  /*a390*/  IMAD.WIDE.U32 R4, R7, UR8, R4 ;  /* 0x0000000807047c25 */ /* 0x000fe2000f8e0004 */
[----:B------:R-:W-:Y:S01]  /*a3a0*/  ISETP.GE.AND P0, PT, R0, R11, PT ;  /* 0x0000000b0000720c */ /* 0x000fe20003f06270 */
[----:B------:R-:W-:-:S02]  /*a3b0*/  ULDC.64 UR8, c[0x0][0xa80] ;  /* 0x0002a00000087ab9 */ /* 0x000fc40000000a00 */
[----:B------:R-:W-:Y:S01]  /*a3c0*/  IMAD.IADD R3, R5, 0x1, R3 ;  /* 0x0000000105037824 */ /* 0x000fe200078e0203 */
[----:B------:R-:W-:-:S04]  /*a3d0*/  LEA R6, P1, R4, UR8, 0x1 ;  /* 0x0000000804067c11 */ /* 0x000fc8000f8208ff */
[----:B------:R-:W-:Y:S02]  /*a3e0*/  LEA.HI.X R3, R4, UR9, R3, 0x1, P1 ;  /* 0x0000000904037c11 */ /* 0x000fe400088f0c03 */
[----:B------:R0:W1:Y:S04]  /*a3f0*/  SHFL.IDX PT, R4, R6, RZ, 0x1c1f ;  /* 0x001c1fff06047589 */ /* 0x00006800000e0000 */
[----:B------:R0:W2:Y:S01]  /*a400*/  SHFL.IDX PT, R5, R3, RZ, 0x1c1f ;  /* 0x001c1fff03057589 */ /* 0x0000a200000e0000 */
[----:B------:R-:W-:Y:S05]  /*a410*/  @P0 BRA `(.L_x_193) ;  /* 0x0000000000300947 */ /* 0x000fea0003800000 */
        /* <DEDUP_REMOVED lines=9> */
[----:B------:R3:W-:Y:S04]  /*a4b0*/  @!P2 ST.E.128 desc[UR52][R8.64], RZ ;  /* 0x000000ff0800a985 */ /* 0x0007e8000c101d34 */
[----:B------:R3:W-:Y:S04]  /*a4c0*/  @!P3 ST.E.128 desc[UR52][R12.64], RZ ;  /* 0x000000ff0c00b985 */ /* 0x0007e8000c101d34 */
[----:B------:R3:W-:Y:S02]  /*a4d0*/  @!P4 ST.E.128 desc[UR52][R14.64], RZ ;  /* 0x000000ff0e00c985 */ /* 0x0007e4000c101d34 */
.L_x_193:
[----:B------:R-:W-:Y:S05]  /*a4e0*/  BSYNC B1 ;  /* 0x0000000000017941 */ /* 0x000fea0003800000 */
.L_x_192:
[----:B------:R-:W-:Y:S01]  /*a4f0*/  VIADD R0, R0, 0x60 ;  /* 0x0000006000007836 */ /* 0x000fe20000000000 */
[----:B--2---:R2:W4:Y:S04]  /*a500*/  SHFL.IDX PT, R5, R3, 0x1, 0x1c1f ;  /* 0x003c1f0003057f89 */ /* 0x00452800000e0000 */
[----:B------:R-:W-:Y:S01]  /*a510*/  ISETP.GE.AND P0, PT, R0, R11, PT ;  /* 0x0000000b0000720c */ /* 0x000fe20003f06270 */
[----:B-1----:R2:W1:-:S12]  /*a520*/  SHFL.IDX PT, R4, R6, 0x1, 0x1c1f ;  /* 0x003c1f0006047f89 */ /* 0x00245800000e0000 */
[----:B--2---:R-:W-:Y:S05]  /*a530*/  @P0 BRA `(.L_x_186) ;  /* 0x0000000000300947 */ /* 0x004fea0003800000 */
[----:B------:R-:W-:Y:S02]  /*a540*/  ULDC UR4, c[0x0][0xac8] ;  /* 0x0002b20000047ab9 */ /* 0x000fe40000000800 */
[----:B------:R-:W-:Y:S02]  /*a550*/  ISETP.GE.AND P3, PT, R16, UR4, PT ;  /* 0x0000000410007c0c */ /* 0x000fe4000bf66270 */
[----:B------:R-:W-:Y:S02]  /*a560*/  ISETP.GE.AND P4, PT, R17, UR4, PT ;  /* 0x0000000411007c0c */ /* 0x000fe4000bf86270 */
[----:B------:R-:W-:-:S09]  /*a570*/  ISETP.GE.AND P2, PT, R2, UR4, PT ;  /* 0x0000000402007c0c */ /* 0x000fd2000bf46270 */
[-C--:B-1-3--:R-:W-:Y:S02]  /*a580*/  @!P3 LEA R8, P0, R16, R4.reuse, 0x1 ;  /* 0x000000041008b211 */ /* 0x08afe400078008ff */
[C---:B------:R-:W-:Y:S02]  /*a590*/  @!P4 LEA R10, P1, R17.reuse, R4, 0x1 ;  /* 0x00000004110ac211 */ /* 0x040fe400078208ff */
[----:B0---4-:R-:W-:Y:S01]  /*a5a0*/  @!P2 IMAD.WIDE R6, R2, 0x2, R4 ;  /* 0x000000020206a825 */ /* 0x011fe200078e0204 */
[-C--:B------:R-:W-:Y:S02]  /*a5b0*/  @!P3 LEA.HI.X R9, R16, R5.reuse, R21, 0x1, P0 ;  /* 0x000000051009b211 */ /* 0x080fe400000f0c15 */
[----:B------:R-:W-:Y:S02]  /*a5c0*/  @!P4 LEA.HI.X R11, R17, R5, R20, 0x1, P1 ;  /* 0x00000005110bc211 */ /* 0x000fe400008f0c14 */
[----:B------:R2:W-:Y:S04]  /*a5d0*/  @!P2 ST.E.128 desc[UR52][R6.64], RZ ;  /* 0x000000ff0600a985 */ /* 0x0005e8000c101d34 */
[----:B------:R2:W-:Y:S04]  /*a5e0*/  @!P3 ST.E.128 desc[UR52][R8.64], RZ ;  /* 0x000000ff0800b985 */ /* 0x0005e8000c101d34 */
[----:B------:R2:W-:Y:S02]  /*a5f0*/  @!P4 ST.E.128 desc[UR52][R10.64], RZ ;  /* 0x000000ff0a00c985 */ /* 0x0005e4000c101d34 */
.L_x_186:
[----:B------:R-:W-:Y:S05]  /*a600*/  BSYNC B0 ;  /* 0x0000000000007941 */ /* 0x000fea0003800000 */
.L_x_180:
[----:B------:R-:W-:Y:S02]  /*a610*/  ULDC UR4, c[0x0][0xc3c] ;  /* 0x00030f0000047ab9 */ /* 0x000fe40000000800 */
[----:B------:R-:W-:-:S13]  /*a620*/  ISETP.GE.AND P0, PT, R39, UR4, PT ;  /* 0x0000000427007c0c */ /* 0x000fda000bf06270 */
[----:B------:R-:W-:Y:S05]  /*a630*/  @!P0 BRA `(.L_x_194) ;  /* 0xffffff6800208947 */ /* 0x000fea000383ffff */
[----:B------:R-:W-:Y:S05]  /*a640*/  EXIT ;  /* 0x000000000000794d */ /* 0x000fea0003800000 */
.L_x_151:
[----:B------:R-:W-:-:S08]  /*a650*/  NOP ;  /* 0x0000000000007918 */ /* 0x000fd00000000000 */
[----:B------:R-:W0:-:S00]  /*a660*/  USETMAXREG.DEALLOC.CTAPOOL 0x20 ;  /* 0x00000020000079c8 */ /* 0x000e0000080e0500 */
[----:B0-----:R-:W-:Y:S02]  /*a670*/  LOP3.LUT R3, R0, 0x3, RZ, 0xc0, !PT ;  /* 0x0000000300037812 */ /* 0x001fe400078ec0ff */
[----:B------:R-:W-:-:S04]  /*a680*/  LOP3.LUT R28, R28, 0xffffffdf, RZ, 0xc0, !PT ;  /* 0xffffffdf1c1c7812 */ /* 0x000fc800078ec0ff */
[----:B------:R-:W0:Y:S02]  /*a690*/  SHFL.IDX PT, R3, R3, RZ, 0x1f ;  /* 0x00001fff03037589 */ /* 0x000e2400000e0000 */
[----:B0-----:R-:W-:-:S13]  /*a6a0*/  ISETP.NE.AND P0, PT, R3, RZ, PT ;  /* 0x000000ff0300720c */ /* 0x001fda0003f05270 */
[----:B------:R-:W-:Y:S01]  /*a6b0*/  @P0 BAR.SYNC.DEFER_BLOCKING 0x5, 0x200 ;  /* 0x0148000000000b1d */ /* 0x000fe20000010000 */
[----:B------:R-:W-:Y:S02]  /*a6c0*/  @P0 MOV R3, 0x400 ;  /* 0x0000040000030802 */ /* 0x000fe40000000f00 */
[----:B------:R-:W-:Y:S02]  /*a6d0*/  @P0 LOP3.LUT R28, R28, 0x20, RZ, 0xfc, !PT ;  /* 0x000000201c1c0812 */ /* 0x000fe400078efcff */
[----:B------:R-:W-:-:S05]  /*a6e0*/  @P0 LEA R2, R2, R3, 0x18 ;  /* 0x0000000302020211 */ /* 0x000fca00078ec0ff */
[----:B------:R-:W0:Y:S02]  /*a6f0*/  @P0 LDS.128 R24, [R2+0x19cd0] ;  /* 0x019cd00002180984 */ /* 0x000e240000000c00 */
[----:B0-----:R-:W-:Y:S01]  /*a700*/  @P0 R2UR UR40, R27 ;  /* 0x000000001b2802ca */ /* 0x001fe200000e0000 */
[----:B------:R-:W-:Y:S06]  /*a710*/  @P0 BAR.ARV 0x4, 0x200 ;  /* 0x0108000000000b1d */ /* 0x000fec0000002000 */
[----:B------:R-:W-:Y:S08]  /*a720*/  @P0 BRA `(.L_x_195) ;  /* 0x0000000800b40947 */ /* 0x000ff00003800000 */
[----:B------:R-:W0:Y:S01]  /*a730*/  S2R R4, SR_TID.X ;  /* 0x0000000000047919 */ /* 0x000e220000002100 */
[----:B------:R-:W-:Y:S01]  /*a740*/  ULDC UR4, c[0x0][0xc3c] ;  /* 0x00030f0000047ab9 */ /* 0x000fe20000000800 */
[----:B------:R-:W-:Y:S01]  /*a750*/  IMAD.MOV.U32 R6, RZ, RZ, RZ ;  /* 0x000000ffff067224 */ /* 0x000fe200078e00ff */
[----:B------:R-:W1:Y:S01]  /*a760*/  LDC R24, c[0x0][0xc38] ;  /* 0x00030e00ff187b82 */ /* 0x000e620000000800 */
[----:B------:R-:W-:Y:S01]  /*a770*/  IMAD.MOV.U32 R9, RZ, RZ, RZ ;  /* 0x000000ffff097224 */ /* 0x000fe200078e00ff */
[----:B0-----:R-:W-:-:S04]  /*a780*/  LOP3.LUT R7, R4, 0x1f, RZ, 0xc0, !PT ;  /* 0x0000001f04077812 */ /* 0x001fc800078ec0ff */
[----:B------:R-:W-:-:S04]  /*a790*/  ISETP.NE.AND P0, PT, R7, 0x1f, PT ;  /* 0x0000001f0700780c */ /* 0x000fc80003f05270 */
[----:B------:R-:W-:-:S13]  /*a7a0*/  ISETP.GE.OR P1, PT, R7, UR4, !P0 ;  /* 0x0000000407007c0c */ /* 0x000fda000c726670 */
[----:B------:R-:W0:Y:S08]  /*a7b0*/  @!P1 LDC.64 R4, c[0x0][0xc80] ;  /* 0x00032000ff049b82 */ /* 0x000e300000000a00 */
[----:B------:R-:W2:Y:S01]  /*a7c0*/  @!P1 LDC.64 R2, c[0x0][0xc78] ;  /* 0x00031e00ff029b82 */ /* 0x000ea20000000a00 */
[----:B0-----:R-:W-:-:S05]  /*a7d0*/  @!P1 IMAD.WIDE.U32 R4, R7, 0x4, R4 ;  /* 0x0000000407049825 */ /* 0x001fca00078e0004 */
[----:B------:R-:W3:Y:S01]  /*a7e0*/  @!P1 LDG.E R6, desc[UR52][R4.64] ;  /* 0x0000003404069981 */ /* 0x000ee2000c1e1900 */
[----:B--2---:R-:W-:-:S05]  /*a7f0*/  @!P1 IMAD.WIDE.U32 R2, R7, 0x4, R2 ;  /* 0x0000000407029825 */ /* 0x004fca00078e0002 */
[----:B------:R-:W3:Y:S01]  /*a800*/  @!P1 LDG.E R9, desc[UR52][R2.64] ;  /* 0x0000003402099981 */ /* 0x000ee2000c1e1900 */
[C---:B------:R-:W-:Y:S02]  /*a810*/  ISETP.NE.AND P1, PT, R7.reuse, RZ, PT ;  /* 0x000000ff0700720c */ /* 0x040fe40003f25270 */
[C---:B------:R-:W-:Y:S02]  /*a820*/  ISETP.GE.U32.AND P2, PT, R7.reuse, 0x2, PT ;  /* 0x000000020700780c */ /* 0x040fe40003f46070 */
[C---:B------:R-:W-:Y:S02]  /*a830*/  ISETP.GE.U32.AND P3, PT, R7.reuse, 0x4, PT ;  /* 0x000000040700780c */ /* 0x040fe40003f66070 */
[C---:B------:R-:W-:Y:S02]  /*a840*/  ISETP.GE.U32.AND P4, PT, R7.reuse, 0x8, PT ;  /* 0x000000080700780c */ /* 0x040fe40003f86070 */
[----:B------:R-:W-:Y:S01]  /*a850*/  ISETP.GE.U32.AND P5, PT, R7, 0x10, PT ;  /* 0x000000100700780c */ /* 0x000fe20003fa6070 */
[----:B------:R-:W-:Y:S01]  /*a860*/  UMOV UR4, URZ ;  /* 0x0000003f00047c82 */ /* 0x000fe20008000000 */
[----:B---3--:R-:W-:-:S05]  /*a870*/  IMAD R8, R6, R9, RZ ;  /* 0x0000000906087224 */ /* 0x008fca00078e02ff */
[----:B------:R-:W0:Y:S02]  /*a880*/  SHFL.UP PT, R10, R8, 0x1, RZ ;  /* 0x04200000080a7989 */ /* 0x000e2400000e00ff */
[----:B0-----:R-:W-:-:S05]  /*a890*/  SEL R11, R10, RZ, P1 ;  /* 0x000000ff0a0b7207 */ /* 0x001fca0000800000 */
[----:B------:R-:W-:-:S05]  /*a8a0*/  IMAD.IADD R11, R8, 0x1, R11 ;  /* 0x00000001080b7824 */ /* 0x000fca00078e020b */
        /* <DEDUP_REMOVED lines=9> */
[----:B------:R-:W0:Y:S01]  /*a940*/  SHFL.UP PT, R4, R2, 0x10, RZ ;  /* 0x0600000002047989 */ /* 0x000e2200000e00ff */
[----:B------:R-:W2:Y:S01]  /*a950*/  S2R R11, SR_CTAID.X ;  /* 0x00000000000b7919 */ /* 0x000ea20000002500 */
[----:B0-----:R-:W-:-:S05]  /*a960*/  SEL R5, R4, RZ, P5 ;  /* 0x000000ff04057207 */ /* 0x001fca0002800000 */
[----:B------:R-:W-:-:S05]  /*a970*/  IMAD.IADD R5, R2, 0x1, R5 ;  /* 0x0000000102057824 */ /* 0x000fca00078e0205 */
[----:B------:R-:W1:Y:S02]  /*a980*/  SHFL.IDX PT, R13, R5, 0x1f, 0x1f ;  /* 0x03e01f00050d7f89 */ /* 0x000e6400000e0000 */
[----:B-1----:R-:W-:-:S05]  /*a990*/  IMAD R8, R13, R24, RZ ;  /* 0x000000180d087224 */ /* 0x002fca00078e02ff */
[----:B--2---:R-:W-:Y:S01]  /*a9a0*/  ISETP.GT.AND P6, PT, R8, R11, PT ;  /* 0x0000000b0800720c */ /* 0x004fe20003fc4270 */
[----:B------:R-:W-:-:S12]  /*a9b0*/  IMAD.MOV.U32 R3, RZ, RZ, R8 ;  /* 0x000000ffff037224 */ /* 0x000fd800078e0008 */
[----:B------:R-:W-:Y:S05]  /*a9c0*/  @P6 BRA `(.L_x_196) ;  /* 0x0000000000a06947 */ /* 0x000fea0003800000 */
[----:B------:R-:W-:Y:S01]  /*a9d0*/  IMAD.MOV.U32 R8, RZ, RZ, R3 ;  /* 0x000000ffff087224 */ /* 0x000fe200078e0003 */
[----:B------:R-:W-:Y:S01]  /*a9e0*/  UMOV UR4, URZ ;  /* 0x0000003f00047c82 */ /* 0x000fe20008000000 */
[----:B------:R-:W-:-:S05]  /*a9f0*/  ULDC UR5, c[0x0][0xc3c] ;  /* 0x00030f0000057ab9 */ /* 0x000fca0000000800 */
.L_x_198:
[----:B------:R-:W-:-:S04]  /*aa00*/  UIADD3 UR4, UR4, 0x1f, URZ ;  /* 0x0000001f04047890 */ /* 0x000fc8000fffe03f */
[----:B------:R-:W-:-:S06]  /*aa10*/  UISETP.GE.AND UP0, UPT, UR4, UR5, UPT ;  /* 0x000000050400728c */ /* 0x000fcc000bf06270 */
[----:B------:R-:W-:-:S13]  /*aa20*/  PLOP3.LUT P6, PT, PT, PT, UP0, 0x40, 0x0 ;  /* 0x000000000000781c */ /* 0x000fda0003fce808 */
[----:B------:R-:W-:Y:S05]  /*aa30*/  @!P6 BRA `(.L_x_197) ;  /* 0x0000000400c4e947 */ /* 0x000fea0003800000 */
[----:B------:R-:W-:Y:S01]  /*aa40*/  VIADD R9, R7, UR4 ;  /* 0x0000000407097c36 */ /* 0x000fe20008000000 */
[----:B------:R-:W0:Y:S01]  /*aa50*/  LDC R24, c[0x0][0xc38] ;  /* 0x00030e00ff187b82 */ /* 0x000e220000000800 */
[----:B------:R-:W-:-:S03]  /*aa60*/  IMAD.MOV.U32 R6, RZ, RZ, RZ ;  /* 0x000000ffff067224 */ /* 0x000fc600078e00ff */
[----:B------:R-:W-:-:S13]  /*aa70*/  ISETP.GE.OR P6, PT, R9, UR5, !P0 ;  /* 0x0000000509007c0c */ /* 0x000fda000c7c6670 */
[----:B------:R-:W1:Y:S08]  /*aa80*/  @!P6 LDC.64 R4, c[0x0][0xc80] ;  /* 0x00032000ff04eb82 */ /* 0x000e700000000a00 */
[----:B------:R-:W2:Y:S01]  /*aa90*/  @!P6 LDC.64 R2, c[0x0][0xc78] ;  /* 0x00031e00ff02eb82 */ /* 0x000ea20000000a00 */
[----:B-1----:R-:W-:-:S05]  /*aaa0*/  @!P6 IMAD.WIDE R4, R9, 0x4, R4 ;  /* 0x000000040904e825 */ /* 0x002fca00078e0204 */
[----:B------:R-:W3:Y:S01]  /*aab0*/  @!P6 LDG.E R6, desc[UR52][R4.64] ;  /* 0x000000340406e981 */ /* 0x000ee2000c1e1900 */
[----:B--2---:R-:W-:-:S04]  /*aac0*/  @!P6 IMAD.WIDE R2, R9, 0x4, R2 ;  /* 0x000000040902e825 */ /* 0x004fc800078e0202 */
[----:B------:R-:W-:-:S06]  /*aad0*/  IMAD.MOV.U32 R9, RZ, RZ, RZ ;  /* 0x000000ffff097224 */ /* 0x000fcc00078e00ff */
[----:B------:R-:W3:Y:S02]  /*aae0*/  @!P6 LDG.E R9, desc[UR52][R2.64] ;  /* 0x000000340209e981 */ /* 0x000ee4000c1e1900 */
[----:B---3--:R-:W-:-:S05]  /*aaf0*/  IMAD R15, R6, R9, RZ ;  /* 0x00000009060f7224 */ /* 0x008fca00078e02ff */
[----:B------:R-:W1:Y:S02]  /*ab00*/  SHFL.UP PT, R10, R15, 0x1, RZ ;  /* 0x042000000f0a7989 */ /* 0x000e6400000e00ff */
[----:B-1----:R-:W-:-:S05]  /*ab10*/  SEL R10, R10, RZ, P1 ;  /* 0x000000ff0a0a7207 */ /* 0x002fca0000800000 */
[----:B------:R-:W-:-:S05]  /*ab20*/  IMAD.IADD R10, R15, 0x1, R10 ;  /* 0x000000010f0a7824 */ /* 0x000fca00078e020a */
        /* <DEDUP_REMOVED lines=12> */
[----:B------:R-:W0:Y:S02]  /*abf0*/  SHFL.IDX PT, R15, R5, 0x1f, 0x1f ;  /* 0x03e01f00050f7f89 */ /* 0x000e2400000e0000 */
[----:B0-----:R-:W-:-:S04]  /*ac00*/  IMAD R15, R15, R24, RZ ;  /* 0x000000180f0f7224 */ /* 0x001fc800078e02ff */
[----:B------:R-:W-:-:S05]  /*ac10*/  IMAD.IADD R8, R15, 0x1, R8 ;  /* 0x000000010f087824 */ /* 0x000fca00078e0208 */
[----:B------:R-:W-:-:S13]  /*ac20*/  ISETP.GT.AND P6, PT, R8, R11, PT ;  /* 0x0000000b0800720c */ /* 0x000fda0003fc4270 */
[----:B------:R-:W-:Y:S05]  /*ac30*/  @!P6 BRA `(.L_x_198) ;  /* 0xfffffffc0070e947 */ /* 0x000fea000383ffff */
[----:B------:R-:W-:-:S07]  /*ac40*/  IMAD.MOV.U32 R3, RZ, RZ, R15 ;  /* 0x000000ffff037224 */ /* 0x000fce00078e000f */
.L_x_196:
[----:B------:R-:W-:-:S04]  /*ac50*/  IMAD.IADD R10, R8, 0x1, -R3 ;  /* 0x00000001080a7824 */ /* 0x000fc800078e0a03 */
[----:B------:R-:W-:-:S05]  /*ac60*/  IMAD R2, R5, R24, R10 ;  /* 0x0000001805027224 */ /* 0x000fca00078e020a */
[----:B------:R-:W-:-:S13]  /*ac70*/  ISETP.GT.AND P0, PT, R2, R11, PT ;  /* 0x0000000b0200720c */ /* 0x000fda0003f04270 */
[----:B------:R-:W-:Y:S02]  /*ac80*/  VOTEU.ANY UR5, UPT, !P0 ;  /* 0x0000000000057886 */ /* 0x000fe400040e0100 */
[----:B------:R-:W-:Y:S02]  /*ac90*/  UPOPC UR40, UR5 ;  /* 0x00000005002872bf */ /* 0x000fe40008000000 */
[----:B------:R-:W-:-:S04]  /*aca0*/  ISETP.NE.AND P0, PT, RZ, UR5, PT ;  /* 0x00000005ff007c0c */ /* 0x000fc8000bf05270 */
[----:B------:R-:W-:Y:S02]  /*acb0*/  IMAD.U32 R13, RZ, RZ, UR40 ;  /* 0x00000028ff0d7e24 */ /* 0x000fe4000f8e00ff */
[----:B------:R-:W-:-:S03]  /*acc0*/  IMAD.U32 R12, RZ, RZ, UR40 ;  /* 0x00000028ff0c7e24 */ /* 0x000fc6000f8e00ff */
[----:B------:R0:W1:Y:S04]  /*acd0*/  SHFL.IDX PT, R6, R6, R13, 0x1f ;  /* 0x00001f0d06067589 */ /* 0x00006800000e0000 */
[----:B------:R2:W3:Y:S01]  /*ace0*/  SHFL.IDX PT, R9, R9, R12, 0x1f ;  /* 0x00001f0c09097589 */ /* 0x0004e200000e0000 */
[----:B0-----:R-:W-:Y:S01]  /*acf0*/  IMAD.MOV.U32 R13, RZ, RZ, RZ ;  /* 0x000000ffff0d7224 */ /* 0x001fe200078e00ff */
[----:B-1----:R-:W-:-:S04]  /*ad00*/  IABS R4, R6 ;  /* 0x0000000600047213 */ /* 0x002fc80000000000 */
[----:B------:R-:W0:Y:S08]  /*ad10*/  I2F.RP R8, R4 ;  /* 0x0000000400087306 */ /* 0x000e300000209400 */
[----:B0-----:R-:W0:Y:S02]  /*ad20*/  MUFU.RCP R8, R8 ;  /* 0x0000000800087308 */ /* 0x001e240000001000 */
[----:B0-----:R-:W-:-:S06]  /*ad30*/  VIADD R2, R8, 0xffffffe ;  /* 0x0ffffffe08027836 */ /* 0x001fcc0000000000 */
[----:B------:R-:W0:Y:S02]  /*ad40*/  F2I.FTZ.U32.TRUNC.NTZ R3, R2 ;  /* 0x0000000200037305 */ /* 0x000e24000021f000 */
[----:B0-----:R-:W-:Y:S01]  /*ad50*/  IMAD.MOV R14, RZ, RZ, -R3 ;  /* 0x000000ffff0e7224 */ /* 0x001fe200078e0a03 */
[----:B--23--:R-:W-:Y:S06]  /*ad60*/  @!P0 BRA `(.L_x_199) ;  /* 0x00000000000c8947 */ /* 0x00cfec0003800000 */
[----:B------:R-:W-:-:S06]  /*ad70*/  UIADD3 UR5, UR40, -0x1, URZ ;  /* 0xffffffff28057890 */ /* 0x000fcc000fffe03f */
[----:B------:R-:W-:-:S05]  /*ad80*/  IMAD.U32 R8, RZ, RZ, UR5 ;  /* 0x00000005ff087e24 */ /* 0x000fca000f8e00ff */
[----:B------:R0:W1:Y:S02]  /*ad90*/  SHFL.IDX PT, R13, R5, R8, 0x1f ;  /* 0x00001f08050d7589 */ /* 0x00006400000e0000 */
.L_x_199:
[----:B-1----:R-:W-:Y:S01]  /*ada0*/  IMAD R24, R13, R24, R10 ;  /* 0x000000180d187224 */ /* 0x002fe200078e020a */
[----:B------:R-:W-:Y:S01]  /*adb0*/  IABS R2, R9 ;  /* 0x0000000900027213 */ /* 0x000fe20000000000 */
[----:B0-----:R-:W-:Y:S01]  /*adc0*/  IMAD.MOV.U32 R5, RZ, RZ, R14 ;  /* 0x000000ffff057224 */ /* 0x001fe200078e000e */
[----:B------:R-:W-:Y:S01]  /*add0*/  IABS R12, R6 ;  /* 0x00000006000c7213 */ /* 0x000fe20000000000 */
[----:B------:R-:W-:Y:S01]  /*ade0*/  IMAD.IADD R25, R11, 0x1, -R24 ;  /* 0x000000010b197824 */ /* 0x000fe200078e0a18 */
[----:B------:R-:W-:Y:S01]  /*adf0*/  UIADD3 UR40, UR40, UR4, URZ ;  /* 0x0000000428287290 */ /* 0x000fe2000fffe03f */
[----:B------:R-:W-:Y:S02]  /*ae00*/  IMAD R11, R5, R4, RZ ;  /* 0x00000004050b7224 */ /* 0x000fe400078e02ff */
[----:B------:R-:W-:Y:S01]  /*ae10*/  IMAD.MOV.U32 R5, RZ, RZ, R2 ;  /* 0x000000ffff057224 */ /* 0x000fe200078e0002 */
[----:B------:R-:W-:Y:S01]  /*ae20*/  IABS R10, R25 ;  /* 0x00000019000a7213 */ /* 0x000fe20000000000 */
[----:B------:R-:W-:-:S02]  /*ae30*/  IMAD.MOV.U32 R2, RZ, RZ, RZ ;  /* 0x000000ffff027224 */ /* 0x000fc400078e00ff */
[----:B------:R-:W0:Y:S01]  /*ae40*/  I2F.RP R8, R5 ;  /* 0x0000000500087306 */ /* 0x000e220000209400 */
[----:B------:R-:W-:Y:S02]  /*ae50*/  IMAD.MOV R12, RZ, RZ, -R12 ;  /* 0x000000ffff0c7224 */ /* 0x000fe400078e0a0c */
[----:B------:R-:W-:-:S04]  /*ae60*/  IMAD.HI.U32 R2, R3, R11, R2 ;  /* 0x0000000b03027227 */ /* 0x000fc800078e0002 */
[----:B------:R-:W-:Y:S02]  /*ae70*/  IMAD.MOV.U32 R3, RZ, RZ, R10 ;  /* 0x000000ffff037224 */ /* 0x000fe400078e000a */
[----:B------:R-:W-:Y:S02]  /*ae80*/  IMAD.MOV.U32 R10, RZ, RZ, R12 ;  /* 0x000000ffff0a7224 */ /* 0x000fe400078e000c */
[----:B------:R-:W-:-:S04]  /*ae90*/  IMAD.HI.U32 R2, R2, R3, RZ ;  /* 0x0000000302027227 */ /* 0x000fc800078e00ff */
[----:B------:R-:W-:Y:S01]  /*aea0*/  IMAD R3, R2, R10, R3 ;  /* 0x0000000a02037224 */ /* 0x000fe200078e0203 */
[----:B0-----:R-:W0:Y:S04]  /*aeb0*/  MUFU.RCP R8, R8 ;  /* 0x0000000800087308 */ /* 0x001e280000001000 */
[----:B------:R-:W-:-:S13]  /*aec0*/  ISETP.GT.U32.AND P1, PT, R4, R3, PT ;  /* 0x000000030400720c */ /* 0x000fda0003f24070 */
[----:B------:R-:W-:Y:S02]  /*aed0*/  @!P1 IMAD.IADD R3, R3, 0x1, -R4 ;  /* 0x0000000103039824 */ /* 0x000fe400078e0a04 */
[----:B0-----:R-:W-:Y:S02]  /*aee0*/  VIADD R10, R8, 0xffffffe ;  /* 0x0ffffffe080a7836 */ /* 0x001fe40000000000 */
[----:B------:R-:W-:Y:S01]  /*aef0*/  @!P1 VIADD R2, R2, 0x1 ;  /* 0x0000000102029836 */ /* 0x000fe20000000000 */
[----:B------:R-:W-:Y:S02]  /*af00*/  ISETP.GE.U32.AND P0, PT, R3, R4, PT ;  /* 0x000000040300720c */ /* 0x000fe40003f06070 */
[----:B------:R-:W-:Y:S01]  /*af10*/  LOP3.LUT R4, R25, R6, RZ, 0x3c, !PT ;  /* 0x0000000619047212 */ /* 0x000fe200078e3cff */
[----:B------:R0:W1:Y:S01]  /*af20*/  F2I.FTZ.U32.TRUNC.NTZ R3, R10 ;  /* 0x0000000a00037305 */ /* 0x000062000021f000 */
[----:B------:R-:W-:Y:S02]  /*af30*/  ISETP.NE.AND P1, PT, R6, RZ, PT ;  /* 0x000000ff0600720c */ /* 0x000fe40003f25270 */
[----:B------:R-:W-:-:S02]  /*af40*/  ISETP.GE.AND P2, PT, R4, RZ, PT ;  /* 0x000000ff0400720c */ /* 0x000fc40003f46270 */
[----:B0-----:R-:W-:-:S05]  /*af50*/  IABS R10, R9 ;  /* 0x00000009000a7213 */ /* 0x001fca0000000000 */
[----:B------:R-:W-:-:S04]  /*af60*/  @P0 VIADD R2, R2, 0x1 ;  /* 0x0000000102020836 */ /* 0x000fc80000000000 */
[----:B------:R-:W-:Y:S02]  /*af70*/  IMAD.MOV.U32 R8, RZ, RZ, R2 ;  /* 0x000000ffff087224 */ /* 0x000fe400078e0002 */
[----:B-1----:R-:W-:Y:S02]  /*af80*/  IMAD.MOV R2, RZ, RZ, -R3 ;  /* 0x000000ffff027224 */ /* 0x002fe400078e0a03 */
[----:B------:R-:W-:Y:S01]  /*af90*/  @!P2 IMAD.MOV R8, RZ, RZ, -R8 ;  /* 0x000000ffff08a224 */ /* 0x000fe200078e0a08 */
[----:B------:R-:W-:Y:S01]  /*afa0*/  @!P1 LOP3.LUT R8, RZ, R6, RZ, 0x33, !PT ;  /* 0x00000006ff089212 */ /* 0x000fe200078e33ff */
[----:B------:R-:W-:Y:S02]  /*afb0*/  IMAD R11, R2, R5, RZ ;  /* 0x00000005020b7224 */ /* 0x000fe400078e02ff */
[----:B------:R-:W-:Y:S01]  /*afc0*/  IMAD.MOV.U32 R2, RZ, RZ, RZ ;  /* 0x000000ffff027224 */ /* 0x000fe200078e00ff */
[----:B------:R-:W-:Y:S01]  /*afd0*/  IABS R4, R8 ;  /* 0x0000000800047213 */ /* 0x000fe20000000000 */
[----:B------:R-:W-:-:S02]  /*afe0*/  IMAD.MOV R10, RZ, RZ, -R10 ;  /* 0x000000ffff0a7224 */ /* 0x000fc400078e0a0a */
[----:B------:R-:W-:-:S04]  /*aff0*/  IMAD.HI.U32 R2, R3, R11, R2 ;  /* 0x0000000b03027227 */ /* 0x000fc800078e0002 */
[----:B------:R-:W-:Y:S02]  /*b000*/  IMAD.MOV.U32 R3, RZ, RZ, R4 ;  /* 0x000000ffff037224 */ /* 0x000fe400078e0004 */
[----:B------:R-:W-:Y:S02]  /*b010*/  IMAD.MOV.U32 R4, RZ, RZ, R10 ;  /* 0x000000ffff047224 */ /* 0x000fe400078e000a */
[----:B------:R-:W-:-:S04]  /*b020*/  IMAD.HI.U32 R2, R2, R3, RZ ;  /* 0x0000000302027227 */ /* 0x000fc800078e00ff */
[----:B------:R-:W-:Y:S01]  /*b030*/  IMAD R4, R2, R4, R3 ;  /* 0x0000000402047224 */ /* 0x000fe200078e0203 */
[----:B------:R-:W-:Y:S01]  /*b040*/  LOP3.LUT R3, R8, R9, RZ, 0x3c, !PT ;  /* 0x0000000908037212 */ /* 0x000fe200078e3cff */
[----:B------:R-:W-:-:S03]  /*b050*/  IMAD R6, R6, R8, RZ ;  /* 0x0000000806067224 */ /* 0x000fc600078e02ff */
[----:B------:R-:W-:Y:S01]  /*b060*/  ISETP.GT.U32.AND P1, PT, R5, R4, PT ;  /* 0x000000040500720c */ /* 0x000fe20003f24070 */
[----:B------:R-:W-:Y:S01]  /*b070*/  IMAD.IADD R25, R25, 0x1, -R6 ;  /* 0x0000000119197824 */ /* 0x000fe200078e0a06 */
[----:B------:R-:W-:-:S11]  /*b080*/  ISETP.GE.AND P2, PT, R3, RZ, PT ;  /* 0x000000ff0300720c */ /* 0x000fd60003f46270 */
[----:B------:R-:W-:Y:S02]  /*b090*/  @!P1 IMAD.IADD R4, R4, 0x1, -R5 ;  /* 0x0000000104049824 */ /* 0x000fe400078e0a05 */
[----:B------:R-:W-:Y:S01]  /*b0a0*/  @!P1 VIADD R2, R2, 0x1 ;  /* 0x0000000102029836 */ /* 0x000fe20000000000 */
[----:B------:R-:W-:Y:S02]  /*b0b0*/  ISETP.NE.AND P1, PT, R9, RZ, PT ;  /* 0x000000ff0900720c */ /* 0x000fe40003f25270 */
[----:B------:R-:W-:-:S13]  /*b0c0*/  ISETP.GE.U32.AND P0, PT, R4, R5, PT ;  /* 0x000000050400720c */ /* 0x000fda0003f06070 */
[----:B------:R-:W-:-:S04]  /*b0d0*/  @P0 VIADD R2, R2, 0x1 ;  /* 0x0000000102020836 */ /* 0x000fc80000000000 */
[----:B------:R-:W-:Y:S01]  /*b0e0*/  @!P2 IMAD.MOV R2, RZ, RZ, -R2 ;  /* 0x000000ffff02a224 */ /* 0x000fe200078e0a02 */
[----:B------:R-:W-:-:S05]  /*b0f0*/  @!P1 LOP3.LUT R2, RZ, R9, RZ, 0x33, !PT ;  /* 0x00000009ff029212 */ /* 0x000fca00078e33ff */
[----:B------:R-:W-:-:S04]  /*b100*/  IMAD.MOV R26, RZ, RZ, -R2 ;  /* 0x000000ffff1a7224 */ /* 0x000fc800078e0a02 */
[C---:B------:R-:W-:Y:S02]  /*b110*/  IMAD R26, R9.reuse, R26, R8 ;  /* 0x0000001a091a7224 */ /* 0x040fe400078e0208 */
[----:B------:R-:W-:-:S04]  /*b120*/  IMAD R9, R9, 0x1000000, R2 ;  /* 0x0100000009097824 */ /* 0x000fc800078e0202 */
[----:B------:R-:W-:Y:S01]  /*b130*/  IMAD R26, R26, 0x10000, R9 ;  /* 0x000100001a1a7824 */ /* 0x000fe200078e0209 */
[----:B------:R-:W-:Y:S06]  /*b140*/  BRA `(.L_x_200) ;  /* 0x0000000000107947 */ /* 0x000fec0003800000 */
.L_x_197:
[----:B------:R-:W-:Y:S01]  /*b150*/  IMAD.MOV.U32 R24, RZ, RZ, R11 ;  /* 0x000000ffff187224 */ /* 0x000fe200078e000b */
[----:B------:R-:W-:Y:S01]  /*b160*/  ULDC UR40, c[0x0][0xc3c] ;  /* 0x00030f0000287ab9 */ /* 0x000fe20000000800 */
[----:B------:R-:W-:Y:S02]  /*b170*/  IMAD.MOV.U32 R25, RZ, RZ, RZ ;  /* 0x000000ffff197224 */ /* 0x000fe400078e00ff */
[----:B------:R-:W-:-:S07]  /*b180*/  IMAD.MOV.U32 R26, RZ, RZ, RZ ;  /* 0x000000ffff1a7224 */ /* 0x000fce00078e00ff */
.L_x_200:
[----:B------:R-:W-:Y:S01]  /*b190*/  ISETP.NE.AND P0, PT, R7, RZ, PT ;  /* 0x000000ff0700720c */ /* 0x000fe20003f05270 */
[----:B------:R-:W-:-:S12]  /*b1a0*/  IMAD.U32 R27, RZ, RZ, UR40 ;  /* 0x00000028ff1b7e24 */ /* 0x000fd8000f8e00ff */
[----:B------:R-:W0:Y:S01]  /*b1b0*/  @!P0 S2R R3, SR_CgaCtaId ;  /* 0x0000000000038919 */ /* 0x000e220000008800 */
[----:B------:R-:W-:-:S04]  /*b1c0*/  @!P0 MOV R2, 0x400 ;  /* 0x0000040000028802 */ /* 0x000fc80000000f00 */
[----:B0-----:R-:W-:-:S05]  /*b1d0*/  @!P0 LEA R2, R3, R2, 0x18 ;  /* 0x0000000203028211 */ /* 0x001fca00078ec0ff */
[----:B------:R0:W-:Y:S01]  /*b1e0*/  @!P0 STS.128 [R2+0x19cd0], R24 ;  /* 0x019cd01802008388 */ /* 0x0001e20000000c00 */
[----:B------:R-:W-:Y:S06]  /*b1f0*/  BAR.ARV 0x5, 0x200 ;  /* 0x0148000000007b1d */ /* 0x000fec0000002000 */
.L_x_195:
[----:B------:R-:W-:Y:S01]  /*b200*/  ULDC UR4, c[0x0][0xc3c] ;  /* 0x00030f0000047ab9 */ /* 0x000fe20000000800 */
[----:B------:R1:W-:Y:S01]  /*b210*/  STL [R1+0x24], RZ ;  /* 0x000024ff01007387 */ /* 0x0003e20000100800 */
[----:B------:R-:W-:Y:S01]  /*b220*/  UISETP.GE.AND UP0, UPT, UR40, UR4, UPT ;  /* 0x000000042800728c */ /* 0x000fe2000bf06270 */
[----:B------:R-:W-:Y:S02]  /*b230*/  IMAD.MOV.U32 R22, RZ, RZ, 0x1 ;  /* 0x00000001ff167424 */ /* 0x000fe400078e00ff */
[----:B------:R-:W-:-:S03]  /*b240*/  IMAD.MOV.U32 R19, RZ, RZ, RZ ;  /* 0x000000ffff137224 */ /* 0x000fc600078e00ff */
[----:B------:R-:W-:-:S13]  /*b250*/  PLOP3.LUT P0, PT, PT, PT, UP0, 0x80, 0x0 ;  /* 0x000000000000781c */ /* 0x000fda0003f0f008 */
[----:B-1----:R-:W-:Y:S05]  /*b260*/  @P0 BRA `(.L_x_201) ;  /* 0x0000004800d40947 */ /* 0x002fea0003800000 */
[----:B------:R-:W0:Y:S01]  /*b270*/  S2R R8, SR_TID.X ;  /* 0x0000000000087919 */ /* 0x000e220000002100 */
[----:B------:R-:W1:Y:S01]  /*b280*/  S2UR UR4, SR_CgaCtaId ;  /* 0x00000000000479c3 */ /* 0x000e620000008800 */
[----:B------:R-:W-:Y:S01]  /*b290*/  IMAD.SHL.U32 R7, R0, 0x800, RZ ;  /* 0x0000080000077824 */ /* 0x000fe200078e00ff */
[----:B------:R-:W-:Y:S01]  /*b2a0*/  MOV R16, 0x400 ;  /* 0x0000040000107802 */ /* 0x000fe20000000f00 */
[----:B------:R-:W-:Y:S01]  /*b2b0*/  IMAD.MOV.U32 R22, RZ, RZ, 0x1 ;  /* 0x00000001ff167424 */ /* 0x000fe200078e00ff */
[----:B------:R-:W-:Y:S01]  /*b2c0*/  ULOP3.LUT UR44, UR39, 0x2, URZ, 0xfc, !UPT ;  /* 0x00000002272c7892 */ /* 0x000fe2000f8efc3f */
[----:B------:R-:W-:Y:S01]  /*b2d0*/  IMAD.MOV.U32 R19, RZ, RZ, RZ ;  /* 0x000000ffff137224 */ /* 0x000fe200078e00ff */
[----:B------:R-:W-:Y:S01]  /*b2e0*/  ULOP3.LUT UR46, UR39, 0x1, URZ, 0xfc, !UPT ;  /* 0x00000001272e7892 */ /* 0x000fe2000f8efc3f */
[----:B------:R-:W-:Y:S01]  /*b2f0*/  ULDC UR47, c[0x0][0xc] ;  /* 0x00000300002f7ab9 */ /* 0x000fe20000000800 */
[C---:B0-----:R-:W-:Y:S01]  /*b300*/  IMAD.SHL.U32 R2, R8.reuse, 0x20, RZ ;  /* 0x0000002008027824 */ /* 0x041fe200078e00ff */
[----:B------:R-:W-:Y:S01]  /*b310*/  SHF.R.U32.HI R4, RZ, 0x1, R8 ;  /* 0x00000001ff047819 */ /* 0x000fe20000011608 */
[C---:B------:R-:W-:Y:S01]  /*b320*/  IMAD.SHL.U32 R5, R8.reuse, 0x80, RZ ;  /* 0x0000008008057824 */ /* 0x040fe200078e00ff */
[C---:B------:R-:W-:Y:S01]  /*b330*/  LOP3.LUT P0, RZ, R8.reuse, 0x4, RZ, 0xc0, !PT ;  /* 0x0000000408ff7812 */ /* 0x040fe2000780c0ff */
[----:B------:R-:W-:Y:S01]  /*b340*/  IMAD.SHL.U32 R6, R8, 0x4, RZ ;  /* 0x0000000408067824 */ /* 0x000fe200078e00ff */
[----:B------:R-:W-:Y:S01]  /*b350*/  LOP3.LUT R3, R2, 0x80, RZ, 0xc0, !PT ;  /* 0x0000008002037812 */ /* 0x000fe200078ec0ff */
[----:B------:R-:W-:Y:S01]  /*b360*/  IMAD.SHL.U32 R29, R8, 0x10, RZ ;  /* 0x00000010081d7824 */ /* 0x000fe200078e00ff */
[----:B------:R-:W-:-:S02]  /*b370*/  LOP3.LUT R2, R2, 0x360, RZ, 0xc0, !PT ;  /* 0x0000036002027812 */ /* 0x000fc400078ec0ff */
[----:B------:R-:W-:Y:S02]  /*b380*/  LOP3.LUT R3, R3, 0x10, R4, 0xf8, !PT ;  /* 0x0000001003037812 */ /* 0x000fe400078ef804 */
[----:B------:R-:W-:Y:S02]  /*b390*/  LOP3.LUT R4, R4, 0x20, RZ, 0xc0, !PT ;  /* 0x0000002004047812 */ /* 0x000fe400078ec0ff */
[----:B------:R-:W-:Y:S02]  /*b3a0*/  LOP3.LUT R0, R5, 0x400, RZ, 0xc0, !PT ;  /* 0x0000040005007812 */ /* 0x000fe400078ec0ff */
[----:B------:R-:W-:Y:S02]  /*b3b0*/  LOP3.LUT R4, R4, 0x10, R8, 0xf8, !PT ;  /* 0x0000001004047812 */ /* 0x000fe400078ef808 */
[----:B------:R-:W-:Y:S02]  /*b3c0*/  LOP3.LUT R3, R3, 0x10, R6, 0x78, !PT ;  /* 0x0000001003037812 */ /* 0x000fe400078e7806 */
[----:B------:R-:W-:-:S02]  /*b3d0*/  LOP3.LUT R4, R4, 0x380, R5, 0xf8, !PT ;  /* 0x0000038004047812 */ /* 0x000fc400078ef805 */
[----:B------:R-:W-:Y:S02]  /*b3e0*/  LOP3.LUT R2, R2, 0x400, R29, 0xf8, !PT ;  /* 0x0000040002027812 */ /* 0x000fe400078ef81d */
[----:B------:R-:W-:Y:S01]  /*b3f0*/  LOP3.LUT R0, R0, 0x800, R7, 0xf8, !PT ;  /* 0x0000080000007812 */ /* 0x000fe200078ef807 */
[----:B------:R-:W-:Y:S01]  /*b400*/  IMAD.SHL.U32 R7, R8, 0x2, RZ ;  /* 0x0000000208077824 */ /* 0x000fe200078e00ff */
[----:B------:R-:W-:Y:S02]  /*b410*/  LOP3.LUT R5, R4, 0x70, R29, 0x78, !PT ;  /* 0x0000007004057812 */ /* 0x000fe400078e781d */
[----:B------:R-:W-:Y:S02]  /*b420*/  LOP3.LUT R2, R2, R3, RZ, 0xfc, !PT ;  /* 0x0000000302027212 */ /* 0x000fe400078efcff */
[----:B------:R-:W-:Y:S01]  /*b430*/  LOP3.LUT R0, R0, R5, RZ, 0xfc, !PT ;  /* 0x0000000500007212 */ /* 0x000fe200078efcff */
[----:B-1----:R-:W-:Y:S01]  /*b440*/  IMAD.U32 R5, RZ, RZ, UR4 ;  /* 0x00000004ff057e24 */ /* 0x002fe2000f8e00ff */
[----:B------:R-:W-:Y:S01]  /*b450*/  LOP3.LUT R6, R29, 0x90, RZ, 0xc0, !PT ;  /* 0x000000901d067812 */ /* 0x000fe200078ec0ff */
[----:B------:R0:W-:Y:S03]  /*b460*/  STL [R1+0x18], R2 ;  /* 0x0000180201007387 */ /* 0x0001e60000100800 */
[----:B------:R-:W-:Y:S01]  /*b470*/  LOP3.LUT R6, R6, 0x10, R7, 0x78, !PT ;  /* 0x0000001006067812 */ /* 0x000fe200078e7807 */
[----:B------:R1:W-:Y:S01]  /*b480*/  STL [R1+0x10], R0 ;  /* 0x0000100001007387 */ /* 0x0003e20000100800 */
[----:B------:R-:W-:-:S02]  /*b490*/  LOP3.LUT R7, R8, 0x7f, RZ, 0xc0, !PT ;  /* 0x0000007f08077812 */ /* 0x000fc400078ec0ff */
[----:B------:R-:W-:Y:S02]  /*b4a0*/  LOP3.LUT R3, R6, 0x760, R29, 0xf8, !PT ;  /* 0x0000076006037812 */ /* 0x000fe400078ef81d */
[----:B------:R-:W-:Y:S01]  /*b4b0*/  LEA R16, R5, R16, 0x18 ;  /* 0x0000001005107211 */ /* 0x000fe200078ec0ff */
[----:B0-----:R-:W-:Y:S01]  /*b4c0*/  IMAD.MOV.U32 R2, RZ, RZ, 0x40 ;  /* 0x00000040ff027424 */ /* 0x001fe200078e00ff */
[----:B------:R-:W-:Y:S01]  /*b4d0*/  LOP3.LUT R29, R29, 0x10, RZ, 0xc0, !PT ;  /* 0x000000101d1d7812 */ /* 0x000fe200078ec0ff */
[----:B------:R-:W-:Y:S01]  /*b4e0*/  STL [R1+0xc], R3 ;  /* 0x00000c0301007387 */ /* 0x000fe20000100800 */
[----:B-1----:R-:W-:Y:S02]  /*b4f0*/  IMAD.SHL.U32 R0, R8, 0x40, RZ ;  /* 0x0000004008007824 */ /* 0x002fe400078e00ff */
[----:B------:R-:W-:Y:S01]  /*b500*/  SEL R2, R2, 0xffffffc0, !P0 ;  /* 0xffffffc002027807 */ /* 0x000fe20004000000 */
[----:B------:R-:W-:Y:S02]  /*b510*/  STL [R1+0x8], R5 ;  /* 0x0000080501007387 */ /* 0x000fe40000100800 */
[----:B------:R-:W-:-:S02]  /*b520*/  LOP3.LUT R4, R0, 0x40, RZ, 0xc0, !PT ;  /* 0x0000004000047812 */ /* 0x000fc400078ec0ff */
[----:B------:R0:W-:Y:S01]  /*b530*/  STL [R1+0x14], R2 ;  /* 0x0000140201007387 */ /* 0x0001e20000100800 */
[----:B------:R-:W-:-:S03]  /*b540*/  SHF.R.U32.HI R0, RZ, 0x1, R7 ;  /* 0x00000001ff007819 */ /* 0x000fc60000011607 */
[----:B------:R1:W-:Y:S01]  /*b550*/  STL [R1+0x24], RZ ;  /* 0x000024ff01007387 */ /* 0x0003e20000100800 */
[----:B------:R-:W-:Y:S01]  /*b560*/  LOP3.LUT R0, R0, R4, RZ, 0xfc, !PT ;  /* 0x0000000400007212 */ /* 0x000fe200078efcff */
[----:B------:R-:W-:Y:S01]  /*b570*/  IMAD.IADD R0, R16, 0x1, R3 ;  /* 0x0000000110007824 */ /* 0x000fe200078e0203 */
[C---:B------:R-:W-:Y:S02]  /*b580*/  LOP3.LUT R4, R29.reuse, 0x20, RZ, 0xfc, !PT ;  /* 0x000000201d047812 */ /* 0x040fe400078efcff */
[----:B0-----:R-:W-:Y:S02]  /*b590*/  LOP3.LUT R2, R29, 0x40, RZ, 0xfc, !PT ;  /* 0x000000401d027812 */ /* 0x001fe400078efcff */
[----:B------:R1:W-:Y:S05]  /*b5a0*/  STL [R1+0x1c], R0 ;  /* 0x00001c0001007387 */ /* 0x0003ea0000100800 */
.L_x_275:
[----:B------:R-:W-:Y:S01]  /*b5b0*/  ULDC.64 UR4, c[0x0][0xc88] ;  /* 0x0003220000047ab9 */ /* 0x000fe20000000a00 */
[----:B------:R-:W-:Y:S01]  /*b5c0*/  ULDC.64 UR8, c[0x0][0xa18] ;  /* 0x0002860000087ab9 */ /* 0x000fe20000000a00 */
[----:B------:R-:W-:Y:S01]  /*b5d0*/  UIMAD.WIDE UR4, UR40, 0x4, UR4 ;  /* 0x00000004280478a5 */ /* 0x000fe2000f8e0204 */
[----:B------:R-:W-:Y:S01]  /*b5e0*/  IMAD.MOV.U32 R18, RZ, RZ, RZ ;  /* 0x000000ffff127224 */ /* 0x000fe200078e00ff */
[----:B------:R-:W-:Y:S01]  /*b5f0*/  ULDC.64 UR6, c[0x0][0xa00] ;  /* 0x0002800000067ab9 */ /* 0x000fe20000000a00 */
[----:B0-----:R-:W0:Y:S03]  /*b600*/  LDC R17, c[0x0][0x2f0] ;  /* 0x0000bc00ff117b82 */ /* 0x001e260000000800 */
[----:B-1----:R-:W-:Y:S02]  /*b610*/  IMAD.U32 R2, RZ, RZ, UR4 ;  /* 0x00000004ff027e24 */ /* 0x002fe4000f8e00ff */
[----:B------:R-:W-:Y:S01]  /*b620*/  IMAD.U32 R3, RZ, RZ, UR5 ;  /* 0x00000005ff037e24 */ /* 0x000fe2000f8e00ff */
[----:B------:R-:W-:-:S04]  /*b630*/  ULDC.64 UR4, c[0x0][0xa28] ;  /* 0x00028a0000047ab9 */ /* 0x000fc80000000a00 */
[----:B------:R-:W2:Y:S01]  /*b640*/  LDG.E R2, desc[UR52][R2.64] ;  /* 0x0000003402027981 */ /* 0x000ea2000c1e1900 */
[----:B------:R-:W-:-:S04]  /*b650*/  UISETP.NE.U32.AND UP0, UPT, UR4, URZ, UPT ;  /* 0x0000003f0400728c */ /* 0x000fc8000bf05070 */
[----:B------:R-:W-:-:S06]  /*b660*/  UISETP.NE.AND.EX UP0, UPT, UR5, URZ, UPT, UP0 ;  /* 0x0000003f0500728c */ /* 0x000fcc000bf05300 */
[----:B------:R-:W-:Y:S02]  /*b670*/  PLOP3.LUT P0, PT, PT, PT, UP0, 0x80, 0x0 ;  /* 0x000000000000781c */ /* 0x000fe40003f0f008 */
[----:B--2---:R-:W-:-:S13]  /*b680*/  R2UR UR43, R2 ;  /* 0x00000000022b72ca */ /* 0x004fda00000e0000 */
[----:B------:R-:W-:Y:S02]  /*b690*/  USHF.R.S32.HI UR42, URZ, 0x1f, UR43 ;  /* 0x0000001f3f2a7899 */ /* 0x000fe4000801142b */
[----:B------:R-:W-:-:S04]  /*b6a0*/  @UP0 ULEA UR4, UP1, UR43, UR4, 0x2 ;  /* 0x000000042b040291 */ /* 0x000fc8000f82103f */
[----:B------:R-:W-:Y:S02]  /*b6b0*/  @UP0 ULEA.HI.X UR5, UR43, UR5, UR42, 0x2, UP1 ;  /* 0x000000052b050291 */ /* 0x000fe400088f142a */
[----:B------:R-:W-:Y:S01]  /*b6c0*/  UISETP.NE.U32.AND UP0, UPT, UR8, URZ, UPT ;  /* 0x0000003f0800728c */ /* 0x000fe2000bf05070 */
[----:B------:R-:W-:Y:S01]  /*b6d0*/  IMAD.U32 R2, RZ, RZ, UR4 ;  /* 0x00000004ff027e24 */ /* 0x000fe2000f8e00ff */
[----:B------:R-:W-:Y:S02]  /*b6e0*/  UISETP.NE.U32.AND UP1, UPT, UR6, URZ, UPT ;  /* 0x0000003f0600728c */ /* 0x000fe4000bf25070 */
[----:B------:R-:W-:Y:S01]  /*b6f0*/  UISETP.NE.AND.EX UP0, UPT, UR9, URZ, UPT, UP0 ;  /* 0x0000003f0900728c */ /* 0x000fe2000bf05300 */
[----:B------:R-:W-:Y:S01]  /*b700*/  IMAD.U32 R3, RZ, RZ, UR5 ;  /* 0x00000005ff037e24 */ /* 0x000fe2000f8e00ff */
[----:B------:R-:W-:Y:S02]  /*b710*/  USHF.L.U32 UR37, UR43, 0x2, URZ ;  /* 0x000000022b257899 */ /* 0x000fe4000800063f */
[----:B------:R-:W-:-:S02]  /*b720*/  UISETP.NE.AND.EX UP2, UPT, UR7, URZ, UPT, UP1 ;  /* 0x0000003f0700728c */ /* 0x000fc4000bf45310 */
[----:B------:R-:W-:Y:S01]  /*b730*/  USHF.L.U64.HI UR36, UR43, 0x2, UR42 ;  /* 0x000000022b247899 */ /* 0x000fe2000801022a */
[----:B------:R2:W3:Y:S01]  /*b740*/  @P0 LDG.E R18, desc[UR52][R2.64] ;  /* 0x0000003402120981 */ /* 0x0004e2000c1e1900 */
[----:B------:R-:W-:Y:S01]  /*b750*/  UIADD3 UR5, UP1, UR37, UR6, URZ ;  /* 0x0000000625057290 */ /* 0x000fe2000ff3e03f */
[----:B------:R-:W-:Y:S01]  /*b760*/  PLOP3.LUT P1, PT, PT, PT, UP0, 0x80, 0x0 ;  /* 0x000000000000781c */ /* 0x000fe20003f2f008 */
[----:B------:R-:W-:Y:S01]  /*b770*/  UMOV UR38, URZ ;  /* 0x0000003f00267c82 */ /* 0x000fe20008000000 */
[----:B------:R-:W-:Y:S01]  /*b780*/  PLOP3.LUT P0, PT, PT, PT, UP2, 0x80, 0x0 ;  /* 0x000000000000781c */ /* 0x000fe20003f0f028 */
[----:B------:R-:W-:Y:S02]  /*b790*/  UIADD3.X UR6, UR36, UR7, URZ, UP1, !UPT ;  /* 0x0000000724067290 */ /* 0x000fe40008ffe43f */
[----:B------:R-:W-:Y:S01]  /*b7a0*/  @UP0 UIADD3 UR4, UP1, UR37, UR8, URZ ;  /* 0x0000000825040290 */ /* 0x000fe2000ff3e03f */
[----:B------:R-:W-:Y:S01]  /*b7b0*/  IMAD.U32 R4, RZ, RZ, UR5 ;  /* 0x00000005ff047e24 */ /* 0x000fe2000f8e00ff */
[----:B------:R-:W-:-:S02]  /*b7c0*/  UP2UR UR45, UPR, URZ, 0x4 ;  /* 0x000000043f2d7883 */ /* 0x000fc40008000000 */
[----:B------:R-:W-:Y:S01]  /*b7d0*/  @UP0 UIADD3.X UR5, UR36, UR9, URZ, UP1, !UPT ;  /* 0x0000000924050290 */ /* 0x000fe20008ffe43f */
[----:B------:R-:W-:Y:S02]  /*b7e0*/  IMAD.U32 R5, RZ, RZ, UR6 ;  /* 0x00000006ff057e24 */ /* 0x000fe4000f8e00ff */
[----:B--2---:R-:W-:-:S03]  /*b7f0*/  IMAD.U32 R2, RZ, RZ, UR4 ;  /* 0x00000004ff027e24 */ /* 0x004fc6000f8e00ff */
[----:B------:R-:W-:Y:S01]  /*b800*/  IMAD.U32 R3, RZ, RZ, UR5 ;  /* 0x00000005ff037e24 */ /* 0x000fe2000f8e00ff */
[----:B-1----:R-:W2:Y:S04]  /*b810*/  @P0 LDG.E R0, desc[UR52][R4.64] ;  /* 0x0000003404000981 */ /* 0x002ea8000c1e1900 */
[----:B------:R1:W4:Y:S02]  /*b820*/  @P1 LDG.E R6, desc[UR52][R2.64] ;  /* 0x0000003402061981 */ /* 0x000324000c1e1900 */
[----:B-1----:R-:W1:Y:S02]  /*b830*/  LDC.64 R2, c[0x0][0x418] ;  /* 0x00010600ff027b82 */ /* 0x002e640000000a00 */
[----:B-1----:R-:W-:-:S06]  /*b840*/  ISETP.NE.U32.AND P0, PT, R2, RZ, PT ;  /* 0x000000ff0200720c */ /* 0x002fcc0003f05070 */
[----:B------:R-:W1:Y:S01]  /*b850*/  LDC R2, c[0x0][0x424] ;  /* 0x00010900ff027b82 */ /* 0x000e620000000800 */
[----:B------:R-:W-:-:S04]  /*b860*/  ISETP.NE.AND.EX P0, PT, R3, RZ, PT, P0 ;  /* 0x000000ff0300720c */ /* 0x000fc80003f05300 */
[----:B-1----:R-:W-:Y:S02]  /*b870*/  SEL R2, R2, 0x1, P0 ;  /* 0x0000000102027807 */ /* 0x002fe40000000000 */
[----:B------:R-:W-:-:S03]  /*b880*/  PLOP3.LUT P0, PT, PT, PT, UP2, 0x80, 0x0 ;  /* 0x000000000000781c */ /* 0x000fc60003f0f028 */
[----:B0-----:R-:W-:Y:S01]  /*b890*/  IMAD R17, R2, R17, RZ ;  /* 0x0000001102117224 */ /* 0x001fe200078e02ff */
[----:B---3--:R0:W-:Y:S09]  /*b8a0*/  STL [R1], R18 ;  /* 0x0000001201007387 */ /* 0x0081f20000100800 */
[----:B--2---:R-:W-:-:S02]  /*b8b0*/  @P0 R2UR UR38, R0 ;  /* 0x00000000002602ca */ /* 0x004fc400000e0000 */
[----:B----4-:R-:W-:Y:S01]  /*b8c0*/  @P1 R2UR UR41, R6 ;  /* 0x00000000062912ca */ /* 0x010fe200000e0000 */
[----:B0-----:R-:W-:-:S14]  /*b8d0*/  @P1 BRA `(.L_x_202) ;  /* 0x0000000000241947 */ /* 0x001fdc0003800000 */
[----:B------:R-:W-:Y:S01]  /*b8e0*/  UISETP.NE.AND UP0, UPT, UR45, URZ, UPT ;  /* 0x0000003f2d00728c */ /* 0x000fe2000bf05270 */
[----:B------:R-:W-:-:S05]  /*b8f0*/  ULDC UR41, c[0x0][0x288] ;  /* 0x0000a20000297ab9 */ /* 0x000fca0000000800 */
[----:B------:R-:W-:-:S13]  /*b900*/  PLOP3.LUT P0, PT, PT, PT, UP0, 0x40, 0x0 ;  /* 0x000000000000781c */ /* 0x000fda0003f0e808 */
[----:B------:R-:W-:Y:S05]  /*b910*/  @P0 BRA `(.L_x_202) ;  /* 0x0000000000140947 */ /* 0x000fea0003800000 */
[----:B------:R-:W2:Y:S04]  /*b920*/  LDG.E R2, desc[UR52][R4.64] ;  /* 0x0000003404027981 */ /* 0x000ea8000c1e1900 */
[----:B------:R-:W3:Y:S01]  /*b930*/  LDG.E R0, desc[UR52][R4.64+0x4] ;  /* 0x0000043404007981 */ /* 0x000ee2000c1e1900 */
[----:B--2---:R-:W-:Y:S02]  /*b940*/  R2UR UR4, R2 ;  /* 0x00000000020472ca */ /* 0x004fe400000e0000 */
[----:B---3--:R-:W-:-:S13]  /*b950*/  R2UR UR41, R0 ;  /* 0x00000000002972ca */ /* 0x008fda00000e0000 */
[----:B------:R-:W-:-:S12]  /*b960*/  UIADD3 UR41, -UR4, UR41, URZ ;  /* 0x0000002904297290 */ /* 0x000fd8000fffe13f */
.L_x_202:
[----:B------:R-:W-:Y:S01]  /*b970*/  ULDC.64 UR4, c[0x0][0xa20] ;  /* 0x0002880000047ab9 */ /* 0x000fe20000000a00 */
[----:B------:R-:W-:Y:S01]  /*b980*/  IMAD.U32 R23, RZ, RZ, UR43 ;  /* 0x0000002bff177e24 */ /* 0x000fe2000f8e00ff */
[----:B------:R-:W-:-:S04]  /*b990*/  ISETP.NE.U32.AND P0, PT, RZ, UR4, PT ;  /* 0x00000004ff007c0c */ /* 0x000fc8000bf05070 */
[----:B------:R-:W-:-:S13]  /*b9a0*/  ISETP.NE.AND.EX P0, PT, RZ, UR5, PT, P0 ;  /* 0x00000005ff007c0c */ /* 0x000fda000bf05300 */
[----:B------:R-:W-:Y:S05]  /*b9b0*/  @!P0 BRA `(.L_x_203) ;  /* 0x0000000000188947 */ /* 0x000fea0003800000 */
[----:B------:R-:W-:-:S04]  /*b9c0*/  UIADD3 UR4, UP0, UR37, UR4, URZ ;  /* 0x0000000425047290 */ /* 0x000fc8000ff1e03f */
[----:B------:R-:W-:Y:S02]  /*b9d0*/  UIADD3.X UR5, UR36, UR5, URZ, UP0, !UPT ;  /* 0x0000000524057290 */ /* 0x000fe400087fe43f */
[----:B------:R-:W-:-:S04]  /*b9e0*/  IMAD.U32 R2, RZ, RZ, UR4 ;  /* 0x00000004ff027e24 */ /* 0x000fc8000f8e00ff */
[----:B------:R-:W-:-:S05]  /*b9f0*/  IMAD.U32 R3, RZ, RZ, UR5 ;  /* 0x00000005ff037e24 */ /* 0x000fca000f8e00ff */
[----:B------:R0:W5:Y:S01]  /*ba00*/  LDG.E R17, desc[UR52][R2.64] ;  /* 0x0000003402117981 */ /* 0x000162000c1e1900 */
[----:B------:R-:W-:Y:S05]  /*ba10*/  BRA `(.L_x_204) ;  /* 0x0000000000247947 */ /* 0x000fea0003800000 */
.L_x_203:
[----:B------:R-:W-:Y:S02]  /*ba20*/  ULDC.64 UR4, c[0x0][0xa08] ;  /* 0x0002820000047ab9 */ /* 0x000fe40000000a00 */
[----:B------:R-:W-:-:S04]  /*ba30*/  ISETP.NE.U32.AND P0, PT, RZ, UR4, PT ;  /* 0x00000004ff007c0c */ /* 0x000fc8000bf05070 */
[----:B------:R-:W-:-:S13]  /*ba40*/  ISETP.NE.AND.EX P0, PT, RZ, UR5, PT, P0 ;  /* 0x00000005ff007c0c */ /* 0x000fda000bf05300 */
[----:B------:R-:W-:Y:S05]  /*ba50*/  @!P0 BRA `(.L_x_204) ;  /* 0x0000000000148947 */ /* 0x000fea0003800000 */
[----:B------:R-:W0:Y:S02]  /*ba60*/  LDC.64 R2, c[0x0][0xa08] ;  /* 0x00028200ff027b82 */ /* 0x000e240000000a00 */
[----:B0-----:R-:W-:-:S05]  /*ba70*/  IMAD.WIDE R2, R23, 0x4, R2 ;  /* 0x0000000417027825 */ /* 0x001fca00078e0202 */
[----:B------:R-:W2:Y:S04]  /*ba80*/  LDG.E R17, desc[UR52][R2.64] ;  /* 0x0000003402117981 */ /* 0x000ea8000c1e1900 */
[----:B------:R-:W2:Y:S02]  /*ba90*/  LDG.E R0, desc[UR52][R2.64+0x4] ;  /* 0x0000043402007981 */ /* 0x000ea4000c1e1900 */
[----:B--2---:R-:W-:-:S07]  /*baa0*/  IMAD.IADD R17, R0, 0x1, -R17 ;  /* 0x0000000100117824 */ /* 0x004fce00078e0a11 */
.L_x_204:
[----:B-----5:R-:W-:Y:S01]  /*bab0*/  IMAD.IADD R17, R17, 0x1, -R18 ;  /* 0x0000000111117824 */ /* 0x020fe200078e0a12 */
[C---:B------:R-:W-:Y:S01]  /*bac0*/  LOP3.LUT R0, R26.reuse, 0xff000000, RZ, 0xc0, !PT ;  /* 0xff0000001a007812 */ /* 0x040fe200078ec0ff */
[----:B0-----:R-:W-:Y:S01]  /*bad0*/  IMAD.MOV.U32 R2, RZ, RZ, RZ ;  /* 0x000000ffff027224 */ /* 0x001fe200078e00ff */
[----:B------:R-:W-:Y:S02]  /*bae0*/  LOP3.LUT R4, R26, 0xff0000, RZ, 0xc0, !PT ;  /* 0x00ff00001a047812 */ /* 0x000fe400078ec0ff */
[C---:B------:R-:W-:Y:S02]  /*baf0*/  ISETP.GE.AND P0, PT, R17.reuse, 0x1, PT ;  /* 0x000000011100780c */ /* 0x040fe40003f06270 */
[----:B------:R-:W-:Y:S01]  /*bb00*/  SHF.R.U32.HI R3, RZ, 0x8, R0 ;  /* 0x00000008ff037819 */ /* 0x000fe20000011600 */
[----:B------:R-:W-:-:S03]  /*bb10*/  VIADD R0, R17, 0x7f ;  /* 0x0000007f11007836 */ /* 0x000fc60000000000 */
[----:B------:R-:W-:Y:S02]  /*bb20*/  LEA.HI R4, R4, R3, RZ, 0x10 ;  /* 0x0000000304047211 */ /* 0x000fe400078f80ff */
[----:B------:R-:W-:-:S04]  /*bb30*/  SHF.R.S32.HI R3, RZ, 0x1f, R0 ;  /* 0x0000001fff037819 */ /* 0x000fc80000011400 */
[----:B------:R-:W-:-:S04]  /*bb40*/  LEA.HI R0, R3, R0, RZ, 0x7 ;  /* 0x0000000003007211 */ /* 0x000fc800078f38ff */
[----:B------:R-:W-:Y:S01]  /*bb50*/  SHF.R.S32.HI R0, RZ, 0x7, R0 ;  /* 0x00000007ff007819 */ /* 0x000fe20000011400 */
[----:B------:R-:W-:Y:S06]  /*bb60*/  @!P0 BRA `(.L_x_205) ;  /* 0x0000000000748947 */ /* 0x000fec0003800000 */
[----:B------:R-:W-:-:S04]  /*bb70*/  SHF.R.U32.HI R5, RZ, 0x10, R4 ;  /* 0x00000010ff057819 */ /* 0x000fc80000011604 */
[----:B------:R-:W-:-:S13]  /*bb80*/  ISETP.NE.AND P0, PT, R5, RZ, PT ;  /* 0x000000ff0500720c */ /* 0x000fda0003f05270 */
[----:B------:R-:W0:Y:S02]  /*bb90*/  @!P0 LDC R5, c[0x0][0x9f0] ;  /* 0x00027c00ff058b82 */ /* 0x000e240000000800 */
[----:B0-----:R-:W-:Y:S02]  /*bba0*/  IABS R7, R5 ;  /* 0x0000000500077213 */ /* 0x001fe40000000000 */
[----:B------:R-:W-:Y:S02]  /*bbb0*/  IADD3 R6, R5, -0x1, R0 ;  /* 0xffffffff05067810 */ /* 0x000fe40007ffe000 */
[----:B------:R-:W0:Y:S08]  /*bbc0*/  I2F.RP R2, R7 ;  /* 0x0000000700027306 */ /* 0x000e300000209400 */
[----:B0-----:R-:W0:Y:S02]  /*bbd0*/  MUFU.RCP R2, R2 ;  /* 0x0000000200027308 */ /* 0x001e240000001000 */
[----:B0-----:R-:W-:-:S06]  /*bbe0*/  VIADD R2, R2, 0xffffffe ;  /* 0x0ffffffe02027836 */ /* 0x001fcc0000000000 */
[----:B------:R0:W1:Y:S02]  /*bbf0*/  F2I.FTZ.U32.TRUNC.NTZ R3, R2 ;  /* 0x0000000200037305 */ /* 0x000064000021f000 */
[----:B0-----:R-:W-:-:S04]  /*bc00*/  LOP3.LUT R2, R6, R5, RZ, 0x3c, !PT ;  /* 0x0000000506027212 */ /* 0x001fc800078e3cff */
[----:B------:R-:W-:Y:S01]  /*bc10*/  ISETP.GE.AND P2, PT, R2, RZ, PT ;  /* 0x000000ff0200720c */ /* 0x000fe20003f46270 */
[----:B-1----:R-:W-:-:S04]  /*bc20*/  IMAD.MOV R2, RZ, RZ, -R3 ;  /* 0x000000ffff027224 */ /* 0x002fc800078e0a03 */
[----:B------:R-:W-:Y:S02]  /*bc30*/  IMAD R8, R2, R7, RZ ;  /* 0x0000000702087224 */ /* 0x000fe400078e02ff */
[----:B------:R-:W-:-:S04]  /*bc40*/  IMAD.MOV.U32 R2, RZ, RZ, RZ ;  /* 0x000000ffff027224 */ /* 0x000fc800078e00ff */
[----:B------:R-:W-:Y:S01]  /*bc50*/  IMAD.HI.U32 R8, R3, R8, R2 ;  /* 0x0000000803087227 */ /* 0x000fe200078e0002 */
[----:B------:R-:W-:Y:S02]  /*bc60*/  IABS R2, R6 ;  /* 0x0000000600027213 */ /* 0x000fe40000000000 */
[----:B------:R-:W-:-:S03]  /*bc70*/  IABS R3, R5 ;  /* 0x0000000500037213 */ /* 0x000fc60000000000 */
[----:B------:R-:W-:-:S04]  /*bc80*/  IMAD.HI.U32 R8, R8, R2, RZ ;  /* 0x0000000208087227 */ /* 0x000fc800078e00ff */
[----:B------:R-:W-:-:S04]  /*bc90*/  IMAD.MOV R3, RZ, RZ, -R3 ;  /* 0x000000ffff037224 */ /* 0x000fc800078e0a03 */
[----:B------:R-:W-:-:S05]  /*bca0*/  IMAD R2, R8, R3, R2 ;  /* 0x0000000308027224 */ /* 0x000fca00078e0202 */
[----:B------:R-:W-:-:S13]  /*bcb0*/  ISETP.GT.U32.AND P1, PT, R7, R2, PT ;  /* 0x000000020700720c */ /* 0x000fda0003f24070 */
[----:B------:R-:W-:Y:S02]  /*bcc0*/  @!P1 IMAD.IADD R2, R2, 0x1, -R7 ;  /* 0x0000000102029824 */ /* 0x000fe400078e0a07 */
[----:B------:R-:W-:Y:S01]  /*bcd0*/  @!P1 VIADD R8, R8, 0x1 ;  /* 0x0000000108089836 */ /* 0x000fe20000000000 */
[----:B------:R-:W-:Y:S02]  /*bce0*/  ISETP.NE.AND P1, PT, R5, RZ, PT ;  /* 0x000000ff0500720c */ /* 0x000fe40003f25270 */
[----:B------:R-:W-:-:S13]  /*bcf0*/  ISETP.GE.U32.AND P0, PT, R2, R7, PT ;  /* 0x000000070200720c */ /* 0x000fda0003f06070 */
[----:B------:R-:W-:-:S04]  /*bd00*/  @P0 VIADD R8, R8, 0x1 ;  /* 0x0000000108080836 */ /* 0x000fc80000000000 */
[----:B------:R-:W-:-:S04]  /*bd10*/  IMAD.MOV.U32 R2, RZ, RZ, R8 ;  /* 0x000000ffff027224 */ /* 0x000fc800078e0008 */
[----:B------:R-:W-:Y:S01]  /*bd20*/  @!P2 IMAD.MOV R2, RZ, RZ, -R2 ;  /* 0x000000ffff02a224 */ /* 0x000fe200078e0a02 */
[----:B------:R-:W-:-:S07]  /*bd30*/  @!P1 LOP3.LUT R2, RZ, R5, RZ, 0x33, !PT ;  /* 0x00000005ff029212 */ /* 0x000fce00078e33ff */
.L_x_205:
[----:B------:R-:W-:Y:S01]  /*bd40*/  LOP3.LUT R27, R4, 0xff, RZ, 0xc0, !PT ;  /* 0x000000ff041b7812 */ /* 0x000fe200078ec0ff */
[----:B------:R-:W-:Y:S04]  /*bd50*/  BSSY B7, `(.L_x_206) ;  /* 0x000034b000077945 */ /* 0x000fe80003800000 */
[----:B------:R-:W-:-:S05]  /*bd60*/  IMAD R27, R27, R2, RZ ;  /* 0x000000021b1b7224 */ /* 0x000fca00078e02ff */
[----:B------:R-:W-:-:S04]  /*bd70*/  VIADDMNMX R0, R27, R2, R0, PT ;  /* 0x000000021b007246 */ /* 0x000fc80003800100 */
[----:B------:R-:W-:Y:S01]  /*bd80*/  ISETP.GT.AND P0, PT, R0, R27, PT ;  /* 0x0000001b0000720c */ /* 0x000fe20003f04270 */
[----:B------:R0:W-:-:S12]  /*bd90*/  STL [R1+0x20], R0 ;  /* 0x0000200001007387 */ /* 0x0001d80000100800 */
[----:B0-----:R-:W-:Y:S05]  /*bda0*/  @P0 BRA `(.L_x_207) ;  /* 0x0000000000440947 */ /* 0x001fea0003800000 */
[----:B------:R-:W0:Y:S02]  /*bdb0*/  S2R R3, SR_TID.X ;  /* 0x0000000000037919 */ /* 0x000e240000002100 */
[----:B0-----:R-:W-:-:S04]  /*bdc0*/  LOP3.LUT R3, R3, 0x7f, RZ, 0xc0, !PT ;  /* 0x0000007f03037812 */ /* 0x001fc800078ec0ff */
[----:B------:R-:W-:-:S13]  /*bdd0*/  ISETP.NE.AND P0, PT, R3, RZ, PT ;  /* 0x000000ff0300720c */ /* 0x000fda0003f05270 */
[----:B------:R-:W-:Y:S05]  /*bde0*/  @P0 BRA `(.L_x_208) ;  /* 0x0000003400040947 */ /* 0x000fea0003800000 */
[----:B------:R-:W0:Y:S01]  /*bdf0*/  S2R R5, SR_LANEID ;  /* 0x0000000000057919 */ /* 0x000e220000000000 */
[----:B------:R-:W-:Y:S01]  /*be00*/  VOTEU.ANY UR4, UPT, PT ;  /* 0x0000000000047886 */ /* 0x000fe200038e0100 */
[----:B------:R-:W1:Y:S01]  /*be10*/  LDC.64 R2, c[0x0][0xc60] ;  /* 0x00031800ff027b82 */ /* 0x000e620000000a00 */
[----:B------:R-:W0:Y:S02]  /*be20*/  FLO.U32 R0, UR4 ;  /* 0x0000000400007d00 */ /* 0x000e2400080e0000 */
[----:B0-----:R-:W-:-:S06]  /*be30*/  ISETP.EQ.U32.AND P0, PT, R0, R5, PT ;  /* 0x000000050000720c */ /* 0x001fcc0003f02070 */
[----:B------:R-:W1:Y:S07]  /*be40*/  POPC R5, UR4 ;  /* 0x0000000400057d09 */ /* 0x000e6e0008000000 */
[----:B-1----:R-:W2:Y:S01]  /*be50*/  @P0 ATOMG.E.ADD.STRONG.GPU PT, R3, desc[UR52][R2.64], R5 ;  /* 0x00000005020309a8 */ /* 0x002ea200081ee1f4 */
[----:B------:R-:W0:Y:S02]  /*be60*/  S2R R4, SR_LTMASK ;  /* 0x0000000000047919 */ /* 0x000e240000003900 */
[----:B0-----:R-:W-:-:S04]  /*be70*/  LOP3.LUT R4, R4, UR4, RZ, 0xc0, !PT ;  /* 0x0000000404047c12 */ /* 0x001fc8000f8ec0ff */
[----:B------:R-:W0:Y:S01]  /*be80*/  POPC R7, R4 ;  /* 0x0000000400077309 */ /* 0x000e220000000000 */
[----:B--2---:R-:W0:Y:S02]  /*be90*/  SHFL.IDX PT, R0, R3, R0, 0x1f ;  /* 0x00001f0003007589 */ /* 0x004e2400000e0000 */
[----:B0-----:R-:W-:Y:S01]  /*bea0*/  IADD3 R24, R0, UR47, R7 ;  /* 0x0000002f00187c10 */ /* 0x001fe2000fffe007 */
[----:B------:R-:W-:Y:S06]  /*beb0*/  BRA `(.L_x_208) ;  /* 0x0000003000d07947 */ /* 0x000fec0003800000 */
.L_x_207:
[----:B------:R-:W-:Y:S01]  /*bec0*/  VIADD R0, R16, 0x13800 ;  /* 0x0001380010007836 */ /* 0x000fe20000000000 */
[----:B------:R-:W-:Y:S04]  /*bed0*/  BSSY B6, `(.L_x_209) ;  /* 0x0000013000067945 */ /* 0x000fe80003800000 */
[----:B------:R-:W-:-:S13]  /*bee0*/  LOP3.LUT P0, RZ, R0, 0x9f, RZ, 0xc0, !PT ;  /* 0x0000009f00ff7812 */ /* 0x000fda000780c0ff */
[----:B------:R-:W-:Y:S05]  /*bef0*/  @!P0 BRA `(.L_x_210) ;  /* 0x0000000000408947 */ /* 0x000fea0003800000 */
[----:B------:R-:W-:Y:S01]  /*bf00*/  MOV R2, 0x0 ;  /* 0x0000000000027802 */ /* 0x000fe20000000f00 */
[----:B------:R-:W-:Y:S01]  /*bf10*/  ULDC.64 UR6, c[0x4][0x98] ;  /* 0x0100260000067ab9 */ /* 0x000fe20000000a00 */
[----:B------:R-:W-:Y:S01]  /*bf20*/  ULDC.64 UR8, c[0x4][0xa0] ;  /* 0x0100280000087ab9 */ /* 0x000fe20000000a00 */
[----:B------:R-:W-:Y:S01]  /*bf30*/  ULDC.64 UR4, c[0x4][0x8] ;  /* 0x0100020000047ab9 */ /* 0x000fe20000000a00 */
[----:B------:R-:W-:Y:S02]  /*bf40*/  IMAD.U32 R4, RZ, RZ, UR6 ;  /* 0x00000006ff047e24 */ /* 0x000fe4000f8e00ff */
[----:B------:R-:W0:Y:S01]  /*bf50*/  LDC.64 R2, c[0x4][R2] ;  /* 0x0100000002027b82 */ /* 0x000e220000000a00 */
[----:B------:R-:W-:Y:S02]  /*bf60*/  IMAD.U32 R5, RZ, RZ, UR7 ;  /* 0x00000007ff057e24 */ /* 0x000fe4000f8e00ff */
[----:B------:R-:W-:Y:S02]  /*bf70*/  IMAD.U32 R6, RZ, RZ, UR8 ;  /* 0x00000008ff067e24 */ /* 0x000fe4000f8e00ff */
[----:B------:R-:W-:-:S02]  /*bf80*/  IMAD.U32 R7, RZ, RZ, UR9 ;  /* 0x00000009ff077e24 */ /* 0x000fc4000f8e00ff */
[----:B------:R-:W-:Y:S02]  /*bf90*/  IMAD.U32 R10, RZ, RZ, UR4 ;  /* 0x00000004ff0a7e24 */ /* 0x000fe4000f8e00ff */
[----:B------:R-:W-:Y:S02]  /*bfa0*/  IMAD.U32 R11, RZ, RZ, UR5 ;  /* 0x00000005ff0b7e24 */ /* 0x000fe4000f8e00ff */
[----:B------:R-:W-:Y:S02]  /*bfb0*/  IMAD.MOV.U32 R8, RZ, RZ, 0x70 ;  /* 0x00000070ff087424 */ /* 0x000fe400078e00ff */
[----:B------:R-:W-:Y:S02]  /*bfc0*/  IMAD.MOV.U32 R12, RZ, RZ, 0x1 ;  /* 0x00000001ff0c7424 */ /* 0x000fe400078e00ff */
[----:B------:R-:W-:-:S07]  /*bfd0*/  IMAD.MOV.U32 R13, RZ, RZ, RZ ;  /* 0x000000ffff0d7224 */ /* 0x000fce00078e00ff */
[----:B------:R-:W-:-:S07]  /*bfe0*/  LEPC R20, `(.L_x_210) ;  /* 0x000000001014794e */ /* 0x000fce0000000000 */
[----:B0-----:R-:W-:Y:S05]  /*bff0*/  CALL.ABS.NOINC R2 ;  /* 0x0000000002007343 */ /* 0x001fea0003c00000 */
.L_x_210:
[----:B------:R-:W-:Y:S05]  /*c000*/  BSYNC B6 ;  /* 0x0000000000067941 */ /* 0x000fea0003800000 */
.L_x_209:
[----:B------:R-:W-:Y:S01]  /*c010*/  VIADD R0, R16, 0x9000 ;  /* 0x0000900010007836 */ /* 0x000fe20000000000 */
[----:B------:R-:W-:Y:S01]  /*c020*/  LOP3.LUT R28, R28, 0xfffffffe, RZ, 0xc0, !PT ;  /* 0xfffffffe1c1c7812 */ /* 0x000fe200078ec0ff */
[----:B------:R-:W-:Y:S03]  /*c030*/  BSSY B6, `(.L_x_211) ;  /* 0x0000014000067945 */ /* 0x000fe60003800000 */
[----:B------:R-:W-:-:S13]  /*c040*/  LOP3.LUT P0, RZ, R0, 0x9f, RZ, 0xc0, !PT ;  /* 0x0000009f00ff7812 */ /* 0x000fda000780c0ff */
[----:B------:R-:W-:Y:S01]  /*c050*/  @P0 LOP3.LUT R28, R28, 0x1, RZ, 0xfc, !PT ;  /* 0x000000011c1c0812 */ /* 0x000fe200078efcff */
[----:B------:R-:W-:Y:S06]  /*c060*/  @!P0 BRA `(.L_x_212) ;  /* 0x0000000000408947 */ /* 0x000fec0003800000 */
        /* <DEDUP_REMOVED lines=16> */
.L_x_212:
[----:B------:R-:W-:Y:S05]  /*c170*/  BSYNC B6 ;  /* 0x0000000000067941 */ /* 0x000fea0003800000 */
.L_x_211:
        /* <DEDUP_REMOVED lines=20> */
.L_x_214:
[----:B------:R-:W-:Y:S05]  /*c2c0*/  BSYNC B6 ;  /* 0x0000000000067941 */ /* 0x000fea0003800000 */
.L_x_213:
[----:B------:R-:W-:Y:S01]  /*c2d0*/  LOP3.LUT P6, RZ, R28, 0x1, RZ, 0xc0, !PT ;  /* 0x000000011cff7812 */ /* 0x000fe200078cc0ff */
[----:B------:R-:W-:-:S12]  /*c2e0*/  BSSY B6, `(.L_x_215) ;  /* 0x0000012000067945 */ /* 0x000fd80003800000 */
        /* <DEDUP_REMOVED lines=17> */
.L_x_216:
[----:B------:R-:W-:Y:S05]  /*c400*/  BSYNC B6 ;  /* 0x0000000000067941 */ /* 0x000fea0003800000 */
.L_x_215:
[----:B------:R-:W2:Y:S01]  /*c410*/  LDL R0, [R1+0x20] ;  /* 0x0000200001007983 */ /* 0x000ea20000100800 */
[----:B------:R-:W-:Y:S01]  /*c420*/  ULDC.64 UR4, c[0x0][0x9f8] ;  /* 0x00027e0000047ab9 */ /* 0x000fe20000000a00 */
[----:B------:R-:W0:Y:S01]  /*c430*/  LDC R8, c[0x0][0x430] ;  /* 0x00010c00ff087b82 */ /* 0x000e220000000800 */
[----:B------:R-:W-:Y:S01]  /*c440*/  UISETP.NE.U32.AND UP0, UPT, UR4, URZ, UPT ;  /* 0x0000003f0400728c */ /* 0x000fe2000bf05070 */
[----:B------:R-:W1:Y:S03]  /*c450*/  S2R R20, SR_TID.X ;  /* 0x0000000000147919 */ /* 0x000e660000002100 */
[----:B------:R-:W-:-:S03]  /*c460*/  UISETP.NE.AND.EX UP0, UPT, UR5, URZ, UPT, UP0 ;  /* 0x0000003f0500728c */ /* 0x000fc6000bf05300 */
[----:B------:R-:W3:Y:S03]  /*c470*/  LDC R9, c[0x0][0x2f4] ;  /* 0x0000bd00ff097b82 */ /* 0x000ee60000000800 */
[----:B------:R-:W-:-:S05]  /*c480*/  PLOP3.LUT P0, PT, PT, PT, UP0, 0x80, 0x0 ;  /* 0x000000000000781c */ /* 0x000fca0003f0f008 */
[----:B------:R-:W-:-:S04]  /*c490*/  @UP0 UIADD3 UR4, UP1, UR37, UR4, URZ ;  /* 0x0000000425040290 */ /* 0x000fc8000ff3e03f */
[----:B------:R-:W-:Y:S02]  /*c4a0*/  @UP0 UIADD3.X UR5, UR36, UR5, URZ, UP1, !UPT ;  /* 0x0000000524050290 */ /* 0x000fe40008ffe43f */
[----:B------:R-:W-:-:S04]  /*c4b0*/  IMAD.U32 R2, RZ, RZ, UR4 ;  /* 0x00000004ff027e24 */ /* 0x000fc8000f8e00ff */
[----:B------:R-:W-:-:S05]  /*c4c0*/  IMAD.U32 R3, RZ, RZ, UR5 ;  /* 0x00000005ff037e24 */ /* 0x000fca000f8e00ff */
[----:B------:R4:W4:Y:S01]  /*c4d0*/  @P0 LDG.E R23, desc[UR52][R2.64] ;  /* 0x0000003402170981 */ /* 0x000922000c1e1900 */
[----:B0-----:R-:W-:Y:S02]  /*c4e0*/  ISETP.NE.AND P1, PT, R8, 0x1, PT ;  /* 0x000000010800780c */ /* 0x001fe40003f25270 */
[C---:B-1----:R-:W-:Y:S01]  /*c4f0*/  LOP3.LUT R21, R20.reuse, 0x7f, RZ, 0xc0, !PT ;  /* 0x0000007f14157812 */ /* 0x042fe200078ec0ff */
[----:B------:R-:W-:Y:S01]  /*c500*/  IMAD.SHL.U32 R20, R20, 0x40, RZ ;  /* 0x0000004014147824 */ /* 0x000fe200078e00ff */
[----:B------:R-:W-:Y:S02]  /*c510*/  LOP3.LUT R28, R28, 0xffffffef, RZ, 0xc0, !PT ;  /* 0xffffffef1c1c7812 */ /* 0x000fe400078ec0ff */
[----:B------:R-:W-:Y:S02]  /*c520*/  SHF.R.U32.HI R21, RZ, 0x1, R21 ;  /* 0x00000001ff157819 */ /* 0x000fe40000011615 */
[----:B------:R-:W-:-:S05]  /*c530*/  LOP3.LUT R20, R20, 0x40, RZ, 0xc0, !PT ;  /* 0x0000004014147812 */ /* 0x000fca00078ec0ff */
[----:B------:R-:W0:Y:S01]  /*c540*/  @P1 LDC R6, c[0x0][0x434] ;  /* 0x00010d00ff061b82 */ /* 0x000e220000000800 */
[C---:B---3--:R-:W-:Y:S02]  /*c550*/  ISETP.GE.AND P3, PT, R29.reuse, R9, PT ;  /* 0x000000091d00720c */ /* 0x048fe40003f66270 */
[----:B------:R-:W-:Y:S02]  /*c560*/  @P1 LOP3.LUT R28, R28, 0x10, RZ, 0xfc, !PT ;  /* 0x000000101c1c1812 */ /* 0x000fe400078efcff */
[----:B------:R-:W-:Y:S02]  /*c570*/  LOP3.LUT R10, R29, 0x20, RZ, 0xfc, !PT ;  /* 0x000000201d0a7812 */ /* 0x000fe400078efcff */
[----:B------:R-:W-:Y:S01]  /*c580*/  LOP3.LUT R28, R28, 0xfffffff7, RZ, 0xc0, !PT ;  /* 0xfffffff71c1c7812 */ /* 0x000fe200078ec0ff */
[----:B------:R-:W-:-:S06]  /*c590*/  IMAD.U32 R11, RZ, RZ, UR44 ;  /* 0x0000002cff0b7e24 */ /* 0x000fcc000f8e00ff */
[----:B------:R-:W-:Y:S02]  /*c5a0*/  @P3 LOP3.LUT R28, R28, 0x8, RZ, 0xfc, !PT ;  /* 0x000000081c1c3812 */ /* 0x000fe400078efcff */
[----:B------:R-:W-:Y:S02]  /*c5b0*/  ISETP.NE.AND P2, PT, R11, 0x3, PT ;  /* 0x000000030b00780c */ /* 0x000fe40003f45270 */
[----:B------:R-:W-:-:S04]  /*c5c0*/  LOP3.LUT R28, R28, 0xfffffffe, RZ, 0xc0, !PT ;  /* 0xfffffffe1c1c7812 */ /* 0x000fc800078ec0ff */
[----:B------:R-:W-:Y:S01]  /*c5d0*/  LOP3.LUT R28, R28, 0xfffffffb, RZ, 0xc0, !PT ;  /* 0xfffffffb1c1c7812 */ /* 0x000fe200078ec0ff */
[----:B------:R-:W-:Y:S01]  /*c5e0*/  UMOV UR4, 0xffffffff ;  /* 0xffffffff00047882 */ /* 0x000fe20000000000 */
[----:B--2---:R-:W-:Y:S02]  /*c5f0*/  LEA R7, R0, 0xffffff80, 0x7 ;  /* 0xffffff8000077811 */ /* 0x004fe400078e38ff */
[----:B------:R-:W1:Y:S02]  /*c600*/  @P1 LDC R0, c[0x0][0x438] ;  /* 0x00010e00ff001b82 */ /* 0x000e640000000800 */
[----:B------:R-:W-:-:S04]  /*c610*/  LOP3.LUT R5, R7, R21, R20, 0xfe, !PT ;  /* 0x0000001507057212 */ /* 0x000fc800078efe14 */
[C---:B------:R-:W-:Y:S01]  /*c620*/  ISETP.GE.AND P0, PT, R5.reuse, R17, PT ;  /* 0x000000110500720c */ /* 0x040fe20003f06270 */
[----:B------:R-:W-:-:S04]  /*c630*/  IMAD.IADD R5, R5, 0x1, R18 ;  /* 0x0000000105057824 */ /* 0x000fc800078e0212 */
[----:B0-----:R-:W-:-:S04]  /*c640*/  @P1 IMAD.HI.U32 R6, R5, R6, RZ ;  /* 0x0000000605061227 */ /* 0x001fc800078e00ff */
[----:B------:R-:W-:-:S04]  /*c650*/  IMAD.MOV.U32 R4, RZ, RZ, R5 ;  /* 0x000000ffff047224 */ /* 0x000fc800078e0005 */
[----:B----4-:R-:W0:Y:S01]  /*c660*/  @!P0 LDC.64 R2, c[0x0][0x428] ;  /* 0x00010a00ff028b82 */ /* 0x010e220000000a00 */
[----:B-1----:R-:W-:-:S05]  /*c670*/  @P1 SHF.R.U32.HI R4, RZ, R0, R6 ;  /* 0x00000000ff041219 */ /* 0x002fca0000011606 */
[----:B------:R-:W-:Y:S01]  /*c680*/  IMAD.MOV R0, RZ, RZ, -R4 ;  /* 0x000000ffff007224 */ /* 0x000fe200078e0a04 */
[----:B------:R-:W-:-:S03]  /*c690*/  SHF.R.S32.HI R6, RZ, 0x1f, R23 ;  /* 0x0000001fff067819 */ /* 0x000fc60000011417 */
[----:B------:R-:W-:Y:S01]  /*c6a0*/  IMAD R0, R8, R0, R5 ;  /* 0x0000000008007224 */ /* 0x000fe200078e0205 */
[--C-:B------:R-:W-:Y:S01]  /*c6b0*/  @!P0 SHF.R.S32.HI R5, RZ, 0x1f, R4.reuse ;  /* 0x0000001fff058819 */ /* 0x100fe20000011404 */
[----:B------:R1:W-:Y:S02]  /*c6c0*/  STL [R1+0x4], R6 ;  /* 0x0000040601007387 */ /* 0x0003e40000100800 */
[----:B0-----:R-:W-:-:S04]  /*c6d0*/  @!P0 IMAD.WIDE.U32 R4, R23, R2, R4 ;  /* 0x0000000217048225 */ /* 0x001fc800078e0004 */
[----:B-1----:R-:W-:-:S04]  /*c6e0*/  @!P0 IMAD R6, R6, R2, RZ ;  /* 0x0000000206068224 */ /* 0x002fc800078e02ff */
[----:B------:R-:W-:Y:S02]  /*c6f0*/  @!P0 IMAD R6, R23, R3, R6 ;  /* 0x0000000317068224 */ /* 0x000fe400078e0206 */
[----:B------:R-:W0:Y:S02]  /*c700*/  @!P0 LDC.64 R2, c[0x0][0x418] ;  /* 0x00010600ff028b82 */ /* 0x000e240000000a00 */
[----:B------:R-:W-:Y:S01]  /*c710*/  @!P0 IMAD.IADD R6, R5, 0x1, R6 ;  /* 0x0000000105068824 */ /* 0x000fe200078e0206 */
[----:B------:R-:W-:Y:S02]  /*c720*/  LOP3.LUT R8, R29, 0x40, RZ, 0xfc, !PT ;  /* 0x000000401d087812 */ /* 0x000fe400078efcff */
[----:B0-----:R-:W-:-:S04]  /*c730*/  @!P0 LEA R2, P1, R4, R2, 0x2 ;  /* 0x0000000204028211 */ /* 0x001fc800078210ff */
[----:B------:R-:W-:Y:S01]  /*c740*/  @!P0 LEA.HI.X R3, R4, R3, R6, 0x2, P1 ;  /* 0x0000000304038211 */ /* 0x000fe200008f1406 */
[----:B------:R-:W-:Y:S01]  /*c750*/  IMAD.MOV.U32 R6, RZ, RZ, RZ ;  /* 0x000000ffff067224 */ /* 0x000fe200078e00ff */
[----:B------:R-:W-:-:S05]  /*c760*/  ISETP.GE.AND P1, PT, R10, R9, PT ;  /* 0x000000090a00720c */ /* 0x000fca0003f26270 */
[----:B------:R0:W5:Y:S01]  /*c770*/  @!P0 LDG.E R6, desc[UR52][R2.64] ;  /* 0x0000003402068981 */ /* 0x000162000c1e1900 */
[----:B------:R-:W-:-:S07]  /*c780*/  ISETP.GE.AND P0, PT, R8, R9, PT ;  /* 0x000000090800720c */ /* 0x000fce0003f06270 */
[----:B------:R-:W-:-:S04]  /*c790*/  @P1 LOP3.LUT R28, R28, 0x4, RZ, 0xfc, !PT ;  /* 0x000000041c1c1812 */ /* 0x000fc800078efcff */
[----:B------:R-:W-:-:S04]  /*c7a0*/  @P2 LOP3.LUT R28, R28, 0x1, RZ, 0xfc, !PT ;  /* 0x000000011c1c2812 */ /* 0x000fc800078efcff */
[----:B------:R-:W-:-:S04]  /*c7b0*/  LOP3.LUT R28, R28, 0xfffffffd, RZ, 0xc0, !PT ;  /* 0xfffffffd1c1c7812 */ /* 0x000fc800078ec0ff */
[----:B------:R-:W-:Y:S01]  /*c7c0*/  @P0 LOP3.LUT R28, R28, 0x2, RZ, 0xfc, !PT ;  /* 0x000000021c1c0812 */ /* 0x000fe200078efcff */
[----:B0-----:R-:W-:Y:S06]  /*c7d0*/  BRA.DIV UR4, `(.L_x_217) ;  /* 0x0000003a04f47947 */ /* 0x001fec000b800000 */
.L_x_295:
[----:B------:R-:W-:Y:S01]  /*c7e0*/  LOP3.LUT R18, R26, 0xffff, RZ, 0xc0, !PT ;  /* 0x0000ffff1a127812 */ /* 0x000fe200078ec0ff */
[----:B------:R-:W-:Y:S06]  /*c7f0*/  @!P2 BRA `(.L_x_218) ;  /* 0x000000000004a947 */ /* 0x000fec0003800000 */
[----:B------:R-:W-:Y:S01]  /*c800*/  BPT.TRAP 0x1 ;  /* 0x000000040000795c */ /* 0x000fe20000300000 */
.L_x_218:
[----:B------:R-:W-:Y:S01]  /*c810*/  IMAD R5, R19, 0x8, R16 ;  /* 0x0000000813057824 */ /* 0x000fe200078e0210 */
[----:B------:R-:W-:Y:S01]  /*c820*/  SHF.L.U32 R20, R22, 0x1f, RZ ;  /* 0x0000001f16147819 */ /* 0x000fe200000006ff */
[----:B------:R-:W-:Y:S01]  /*c830*/  BSSY B0, `(.L_x_219) ;  /* 0x0000005000007945 */ /* 0x000fe20003800000 */
[----:B------:R-:W-:Y:S02]  /*c840*/  IADD3 R7, -R21, R17, -R7 ;  /* 0x0000001115077210 */ /* 0x000fe40007ffe907 */
[----:B------:R-:W0:Y:S01]  /*c850*/  SYNCS.PHASECHK.TRANS64.TRYWAIT P0, [R5+URZ+0x19c80], R20 ;  /* 0x019c8014050075a7 */ /* 0x000e22000800017f */
[----:B------:R-:W-:Y:S01]  /*c860*/  SHF.R.S32.HI R10, RZ, 0x1f, R0 ;  /* 0x0000001fff0a7819 */ /* 0x000fe20000011400 */
[----:B0-----:R-:W-:Y:S06]  /*c870*/  @!P0 BRA `(.L_x_220) ;  /* 0x0000003800f88947 */ /* 0x001fec0003800000 */
.L_x_296:
[----:B------:R-:W-:Y:S05]  /*c880*/  BSYNC B0 ;  /* 0x0000000000007941 */ /* 0x000fea0003800000 */
.L_x_219:
[----:B------:R-:W2:Y:S01]  /*c890*/  LDL R11, [R1+0xc] ;  /* 0x00000c00010b7983 */ /* 0x000ea20000100800 */
[----:B------:R-:W-:Y:S01]  /*c8a0*/  ULDC.64 UR4, c[0x0][0x328] ;  /* 0x0000ca0000047ab9 */ /* 0x000fe20000000a00 */
[----:B-----5:R-:W-:Y:S01]  /*c8b0*/  SHF.R.S32.HI R17, RZ, 0x1f, R6 ;  /* 0x0000001fff117819 */ /* 0x020fe20000011406 */
[----:B------:R-:W-:Y:S01]  /*c8c0*/  IMAD R4, R10, UR4, RZ ;  /* 0x000000040a047c24 */ /* 0x000fe2000f8e02ff */
[----:B------:R-:W-:Y:S01]  /*c8d0*/  ULDC.64 UR6, c[0x0][0x318] ;  /* 0x0000c60000067ab9 */ /* 0x000fe20000000a00 */
[----:B------:R-:W-:-:S04]  /*c8e0*/  IMAD.WIDE.U32 R2, R0, UR4, RZ ;  /* 0x0000000400027c25 */ /* 0x000fc8000f8e00ff */
[----:B------:R-:W-:Y:S01]  /*c8f0*/  IMAD R4, R0, UR5, R4 ;  /* 0x0000000500047c24 */ /* 0x000fe2000f8e0204 */
[----:B------:R-:W-:-:S03]  /*c900*/  ULDC.64 UR4, c[0x0][0x338] ;  /* 0x0000ce0000047ab9 */ /* 0x000fc60000000a00 */
[----:B------:R-:W-:Y:S02]  /*c910*/  IMAD.IADD R3, R3, 0x1, R4 ;  /* 0x0000000103037824 */ /* 0x000fe400078e0204 */
[----:B------:R-:W-:Y:S02]  /*c920*/  IMAD R4, R17, UR4, RZ ;  /* 0x0000000411047c24 */ /* 0x000fe4000f8e02ff */
[----:B------:R-:W-:-:S04]  /*c930*/  IMAD.WIDE.U32 R2, R6, UR4, R2 ;  /* 0x0000000406027c25 */ /* 0x000fc8000f8e0002 */
[----:B------:R-:W-:Y:S01]  /*c940*/  IMAD R4, R6, UR5, R4 ;  /* 0x0000000506047c24 */ /* 0x000fe2000f8e0204 */
[----:B------:R-:W-:-:S03]  /*c950*/  ULDC.64 UR4, c[0x0][0x330] ;  /* 0x0000cc0000047ab9 */ /* 0x000fc60000000a00 */
[----:B------:R-:W-:Y:S02]  /*c960*/  IMAD.IADD R3, R3, 0x1, R4 ;  /* 0x0000000103037824 */ /* 0x000fe400078e0204 */
[----:B------:R-:W-:Y:S01]  /*c970*/  IMAD.WIDE.U32 R2, R18, UR4, R2 ;  /* 0x0000000412027c25 */ /* 0x000fe2000f8e0002 */
[----:B------:R-:W-:-:S03]  /*c980*/  UMOV UR4, 0xffffffff ;  /* 0xffffffff00047882 */ /* 0x000fc60000000000 */
[----:B------:R-:W-:Y:S01]  /*c990*/  IMAD R9, R18, UR5, R3 ;  /* 0x0000000512097c24 */ /* 0x000fe2000f8e0203 */
[----:B------:R-:W-:-:S04]  /*c9a0*/  IADD3 R8, P0, R2, UR6, RZ ;  /* 0x0000000602087c10 */ /* 0x000fc8000ff1e0ff */
[----:B------:R-:W-:Y:S02]  /*c9b0*/  IADD3.X R9, R9, UR7, RZ, P0, !PT ;  /* 0x0000000709097c10 */ /* 0x000fe400087fe4ff */
[----:B------:R-:W-:Y:S01]  /*c9c0*/  ISETP.GE.AND P0, PT, R7, 0x1, PT ;  /* 0x000000010700780c */ /* 0x000fe20003f06270 */
[----:B--2---:R-:W-:Y:S01]  /*c9d0*/  IMAD R4, R19, 0x3000, R11 ;  /* 0x0000300013047824 */ /* 0x004fe200078e020b */
[----:B------:R-:W-:Y:S11]  /*c9e0*/  BRA.DIV UR4, `(.L_x_221) ;  /* 0x0000003a04b07947 */ /* 0x000ff6000b800000 */
[----:B------:R-:W1:Y:S01]  /*c9f0*/  SHFL.IDX PT, R2, R8, RZ, 0x1e1f ;  /* 0x001e1fff08027589 */ /* 0x000e6200000e0000 */
[----:B------:R-:W2:Y:S01]  /*ca00*/  LDC R12, c[0x0][0x2f4] ;  /* 0x0000bd00ff0c7b82 */ /* 0x000ea20000000800 */
[C---:B------:R-:W-:Y:S01]  /*ca10*/  LOP3.LUT R13, R29.reuse, 0x20, RZ, 0xfc, !PT ;  /* 0x000000201d0d7812 */ /* 0x040fe200078efcff */
[----:B------:R-:W-:Y:S01]  /*ca20*/  IMAD.IADD R4, R16, 0x1, R4 ;  /* 0x0000000110047824 */ /* 0x000fe200078e0204 */
[----:B------:R-:W3:Y:S01]  /*ca30*/  SHFL.IDX PT, R3, R9, RZ, 0x1e1f ;  /* 0x001e1fff09037589 */ /* 0x000ee200000e0000 */
[----:B------:R-:W-:-:S03]  /*ca40*/  LOP3.LUT R11, R29, 0x40, RZ, 0xfc, !PT ;  /* 0x000000401d0b7812 */ /* 0x000fc600078efcff */
[----:B------:R-:W4:Y:S01]  /*ca50*/  SHFL.IDX PT, R9, R9, 0x1, 0x1e1f ;  /* 0x003e1f0009097f89 */ /* 0x000f2200000e0000 */
[C---:B-1----:R-:W-:Y:S02]  /*ca60*/  IADD3 R2, P1, R29.reuse, R2, RZ ;  /* 0x000000021d027210 */ /* 0x042fe40007f3e0ff */
[-C--:B--2---:R-:W-:Y:S02]  /*ca70*/  ISETP.GE.AND P3, PT, R29, R12.reuse, PT ;  /* 0x0000000c1d00720c */ /* 0x084fe40003f66270 */
[----:B------:R-:W-:Y:S01]  /*ca80*/  ISETP.GE.AND P2, PT, R13, R12, PT ;  /* 0x0000000c0d00720c */ /* 0x000fe20003f46270 */
[----:B---3--:R-:W-:Y:S01]  /*ca90*/  IMAD.X R3, RZ, RZ, R3, P1 ;  /* 0x000000ffff037224 */ /* 0x008fe200008e0603 */
[----:B------:R-:W-:-:S13]  /*caa0*/  ISETP.LT.OR P1, PT, R7, 0x1, P3 ;  /* 0x000000010700780c */ /* 0x000fda0001f21670 */
[----:B------:R-:W-:Y:S01]  /*cab0*/  LDGSTS.E.BYPASS.LTC128B.128 [R4+0x9000], desc[UR52][R2.64], !P1 ;  /* 0x0900000002047fae */ /* 0x000fe2000c901d74 */
[----:B------:R-:W-:-:S13]  /*cac0*/  ISETP.LT.OR P1, PT, R7, 0x1, P2 ;  /* 0x000000010700780c */ /* 0x000fda0001721670 */
[----:B------:R-:W-:Y:S01]  /*cad0*/  LDGSTS.E.BYPASS.LTC128B.128 [R4+0xa000], desc[UR52][R2.64+0x20], !P1 ;  /* 0x0a00002002047fae */ /* 0x000fe2000c901d74 */
[----:B------:R-:W-:-:S04]  /*cae0*/  ISETP.GE.AND P1, PT, R11, R12, PT ;  /* 0x0000000c0b00720c */ /* 0x000fc80003f26270 */
[----:B------:R-:W-:-:S13]  /*caf0*/  ISETP.LT.OR P4, PT, R7, 0x1, P1 ;  /* 0x000000010700780c */ /* 0x000fda0000f81670 */
[----:B------:R1:W-:Y:S01]  /*cb00*/  LDGSTS.E.BYPASS.LTC128B.128 [R4+0xb000], desc[UR52][R2.64+0x40], !P4 ;  /* 0x0b00004002047fae */ /* 0x0003e2000e101d74 */
[----:B------:R-:W-:-:S03]  /*cb10*/  ISETP.GE.AND P4, PT, R7, 0x41, PT ;  /* 0x000000410700780c */ /* 0x000fc60003f86270 */
[----:B-1--4-:R1:W2:Y:S10]  /*cb20*/  SHFL.IDX PT, R2, R8, 0x1, 0x1e1f ;  /* 0x003e1f0008027f89 */ /* 0x0122b400000e0000 */
.L_x_302:
[C---:B------:R-:W-:Y:S02]  /*cb30*/  ISETP.LT.OR P3, PT, R7.reuse, 0x41, P3 ;  /* 0x000000410700780c */ /* 0x040fe40001f61670 */
[C---:B------:R-:W-:Y:S02]  /*cb40*/  ISETP.LT.OR P2, PT, R7.reuse, 0x41, P2 ;  /* 0x000000410700780c */ /* 0x040fe40001741670 */
[----:B------:R-:W-:Y:S02]  /*cb50*/  ISETP.LT.OR P1, PT, R7, 0x41, P1 ;  /* 0x000000410700780c */ /* 0x000fe40000f21670 */
[----:B--2---:R-:W-:-:S05]  /*cb60*/  IADD3 R2, P5, R29, R2, RZ ;  /* 0x000000021d027210 */ /* 0x004fca0007fbe0ff */
[----:B------:R-:W-:-:S05]  /*cb70*/  IMAD.X R3, RZ, RZ, R9, P5 ;  /* 0x000000ffff037224 */ /* 0x000fca00028e0609 */
[----:B------:R-:W-:Y:S01]  /*cb80*/  @!PT LDS RZ, [RZ] ;  /* 0x00000000fffff984 */ /* 0x000fe20000000800 */
[----:B------:R-:W-:Y:S01]  /*cb90*/  @!PT LDS RZ, [RZ] ;  /* 0x00000000fffff984 */ /* 0x000fe20000000800 */
[----:B------:R-:W-:Y:S01]  /*cba0*/  @!PT LDS RZ, [RZ] ;  /* 0x00000000fffff984 */ /* 0x000fe20000000800 */
[----:B------:R2:W-:Y:S04]  /*cbb0*/  LDGSTS.E.BYPASS.LTC128B.128 [R4+0x9800], desc[UR52][R2.64], !P3 ;  /* 0x0980000002047fae */ /* 0x0005e8000d901d74 */
[----:B------:R2:W-:Y:S04]  /*cbc0*/  LDGSTS.E.BYPASS.LTC128B.128 [R4+0xa800], desc[UR52][R2.64+0x20], !P2 ;  /* 0x0a80002002047fae */ /* 0x0005e8000d101d74 */
[----:B------:R2:W-:Y:S01]  /*cbd0*/  LDGSTS.E.BYPASS.LTC128B.128 [R4+0xb800], desc[UR52][R2.64+0x40], !P1 ;  /* 0x0b80004002047fae */ /* 0x0005e2000c901d74 */
[----:B------:R-:W-:Y:S01]  /*cbe0*/  PLOP3.LUT P1, PT, PT, PT, PT, 0x80, 0x0 ;  /* 0x000000000000781c */ /* 0x000fe20003f2f070 */
[----:B------:R-:W-:-:S12]  /*cbf0*/  NOP ;  /* 0x0000000000007918 */ /* 0x000fd80000000000 */
.L_x_222:
[----:B------:R-:W-:Y:S02]  /*cc00*/  PLOP3.LUT P2, PT, P2, P1, PT, 0xa2, 0x0 ;  /* 0x000000000000781c */ /* 0x000fe40001743472 */
[----:B------:R-:W-:-:S08]  /*cc10*/  @P1 R2UR P2, UR4, R5 ;  /* 0x00000000050412ca */ /* 0x000fd00000040000 */
[----:B------:R-:W-:-:S05]  /*cc20*/  @P1 PLOP3.LUT P1, PT, P2, PT, PT, 0x80, 0x0 ;  /* 0x000000000000181c */ /* 0x000fca000172f070 */
[----:B------:R-:W-:Y:S01]  /*cc30*/  @!P2 SYNCS.ARRIVE.TRANS64.RED.A0T1 RZ, [UR4+0x19c70], RZ ;  /* 0x019c70ffffffa9a7 */ /* 0x000fe20008200404 */
[----:B------:R-:W-:Y:S07]  /*cc40*/  @!P2 ARRIVES.LDGSTSBAR.64.TRANSCNT [UR4+0x19c70] ;  /* 0x019c7000ff00a9b0 */ /* 0x000fee0008000a84 */
[----:B------:R-:W-:Y:S05]  /*cc50*/  @P1 BRA.U.ANY `(.L_x_222) ;  /* 0xfffffffd00e81947 */ /* 0x000fea000393ffff */
[----:B------:R-:W-:Y:S01]  /*cc60*/  NOP ;  /* 0x0000000000007918 */ /* 0x000fe20000000000 */
[----:B--2---:R-:W-:-:S05]  /*cc70*/  IMAD.U32 R2, RZ, RZ, UR44 ;  /* 0x0000002cff027e24 */ /* 0x004fca000f8e00ff */
[----:B------:R-:W-:-:S13]  /*cc80*/  ISETP.NE.AND P3, PT, R2, 0x3, PT ;  /* 0x000000030200780c */ /* 0x000fda0003f65270 */
[----:B------:R-:W-:Y:S05]  /*cc90*/  @!P3 BRA `(.L_x_223) ;  /* 0x000000000004b947 */ /* 0x000fea0003800000 */
[----:B------:R-:W-:Y:S01]  /*cca0*/  BPT.TRAP 0x1 ;  /* 0x000000040000795c */ /* 0x000fe20000300000 */
.L_x_223:
[----:B------:R2:W-:Y:S01]  /*ccb0*/  SYNCS.ARRIVE.TRANS64.A1T0 RZ, [R5+URZ+0x19c70], RZ ;  /* 0x019c70ff05ff79a7 */ /* 0x0005e2000810003f */
[----:B------:R-:W-:Y:S05]  /*ccc0*/  @!P3 BRA `(.L_x_224) ;  /* 0x000000000004b947 */ /* 0x000fea0003800000 */
[----:B------:R-:W-:Y:S01]  /*ccd0*/  BPT.TRAP 0x1 ;  /* 0x000000040000795c */ /* 0x000fe20000300000 */
.L_x_224:
[----:B------:R-:W3:Y:S01]  /*cce0*/  SYNCS.PHASECHK.TRANS64.TRYWAIT P1, [R5+URZ+0x19c40], R20 ;  /* 0x019c4014050075a7 */ /* 0x000ee2000802017f */
[----:B------:R-:W-:Y:S04]  /*ccf0*/  BSSY B0, `(.L_x_225) ;  /* 0x0000002000007945 */ /* 0x000fe80003800000 */
[----:B---3--:R-:W-:Y:S05]  /*cd00*/  @!P1 BRA `(.L_x_226) ;  /* 0x0000003800bc9947 */ /* 0x008fea0003800000 */
.L_x_303:
[----:B------:R-:W-:Y:S05]  /*cd10*/  BSYNC B0 ;  /* 0x0000000000007941 */ /* 0x000fea0003800000 */
.L_x_225:
[----:B------:R-:W-:Y:S01]  /*cd20*/  ULDC.64 UR4, c[0x0][0x300] ;  /* 0x0000c00000047ab9 */ /* 0x000fe20000000a00 */
[----:B-1----:R-:W1:Y:S01]  /*cd30*/  LDC R8, c[0x0][0x2f4] ;  /* 0x0000bd00ff087b82 */ /* 0x002e620000000800 */
[----:B------:R-:W-:Y:S01]  /*cd40*/  IMAD R7, R10, UR4, RZ ;  /* 0x000000040a077c24 */ /* 0x000fe2000f8e02ff */
[----:B------:R-:W-:Y:S01]  /*cd50*/  ULDC.64 UR6, c[0x0][0x2e8] ;  /* 0x0000ba0000067ab9 */ /* 0x000fe20000000a00 */
[C---:B------:R-:W-:Y:S01]  /*cd60*/  IMAD.WIDE.U32 R2, R0.reuse, UR4, RZ ;  /* 0x0000000400027c25 */ /* 0x040fe2000f8e00ff */
[C---:B------:R-:W-:Y:S02]  /*cd70*/  LOP3.LUT R11, R29.reuse, 0x40, RZ, 0xfc, !PT ;  /* 0x000000401d0b7812 */ /* 0x040fe400078efcff */
[----:B------:R-:W-:Y:S01]  /*cd80*/  LOP3.LUT R9, R29, 0x20, RZ, 0xfc, !PT ;  /* 0x000000201d097812 */ /* 0x000fe200078efcff */
[----:B------:R-:W-:Y:S01]  /*cd90*/  IMAD R7, R0, UR5, R7 ;  /* 0x0000000500077c24 */ /* 0x000fe2000f8e0207 */
[----:B------:R-:W-:Y:S02]  /*cda0*/  ULDC.64 UR4, c[0x0][0x310] ;  /* 0x0000c40000047ab9 */ /* 0x000fe40000000a00 */
[----:B------:R-:W-:-:S02]  /*cdb0*/  IMAD R17, R17, UR4, RZ ;  /* 0x0000000411117c24 */ /* 0x000fc4000f8e02ff */
[----:B------:R-:W-:Y:S02]  /*cdc0*/  IMAD.IADD R3, R3, 0x1, R7 ;  /* 0x0000000103037824 */ /* 0x000fe400078e0207 */
[C---:B------:R-:W-:Y:S02]  /*cdd0*/  IMAD R17, R6.reuse, UR5, R17 ;  /* 0x0000000506117c24 */ /* 0x040fe4000f8e0211 */
[----:B------:R-:W-:Y:S01]  /*cde0*/  IMAD.WIDE.U32 R2, R6, UR4, R2 ;  /* 0x0000000406027c25 */ /* 0x000fe2000f8e0002 */
[----:B------:R-:W-:-:S03]  /*cdf0*/  ULDC.64 UR4, c[0x0][0x308] ;  /* 0x0000c20000047ab9 */ /* 0x000fc60000000a00 */
[----:B------:R-:W-:Y:S02]  /*ce00*/  IMAD.IADD R3, R3, 0x1, R17 ;  /* 0x0000000103037824 */ /* 0x000fe400078e0211 */
[C---:B------:R-:W-:Y:S01]  /*ce10*/  IMAD.WIDE.U32 R2, R18.reuse, UR4, R2 ;  /* 0x0000000412027c25 */ /* 0x040fe2000f8e0002 */
[----:B------:R-:W-:Y:S01]  /*ce20*/  UMOV UR4, 0xffffffff ;  /* 0xffffffff00047882 */ /* 0x000fe20000000000 */
[-C--:B-1----:R-:W-:Y:S02]  /*ce30*/  ISETP.GE.AND P2, PT, R11, R8.reuse, PT ;  /* 0x000000080b00720c */ /* 0x082fe40003f46270 */
[----:B------:R-:W-:Y:S01]  /*ce40*/  IMAD R6, R18, UR5, R3 ;  /* 0x0000000512067c24 */ /* 0x000fe2000f8e0203 */
[----:B------:R-:W-:Y:S02]  /*ce50*/  IADD3 R0, P1, R2, UR6, RZ ;  /* 0x0000000602007c10 */ /* 0x000fe4000ff3e0ff */
[----:B------:R-:W-:Y:S02]  /*ce60*/  ISETP.GE.AND P3, PT, R9, R8, PT ;  /* 0x000000080900720c */ /* 0x000fe40003f66270 */
[----:B------:R-:W-:-:S02]  /*ce70*/  IADD3.X R6, R6, UR7, RZ, P1, !PT ;  /* 0x0000000706067c10 */ /* 0x000fc40008ffe4ff */
[----:B------:R-:W-:Y:S01]  /*ce80*/  ISETP.GE.AND P5, PT, R29, R8, PT ;  /* 0x000000081d00720c */ /* 0x000fe20003fa6270 */
[----:B------:R-:W-:-:S12]  /*ce90*/  BRA.DIV UR4, `(.L_x_227) ;  /* 0x0000003a046c7947 */ /* 0x000fd8000b800000 */
[----:B------:R-:W1:Y:S04]  /*cea0*/  SHFL.IDX PT, R3, R0, RZ, 0x1e1f ;  /* 0x001e1fff00037589 */ /* 0x000e6800000e0000 */
[----:B------:R-:W4:Y:S04]  /*ceb0*/  SHFL.IDX PT, R2, R6, RZ, 0x1e1f ;  /* 0x001e1fff06027589 */ /* 0x000f2800000e0000 */
[----:B------:R-:W0:Y:S04]  /*cec0*/  SHFL.IDX PT, R0, R0, 0x1, 0x1e1f ;  /* 0x003e1f0000007f89 */ /* 0x000e2800000e0000 */
[----:B------:R-:W0:Y:S01]  /*ced0*/  SHFL.IDX PT, R6, R6, 0x1, 0x1e1f ;  /* 0x003e1f0006067f89 */ /* 0x000e2200000e0000 */
[----:B-1----:R-:W-:-:S05]  /*cee0*/  @P0 IADD3 R3, P1, R29, R3, RZ ;  /* 0x000000031d030210 */ /* 0x002fca0007f3e0ff */
[----:B----4-:R-:W-:-:S05]  /*cef0*/  @P0 IMAD.X R2, RZ, RZ, R2, P1 ;  /* 0x000000ffff020224 */ /* 0x010fca00008e0602 */
[----:B------:R-:W-:-:S04]  /*cf00*/  @P0 LOP3.LUT R3, R3, R2, RZ, 0x3c, !PT ;  /* 0x0000000203030212 */ /* 0x000fc800078e3cff */
[----:B------:R-:W-:-:S04]  /*cf10*/  @P0 LOP3.LUT R2, R3, R2, RZ, 0x3c, !PT ;  /* 0x0000000203020212 */ /* 0x000fc800078e3cff */
[----:B------:R-:W-:-:S05]  /*cf20*/  @P0 LOP3.LUT R3, R3, R2, RZ, 0x3c, !PT ;  /* 0x0000000203030212 */ /* 0x000fca00078e3cff */
[----:B------:R1:W-:Y:S04]  /*cf30*/  @P0 LDGSTS.E.BYPASS.LTC128B.128 [R4+0x13800], desc[UR52][R2.64], !P5 ;  /* 0x1380000002040fae */ /* 0x0003e8000e901d74 */
[----:B------:R1:W-:Y:S04]  /*cf40*/  @P0 LDGSTS.E.BYPASS.LTC128B.128 [R4+0x14800], desc[UR52][R2.64+0x20], !P3 ;  /* 0x1480002002040fae */ /* 0x0003e8000d901d74 */
[----:B0-----:R1:W-:Y:S02]  /*cf50*/  @P0 LDGSTS.E.BYPASS.LTC128B.128 [R4+0x15800], desc[UR52][R2.64+0x40], !P2 ;  /* 0x1580004002040fae */ /* 0x0013e4000d101d74 */
.L_x_309:
[----:B------:R-:W-:-:S05]  /*cf60*/  @P4 IADD3 R0, P0, R29, R0, RZ ;  /* 0x000000001d004210 */ /* 0x000fca0007f1e0ff */
[----:B01----:R-:W-:Y:S01]  /*cf70*/  @P4 IMAD.X R2, RZ, RZ, R6, P0 ;  /* 0x000000ffff024224 */ /* 0x003fe200000e0606 */
[----:B------:R-:W-:-:S03]  /*cf80*/  PLOP3.LUT P0, PT, PT, PT, PT, 0x80, 0x0 ;  /* 0x000000000000781c */ /* 0x000fc60003f0f070 */
[----:B------:R-:W-:Y:S02]  /*cf90*/  @P4 IMAD.MOV.U32 R3, RZ, RZ, R2 ;  /* 0x000000ffff034224 */ /* 0x000fe400078e0002 */
[----:B------:R-:W-:-:S05]  /*cfa0*/  @P4 IMAD.MOV.U32 R2, RZ, RZ, R0 ;  /* 0x000000ffff024224 */ /* 0x000fca00078e0000 */
[----:B------:R-:W-:Y:S01]  /*cfb0*/  @!PT LDS RZ, [RZ] ;  /* 0x00000000fffff984 */ /* 0x000fe20000000800 */
[----:B------:R-:W-:Y:S01]  /*cfc0*/  @!PT LDS RZ, [RZ] ;  /* 0x00000000fffff984 */ /* 0x000fe20000000800 */
[----:B------:R-:W-:Y:S01]  /*cfd0*/  @!PT LDS RZ, [RZ] ;  /* 0x00000000fffff984 */ /* 0x000fe20000000800 */
[----:B------:R0:W-:Y:S04]  /*cfe0*/  @P4 LDGSTS.E.BYPASS.LTC128B.128 [R4+0x14000], desc[UR52][R2.64], !P5 ;  /* 0x1400000002044fae */ /* 0x0001e8000e901d74 */
[----:B------:R0:W-:Y:S04]  /*cff0*/  @P4 LDGSTS.E.BYPASS.LTC128B.128 [R4+0x15000], desc[UR52][R2.64+0x20], !P3 ;  /* 0x1500002002044fae */ /* 0x0001e8000d901d74 */
[----:B------:R0:W-:Y:S01]  /*d000*/  @P4 LDGSTS.E.BYPASS.LTC128B.128 [R4+0x16000], desc[UR52][R2.64+0x40], !P2 ;  /* 0x1600004002044fae */ /* 0x0001e2000d101d74 */
[----:B------:R-:W-:Y:S01]  /*d010*/  NOP ;  /* 0x0000000000007918 */ /* 0x000fe20000000000 */
.L_x_228:
[----:B------:R-:W-:Y:S02]  /*d020*/  PLOP3.LUT P1, PT, P1, P0, PT, 0xa2, 0x0 ;  /* 0x000000000000781c */ /* 0x000fe40000f21472 */
[----:B------:R-:W-:-:S08]  /*d030*/  @P0 R2UR P1, UR4, R5 ;  /* 0x00000000050402ca */ /* 0x000fd00000020000 */
[----:B------:R-:W-:-:S05]  /*d040*/  @P0 PLOP3.LUT P0, PT, P1, PT, PT, 0x80, 0x0 ;  /* 0x000000000000081c */ /* 0x000fca0000f0f070 */
[----:B------:R-:W-:Y:S01]  /*d050*/  @!P1 SYNCS.ARRIVE.TRANS64.RED.A0T1 RZ, [UR4+0x19c30], RZ ;  /* 0x019c30ffffff99a7 */ /* 0x000fe20008200404 */
[----:B------:R-:W-:Y:S07]  /*d060*/  @!P1 ARRIVES.LDGSTSBAR.64.TRANSCNT [UR4+0x19c30] ;  /* 0x019c3000ff0099b0 */ /* 0x000fee0008000a84 */
[----:B------:R-:W-:Y:S05]  /*d070*/  @P0 BRA.U.ANY `(.L_x_228) ;  /* 0xfffffffd00e80947 */ /* 0x000fea000393ffff */
[----:B------:R-:W-:Y:S01]  /*d080*/  NOP ;  /* 0x0000000000007918 */ /* 0x000fe20000000000 */
[----:B------:R-:W-:-:S05]  /*d090*/  IMAD.U32 R0, RZ, RZ, UR44 ;  /* 0x0000002cff007e24 */ /* 0x000fca000f8e00ff */
[----:B------:R-:W-:-:S13]  /*d0a0*/  ISETP.NE.AND P2, PT, R0, 0x3, PT ;  /* 0x000000030000780c */ /* 0x000fda0003f45270 */
[----:B------:R-:W-:Y:S05]  /*d0b0*/  @!P2 BRA `(.L_x_229) ;  /* 0x000000000004a947 */ /* 0x000fea0003800000 */
[----:B------:R-:W-:Y:S01]  /*d0c0*/  BPT.TRAP 0x1 ;  /* 0x000000040000795c */ /* 0x000fe20000300000 */
.L_x_229:
[----:B------:R1:W-:Y:S02]  /*d0d0*/  SYNCS.ARRIVE.TRANS64.A1T0 RZ, [R5+URZ+0x19c30], RZ ;  /* 0x019c30ff05ff79a7 */ /* 0x0003e4000810003f */
[----:B------:R-:W-:Y:S05]  /*d0e0*/  WARPSYNC.ALL ;  /* 0x0000000000007948 */ /* 0x000fea0003800000 */
[----:B------:R-:W-:Y:S01]  /*d0f0*/  VIADD R0, R16, 0xf000 ;  /* 0x0000f00010007836 */ /* 0x000fe20000000000 */
[----:B------:R-:W-:Y:S01]  /*d100*/  USHF.R.S32.HI UR4, URZ, 0x1f, UR38 ;  /* 0x0000001f3f047899 */ /* 0x000fe20008011426 */
[----:B------:R-:W-:Y:S01]  /*d110*/  BAR.SYNC.DEFER_BLOCKING 0x8, 0x200 ;  /* 0x0208000000007b1d */ /* 0x000fe20000010000 */
[----:B------:R-:W-:Y:S02]  /*d120*/  UISETP.NE.AND UP0, UPT, UR45, URZ, UPT ;  /* 0x0000003f2d00728c */ /* 0x000fe4000bf05270 */
[----:B------:R-:W-:-:S02]  /*d130*/  LOP3.LUT P0, RZ, R0, 0x9f, RZ, 0xc0, !PT ;  /* 0x0000009f00ff7812 */ /* 0x000fc4000780c0ff */
[----:B------:R-:W-:Y:S01]  /*d140*/  USEL UR43, UR43, URZ, !UP0 ;  /* 0x0000003f2b2b7287 */ /* 0x000fe2000c000000 */
[----:B------:R-:W-:Y:S01]  /*d150*/  BSSY B6, `(.L_x_230) ;  /* 0x0000018000067945 */ /* 0x000fe20003800000 */
[----:B------:R-:W-:Y:S01]  /*d160*/  ULDC.64 UR6, c[0x0][0x298] ;  /* 0x0000a60000067ab9 */ /* 0x000fe20000000a00 */
[----:B------:R-:W-:Y:S02]  /*d170*/  USEL UR42, UR42, URZ, !UP0 ;  /* 0x0000003f2a2a7287 */ /* 0x000fe4000c000000 */
[----:B------:R-:W-:Y:S02]  /*d180*/  UIMAD UR4, UR4, UR6, URZ ;  /* 0x00000006040472a4 */ /* 0x000fe4000f8e023f */
[----:B------:R-:W-:Y:S02]  /*d190*/  UIMAD.WIDE.U32 UR36, UR38, UR6, URZ ;  /* 0x00000006262472a5 */ /* 0x000fe4000f8e003f */
[----:B------:R-:W-:-:S04]  /*d1a0*/  UIMAD UR4, UR38, UR7, UR4 ;  /* 0x00000007260472a4 */ /* 0x000fc8000f8e0204 */
[----:B------:R-:W-:Y:S01]  /*d1b0*/  UIADD3 UR45, UR37, UR4, URZ ;  /* 0x00000004252d7290 */ /* 0x000fe2000fffe03f */
[----:B------:R-:W-:Y:S11]  /*d1c0*/  @!P0 BRA `(.L_x_231) ;  /* 0x0000000000408947 */ /* 0x000ff60003800000 */
[----:B0-----:R-:W-:Y:S01]  /*d1d0*/  MOV R2, 0x0 ;  /* 0x0000000000027802 */ /* 0x001fe20000000f00 */
[----:B------:R-:W-:Y:S01]  /*d1e0*/  ULDC.64 UR6, c[0x4][0x98] ;  /* 0x0100260000067ab9 */ /* 0x000fe20000000a00 */
[----:B------:R-:W-:Y:S01]  /*d1f0*/  ULDC.64 UR8, c[0x4][0xa0] ;  /* 0x0100280000087ab9 */ /* 0x000fe20000000a00 */
[----:B------:R-:W-:Y:S01]  /*d200*/  ULDC.64 UR4, c[0x4][0x28] ;  /* 0x01000a0000047ab9 */ /* 0x000fe20000000a00 */
[----:B------:R-:W-:Y:S02]  /*d210*/  IMAD.U32 R4, RZ, RZ, UR6 ;  /* 0x00000006ff047e24 */ /* 0x000fe4000f8e00ff */
[----:B------:R-:W0:Y:S01]  /*d220*/  LDC.64 R2, c[0x4][R2] ;  /* 0x0100000002027b82 */ /* 0x000e220000000a00 */
[----:B-123--:R-:W-:Y:S02]  /*d230*/  IMAD.U32 R5, RZ, RZ, UR7 ;  /* 0x00000007ff057e24 */ /* 0x00efe4000f8e00ff */
        /* <DEDUP_REMOVED lines=9> */
.L_x_231:
[----:B------:R-:W-:Y:S05]  /*d2d0*/  BSYNC B6 ;  /* 0x0000000000067941 */ /* 0x000fea0003800000 */
.L_x_230:
[----:B------:R4:W5:Y:S01]  /*d2e0*/  LDL R9, [R1+0x1c] ;  /* 0x00001c0001097983 */ /* 0x0009620000100800 */
[----:B------:R-:W0:Y:S01]  /*d2f0*/  LDC R8, c[0x0][0x448] ;  /* 0x00011200ff087b82 */ /* 0x000e220000000800 */
[----:B------:R-:W-:Y:S01]  /*d300*/  R2UR UR8, R18 ;  /* 0x00000000120872ca */ /* 0x000fe200000e0000 */
[----:B------:R-:W-:Y:S01]  /*d310*/  ULDC.64 UR6, c[0x0][0x2d8] ;  /* 0x0000b60000067ab9 */ /* 0x000fe20000000a00 */
[----:B------:R-:W1:Y:S01]  /*d320*/  S2R R17, SR_TID.X ;  /* 0x0000000000117919 */ /* 0x000e620000002100 */
[----:B0-----:R-:W-:Y:S02]  /*d330*/  ISETP.NE.AND P0, PT, R8, 0x1, PT ;  /* 0x000000010800780c */ /* 0x001fe40003f05270 */
[----:B------:R-:W-:Y:S02]  /*d340*/  R2UR UR10, R18 ;  /* 0x00000000120a72ca */ /* 0x000fe400000e0000 */
[C---:B-1----:R-:W-:Y:S01]  /*d350*/  LOP3.LUT R2, R17.reuse, 0x7f, RZ, 0xc0, !PT ;  /* 0x0000007f11027812 */ /* 0x042fe200078ec0ff */
[----:B------:R-:W-:-:S08]  /*d360*/  IMAD.SHL.U32 R17, R17, 0x40, RZ ;  /* 0x0000004011117824 */ /* 0x000fd000078e00ff */
[----:B------:R-:W0:Y:S01]  /*d370*/  @P0 LDC R3, c[0x0][0x44c] ;  /* 0x00011300ff030b82 */ /* 0x000e220000000800 */
[----:B------:R-:W-:Y:S02]  /*d380*/  SHF.R.U32.HI R2, RZ, 0x1, R2 ;  /* 0x00000001ff027819 */ /* 0x000fe40000011602 */
[----:B------:R-:W-:-:S05]  /*d390*/  LOP3.LUT R17, R17, 0x40, RZ, 0xc0, !PT ;  /* 0x0000004011117812 */ /* 0x000fca00078ec0ff */
[----:B------:R-:W1:Y:S01]  /*d3a0*/  @P0 LDC R0, c[0x0][0x450] ;  /* 0x00011400ff000b82 */ /* 0x000e620000000800 */
[----:B------:R-:W-:Y:S01]  /*d3b0*/  LOP3.LUT R2, R2, R17, RZ, 0xfc, !PT ;  /* 0x0000001102027212 */ /* 0x000fe200078efcff */
[----:B------:R-:W-:Y:S01]  /*d3c0*/  UMOV UR4, UR36 ;  /* 0x0000002400047c82 */ /* 0x000fe20008000000 */
[----:B------:R-:W-:-:S03]  /*d3d0*/  UMOV UR5, UR45 ;  /* 0x0000002d00057c82 */ /* 0x000fc60008000000 */
[----:B------:R-:W-:Y:S01]  /*d3e0*/  IMAD R6, R25, 0xc0, R2 ;  /* 0x000000c019067824 */ /* 0x000fe200078e0202 */
[----:B------:R-:W-:-:S03]  /*d3f0*/  UIMAD.WIDE.U32 UR4, UR8, UR6, UR4 ;  /* 0x00000006080472a5 */ /* 0x000fc6000f8e0004 */
[----:B------:R-:W-:Y:S02]  /*d400*/  ULDC.64 UR8, c[0x0][0x2e0] ;  /* 0x0000b80000087ab9 */ /* 0x000fe40000000a00 */
[----:B------:R-:W-:Y:S01]  /*d410*/  UIMAD UR6, UR42, UR8, URZ ;  /* 0x000000082a0672a4 */ /* 0x000fe2000f8e023f */
[----:B0-----:R-:W-:Y:S01]  /*d420*/  @P0 IMAD.HI.U32 R3, R6, R3, RZ ;  /* 0x0000000306030227 */ /* 0x001fe200078e00ff */
[----:B------:R-:W-:Y:S02]  /*d430*/  UIMAD UR5, UR10, UR7, UR5 ;  /* 0x000000070a0572a4 */ /* 0x000fe4000f8e0205 */
[----:B------:R-:W-:Y:S01]  /*d440*/  UIMAD UR6, UR43, UR9, UR6 ;  /* 0x000000092b0672a4 */ /* 0x000fe2000f8e0206 */
[----:B------:R-:W-:Y:S01]  /*d450*/  IMAD.MOV.U32 R2, RZ, RZ, R6 ;  /* 0x000000ffff027224 */ /* 0x000fe200078e0006 */
[----:B------:R-:W-:Y:S01]  /*d460*/  UIMAD.WIDE.U32 UR4, UR43, UR8, UR4 ;  /* 0x000000082b0472a5 */ /* 0x000fe2000f8e0004 */
[----:B------:R-:W-:Y:S01]  /*d470*/  ULDC.64 UR10, c[0x0][0x280] ;  /* 0x0000a000000a7ab9 */ /* 0x000fe20000000a00 */
[----:B-1----:R-:W-:-:S02]  /*d480*/  @P0 SHF.R.U32.HI R2, RZ, R0, R3 ;  /* 0x00000000ff020219 */ /* 0x002fc40000011603 */
[----:B------:R-:W-:Y:S01]  /*d490*/  UIADD3 UR5, UR5, UR6, URZ ;  /* 0x0000000605057290 */ /* 0x000fe2000fffe03f */
[----:B------:R-:W-:Y:S01]  /*d4a0*/  ULDC.64 UR8, c[0x0][0x2c8] ;  /* 0x0000b20000087ab9 */ /* 0x000fe20000000a00 */
[--C-:B--23--:R-:W-:Y:S01]  /*d4b0*/  SHF.R.S32.HI R5, RZ, 0x1f, R2.reuse ;  /* 0x0000001fff057819 */ /* 0x10cfe20000011402 */
[----:B------:R-:W-:Y:S01]  /*d4c0*/  ULDC.64 UR6, c[0x0][0x2d0] ;  /* 0x0000b40000067ab9 */ /* 0x000fe20000000a00 */
[----:B------:R-:W-:Y:S02]  /*d4d0*/  IMAD.MOV R0, RZ, RZ, -R2 ;  /* 0x000000ffff007224 */ /* 0x000fe400078e0a02 */
[----:B------:R-:W-:Y:S02]  /*d4e0*/  IMAD.U32 R4, RZ, RZ, UR6 ;  /* 0x00000006ff047e24 */ /* 0x000fe4000f8e00ff */
[----:B------:R-:W-:Y:S02]  /*d4f0*/  IMAD R5, R5, UR6, RZ ;  /* 0x0000000605057c24 */ /* 0x000fe4000f8e02ff */
[----:B------:R-:W-:-:S02]  /*d500*/  IMAD R0, R8, R0, R6 ;  /* 0x0000000008007224 */ /* 0x000fc400078e0206 */
[C---:B------:R-:W-:Y:S02]  /*d510*/  IMAD R5, R2.reuse, UR7, R5 ;  /* 0x0000000702057c24 */ /* 0x040fe4000f8e0205 */
[----:B------:R-:W-:-:S04]  /*d520*/  IMAD.WIDE.U32 R2, R2, R4, UR4 ;  /* 0x0000000402027e25 */ /* 0x000fc8000f8e0004 */
[----:B------:R-:W-:Y:S01]  /*d530*/  IMAD.IADD R3, R3, 0x1, R5 ;  /* 0x0000000103037824 */ /* 0x000fe200078e0205 */
[----:B------:R-:W-:Y:S01]  /*d540*/  SHF.R.S32.HI R5, RZ, 0x1f, R0 ;  /* 0x0000001fff057819 */ /* 0x000fe20000011400 */
[----:B------:R-:W-:-:S04]  /*d550*/  IMAD.WIDE.U32 R2, R0, UR8, R2 ;  /* 0x0000000800027c25 */ /* 0x000fc8000f8e0002 */
[----:B------:R-:W-:-:S04]  /*d560*/  IMAD R5, R5, UR8, RZ ;  /* 0x0000000805057c24 */ /* 0x000fc8000f8e02ff */
[----:B------:R-:W-:Y:S01]  /*d570*/  IMAD R0, R0, UR9, R5 ;  /* 0x0000000900007c24 */ /* 0x000fe2000f8e0205 */
[----:B------:R-:W-:Y:S02]  /*d580*/  IADD3 R5, P1, R2, UR10, RZ ;  /* 0x0000000a02057c10 */ /* 0x000fe4000ff3e0ff */
[----:B------:R-:W0:Y:S02]  /*d590*/  @P0 LDC R2, c[0x0][0x44c] ;  /* 0x00011300ff020b82 */ /* 0x000e240000000800 */
[----:B------:R-:W-:-:S06]  /*d5a0*/  IADD3.X R0, R3, UR11, R0, P1, !PT ;  /* 0x0000000b03007c10 */ /* 0x000fcc0008ffe400 */
[----:B------:R-:W1:Y:S01]  /*d5b0*/  @P0 LDC R3, c[0x0][0x450] ;  /* 0x00011400ff030b82 */ /* 0x000e620000000800 */
[----:B------:R-:W-:Y:S01]  /*d5c0*/  VIADD R6, R6, 0x80 ;  /* 0x0000008006067836 */ /* 0x000fe20000000000 */
[----:B------:R-:W2:Y:S03]  /*d5d0*/  S2R R17, SR_TID.X ;  /* 0x0000000000117919 */ /* 0x000ea60000002100 */
[----:B0-----:R-:W-:-:S04]  /*d5e0*/  @P0 IMAD.HI.U32 R7, R6, R2, RZ ;  /* 0x0000000206070227 */ /* 0x001fc800078e00ff */
[----:B------:R-:W-:Y:S01]  /*d5f0*/  IMAD.MOV.U32 R2, RZ, RZ, R6 ;  /* 0x000000ffff027224 */ /* 0x000fe200078e0006 */
[----:B-1----:R-:W-:-:S05]  /*d600*/  @P0 SHF.R.U32.HI R2, RZ, R3, R7 ;  /* 0x00000003ff020219 */ /* 0x002fca0000011607 */
[----:B------:R-:W-:-:S04]  /*d610*/  IMAD.MOV R3, RZ, RZ, -R2 ;  /* 0x000000ffff037224 */ /* 0x000fc800078e0a02 */
[----:B------:R-:W-:Y:S01]  /*d620*/  IMAD R6, R8, R3, R6 ;  /* 0x0000000308067224 */ /* 0x000fe200078e0206 */
[----:B------:R-:W-:-:S05]  /*d630*/  SHF.R.S32.HI R3, RZ, 0x1f, R2 ;  /* 0x0000001fff037819 */ /* 0x000fca0000011402 */
[----:B------:R-:W-:-:S04]  /*d640*/  IMAD R3, R3, UR6, RZ ;  /* 0x0000000603037c24 */ /* 0x000fc8000f8e02ff */
[C---:B------:R-:W-:Y:S02]  /*d650*/  IMAD R7, R2.reuse, UR7, R3 ;  /* 0x0000000702077c24 */ /* 0x040fe4000f8e0203 */
[----:B------:R-:W-:Y:S01]  /*d660*/  IMAD.WIDE.U32 R2, R2, R4, UR4 ;  /* 0x0000000402027e25 */ /* 0x000fe2000f8e0004 */
[----:B------:R-:W-:Y:S01]  /*d670*/  SHF.R.S32.HI R4, RZ, 0x1f, R6 ;  /* 0x0000001fff047819 */ /* 0x000fe20000011406 */
[----:B------:R-:W-:Y:S02]  /*d680*/  ULDC UR4, c[0x0][0x2b8] ;  /* 0x0000ae0000047ab9 */ /* 0x000fe40000000800 */
[----:B------:R-:W-:Y:S02]  /*d690*/  IMAD.IADD R3, R3, 0x1, R7 ;  /* 0x0000000103037824 */ /* 0x000fe400078e0207 */
[----:B------:R-:W-:Y:S02]  /*d6a0*/  IMAD R4, R4, UR8, RZ ;  /* 0x0000000804047c24 */ /* 0x000fe4000f8e02ff */
[----:B------:R-:W-:Y:S01]  /*d6b0*/  IMAD.WIDE.U32 R2, R6, UR8, R2 ;  /* 0x0000000806027c25 */ /* 0x000fe2000f8e0002 */
[----:B------:R-:W-:-:S03]  /*d6c0*/  LOP3.LUT R10, R29, 0x20, RZ, 0xfc, !PT ;  /* 0x000000201d0a7812 */ /* 0x000fc600078efcff */
[----:B------:R-:W-:Y:S01]  /*d6d0*/  IMAD R6, R6, UR9, R4 ;  /* 0x0000000906067c24 */ /* 0x000fe2000f8e0204 */
[----:B------:R-:W-:Y:S02]  /*d6e0*/  IADD3 R7, P0, R2, UR10, RZ ;  /* 0x0000000a02077c10 */ /* 0x000fe4000ff1e0ff */
[----:B------:R-:W-:Y:S01]  /*d6f0*/  LOP3.LUT R11, R29, 0x40, RZ, 0xfc, !PT ;  /* 0x000000401d0b7812 */ /* 0x000fe200078efcff */
[----:B------:R-:W-:Y:S01]  /*d700*/  UMOV UR5, 0xffffffff ;  /* 0xffffffff00057882 */ /* 0x000fe20000000000 */
[----:B------:R-:W-:Y:S02]  /*d710*/  IADD3.X R6, R3, UR11, R6, P0, !PT ;  /* 0x0000000b03067c10 */ /* 0x000fe400087fe406 */
[----:B--2---:R-:W-:Y:S02]  /*d720*/  LOP3.LUT R17, R17, 0x7f, RZ, 0xc0, !PT ;  /* 0x0000007f11117812 */ /* 0x004fe400078ec0ff */
[----:B------:R-:W-:Y:S02]  /*d730*/  ISETP.GE.AND P3, PT, R29, UR4, PT ;  /* 0x000000041d007c0c */ /* 0x000fe4000bf66270 */
[----:B------:R-:W-:-:S02]  /*d740*/  ISETP.GE.AND P2, PT, R10, UR4, PT ;  /* 0x000000040a007c0c */ /* 0x000fc4000bf46270 */
[----:B------:R-:W-:Y:S02]  /*d750*/  ISETP.GE.AND P0, PT, R11, UR4, PT ;  /* 0x000000040b007c0c */ /* 0x000fe4000bf06270 */
[----:B------:R-:W-:Y:S01]  /*d760*/  SHF.R.U32.HI R10, RZ, 0x1, R17 ;  /* 0x00000001ff0a7819 */ /* 0x000fe20000011611 */
[----:B----4-:R-:W-:Y:S10]  /*d770*/  BRA.DIV UR5, `(.L_x_232) ;  /* 0x0000003205d87947 */ /* 0x010ff4000b800000 */
[----:B------:R-:W0:Y:S01]  /*d780*/  SHFL.IDX PT, R3, R5, RZ, 0x1e1f ;  /* 0x001e1fff05037589 */ /* 0x000e2200000e0000 */
[----:B------:R-:W-:Y:S02]  /*d790*/  IMAD R25, R25, 0xc0, R10 ;  /* 0x000000c019197824 */ /* 0x000fe400078e020a */
[----:B------:R-:W-:Y:S01]  /*d7a0*/  IMAD R4, R8, UR41, RZ ;  /* 0x0000002908047c24 */ /* 0x000fe2000f8e02ff */
[----:B------:R-:W1:Y:S04]  /*d7b0*/  SHFL.IDX PT, R2, R0, RZ, 0x1e1f ;  /* 0x001e1fff00027589 */ /* 0x000e6800000e0000 */
[----:B------:R-:W-:Y:S01]  /*d7c0*/  ISETP.GE.AND P1, PT, R25, R4, PT ;  /* 0x000000041900720c */ /* 0x000fe20003f26270 */
[----:B------:R-:W2:Y:S04]  /*d7d0*/  SHFL.IDX PT, R5, R5, 0x1, 0x1e1f ;  /* 0x003e1f0005057f89 */ /* 0x000ea800000e0000 */
[----:B------:R-:W3:Y:S04]  /*d7e0*/  SHFL.IDX PT, R0, R0, 0x1, 0x1e1f ;  /* 0x003e1f0000007f89 */ /* 0x000ee800000e0000 */
[----:B------:R-:W4:Y:S04]  /*d7f0*/  SHFL.IDX PT, R6, R6, RZ, 0x1e1f ;  /* 0x001e1fff06067589 */ /* 0x000f2800000e0000 */
[----:B0-----:R-:W-:-:S05]  /*d800*/  @!P1 IADD3 R3, P4, R29, R3, RZ ;  /* 0x000000031d039210 */ /* 0x001fca0007f9e0ff */
[----:B-1----:R-:W-:-:S05]  /*d810*/  @!P1 IMAD.X R2, RZ, RZ, R2, P4 ;  /* 0x000000ffff029224 */ /* 0x002fca00020e0602 */
[----:B------:R-:W-:-:S04]  /*d820*/  @!P1 LOP3.LUT R3, R3, R2, RZ, 0x3c, !PT ;  /* 0x0000000203039212 */ /* 0x000fc800078e3cff */
[----:B------:R-:W-:-:S04]  /*d830*/  @!P1 LOP3.LUT R2, R3, R2, RZ, 0x3c, !PT ;  /* 0x0000000203029212 */ /* 0x000fc800078e3cff */
[----:B------:R-:W-:-:S05]  /*d840*/  @!P1 LOP3.LUT R3, R3, R2, RZ, 0x3c, !PT ;  /* 0x0000000203039212 */ /* 0x000fca00078e3cff */
[----:B-----5:R-:W-:Y:S04]  /*d850*/  @!P1 LDGSTS.E.BYPASS.LTC128B.128 [R9+0xf000], desc[UR52][R2.64], !P3 ;  /* 0x0f00000002099fae */ /* 0x020fe8000d901d74 */
[----:B------:R-:W-:Y:S04]  /*d860*/  @!P1 LDGSTS.E.BYPASS.LTC128B.128 [R9+0x10800], desc[UR52][R2.64+0x20], !P2 ;  /* 0x1080002002099fae */ /* 0x000fe8000d101d74 */
[----:B------:R0:W-:Y:S02]  /*d870*/  @!P1 LDGSTS.E.BYPASS.LTC128B.128 [R9+0x12000], desc[UR52][R2.64+0x40], !P0 ;  /* 0x1200004002099fae */ /* 0x0001e4000c101d74 */
[----:B0-----:R-:W-:-:S05]  /*d880*/  VIADD R2, R25, 0x40 ;  /* 0x0000004019027836 */ /* 0x001fca0000000000 */
[----:B------:R-:W-:-:S13]  /*d890*/  ISETP.GE.AND P1, PT, R2, R4, PT ;  /* 0x000000040200720c */ /* 0x000fda0003f26270 */
[----:B--2---:R-:W-:-:S05]  /*d8a0*/  @!P1 IADD3 R2, P4, R29, R5, RZ ;  /* 0x000000051d029210 */ /* 0x004fca0007f9e0ff */
[----:B---3--:R-:W-:-:S04]  /*d8b0*/  @!P1 IMAD.X R0, RZ, RZ, R0, P4 ;  /* 0x000000ffff009224 */ /* 0x008fc800020e0600 */
[----:B------:R-:W-:-:S05]  /*d8c0*/  @!P1 IMAD.MOV.U32 R3, RZ, RZ, R0 ;  /* 0x000000ffff039224 */ /* 0x000fca00078e0000 */
[----:B------:R-:W-:Y:S04]  /*d8d0*/  @!P1 LDGSTS.E.BYPASS.LTC128B.128 [R9+0xf800], desc[UR52][R2.64], !P3 ;  /* 0x0f80000002099fae */ /* 0x000fe8000d901d74 */
[----:B------:R-:W-:Y:S04]  /*d8e0*/  @!P1 LDGSTS.E.BYPASS.LTC128B.128 [R9+0x11000], desc[UR52][R2.64+0x20], !P2 ;  /* 0x1100002002099fae */ /* 0x000fe8000d101d74 */
[----:B------:R0:W-:Y:S04]  /*d8f0*/  @!P1 LDGSTS.E.BYPASS.LTC128B.128 [R9+0x12800], desc[UR52][R2.64+0x40], !P0 ;  /* 0x1280004002099fae */ /* 0x0001e8000c101d74 */
[----:B0---4-:R0:W1:Y:S02]  /*d900*/  SHFL.IDX PT, R2, R7, RZ, 0x1e1f ;  /* 0x001e1fff07027589 */ /* 0x01106400000e0000 */
.L_x_316:
[----:B------:R-:W-:Y:S01]  /*d910*/  VIADD R25, R25, 0x80 ;  /* 0x0000008019197836 */ /* 0x000fe20000000000 */
[----:B------:R-:W-:Y:S04]  /*d920*/  BSSY B0, `(.L_x_233) ;  /* 0x000000b000007945 */ /* 0x000fe80003800000 */
[----:B------:R-:W-:-:S13]  /*d930*/  ISETP.GE.AND P1, PT, R25, R4, PT ;  /* 0x000000041900720c */ /* 0x000fda0003f26270 */
[----:B------:R-:W-:Y:S05]  /*d940*/  @P1 BRA `(.L_x_234) ;  /* 0x0000000000201947 */ /* 0x000fea0003800000 */
[----:B-1----:R-:W-:-:S05]  /*d950*/  IADD3 R2, P1, R29, R2, RZ ;  /* 0x000000021d027210 */ /* 0x002fca0007f3e0ff */
[----:B------:R-:W-:-:S05]  /*d960*/  IMAD.X R3, RZ, RZ, R6, P1 ;  /* 0x000000ffff037224 */ /* 0x000fca00008e0606 */
[----:B------:R-:W-:Y:S01]  /*d970*/  @!PT LDS RZ, [RZ] ;  /* 0x00000000fffff984 */ /* 0x000fe20000000800 */
[----:B------:R-:W-:Y:S01]  /*d980*/  @!PT LDS RZ, [RZ] ;  /* 0x00000000fffff984 */ /* 0x000fe20000000800 */
[----:B------:R-:W-:Y:S01]  /*d990*/  @!PT LDS RZ, [RZ] ;  /* 0x00000000fffff984 */ /* 0x000fe20000000800 */
[----:B------:R2:W-:Y:S04]  /*d9a0*/  LDGSTS.E.BYPASS.LTC128B.128 [R9+0x10000], desc[UR52][R2.64], !P3 ;  /* 0x1000000002097fae */ /* 0x0005e8000d901d74 */
[----:B------:R2:W-:Y:S04]  /*d9b0*/  LDGSTS.E.BYPASS.LTC128B.128 [R9+0x11800], desc[UR52][R2.64+0x20], !P2 ;  /* 0x1180002002097fae */ /* 0x0005e8000d101d74 */
[----:B------:R2:W-:Y:S02]  /*d9c0*/  LDGSTS.E.BYPASS.LTC128B.128 [R9+0x13000], desc[UR52][R2.64+0x40], !P0 ;  /* 0x1300004002097fae */ /* 0x0005e4000c101d74 */
.L_x_234:
[----:B------:R-:W-:Y:S05]  /*d9d0*/  BSYNC B0 ;  /* 0x0000000000007941 */ /* 0x000fea0003800000 */
.L_x_233:
[----:B------:R-:W-:Y:S01]  /*d9e0*/  NOP ;  /* 0x0000000000007918 */ /* 0x000fe20000000000 */
[----:B------:R-:W-:-:S13]  /*d9f0*/  PLOP3.LUT P0, PT, PT, PT, PT, 0x80, 0x0 ;  /* 0x000000000000781c */ /* 0x000fda0003f0f070 */
.L_x_235:
[----:B------:R-:W-:Y:S02]  /*da00*/  PLOP3.LUT P1, PT, P1, P0, PT, 0xa2, 0x0 ;  /* 0x000000000000781c */ /* 0x000fe40000f21472 */
[----:B------:R-:W-:-:S08]  /*da10*/  @P0 R2UR P1, UR4, R16 ;  /* 0x00000000100402ca */ /* 0x000fd00000020000 */
[----:B------:R-:W-:-:S05]  /*da20*/  @P0 PLOP3.LUT P0, PT, P1, PT, PT, 0x80, 0x0 ;  /* 0x000000000000081c */ /* 0x000fca0000f0f070 */
[----:B------:R-:W-:Y:S01]  /*da30*/  @!P1 SYNCS.ARRIVE.TRANS64.RED.A0T1 RZ, [UR4+0x19c00], RZ ;  /* 0x019c00ffffff99a7 */ /* 0x000fe20008200404 */
[----:B------:R-:W-:Y:S07]  /*da40*/  @!P1 ARRIVES.LDGSTSBAR.64.TRANSCNT [UR4+0x19c00] ;  /* 0x019c0000ff0099b0 */ /* 0x000fee0008000a84 */
[----:B------:R-:W-:Y:S05]  /*da50*/  @P0 BRA.U.ANY `(.L_x_235) ;  /* 0xfffffffd00e80947 */ /* 0x000fea000393ffff */
[----:B-12---:R-:W2:Y:S02]  /*da60*/  LDL.LU R2, [R1+0x24] ;  /* 0x0000240001027983 */ /* 0x006ea40000300800 */
[----:B--2---:R-:W-:-:S05]  /*da70*/  VIADD R2, R2, 0x1 ;  /* 0x0000000102027836 */ /* 0x004fca0000000000 */
[----:B------:R1:W-:Y:S01]  /*da80*/  STL [R1+0x24], R2 ;  /* 0x0000240201007387 */ /* 0x0003e20000100800 */
[----:B------:R-:W-:-:S04]  /*da90*/  LEA.HI R0, R2, R2, RZ, 0x1 ;  /* 0x0000000202007211 */ /* 0x000fc800078f08ff */
[----:B------:R-:W-:-:S05]  /*daa0*/  LOP3.LUT R0, R0, 0xfffffffe, RZ, 0xc0, !PT ;  /* 0xfffffffe00007812 */ /* 0x000fca00078ec0ff */
[----:B------:R-:W-:-:S05]  /*dab0*/  IMAD.IADD R0, R2, 0x1, -R0 ;  /* 0x0000000102007824 */ /* 0x000fca00078e0a00 */
[----:B------:R-:W-:Y:S01]  /*dac0*/  SHF.L.U32 R0, R0, 0x1f, RZ ;  /* 0x0000001f00007819 */ /* 0x000fe200000006ff */
[----:B------:R-:W-:Y:S01]  /*dad0*/  NOP ;  /* 0x0000000000007918 */ /* 0x000fe20000000000 */
[----:B------:R1:W-:Y:S01]  /*dae0*/  SYNCS.ARRIVE.TRANS64.A1T0 RZ, [R16+URZ+0x19c00], RZ ;  /* 0x019c00ff10ff79a7 */ /* 0x0003e2000810003f */
[----:B------:R-:W-:Y:S01]  /*daf0*/  BSSY B0, `(.L_x_236) ;  /* 0x0000003000007945 */ /* 0x000fe20003800000 */
[----:B------:R-:W2:Y:S03]  /*db00*/  SYNCS.PHASECHK.TRANS64.TRYWAIT P0, [R16+URZ+0x19c20], R0 ;  /* 0x019c2000100075a7 */ /* 0x000ea6000800017f */
[----:B-12---:R-:W-:Y:S05]  /*db10*/  @!P0 BRA `(.L_x_237) ;  /* 0x0000003000e48947 */ /* 0x006fea0003800000 */
.L_x_317:
[----:B------:R-:W-:Y:S05]  /*db20*/  BSYNC B0 ;  /* 0x0000000000007941 */ /* 0x000fea0003800000 */
.L_x_236:
[----:B------:R-:W2:Y:S02]  /*db30*/  LDL.LU R2, [R1+0x20] ;  /* 0x0000200001027983 */ /* 0x000ea40000300800 */
[----:B--2---:R-:W-:-:S05]  /*db40*/  VIADD R20, R2, 0xfffffffe ;  /* 0xfffffffe02147836 */ /* 0x004fca0000000000 */
[----:B------:R-:W-:-:S13]  /*db50*/  ISETP.GE.AND P0, PT, R20, R27, PT ;  /* 0x0000001b1400720c */ /* 0x000fda0003f06270 */
[----:B------:R-:W-:Y:S05]  /*db60*/  @!P0 BRA `(.L_x_238) ;  /* 0x0000001000008947 */ /* 0x000fea0003800000 */
[----:B------:R-:W-:Y:S02]  /*db70*/  IMAD.MOV.U32 R4, RZ, RZ, R22 ;  /* 0x000000ffff047224 */ /* 0x000fe400078e0016 */
[----:B-1----:R-:W-:-:S07]  /*db80*/  IMAD.MOV.U32 R0, RZ, RZ, R19 ;  /* 0x000000ffff007224 */ /* 0x002fce00078e0013 */
.L_x_258:
[----:B0-2---:R-:W2:Y:S01]  /*db90*/  LDL R8, [R1] ;  /* 0x0000000001087983 */ /* 0x005ea20000100800 */
[----:B-1----:R-:W1:Y:S03]  /*dba0*/  LDC R5, c[0x0][0x430] ;  /* 0x00010c00ff057b82 */ /* 0x002e660000000800 */
[----:B0-----:R-:W3:Y:S01]  /*dbb0*/  LDL R7, [R1+0x4] ;  /* 0x0000040001077983 */ /* 0x001ee20000100800 */
[----:B------:R-:W0:Y:S01]  /*dbc0*/  S2R R2, SR_TID.X ;  /* 0x0000000000027919 */ /* 0x000e220000002100 */
[----:B-1----:R-:W-:-:S13]  /*dbd0*/  ISETP.NE.AND P0, PT, R5, 0x1, PT ;  /* 0x000000010500780c */ /* 0x002fda0003f05270 */
[----:B------:R-:W1:Y:S01]  /*dbe0*/  @P0 LDC R6, c[0x0][0x434] ;  /* 0x00010d00ff060b82 */ /* 0x000e620000000800 */
[----:B0-----:R-:W-:-:S04]  /*dbf0*/  LOP3.LUT R3, R2, 0x7f, RZ, 0xc0, !PT ;  /* 0x0000007f02037812 */ /* 0x001fc800078ec0ff */
[----:B------:R-:W-:-:S03]  /*dc00*/  SHF.R.U32.HI R5, RZ, 0x1, R3 ;  /* 0x00000001ff057819 */ /* 0x000fc60000011603 */
[----:B------:R-:W0:Y:S01]  /*dc10*/  @P0 LDC R3, c[0x0][0x438] ;  /* 0x00010e00ff030b82 */ /* 0x000e220000000800 */
[----:B------:R-:W-:Y:S02]  /*dc20*/  IMAD.SHL.U32 R2, R2, 0x40, RZ ;  /* 0x0000004002027824 */ /* 0x000fe400078e00ff */
[----:B------:R-:W-:-:S03]  /*dc30*/  IMAD R5, R20, 0x80, R5 ;  /* 0x0000008014057824 */ /* 0x000fc600078e0205 */
[----:B------:R-:W-:Y:S01]  /*dc40*/  LOP3.LUT R2, R2, 0x40, RZ, 0xc0, !PT ;  /* 0x0000004002027812 */ /* 0x000fe200078ec0ff */
[----:B------:R-:W-:Y:S05]  /*dc50*/  YIELD ;  /* 0x0000000000007946 */ /* 0x000fea0003800000 */
[----:B------:R-:W-:Y:S01]  /*dc60*/  ULDC UR4, c[0x0][0x430] ;  /* 0x00010c0000047ab9 */ /* 0x000fe20000000800 */
[----:B--2---:R-:W-:-:S05]  /*dc70*/  IADD3 R5, R2, R5, R8 ;  /* 0x0000000502057210 */ /* 0x004fca0007ffe008 */
[----:B-1----:R-:W-:-:S04]  /*dc80*/  @P0 IMAD.HI.U32 R6, R5, R6, RZ ;  /* 0x0000000605060227 */ /* 0x002fc800078e00ff */
[----:B------:R-:W-:Y:S01]  /*dc90*/  IMAD.MOV.U32 R2, RZ, RZ, R5 ;  /* 0x000000ffff027224 */ /* 0x000fe200078e0005 */
[----:B0-----:R-:W-:-:S05]  /*dca0*/  @P0 SHF.R.U32.HI R2, RZ, R3, R6 ;  /* 0x00000003ff020219 */ /* 0x001fca0000011606 */
[--C-:B------:R-:W-:Y:S01]  /*dcb0*/  IMAD.MOV R8, RZ, RZ, -R2.reuse ;  /* 0x000000ffff087224 */ /* 0x100fe200078e0a02 */
[----:B------:R-:W-:-:S03]  /*dcc0*/  SHF.R.S32.HI R3, RZ, 0x1f, R2 ;  /* 0x0000001fff037819 */ /* 0x000fc60000011402 */
[----:B------:R-:W-:Y:S01]  /*dcd0*/  IMAD R8, R8, UR4, R5 ;  /* 0x0000000408087c24 */ /* 0x000fe2000f8e0205 */
[----:B------:R-:W-:Y:S02]  /*dce0*/  ULDC.64 UR4, c[0x0][0x428] ;  /* 0x00010a0000047ab9 */ /* 0x000fe40000000a00 */
[----:B---3--:R-:W-:Y:S02]  /*dcf0*/  IMAD R5, R7, UR4, RZ ;  /* 0x0000000407057c24 */ /* 0x008fe4000f8e02ff */
[----:B------:R-:W-:-:S04]  /*dd00*/  IMAD.WIDE.U32 R2, R23, UR4, R2 ;  /* 0x0000000417027c25 */ /* 0x000fc8000f8e0002 */
[----:B------:R-:W-:Y:S01]  /*dd10*/  IMAD R5, R23, UR5, R5 ;  /* 0x0000000517057c24 */ /* 0x000fe2000f8e0205 */
[----:B------:R-:W-:Y:S02]  /*dd20*/  ULDC.64 UR4, c[0x0][0x418] ;  /* 0x0001060000047ab9 */ /* 0x000fe40000000a00 */
[----:B------:R-:W-:Y:S01]  /*dd30*/  LEA R6, P0, R2, UR4, 0x2 ;  /* 0x0000000402067c11 */ /* 0x000fe2000f8010ff */
[----:B------:R-:W-:-:S05]  /*dd40*/  IMAD.IADD R5, R5, 0x1, R3 ;  /* 0x0000000105057824 */ /* 0x000fca00078e0203 */
[----:B------:R-:W-:-:S06]  /*dd50*/  LEA.HI.X R7, R2, UR5, R5, 0x2, P0 ;  /* 0x0000000502077c11 */ /* 0x000fcc00080f1405 */
[----:B------:R-:W2:Y:S01]  /*dd60*/  LDG.E R7, desc[UR52][R6.64] ;  /* 0x0000003406077981 */ /* 0x000ea2000c1e1900 */
[----:B------:R-:W-:Y:S02]  /*dd70*/  IMAD.U32 R9, RZ, RZ, UR44 ;  /* 0x0000002cff097e24 */ /* 0x000fe4000f8e00ff */
[----:B------:R-:W-:-:S03]  /*dd80*/  VIADD R19, R0, 0x1 ;  /* 0x0000000100137836 */ /* 0x000fc60000000000 */
[----:B------:R-:W-:Y:S02]  /*dd90*/  ISETP.NE.AND P2, PT, R9, 0x3, PT ;  /* 0x000000030900780c */ /* 0x000fe40003f45270 */
[----:B------:R-:W-:Y:S01]  /*dda0*/  ISETP.NE.AND P0, PT, R19, 0x2, PT ;  /* 0x000000021300780c */ /* 0x000fe20003f05270 */
[----:B------:R-:W-:-:S03]  /*ddb0*/  IMAD.MOV.U32 R2, RZ, RZ, R20 ;  /* 0x000000ffff027224 */ /* 0x000fc600078e0014 */
[----:B------:R-:W-:Y:S01]  /*ddc0*/  SEL R22, RZ, 0x1, P0 ;  /* 0x00000001ff167807 */ /* 0x000fe20000000000 */
[----:B------:R-:W-:Y:S01]  /*ddd0*/  VIADD R20, R20, 0xffffffff ;  /* 0xffffffff14147836 */ /* 0x000fe20000000000 */
[----:B------:R-:W-:Y:S02]  /*dde0*/  ISETP.GT.AND P1, PT, R2, R27, PT ;  /* 0x0000001b0200720c */ /* 0x000fe40003f24270 */
[----:B------:R-:W-:Y:S02]  /*ddf0*/  SEL R19, R19, RZ, P0 ;  /* 0x000000ff13137207 */ /* 0x000fe40000000000 */
[----:B------:R-:W-:Y:S02]  /*de00*/  LOP3.LUT R22, R4, R22, RZ, 0x3c, !PT ;  /* 0x0000001604167212 */ /* 0x000fe400078e3cff */
[----:B--2---:R-:W-:Y:S01]  /*de10*/  SHF.R.S32.HI R17, RZ, 0x1f, R7 ;  /* 0x0000001fff117819 */ /* 0x004fe20000011407 */
[----:B------:R-:W-:Y:S06]  /*de20*/  @!P2 BRA `(.L_x_239) ;  /* 0x000000000004a947 */ /* 0x000fec0003800000 */
[----:B------:R-:W-:Y:S01]  /*de30*/  BPT.TRAP 0x1 ;  /* 0x000000040000795c */ /* 0x000fe20000300000 */
.L_x_239:
[----:B------:R-:W-:Y:S01]  /*de40*/  IMAD R5, R19, 0x8, R16 ;  /* 0x0000000813057824 */ /* 0x000fe200078e0210 */
[----:B------:R-:W-:Y:S01]  /*de50*/  SHF.L.U32 R10, R22, 0x1f, RZ ;  /* 0x0000001f160a7819 */ /* 0x000fe200000006ff */
[----:B------:R-:W-:Y:S01]  /*de60*/  BSSY B0, `(.L_x_240) ;  /* 0x0000004000007945 */ /* 0x000fe20003800000 */
[----:B------:R-:W-:Y:S02]  /*de70*/  SHF.R.S32.HI R9, RZ, 0x1f, R8 ;  /* 0x0000001fff097819 */ /* 0x000fe40000011408 */
[----:B------:R-:W0:Y:S02]  /*de80*/  SYNCS.PHASECHK.TRANS64.TRYWAIT P0, [R5+URZ+0x19c80], R10 ;  /* 0x019c800a050075a7 */ /* 0x000e24000800017f */
[----:B0-----:R-:W-:Y:S05]  /*de90*/  @!P0 BRA `(.L_x_241) ;  /* 0x0000003000188947 */ /* 0x001fea0003800000 */
.L_x_318:
[----:B------:R-:W-:Y:S05]  /*dea0*/  BSYNC B0 ;  /* 0x0000000000007941 */ /* 0x000fea0003800000 */
.L_x_240:
[----:B------:R-:W2:Y:S01]  /*deb0*/  LDL R14, [R1+0xc] ;  /* 0x00000c00010e7983 */ /* 0x000ea20000100800 */
[----:B------:R-:W-:Y:S01]  /*dec0*/  ULDC.64 UR4, c[0x0][0x328] ;  /* 0x0000ca0000047ab9 */ /* 0x000fe20000000a00 */
[----:B------:R-:W1:Y:S01]  /*ded0*/  LDC R11, c[0x0][0x2f4] ;  /* 0x0000bd00ff0b7b82 */ /* 0x000e620000000800 */
[----:B------:R-:W-:Y:S01]  /*dee0*/  IMAD R6, R9, UR4, RZ ;  /* 0x0000000409067c24 */ /* 0x000fe2000f8e02ff */
[----:B------:R-:W-:Y:S01]  /*def0*/  ULDC.64 UR6, c[0x0][0x318] ;  /* 0x0000c60000067ab9 */ /* 0x000fe20000000a00 */
[C---:B------:R-:W-:Y:S01]  /*df00*/  IMAD.WIDE.U32 R2, R8.reuse, UR4, RZ ;  /* 0x0000000408027c25 */ /* 0x040fe2000f8e00ff */
[C---:B------:R-:W-:Y:S02]  /*df10*/  LOP3.LUT R13, R29.reuse, 0x40, RZ, 0xfc, !PT ;  /* 0x000000401d0d7812 */ /* 0x040fe400078efcff */
[----:B------:R-:W-:Y:S01]  /*df20*/  LOP3.LUT R12, R29, 0x20, RZ, 0xfc, !PT ;  /* 0x000000201d0c7812 */ /* 0x000fe200078efcff */
[----:B------:R-:W-:Y:S01]  /*df30*/  IMAD R6, R8, UR5, R6 ;  /* 0x0000000508067c24 */ /* 0x000fe2000f8e0206 */
[----:B------:R-:W-:-:S03]  /*df40*/  ULDC.64 UR4, c[0x0][0x338] ;  /* 0x0000ce0000047ab9 */ /* 0x000fc60000000a00 */
[----:B------:R-:W-:Y:S02]  /*df50*/  IMAD.IADD R3, R3, 0x1, R6 ;  /* 0x0000000103037824 */ /* 0x000fe400078e0206 */
[----:B------:R-:W-:Y:S02]  /*df60*/  IMAD R6, R17, UR4, RZ ;  /* 0x0000000411067c24 */ /* 0x000fe4000f8e02ff */
[----:B------:R-:W-:-:S04]  /*df70*/  IMAD.WIDE.U32 R2, R7, UR4, R2 ;  /* 0x0000000407027c25 */ /* 0x000fc8000f8e0002 */
[----:B------:R-:W-:Y:S01]  /*df80*/  IMAD R6, R7, UR5, R6 ;  /* 0x0000000507067c24 */ /* 0x000fe2000f8e0206 */
[----:B------:R-:W-:-:S03]  /*df90*/  ULDC.64 UR4, c[0x0][0x330] ;  /* 0x0000cc0000047ab9 */ /* 0x000fc60000000a00 */
[----:B------:R-:W-:Y:S01]  /*dfa0*/  IMAD.IADD R3, R3, 0x1, R6 ;  /* 0x0000000103037824 */ /* 0x000fe200078e0206 */
[-C--:B-1----:R-:W-:Y:S02]  /*dfb0*/  ISETP.GE.AND P2, PT, R13, R11.reuse, PT ;  /* 0x0000000b0d00720c */ /* 0x082fe40003f46270 */
[-C--:B------:R-:W-:Y:S01]  /*dfc0*/  ISETP.GE.AND P3, PT, R12, R11.reuse, PT ;  /* 0x0000000b0c00720c */ /* 0x080fe20003f66270 */
[C---:B------:R-:W-:Y:S01]  /*dfd0*/  IMAD.WIDE.U32 R2, R18.reuse, UR4, R2 ;  /* 0x0000000412027c25 */ /* 0x040fe2000f8e0002 */
[----:B------:R-:W-:Y:S01]  /*dfe0*/  UMOV UR4, 0xffffffff ;  /* 0xffffffff00047882 */ /* 0x000fe20000000000 */
[----:B------:R-:W-:Y:S02]  /*dff0*/  ISETP.GE.AND P4, PT, R29, R11, PT ;  /* 0x0000000b1d00720c */ /* 0x000fe40003f86270 */
[----:B------:R-:W-:Y:S01]  /*e000*/  IMAD R21, R18, UR5, R3 ;  /* 0x0000000512157c24 */ /* 0x000fe2000f8e0203 */
[----:B------:R-:W-:-:S04]  /*e010*/  IADD3 R25, P0, R2, UR6, RZ ;  /* 0x0000000602197c10 */ /* 0x000fc8000ff1e0ff */
[----:B------:R-:W-:Y:S01]  /*e020*/  IADD3.X R21, R21, UR7, RZ, P0, !PT ;  /* 0x0000000715157c10 */ /* 0x000fe200087fe4ff */
[----:B--2---:R-:W-:Y:S01]  /*e030*/  IMAD R6, R19, 0x3000, R14 ;  /* 0x0000300013067824 */ /* 0x004fe200078e020e */
[----:B------:R-:W-:Y:S07]  /*e040*/  BRA.DIV UR4, `(.L_x_242) ;  /* 0x0000002e04c07947 */ /* 0x000fee000b800000 */
[----:B------:R-:W1:Y:S01]  /*e050*/  SHFL.IDX PT, R2, R25, RZ, 0x1e1f ;  /* 0x001e1fff19027589 */ /* 0x000e6200000e0000 */
[----:B------:R-:W-:-:S03]  /*e060*/  IMAD.IADD R6, R16, 0x1, R6 ;  /* 0x0000000110067824 */ /* 0x000fc600078e0206 */
[----:B------:R-:W2:Y:S04]  /*e070*/  SHFL.IDX PT, R3, R21, RZ, 0x1e1f ;  /* 0x001e1fff15037589 */ /* 0x000ea800000e0000 */
[----:B------:R-:W3:Y:S01]  /*e080*/  SHFL.IDX PT, R21, R21, 0x1, 0x1e1f ;  /* 0x003e1f0015157f89 */ /* 0x000ee200000e0000 */
[----:B-1----:R-:W-:-:S05]  /*e090*/  IADD3 R2, P0, R29, R2, RZ ;  /* 0x000000021d027210 */ /* 0x002fca0007f1e0ff */
[----:B--2---:R-:W-:-:S05]  /*e0a0*/  IMAD.X R3, RZ, RZ, R3, P0 ;  /* 0x000000ffff037224 */ /* 0x004fca00000e0603 */
[----:B------:R-:W-:Y:S04]  /*e0b0*/  LDGSTS.E.BYPASS.LTC128B.128 [R6+0x9000], desc[UR52][R2.64], !P4 ;  /* 0x0900000002067fae */ /* 0x000fe8000e101d74 */
[----:B------:R-:W-:Y:S04]  /*e0c0*/  LDGSTS.E.BYPASS.LTC128B.128 [R6+0xa000], desc[UR52][R2.64+0x20], !P3 ;  /* 0x0a00002002067fae */ /* 0x000fe8000d901d74 */
[----:B------:R1:W-:Y:S04]  /*e0d0*/  LDGSTS.E.BYPASS.LTC128B.128 [R6+0xb000], desc[UR52][R2.64+0x40], !P2 ;  /* 0x0b00004002067fae */ /* 0x0003e8000d101d74 */
[----:B-1-3--:R1:W2:Y:S02]  /*e0e0*/  SHFL.IDX PT, R2, R25, 0x1, 0x1e1f ;  /* 0x003e1f0019027f89 */ /* 0x00a2a400000e0000 */
.L_x_324:
[----:B--2---:R-:W-:-:S05]  /*e0f0*/  IADD3 R2, P0, R29, R2, RZ ;  /* 0x000000021d027210 */ /* 0x004fca0007f1e0ff */
[----:B------:R-:W-:Y:S01]  /*e100*/  IMAD.X R3, RZ, RZ, R21, P0 ;  /* 0x000000ffff037224 */ /* 0x000fe200000e0615 */
[----:B------:R-:W-:-:S04]  /*e110*/  PLOP3.LUT P0, PT, PT, PT, PT, 0x80, 0x0 ;  /* 0x000000000000781c */ /* 0x000fc80003f0f070 */
[----:B------:R-:W-:Y:S01]  /*e120*/  @!PT LDS RZ, [RZ] ;  /* 0x00000000fffff984 */ /* 0x000fe20000000800 */
[----:B------:R-:W-:Y:S01]  /*e130*/  @!PT LDS RZ, [RZ] ;  /* 0x00000000fffff984 */ /* 0x000fe20000000800 */
[----:B------:R-:W-:Y:S01]  /*e140*/  @!PT LDS RZ, [RZ] ;  /* 0x00000000fffff984 */ /* 0x000fe20000000800 */
[----:B------:R2:W-:Y:S04]  /*e150*/  LDGSTS.E.BYPASS.LTC128B.128 [R6+0x9800], desc[UR52][R2.64], !P4 ;  /* 0x0980000002067fae */ /* 0x0005e8000e101d74 */
[----:B------:R2:W-:Y:S04]  /*e160*/  LDGSTS.E.BYPASS.LTC128B.128 [R6+0xa800], desc[UR52][R2.64+0x20], !P3 ;  /* 0x0a80002002067fae */ /* 0x0005e8000d901d74 */
[----:B------:R2:W-:Y:S01]  /*e170*/  LDGSTS.E.BYPASS.LTC128B.128 [R6+0xb800], desc[UR52][R2.64+0x40], !P2 ;  /* 0x0b80004002067fae */ /* 0x0005e2000d101d74 */
[----:B------:R-:W-:Y:S01]  /*e180*/  NOP ;  /* 0x0000000000007918 */ /* 0x000fe20000000000 */
.L_x_243:
        /* <DEDUP_REMOVED lines=11> */
.L_x_244:
[----:B------:R2:W-:Y:S01]  /*e240*/  SYNCS.ARRIVE.TRANS64.A1T0 RZ, [R5+URZ+0x19c70], RZ ;  /* 0x019c70ff05ff79a7 */ /* 0x0005e2000810003f */
[----:B------:R-:W-:Y:S05]  /*e250*/  @!P3 BRA `(.L_x_245) ;  /* 0x000000000004b947 */ /* 0x000fea0003800000 */
[----:B------:R-:W-:Y:S01]  /*e260*/  BPT.TRAP 0x1 ;  /* 0x000000040000795c */ /* 0x000fe20000300000 */
.L_x_245:
[----:B------:R-:W3:Y:S01]  /*e270*/  SYNCS.PHASECHK.TRANS64.TRYWAIT P0, [R5+URZ+0x19c40], R10 ;  /* 0x019c400a050075a7 */ /* 0x000ee2000800017f */
[----:B------:R-:W-:Y:S04]  /*e280*/  BSSY B0, `(.L_x_246) ;  /* 0x0000002000007945 */ /* 0x000fe80003800000 */
[----:B---3--:R-:W-:Y:S05]  /*e290*/  @!P0 BRA `(.L_x_247) ;  /* 0x0000002c00c88947 */ /* 0x008fea0003800000 */
.L_x_325:
[----:B------:R-:W-:Y:S05]  /*e2a0*/  BSYNC B0 ;  /* 0x0000000000007941 */ /* 0x000fea0003800000 */
.L_x_246:
[----:B------:R-:W-:Y:S01]  /*e2b0*/  ULDC.64 UR4, c[0x0][0x300] ;  /* 0x0000c00000047ab9 */ /* 0x000fe20000000a00 */
[----:B------:R-:W4:Y:S01]  /*e2c0*/  LDC R11, c[0x0][0x2f4] ;  /* 0x0000bd00ff0b7b82 */ /* 0x000f220000000800 */
        /* <DEDUP_REMOVED lines=15> */
[-C--:B----4-:R-:W-:Y:S02]  /*e3c0*/  ISETP.GE.AND P2, PT, R13, R11.reuse, PT ;  /* 0x0000000b0d00720c */ /* 0x090fe40003f46270 */
[----:B------:R-:W-:Y:S01]  /*e3d0*/  IMAD R8, R18, UR5, R3 ;  /* 0x0000000512087c24 */ /* 0x000fe2000f8e0203 */
[----:B------:R-:W-:Y:S02]  /*e3e0*/  IADD3 R7, P0, R2, UR6, RZ ;  /* 0x0000000602077c10 */ /* 0x000fe4000ff1e0ff */
[----:B------:R-:W-:Y:S02]  /*e3f0*/  ISETP.GE.AND P3, PT, R12, R11, PT ;  /* 0x0000000b0c00720c */ /* 0x000fe40003f66270 */
[----:B------:R-:W-:-:S02]  /*e400*/  IADD3.X R8, R8, UR7, RZ, P0, !PT ;  /* 0x0000000708087c10 */ /* 0x000fc400087fe4ff */
[----:B------:R-:W-:Y:S01]  /*e410*/  ISETP.GE.AND P4, PT, R29, R11, PT ;  /* 0x0000000b1d00720c */ /* 0x000fe20003f86270 */
[----:B------:R-:W-:-:S12]  /*e420*/  BRA.DIV UR4, `(.L_x_248) ;  /* 0x0000002e04787947 */ /* 0x000fd8000b800000 */
[----:B------:R-:W4:Y:S04]  /*e430*/  SHFL.IDX PT, R2, R7, RZ, 0x1e1f ;  /* 0x001e1fff07027589 */ /* 0x000f2800000e0000 */
[----:B------:R-:W5:Y:S04]  /*e440*/  SHFL.IDX PT, R3, R8, RZ, 0x1e1f ;  /* 0x001e1fff08037589 */ /* 0x000f6800000e0000 */
[----:B------:R-:W0:Y:S01]  /*e450*/  SHFL.IDX PT, R8, R8, 0x1, 0x1e1f ;  /* 0x003e1f0008087f89 */ /* 0x000e2200000e0000 */
[----:B----4-:R-:W-:-:S05]  /*e460*/  IADD3 R2, P0, R29, R2, RZ ;  /* 0x000000021d027210 */ /* 0x010fca0007f1e0ff */
[----:B-----5:R-:W-:-:S05]  /*e470*/  IMAD.X R3, RZ, RZ, R3, P0 ;  /* 0x000000ffff037224 */ /* 0x020fca00000e0603 */
[----:B------:R-:W-:Y:S04]  /*e480*/  LDGSTS.E.BYPASS.LTC128B.128 [R6+0x13800], desc[UR52][R2.64], !P4 ;  /* 0x1380000002067fae */ /* 0x000fe8000e101d74 */
[----:B------:R-:W-:Y:S04]  /*e490*/  LDGSTS.E.BYPASS.LTC128B.128 [R6+0x14800], desc[UR52][R2.64+0x20], !P3 ;  /* 0x1480002002067fae */ /* 0x000fe8000d901d74 */
[----:B------:R4:W-:Y:S04]  /*e4a0*/  LDGSTS.E.BYPASS.LTC128B.128 [R6+0x15800], desc[UR52][R2.64+0x40], !P2 ;  /* 0x1580004002067fae */ /* 0x0009e8000d101d74 */
[----:B----4-:R4:W0:Y:S02]  /*e4b0*/  SHFL.IDX PT, R2, R7, 0x1, 0x1e1f ;  /* 0x003e1f0007027f89 */ /* 0x01082400000e0000 */
.L_x_331:
[----:B0-----:R-:W-:-:S05]  /*e4c0*/  IADD3 R2, P0, R29, R2, RZ ;  /* 0x000000021d027210 */ /* 0x001fca0007f1e0ff */
        /* <DEDUP_REMOVED lines=9> */
.L_x_249:
[----:B------:R-:W-:Y:S02]  /*e560*/  PLOP3.LUT P2, PT, P2, P0, PT, 0xa2, 0x0 ;  /* 0x000000000000781c */ /* 0x000fe40001741472 */
[----:B------:R-:W-:-:S08]  /*e570*/  @P0 R2UR P2, UR4, R5 ;  /* 0x00000000050402ca */ /* 0x000fd00000040000 */
[----:B------:R-:W-:-:S05]  /*e580*/  @P0 PLOP3.LUT P0, PT, P2, PT, PT, 0x80, 0x0 ;  /* 0x000000000000081c */ /* 0x000fca000170f070 */
[----:B------:R-:W-:Y:S01]  /*e590*/  @!P2 SYNCS.ARRIVE.TRANS64.RED.A0T1 RZ, [UR4+0x19c30], RZ ;  /* 0x019c30ffffffa9a7 */ /* 0x000fe20008200404 */
[----:B------:R-:W-:Y:S07]  /*e5a0*/  @!P2 ARRIVES.LDGSTSBAR.64.TRANSCNT [UR4+0x19c30] ;  /* 0x019c3000ff00a9b0 */ /* 0x000fee0008000a84 */
[----:B------:R-:W-:Y:S05]  /*e5b0*/  @P0 BRA.U.ANY `(.L_x_249) ;  /* 0xfffffffd00e80947 */ /* 0x000fea000393ffff */
[----:B------:R-:W-:Y:S01]  /*e5c0*/  NOP ;  /* 0x0000000000007918 */ /* 0x000fe20000000000 */
[----:B0-----:R-:W-:-:S05]  /*e5d0*/  IMAD.U32 R2, RZ, RZ, UR44 ;  /* 0x0000002cff027e24 */ /* 0x001fca000f8e00ff */
[----:B------:R-:W-:-:S13]  /*e5e0*/  ISETP.NE.AND P3, PT, R2, 0x3, PT ;  /* 0x000000030200780c */ /* 0x000fda0003f65270 */
[----:B------:R-:W-:Y:S05]  /*e5f0*/  @!P3 BRA `(.L_x_250) ;  /* 0x000000000004b947 */ /* 0x000fea0003800000 */
[----:B------:R-:W-:Y:S01]  /*e600*/  BPT.TRAP 0x1 ;  /* 0x000000040000795c */ /* 0x000fe20000300000 */
.L_x_250:
[----:B------:R-:W-:Y:S01]  /*e610*/  IMAD.U32 R2, RZ, RZ, UR46 ;  /* 0x0000002eff027e24 */ /* 0x000fe2000f8e00ff */
[----:B------:R0:W-:Y:S04]  /*e620*/  SYNCS.ARRIVE.TRANS64.A1T0 RZ, [R5+URZ+0x19c30], RZ ;  /* 0x019c30ff05ff79a7 */ /* 0x0001e8000810003f */
[----:B------:R-:W-:-:S13]  /*e630*/  ISETP.NE.AND P0, PT, R2, 0x3, PT ;  /* 0x000000030200780c */ /* 0x000fda0003f05270 */
[----:B0-----:R-:W-:Y:S05]  /*e640*/  @!P0 BRA `(.L_x_251) ;  /* 0x0000000000048947 */ /* 0x001fea0003800000 */
[----:B------:R-:W-:Y:S01]  /*e650*/  BPT.TRAP 0x1 ;  /* 0x000000040000795c */ /* 0x000fe20000300000 */
.L_x_251:
[----:B------:R-:W-:Y:S01]  /*e660*/  LOP3.LUT R3, R4, 0x1, RZ, 0x3c, !PT ;  /* 0x0000000104037812 */ /* 0x000fe200078e3cff */
[----:B------:R-:W-:Y:S01]  /*e670*/  IMAD R2, R0, 0x8, R16 ;  /* 0x0000000800027824 */ /* 0x000fe200078e0210 */
[----:B------:R-:W-:Y:S02]  /*e680*/  BSSY B0, `(.L_x_252) ;  /* 0x0000004000007945 */ /* 0x000fe40003800000 */
[----:B------:R-:W-:-:S04]  /*e690*/  SHF.L.U32 R3, R3, 0x1f, RZ ;  /* 0x0000001f03037819 */ /* 0x000fc800000006ff */
[----:B------:R-:W0:Y:S02]  /*e6a0*/  SYNCS.PHASECHK.TRANS64.TRYWAIT P2, [R2+URZ+0x19c70], R3 ;  /* 0x019c7003020075a7 */ /* 0x000e24000804017f */
[----:B0-----:R-:W-:Y:S05]  /*e6b0*/  @!P2 BRA `(.L_x_253) ;  /* 0x0000002c006ca947 */ /* 0x001fea0003800000 */
.L_x_332:
[----:B------:R-:W-:Y:S05]  /*e6c0*/  BSYNC B0 ;  /* 0x0000000000007941 */ /* 0x000fea0003800000 */
.L_x_252:
[----:B--23--:R-:W-:-:S05]  /*e6d0*/  IMAD.U32 R5, RZ, RZ, UR44 ;  /* 0x0000002cff057e24 */ /* 0x00cfca000f8e00ff */
[----:B------:R-:W-:-:S13]  /*e6e0*/  ISETP.NE.AND P2, PT, R5, 0x3, PT ;  /* 0x000000030500780c */ /* 0x000fda0003f45270 */
[----:B------:R-:W-:Y:S05]  /*e6f0*/  @!P2 BRA `(.L_x_254) ;  /* 0x000000000004a947 */ /* 0x000fea0003800000 */
[----:B------:R-:W-:Y:S01]  /*e700*/  BPT.TRAP 0x1 ;  /* 0x000000040000795c */ /* 0x000fe20000300000 */
.L_x_254:
[----:B------:R-:W-:Y:S01]  /*e710*/  SHF.L.U32 R4, R4, 0x1f, RZ ;  /* 0x0000001f04047819 */ /* 0x000fe200000006ff */
[----:B------:R-:W-:-:S03]  /*e720*/  IMAD R3, R0, 0x3000, RZ ;  /* 0x0000300000037824 */ /* 0x000fc600078e02ff */
[----:B------:R-:W0:Y:S02]  /*e730*/  SYNCS.PHASECHK.TRANS64.TRYWAIT P2, [R2+URZ+0x19c60], R4 ;  /* 0x019c6004020075a7 */ /* 0x000e24000804017f */
[----:B0-----:R-:W-:Y:S05]  /*e740*/  @!P2 BRA `(.L_x_255) ;  /* 0x0000002c005ca947 */ /* 0x001fea0003800000 */
.L_x_333:
[----:B------:R-:W2:Y:S04]  /*e750*/  LDL R0, [R1+0x18] ;  /* 0x0000180001007983 */ /* 0x000ea80000100800 */
[----:B------:R-:W3:Y:S04]  /*e760*/  LDL R10, [R1+0x10] ;  /* 0x00001000010a7983 */ /* 0x000ee80000100800 */
[----:B------:R-:W5:Y:S01]  /*e770*/  LDL R12, [R1+0x14] ;  /* 0x00001400010c7983 */ /* 0x000f620000100800 */
[----:B------:R-:W-:Y:S05]  /*e780*/  WARPSYNC.ALL ;  /* 0x0000000000007948 */ /* 0x000fea0003800000 */
[----:B--2---:R-:W-:-:S02]  /*e790*/  LOP3.LUT R0, R3, R0, RZ, 0xfc, !PT ;  /* 0x0000000003007212 */ /* 0x004fc400078efcff */
[----:B---3--:R-:W-:-:S03]  /*e7a0*/  LOP3.LUT R3, R3, R10, RZ, 0xfc, !PT ;  /* 0x0000000a03037212 */ /* 0x008fc600078efcff */
[C---:B------:R-:W-:Y:S02]  /*e7b0*/  IMAD.IADD R0, R16.reuse, 0x1, R0 ;  /* 0x0000000110007824 */ /* 0x040fe400078e0200 */
[----:B------:R-:W-:-:S03]  /*e7c0*/  IMAD.IADD R3, R16, 0x1, R3 ;  /* 0x0000000110037824 */ /* 0x000fc600078e0203 */
[----:B0---4-:R-:W0:Y:S02]  /*e7d0*/  LDSM.16.MT88.4 R4, [R0+0x9000] ;  /* 0x009000000004783b */ /* 0x011e240000004200 */
[C-C-:B0-----:R-:W-:Y:S02]  /*e7e0*/  PRMT R8, R4.reuse, 0x6420, R5.reuse ;  /* 0x0000642004087816 */ /* 0x141fe40000000005 */
[----:B------:R-:W-:Y:S02]  /*e7f0*/  PRMT R9, R4, 0x7531, R5 ;  /* 0x0000753104097816 */ /* 0x000fe40000000005 */
[C-C-:B------:R-:W-:Y:S02]  /*e800*/  PRMT R10, R6.reuse, 0x6420, R7.reuse ;  /* 0x00006420060a7816 */ /* 0x140fe40000000007 */
[----:B------:R-:W-:-:S05]  /*e810*/  PRMT R11, R6, 0x7531, R7 ;  /* 0x00007531060b7816 */ /* 0x000fca0000000007 */
[----:B------:R-:W-:Y:S04]  /*e820*/  STSM.16.M88.4 [R3+0x3000], R8 ;  /* 0x0030000803007844 */ /* 0x000fe80000000200 */
[----:B------:R-:W0:Y:S02]  /*e830*/  LDSM.16.MT88.4 R4, [R0+0xa000] ;  /* 0x00a000000004783b */ /* 0x000e240000004200 */
[C-C-:B0-----:R-:W-:Y:S02]  /*e840*/  PRMT R8, R4.reuse, 0x6420, R5.reuse ;  /* 0x0000642004087816 */ /* 0x141fe40000000005 */
[----:B------:R-:W-:Y:S02]  /*e850*/  PRMT R9, R4, 0x7531, R5 ;  /* 0x0000753104097816 */ /* 0x000fe40000000005 */
[----:B------:R-:W-:-:S02]  /*e860*/  PRMT R10, R6, 0x6420, R7 ;  /* 0x00006420060a7816 */ /* 0x000fc40000000007 */
[----:B------:R-:W-:-:S05]  /*e870*/  PRMT R11, R6, 0x7531, R7 ;  /* 0x00007531060b7816 */ /* 0x000fca0000000007 */
[----:B------:R-:W-:Y:S04]  /*e880*/  STSM.16.M88.4 [R3+0x4000], R8 ;  /* 0x0040000803007844 */ /* 0x000fe80000000200 */
[----:B------:R-:W0:Y:S02]  /*e890*/  LDSM.16.MT88.4 R4, [R0+0xb000] ;  /* 0x00b000000004783b */ /* 0x000e240000004200 */
[C-C-:B0-----:R-:W-:Y:S02]  /*e8a0*/  PRMT R8, R4.reuse, 0x6420, R5.reuse ;  /* 0x0000642004087816 */ /* 0x141fe40000000005 */
[----:B------:R-:W-:Y:S02]  /*e8b0*/  PRMT R9, R4, 0x7531, R5 ;  /* 0x0000753104097816 */ /* 0x000fe40000000005 */
[----:B------:R-:W-:-:S02]  /*e8c0*/  PRMT R10, R6, 0x6420, R7 ;  /* 0x00006420060a7816 */ /* 0x000fc40000000007 */
[----:B------:R-:W-:-:S05]  /*e8d0*/  PRMT R11, R6, 0x7531, R7 ;  /* 0x00007531060b7816 */ /* 0x000fca0000000007 */
[----:B------:R5:W-:Y:S04]  /*e8e0*/  STSM.16.M88.4 [R3+0x5000], R8 ;  /* 0x0050000803007844 */ /* 0x000be80000000200 */
[----:B------:R-:W0:Y:S01]  /*e8f0*/  LDSM.16.MT88.4 R4, [R0+0x9800] ;  /* 0x009800000004783b */ /* 0x000e220000004200 */
[----:B-----5:R-:W-:Y:S01]  /*e900*/  IADD3 R3, R12, 0x3000, R3 ;  /* 0x000030000c037810 */ /* 0x020fe20007ffe003 */
[----:B------:R-:W-:-:S05]  /*e910*/  IMAD.U32 R12, RZ, RZ, UR44 ;  /* 0x0000002cff0c7e24 */ /* 0x000fca000f8e00ff */
[----:B------:R-:W-:Y:S02]  /*e920*/  ISETP.NE.AND P2, PT, R12, 0x3, PT ;  /* 0x000000030c00780c */ /* 0x000fe40003f45270 */
[C-C-:B0-----:R-:W-:Y:S02]  /*e930*/  PRMT R8, R4.reuse, 0x6420, R5.reuse ;  /* 0x0000642004087816 */ /* 0x141fe40000000005 */
[----:B------:R-:W-:Y:S02]  /*e940*/  PRMT R9, R4, 0x7531, R5 ;  /* 0x0000753104097816 */ /* 0x000fe40000000005 */
[C-C-:B------:R-:W-:Y:S02]  /*e950*/  PRMT R10, R6.reuse, 0x6420, R7.reuse ;  /* 0x00006420060a7816 */ /* 0x140fe40000000007 */
[----:B------:R-:W-:-:S05]  /*e960*/  PRMT R11, R6, 0x7531, R7 ;  /* 0x00007531060b7816 */ /* 0x000fca0000000007 */
[----:B------:R-:W-:Y:S04]  /*e970*/  STSM.16.M88.4 [R3], R8 ;  /* 0x0000000803007844 */ /* 0x000fe80000000200 */
        /* <DEDUP_REMOVED lines=17> */
[----:B--2---:R-:W2:Y:S01]  /*ea90*/  FENCE.VIEW.ASYNC.S ;  /* 0x00000000000073c6 */ /* 0x004ea20000000000 */
[----:B------:R-:W-:Y:S05]  /*eaa0*/  @!P2 BRA `(.L_x_256) ;  /* 0x000000000004a947 */ /* 0x000fea0003800000 */
[----:B------:R-:W-:Y:S01]  /*eab0*/  BPT.TRAP 0x1 ;  /* 0x000000040000795c */ /* 0x000fe20000300000 */
.L_x_256:
[----:B--2---:R2:W-:Y:S01]  /*eac0*/  SYNCS.ARRIVE.TRANS64.A1T0 RZ, [R2+URZ+0x19c50], RZ ;  /* 0x019c50ff02ff79a7 */ /* 0x0045e2000810003f */
[----:B------:R-:W-:Y:S06]  /*ead0*/  BAR.SYNC.DEFER_BLOCKING 0x2, 0x80 ;  /* 0x0082000000007b1d */ /* 0x000fec0000010000 */
[----:B------:R-:W-:Y:S05]  /*eae0*/  @!P0 BRA `(.L_x_257) ;  /* 0x0000000000048947 */ /* 0x000fea0003800000 */
[----:B------:R-:W-:Y:S01]  /*eaf0*/  BPT.TRAP 0x1 ;  /* 0x000000040000795c */ /* 0x000fe20000300000 */
.L_x_257:
[----:B------:R-:W3:Y:S01]  /*eb00*/  LDL R0, [R1+0x8] ;  /* 0x0000080001007983 */ /* 0x000ee20000100800 */
[----:B--2---:R-:W-:Y:S02]  /*eb10*/  VIADD R2, R2, 0x19c80 ;  /* 0x00019c8002027836 */ /* 0x004fe40000000000 */
[----:B------:R-:W-:-:S03]  /*eb20*/  IMAD.MOV.U32 R4, RZ, RZ, R22 ;  /* 0x000000ffff047224 */ /* 0x000fc600078e0016 */
[----:B---3--:R-:W-:Y:S01]  /*eb30*/  PRMT R2, R0, 0x654, R2 ;  /* 0x0000065400027816 */ /* 0x008fe20000000002 */
[----:B------:R-:W-:-:S03]  /*eb40*/  IMAD.MOV.U32 R0, RZ, RZ, R19 ;  /* 0x000000ffff007224 */ /* 0x000fc600078e0013 */
[----:B------:R2:W-:Y:S01]  /*eb50*/  SYNCS.ARRIVE.TRANS64.RED.A1T0 RZ, [R2+URZ], RZ ;  /* 0x000000ff02ff79a7 */ /* 0x0005e2000810043f */
[----:B------:R-:W-:Y:S05]  /*eb60*/  @P1 BRA `(.L_x_258) ;  /* 0xfffffff000081947 */ /* 0x000fea000383ffff */
.L_x_238:
[----:B--2---:R-:W2:Y:S01]  /*eb70*/  S2R R2, SR_TID.X ;  /* 0x0000000000027919 */ /* 0x004ea20000002100 */
[----:B-1----:R-:W-:Y:S01]  /*eb80*/  IMAD.U32 R0, RZ, RZ, UR46 ;  /* 0x0000002eff007e24 */ /* 0x002fe2000f8e00ff */
[----:B------:R-:W-:Y:S04]  /*eb90*/  BSSY B0, `(.L_x_259) ;  /* 0x0000011000007945 */ /* 0x000fe80003800000 */
[----:B------:R-:W-:Y:S02]  /*eba0*/  ISETP.NE.AND P0, PT, R0, 0x3, PT ;  /* 0x000000030000780c */ /* 0x000fe40003f05270 */
[----:B--2---:R-:W-:-:S04]  /*ebb0*/  LOP3.LUT R2, R2, 0x7f, RZ, 0xc0, !PT ;  /* 0x0000007f02027812 */ /* 0x004fc800078ec0ff */
[----:B------:R-:W-:-:S13]  /*ebc0*/  ISETP.NE.AND P1, PT, R2, RZ, PT ;  /* 0x000000ff0200720c */ /* 0x000fda0003f25270 */
[----:B------:R-:W-:Y:S05]  /*ebd0*/  @P1 BRA `(.L_x_260) ;  /* 0x0000000000301947 */ /* 0x000fea0003800000 */
[----:B------:R-:W1:Y:S01]  /*ebe0*/  S2R R5, SR_LANEID ;  /* 0x0000000000057919 */ /* 0x000e620000000000 */
[----:B------:R-:W-:Y:S01]  /*ebf0*/  VOTEU.ANY UR4, UPT, PT ;  /* 0x0000000000047886 */ /* 0x000fe200038e0100 */
[----:B0-----:R-:W0:Y:S01]  /*ec00*/  LDC.64 R2, c[0x0][0xc60] ;  /* 0x00031800ff027b82 */ /* 0x001e220000000a00 */
[----:B------:R-:W1:Y:S02]  /*ec10*/  FLO.U32 R0, UR4 ;  /* 0x0000000400007d00 */ /* 0x000e6400080e0000 */
[----:B-1----:R-:W-:-:S06]  /*ec20*/  ISETP.EQ.U32.AND P1, PT, R0, R5, PT ;  /* 0x000000050000720c */ /* 0x002fcc0003f22070 */
[----:B------:R-:W0:Y:S07]  /*ec30*/  POPC R5, UR4 ;  /* 0x0000000400057d09 */ /* 0x000e2e0008000000 */
[----:B0-----:R-:W2:Y:S01]  /*ec40*/  @P1 ATOMG.E.ADD.STRONG.GPU PT, R3, desc[UR52][R2.64], R5 ;  /* 0x00000005020319a8 */ /* 0x001ea200081ee1f4 */
[----:B------:R-:W0:Y:S02]  /*ec50*/  S2R R4, SR_LTMASK ;  /* 0x0000000000047919 */ /* 0x000e240000003900 */
[----:B0-----:R-:W-:-:S04]  /*ec60*/  LOP3.LUT R4, R4, UR4, RZ, 0xc0, !PT ;  /* 0x0000000404047c12 */ /* 0x001fc8000f8ec0ff */
[----:B------:R-:W0:Y:S01]  /*ec70*/  POPC R7, R4 ;  /* 0x0000000400077309 */ /* 0x000e220000000000 */
[----:B--2---:R-:W0:Y:S02]  /*ec80*/  SHFL.IDX PT, R0, R3, R0, 0x1f ;  /* 0x00001f0003007589 */ /* 0x004e2400000e0000 */
[----:B0-----:R-:W-:-:S07]  /*ec90*/  IADD3 R24, R0, UR47, R7 ;  /* 0x0000002f00187c10 */ /* 0x001fce000fffe007 */
.L_x_260:
[----:B------:R-:W-:Y:S05]  /*eca0*/  BSYNC B0 ;  /* 0x0000000000007941 */ /* 0x000fea0003800000 */
.L_x_259:
[----:B------:R-:W-:Y:S05]  /*ecb0*/  @!P0 BRA `(.L_x_261) ;  /* 0x0000000000048947 */ /* 0x000fea0003800000 */
[----:B------:R-:W-:Y:S01]  /*ecc0*/  BPT.TRAP 0x1 ;  /* 0x000000040000795c */ /* 0x000fe20000300000 */
.L_x_261:
[----:B------:R-:W-:Y:S01]  /*ecd0*/  LOP3.LUT R0, R22, 0x1, RZ, 0x3c, !PT ;  /* 0x0000000116007812 */ /* 0x000fe200078e3cff */
[----:B0-----:R-:W-:Y:S01]  /*ece0*/  IMAD R3, R19, 0x8, R16 ;  /* 0x0000000813037824 */ /* 0x001fe200078e0210 */
[----:B------:R-:W-:Y:S02]  /*ecf0*/  BSSY B0, `(.L_x_262) ;  /* 0x0000004000007945 */ /* 0x000fe40003800000 */
[----:B------:R-:W-:-:S04]  /*ed00*/  SHF.L.U32 R0, R0, 0x1f, RZ ;  /* 0x0000001f00007819 */ /* 0x000fc800000006ff */
[----:B------:R-:W0:Y:S02]  /*ed10*/  SYNCS.PHASECHK.TRANS64.TRYWAIT P1, [R3+URZ+0x19c70], R0 ;  /* 0x019c7000030075a7 */ /* 0x000e24000802017f */
[----:B0-----:R-:W-:Y:S05]  /*ed20*/  @!P1 BRA `(.L_x_263) ;  /* 0x0000002400f89947 */ /* 0x001fea0003800000 */
.L_x_334:
[----:B------:R-:W-:Y:S05]  /*ed30*/  BSYNC B0 ;  /* 0x0000000000007941 */ /* 0x000fea0003800000 */
.L_x_262:
[----:B------:R-:W-:-:S05]  /*ed40*/  IMAD.U32 R2, RZ, RZ, UR44 ;  /* 0x0000002cff027e24 */ /* 0x000fca000f8e00ff */
[----:B------:R-:W-:-:S13]  /*ed50*/  ISETP.NE.AND P1, PT, R2, 0x3, PT ;  /* 0x000000030200780c */ /* 0x000fda0003f25270 */
[----:B------:R-:W-:Y:S05]  /*ed60*/  @!P1 BRA `(.L_x_264) ;  /* 0x0000000000049947 */ /* 0x000fea0003800000 */
[----:B------:R-:W-:Y:S01]  /*ed70*/  BPT.TRAP 0x1 ;  /* 0x000000040000795c */ /* 0x000fe20000300000 */
.L_x_264:
[----:B0-----:R-:W-:-:S04]  /*ed80*/  SHF.L.U32 R0, R22, 0x1f, RZ ;  /* 0x0000001f16007819 */ /* 0x001fc800000006ff */
[----:B------:R-:W0:Y:S02]  /*ed90*/  SYNCS.PHASECHK.TRANS64.TRYWAIT P1, [R3+URZ+0x19c60], R0 ;  /* 0x019c6000030075a7 */ /* 0x000e24000802017f */
[----:B0-----:R-:W-:Y:S05]  /*eda0*/  @!P1 BRA `(.L_x_265) ;  /* 0x0000002400ec9947 */ /* 0x001fea0003800000 */
.L_x_335:
[----:B------:R-:W2:Y:S04]  /*edb0*/  LDL R4, [R1+0x18] ;  /* 0x0000180001047983 */ /* 0x000ea80000100800 */
[----:B------:R-:W3:Y:S04]  /*edc0*/  LDL R10, [R1+0x10] ;  /* 0x00001000010a7983 */ /* 0x000ee80000100800 */
[----:B------:R-:W4:Y:S01]  /*edd0*/  LDL R12, [R1+0x14] ;  /* 0x00001400010c7983 */ /* 0x000f220000100800 */
[----:B------:R-:W-:Y:S01]  /*ede0*/  IMAD R2, R19, 0x3000, RZ ;  /* 0x0000300013027824 */ /* 0x000fe200078e02ff */
[----:B------:R-:W-:Y:S05]  /*edf0*/  WARPSYNC.ALL ;  /* 0x0000000000007948 */ /* 0x000fea0003800000 */
[----:B--2---:R-:W-:-:S02]  /*ee00*/  LOP3.LUT R5, R2, R4, RZ, 0xfc, !PT ;  /* 0x0000000402057212 */ /* 0x004fc400078efcff */
[----:B---3--:R-:W-:-:S03]  /*ee10*/  LOP3.LUT R2, R2, R10, RZ, 0xfc, !PT ;  /* 0x0000000a02027212 */ /* 0x008fc600078efcff */
[C---:B0-----:R-:W-:Y:S02]  /*ee20*/  IMAD.IADD R0, R16.reuse, 0x1, R5 ;  /* 0x0000000110007824 */ /* 0x041fe400078e0205 */
[----:B------:R-:W-:-:S03]  /*ee30*/  IMAD.IADD R2, R16, 0x1, R2 ;  /* 0x0000000110027824 */ /* 0x000fc600078e0202 */
[----:B------:R-:W0:Y:S02]  /*ee40*/  LDSM.16.MT88.4 R4, [R0+0x9000] ;  /* 0x009000000004783b */ /* 0x000e240000004200 */
        /* <DEDUP_REMOVED lines=18> */
[----:B----4-:R-:W-:Y:S01]  /*ef70*/  IADD3 R2, R12, 0x3000, R2 ;  /* 0x000030000c027810 */ /* 0x010fe20007ffe002 */
        /* <DEDUP_REMOVED lines=27> */
.L_x_266:
[----:B-1----:R1:W-:Y:S01]  /*f130*/  SYNCS.ARRIVE.TRANS64.A1T0 RZ, [R3+URZ+0x19c50], RZ ;  /* 0x019c50ff03ff79a7 */ /* 0x0023e2000810003f */
[----:B------:R-:W-:Y:S06]  /*f140*/  BAR.SYNC.DEFER_BLOCKING 0x2, 0x80 ;  /* 0x0082000000007b1d */ /* 0x000fec0000010000 */
[----:B------:R-:W-:Y:S05]  /*f150*/  @!P0 BRA `(.L_x_267) ;  /* 0x0000000000048947 */ /* 0x000fea0003800000 */
[----:B------:R-:W-:Y:S01]  /*f160*/  BPT.TRAP 0x1 ;  /* 0x000000040000795c */ /* 0x000fe20000300000 */
.L_x_267:
[----:B------:R-:W2:Y:S01]  /*f170*/  LDL R0, [R1+0x8] ;  /* 0x0000080001007983 */ /* 0x000ea20000100800 */
[----:B-1----:R-:W-:Y:S02]  /*f180*/  VIADD R3, R3, 0x19c80 ;  /* 0x00019c8003037836 */ /* 0x002fe40000000000 */
[----:B------:R-:W-:-:S05]  /*f190*/  VIADD R19, R19, 0x1 ;  /* 0x0000000113137836 */ /* 0x000fca0000000000 */
[----:B------:R-:W-:-:S04]  /*f1a0*/  ISETP.NE.AND P0, PT, R19, 0x2, PT ;  /* 0x000000021300780c */ /* 0x000fc80003f05270 */
[----:B------:R-:W-:Y:S02]  /*f1b0*/  SEL R19, R19, RZ, P0 ;  /* 0x000000ff13137207 */ /* 0x000fe40000000000 */
[----:B--2---:R-:W-:-:S04]  /*f1c0*/  PRMT R3, R0, 0x654, R3 ;  /* 0x0000065400037816 */ /* 0x004fc80000000003 */
[----:B------:R1:W-:Y:S02]  /*f1d0*/  SYNCS.ARRIVE.TRANS64.RED.A1T0 RZ, [R3+URZ], RZ ;  /* 0x000000ff03ff79a7 */ /* 0x0003e4000810043f */
[----:B-1----:R-:W-:-:S04]  /*f1e0*/  SEL R3, RZ, 0x1, P0 ;  /* 0x00000001ff037807 */ /* 0x002fc80000000000 */
[----:B------:R-:W-:-:S07]  /*f1f0*/  LOP3.LUT R22, R22, R3, RZ, 0x3c, !PT ;  /* 0x0000000316167212 */ /* 0x000fce00078e3cff */
.L_x_208:
[----:B------:R-:W-:Y:S05]  /*f200*/  BSYNC B7 ;  /* 0x0000000000077941 */ /* 0x000fea0003800000 */
.L_x_206:
[----:B------:R-:W-:-:S13]  /*f210*/  LOP3.LUT P0, RZ, R28, 0x20, RZ, 0xc0, !PT ;  /* 0x000000201cff7812 */ /* 0x000fda000780c0ff */
[----:B------:R-:W-:Y:S05]  /*f220*/  @!P0 BRA `(.L_x_268) ;  /* 0x0000000000288947 */ /* 0x000fea0003800000 */
[----:B------:R-:W1:Y:S08]  /*f230*/  S2UR UR4, SR_CgaCtaId ;  /* 0x00000000000479c3 */ /* 0x000e700000008800 */
[----:B------:R-:W-:Y:S01]  /*f240*/  BAR.SYNC.DEFER_BLOCKING 0x5, 0x200 ;  /* 0x0148000000007b1d */ /* 0x000fe20000010000 */
[----:B------:R-:W-:Y:S01]  /*f250*/  MOV R16, 0x400 ;  /* 0x0000040000107802 */ /* 0x000fe20000000f00 */
[----:B-1----:R-:W-:-:S05]  /*f260*/  IMAD.U32 R0, RZ, RZ, UR4 ;  /* 0x00000004ff007e24 */ /* 0x002fca000f8e00ff */
[----:B------:R-:W-:Y:S01]  /*f270*/  LEA R16, R0, R16, 0x18 ;  /* 0x0000001000107211 */ /* 0x000fe200078ec0ff */
[----:B------:R-:W-:Y:S04]  /*f280*/  STL [R1+0x8], R0 ;  /* 0x0000080001007387 */ /* 0x000fe80000100800 */
[----:B------:R-:W1:Y:S02]  /*f290*/  LDS.128 R24, [R16+0x19cd0] ;  /* 0x019cd00010187984 */ /* 0x000e640000000c00 */
[----:B-1----:R-:W-:Y:S01]  /*f2a0*/  R2UR UR40, R27 ;  /* 0x000000001b2872ca */ /* 0x002fe200000e0000 */
[----:B------:R-:W-:Y:S06]  /*f2b0*/  BAR.ARV 0x4, 0x200 ;  /* 0x0108000000007b1d */ /* 0x000fec0000002000 */
[----:B------:R-:W-:Y:S08]  /*f2c0*/  BRA `(.L_x_269) ;  /* 0x0000000800ac7947 */ /* 0x000ff00003800000 */
.L_x_268:
[----:B------:R-:W0:Y:S01]  /*f2d0*/  S2R R0, SR_TID.X ;  /* 0x0000000000007919 */ /* 0x000e220000002100 */
[----:B------:R-:W-:Y:S01]  /*f2e0*/  ULDC UR4, c[0x0][0xc3c] ;  /* 0x00030f0000047ab9 */ /* 0x000fe20000000800 */
[----:B0-----:R-:W-:Y:S01]  /*f2f0*/  LOP3.LUT R10, R0, 0x1f, RZ, 0xc0, !PT ;  /* 0x0000001f000a7812 */ /* 0x001fe200078ec0ff */
[----:B------:R-:W-:-:S03]  /*f300*/  IMAD.MOV.U32 R0, RZ, RZ, RZ ;  /* 0x000000ffff007224 */ /* 0x000fc600078e00ff */
[C---:B------:R-:W-:Y:S01]  /*f310*/  ISETP.NE.AND P0, PT, R10.reuse, 0x1f, PT ;  /* 0x0000001f0a00780c */ /* 0x040fe20003f05270 */
[----:B------:R-:W-:-:S05]  /*f320*/  VIADD R7, R10, UR40 ;  /* 0x000000280a077c36 */ /* 0x000fca0008000000 */
[----:B------:R-:W-:Y:S01]  /*f330*/  ISETP.GE.OR P1, PT, R7, UR4, !P0 ;  /* 0x0000000407007c0c */ /* 0x000fe2000c726670 */
[----:B------:R-:W-:Y:S01]  /*f340*/  IMAD.MOV.U32 R6, RZ, RZ, RZ ;  /* 0x000000ffff067224 */ /* 0x000fe200078e00ff */
[----:B------:R-:W-:Y:S01]  /*f350*/  ISETP.GE.U32.AND P2, PT, R10, 0x2, PT ;  /* 0x000000020a00780c */ /* 0x000fe20003f46070 */
[----:B------:R-:W-:-:S10]  /*f360*/  ULDC UR4, c[0x0][0xc3c] ;  /* 0x00030f0000047ab9 */ /* 0x000fd40000000800 */
[----:B------:R-:W0:Y:S08]  /*f370*/  @!P1 LDC.64 R2, c[0x0][0xc80] ;  /* 0x00032000ff029b82 */ /* 0x000e300000000a00 */
[----:B------:R-:W1:Y:S01]  /*f380*/  @!P1 LDC.64 R4, c[0x0][0xc78] ;  /* 0x00031e00ff049b82 */ /* 0x000e620000000a00 */
[----:B0-----:R-:W-:-:S05]  /*f390*/  @!P1 IMAD.WIDE R2, R7, 0x4, R2 ;  /* 0x0000000407029825 */ /* 0x001fca00078e0202 */
[----:B------:R1:W2:Y:S02]  /*f3a0*/  @!P1 LDG.E R0, desc[UR52][R2.64] ;  /* 0x0000003402009981 */ /* 0x0002a4000c1e1900 */
[----:B-1----:R-:W-:-:S05]  /*f3b0*/  @!P1 IMAD.WIDE R2, R7, 0x4, R4 ;  /* 0x0000000407029825 */ /* 0x002fca00078e0204 */
[----:B------:R0:W2:Y:S01]  /*f3c0*/  @!P1 LDG.E R6, desc[UR52][R2.64] ;  /* 0x0000003402069981 */ /* 0x0000a2000c1e1900 */
[C---:B------:R-:W-:Y:S02]  /*f3d0*/  ISETP.NE.AND P1, PT, R10.reuse, RZ, PT ;  /* 0x000000ff0a00720c */ /* 0x040fe40003f25270 */
[C---:B------:R-:W-:Y:S02]  /*f3e0*/  ISETP.GE.U32.AND P3, PT, R10.reuse, 0x4, PT ;  /* 0x000000040a00780c */ /* 0x040fe40003f66070 */
[C---:B------:R-:W-:Y:S02]  /*f3f0*/  ISETP.GE.U32.AND P4, PT, R10.reuse, 0x8, PT ;  /* 0x000000080a00780c */ /* 0x040fe40003f86070 */
[----:B------:R-:W-:Y:S01]  /*f400*/  ISETP.GE.U32.AND P5, PT, R10, 0x10, PT ;  /* 0x000000100a00780c */ /* 0x000fe20003fa6070 */
[----:B0-----:R-:W0:Y:S01]  /*f410*/  LDC R3, c[0x0][0xc38] ;  /* 0x00030e00ff037b82 */ /* 0x001e220000000800 */
[----:B--2---:R-:W-:-:S05]  /*f420*/  IMAD R4, R6, R0, RZ ;  /* 0x0000000006047224 */ /* 0x004fca00078e02ff */
[----:B------:R-:W1:Y:S02]  /*f430*/  SHFL.UP PT, R5, R4, 0x1, RZ ;  /* 0x0420000004057989 */ /* 0x000e6400000e00ff */
[----:B-1----:R-:W-:-:S05]  /*f440*/  SEL R5, R5, RZ, P1 ;  /* 0x000000ff05057207 */ /* 0x002fca0000800000 */
[----:B------:R-:W-:Y:S02]  /*f450*/  IMAD.IADD R5, R4, 0x1, R5 ;  /* 0x0000000104057824 */ /* 0x000fe400078e0205 */
[----:B------:R-:W-:Y:S04]  /*f460*/  SHFL.IDX PT, R4, R24, RZ, 0x1f ;  /* 0x00001fff18047589 */ /* 0x000fe800000e0000 */
[----:B------:R-:W1:Y:S02]  /*f470*/  SHFL.UP PT, R7, R5, 0x2, RZ ;  /* 0x0440000005077989 */ /* 0x000e6400000e00ff */
[----:B-1----:R-:W-:-:S05]  /*f480*/  SEL R8, R7, RZ, P2 ;  /* 0x000000ff07087207 */ /* 0x002fca0001000000 */
[----:B------:R-:W-:Y:S02]  /*f490*/  IMAD.IADD R8, R5, 0x1, R8 ;  /* 0x0000000105087824 */ /* 0x000fe400078e0208 */
[----:B------:R1:W-:Y:S04]  /*f4a0*/  SHFL.IDX PT, R5, R24, 0x1, 0x1f ;  /* 0x00201f0018057f89 */ /* 0x0003e800000e0000 */
[----:B------:R-:W2:Y:S01]  /*f4b0*/  SHFL.UP PT, R7, R8, 0x4, RZ ;  /* 0x0480000008077989 */ /* 0x000ea200000e00ff */
[----:B-1----:R-:W-:Y:S01]  /*f4c0*/  IMAD.MOV.U32 R24, RZ, RZ, RZ ;  /* 0x000000ffff187224 */ /* 0x002fe200078e00ff */
[----:B--2---:R-:W-:-:S05]  /*f4d0*/  SEL R7, R7, RZ, P3 ;  /* 0x000000ff07077207 */ /* 0x004fca0001800000 */
        /* <DEDUP_REMOVED lines=11> */
[----:B------:R-:W-:Y:S05]  /*f590*/  @P6 BRA `(.L_x_270) ;  /* 0x0000000000986947 */ /* 0x000fea0003800000 */
.L_x_272:
[----:B------:R-:W-:-:S04]  /*f5a0*/  UIADD3 UR40, UR40, 0x1f, URZ ;  /* 0x0000001f28287890 */ /* 0x000fc8000fffe03f */
[----:B------:R-:W-:-:S06]  /*f5b0*/  UISETP.GE.AND UP0, UPT, UR40, UR4, UPT ;  /* 0x000000042800728c */ /* 0x000fcc000bf06270 */
[----:B------:R-:W-:-:S13]  /*f5c0*/  PLOP3.LUT P6, PT, PT, PT, UP0, 0x40, 0x0 ;  /* 0x000000000000781c */ /* 0x000fda0003fce808 */
[----:B------:R-:W-:Y:S05]  /*f5d0*/  @!P6 BRA `(.L_x_271) ;  /* 0x0000000400a8e947 */ /* 0x000fea0003800000 */
[----:B------:R-:W0:Y:S02]  /*f5e0*/  S2R R0, SR_TID.X ;  /* 0x0000000000007919 */ /* 0x000e240000002100 */
[----:B0-----:R-:W-:-:S05]  /*f5f0*/  LOP3.LUT R0, R0, 0x1f, RZ, 0xc0, !PT ;  /* 0x0000001f00007812 */ /* 0x001fca00078ec0ff */
[----:B------:R-:W-:Y:S02]  /*f600*/  VIADD R6, R0, UR40 ;  /* 0x0000002800067c36 */ /* 0x000fe40008000000 */
[----:B------:R-:W-:-:S03]  /*f610*/  IMAD.MOV.U32 R0, RZ, RZ, RZ ;  /* 0x000000ffff007224 */ /* 0x000fc600078e00ff */
[----:B------:R-:W-:-:S13]  /*f620*/  ISETP.GE.OR P6, PT, R6, UR4, !P0 ;  /* 0x0000000406007c0c */ /* 0x000fda000c7c6670 */
[----:B------:R-:W0:Y:S02]  /*f630*/  @!P6 LDC.64 R2, c[0x0][0xc80] ;  /* 0x00032000ff02eb82 */ /* 0x000e240000000a00 */
[----:B0-----:R-:W-:-:S05]  /*f640*/  @!P6 IMAD.WIDE R2, R6, 0x4, R2 ;  /* 0x000000040602e825 */ /* 0x001fca00078e0202 */
[----:B------:R0:W2:Y:S02]  /*f650*/  @!P6 LDG.E R0, desc[UR52][R2.64] ;  /* 0x000000340200e981 */ /* 0x0000a4000c1e1900 */
[----:B0-----:R-:W0:Y:S02]  /*f660*/  @!P6 LDC.64 R2, c[0x0][0xc78] ;  /* 0x00031e00ff02eb82 */ /* 0x001e240000000a00 */
[----:B0-----:R-:W-:-:S04]  /*f670*/  @!P6 IMAD.WIDE R2, R6, 0x4, R2 ;  /* 0x000000040602e825 */ /* 0x001fc800078e0202 */
[----:B------:R-:W-:-:S06]  /*f680*/  IMAD.MOV.U32 R6, RZ, RZ, RZ ;  /* 0x000000ffff067224 */ /* 0x000fcc00078e00ff */
[----:B------:R-:W2:Y:S02]  /*f690*/  @!P6 LDG.E R6, desc[UR52][R2.64] ;  /* 0x000000340206e981 */ /* 0x000ea4000c1e1900 */
[----:B--2---:R-:W-:-:S05]  /*f6a0*/  IMAD R10, R6, R0, RZ ;  /* 0x00000000060a7224 */ /* 0x004fca00078e02ff */
        /* <DEDUP_REMOVED lines=14> */
[----:B------:R-:W-:Y:S02]  /*f790*/  IMAD.IADD R2, R2, 0x1, R3 ;  /* 0x0000000102027824 */ /* 0x000fe400078e0203 */
[----:B------:R-:W0:Y:S03]  /*f7a0*/  LDC R3, c[0x0][0xc38] ;  /* 0x00030e00ff037b82 */ /* 0x000e260000000800 */
[----:B------:R-:W0:Y:S02]  /*f7b0*/  SHFL.IDX PT, R10, R2, 0x1f, 0x1f ;  /* 0x03e01f00020a7f89 */ /* 0x000e2400000e0000 */
[----:B0-----:R-:W-:-:S04]  /*f7c0*/  IMAD R8, R10, R3, RZ ;  /* 0x000000030a087224 */ /* 0x001fc800078e02ff */
[----:B------:R-:W-:-:S05]  /*f7d0*/  IMAD.IADD R5, R8, 0x1, R5 ;  /* 0x0000000108057824 */ /* 0x000fca00078e0205 */
[----:B------:R-:W-:-:S13]  /*f7e0*/  ISETP.GT.AND P6, PT, R5, R4, PT ;  /* 0x000000040500720c */ /* 0x000fda0003fc4270 */
[----:B------:R-:W-:Y:S05]  /*f7f0*/  @!P6 BRA `(.L_x_272) ;  /* 0xfffffffc0068e947 */ /* 0x000fea000383ffff */
.L_x_270:
[----:B------:R-:W-:-:S04]  /*f800*/  IMAD.IADD R5, R5, 0x1, -R8 ;  /* 0x0000000105057824 */ /* 0x000fc800078e0a08 */
[----:B------:R-:W-:-:S05]  /*f810*/  IMAD R7, R2, R3, R5 ;  /* 0x0000000302077224 */ /* 0x000fca00078e0205 */
[----:B------:R-:W-:-:S13]  /*f820*/  ISETP.GT.AND P0, PT, R7, R4, PT ;  /* 0x000000040700720c */ /* 0x000fda0003f04270 */
[----:B------:R-:W-:Y:S02]  /*f830*/  VOTEU.ANY UR5, UPT, !P0 ;  /* 0x0000000000057886 */ /* 0x000fe400040e0100 */
[----:B------:R-:W-:Y:S01]  /*f840*/  ISETP.NE.AND P0, PT, RZ, UR5, PT ;  /* 0x00000005ff007c0c */ /* 0x000fe2000bf05270 */
[----:B------:R-:W-:-:S06]  /*f850*/  UPOPC UR4, UR5 ;  /* 0x00000005000472bf */ /* 0x000fcc0008000000 */
[----:B------:R-:W-:Y:S02]  /*f860*/  IMAD.U32 R7, RZ, RZ, UR4 ;  /* 0x00000004ff077e24 */ /* 0x000fe4000f8e00ff */
[----:B------:R-:W-:-:S03]  /*f870*/  IMAD.U32 R9, RZ, RZ, UR4 ;  /* 0x00000004ff097e24 */ /* 0x000fc6000f8e00ff */
[----:B------:R0:W1:Y:S04]  /*f880*/  SHFL.IDX PT, R0, R0, R7, 0x1f ;  /* 0x00001f0700007589 */ /* 0x00006800000e0000 */
[----:B------:R0:W2:Y:S01]  /*f890*/  SHFL.IDX PT, R6, R6, R9, 0x1f ;  /* 0x00001f0906067589 */ /* 0x0000a200000e0000 */
[----:B------:R-:W-:Y:S05]  /*f8a0*/  @!P0 BRA `(.L_x_273) ;  /* 0x00000000000c8947 */ /* 0x000fea0003800000 */
[----:B------:R-:W-:-:S06]  /*f8b0*/  UIADD3 UR5, UR4, -0x1, URZ ;  /* 0xffffffff04057890 */ /* 0x000fcc000fffe03f */
[----:B0-----:R-:W-:-:S05]  /*f8c0*/  IMAD.U32 R7, RZ, RZ, UR5 ;  /* 0x00000005ff077e24 */ /* 0x001fca000f8e00ff */
[----:B------:R3:W4:Y:S02]  /*f8d0*/  SHFL.IDX PT, R24, R2, R7, 0x1f ;  /* 0x00001f0702187589 */ /* 0x00072400000e0000 */
.L_x_273:
[-C--:B01-3--:R-:W-:Y:S01]  /*f8e0*/  IABS R7, R0.reuse ;  /* 0x0000000000077213 */ /* 0x08bfe20000000000 */
[----:B----4-:R-:W-:Y:S01]  /*f8f0*/  IMAD R24, R24, R3, R5 ;  /* 0x0000000318187224 */ /* 0x010fe200078e0205 */
[----:B------:R-:W-:Y:S02]  /*f900*/  UIADD3 UR40, UR4, UR40, URZ ;  /* 0x0000002804287290 */ /* 0x000fe4000fffe03f */
[----:B------:R-:W0:Y:S01]  /*f910*/  I2F.RP R5, R7 ;  /* 0x0000000700057306 */ /* 0x000e220000209400 */
[----:B------:R-:W-:Y:S01]  /*f920*/  IMAD.IADD R25, R4, 0x1, -R24 ;  /* 0x0000000104197824 */ /* 0x000fe200078e0a18 */
[----:B------:R-:W-:-:S05]  /*f930*/  IABS R4, R0 ;  /* 0x0000000000047213 */ /* 0x000fca0000000000 */
[----:B------:R-:W-:Y:S01]  /*f940*/  IMAD.MOV R4, RZ, RZ, -R4 ;  /* 0x000000ffff047224 */ /* 0x000fe200078e0a04 */
[----:B0-----:R-:W0:Y:S02]  /*f950*/  MUFU.RCP R5, R5 ;  /* 0x0000000500057308 */ /* 0x001e240000001000 */
[----:B0-----:R-:W-:-:S06]  /*f960*/  VIADD R8, R5, 0xffffffe ;  /* 0x0ffffffe05087836 */ /* 0x001fcc0000000000 */
[----:B------:R-:W0:Y:S02]  /*f970*/  F2I.FTZ.U32.TRUNC.NTZ R3, R8 ;  /* 0x0000000800037305 */ /* 0x000e24000021f000 */
[----:B0-----:R-:W-:-:S04]  /*f980*/  IMAD.MOV R2, RZ, RZ, -R3 ;  /* 0x000000ffff027224 */ /* 0x001fc800078e0a03 */
[----:B------:R-:W-:Y:S02]  /*f990*/  IMAD R9, R2, R7, RZ ;  /* 0x0000000702097224 */ /* 0x000fe400078e02ff */
[----:B------:R-:W-:-:S04]  /*f9a0*/  IMAD.MOV.U32 R2, RZ, RZ, RZ ;  /* 0x000000ffff027224 */ /* 0x000fc800078e00ff */
[----:B------:R-:W-:Y:S01]  /*f9b0*/  IMAD.HI.U32 R2, R3, R9, R2 ;  /* 0x0000000903027227 */ /* 0x000fe200078e0002 */
[----:B------:R-:W-:-:S05]  /*f9c0*/  IABS R3, R25 ;  /* 0x0000001900037213 */ /* 0x000fca0000000000 */
[----:B------:R-:W-:-:S04]  /*f9d0*/  IMAD.HI.U32 R5, R2, R3, RZ ;  /* 0x0000000302057227 */ /* 0x000fc800078e00ff */
[----:B------:R-:W-:Y:S01]  /*f9e0*/  IMAD R2, R5, R4, R3 ;  /* 0x0000000405027224 */ /* 0x000fe200078e0203 */
[----:B--2---:R-:W-:-:S04]  /*f9f0*/  IABS R4, R6 ;  /* 0x0000000600047213 */ /* 0x004fc80000000000 */
[----:B------:R-:W-:-:S13]  /*fa00*/  ISETP.GT.U32.AND P1, PT, R7, R2, PT ;  /* 0x000000020700720c */ /* 0x000fda0003f24070 */
[----:B------:R-:W-:Y:S02]  /*fa10*/  @!P1 IMAD.IADD R2, R2, 0x1, -R7 ;  /* 0x0000000102029824 */ /* 0x000fe400078e0a07 */
[----:B------:R-:W-:Y:S01]  /*fa20*/  @!P1 VIADD R5, R5, 0x1 ;  /* 0x0000000105059836 */ /* 0x000fe20000000000 */
[----:B------:R-:W-:Y:S02]  /*fa30*/  ISETP.NE.AND P1, PT, R0, RZ, PT ;  /* 0x000000ff0000720c */ /* 0x000fe40003f25270 */
[----:B------:R-:W-:Y:S01]  /*fa40*/  ISETP.GE.U32.AND P0, PT, R2, R7, PT ;  /* 0x000000070200720c */ /* 0x000fe20003f06070 */
[----:B------:R-:W-:Y:S01]  /*fa50*/  IMAD.MOV.U32 R2, RZ, RZ, RZ ;  /* 0x000000ffff027224 */ /* 0x000fe200078e00ff */
[----:B------:R-:W0:Y:S11]  /*fa60*/  I2F.RP R7, R4 ;  /* 0x0000000400077306 */ /* 0x000e360000209400 */
[----:B------:R-:W-:Y:S01]  /*fa70*/  @P0 VIADD R5, R5, 0x1 ;  /* 0x0000000105050836 */ /* 0x000fe20000000000 */
[----:B0-----:R-:W0:Y:S02]  /*fa80*/  MUFU.RCP R7, R7 ;  /* 0x0000000700077308 */ /* 0x001e240000001000 */
[----:B0-----:R-:W-:-:S06]  /*fa90*/  VIADD R8, R7, 0xffffffe ;  /* 0x0ffffffe07087836 */ /* 0x001fcc0000000000 */
[----:B------:R0:W1:Y:S02]  /*faa0*/  F2I.FTZ.U32.TRUNC.NTZ R3, R8 ;  /* 0x0000000800037305 */ /* 0x000064000021f000 */
[----:B0-----:R-:W-:-:S05]  /*fab0*/  IABS R8, R6 ;  /* 0x0000000600087213 */ /* 0x001fca0000000000 */
[----:B------:R-:W-:Y:S02]  /*fac0*/  IMAD.MOV R8, RZ, RZ, -R8 ;  /* 0x000000ffff087224 */ /* 0x000fe400078e0a08 */
[----:B-1----:R-:W-:-:S04]  /*fad0*/  IMAD.MOV R9, RZ, RZ, -R3 ;  /* 0x000000ffff097224 */ /* 0x002fc800078e0a03 */
[----:B------:R-:W-:-:S04]  /*fae0*/  IMAD R9, R9, R4, RZ ;  /* 0x0000000409097224 */ /* 0x000fc800078e02ff */
[----:B------:R-:W-:Y:S01]  /*faf0*/  IMAD.HI.U32 R2, R3, R9, R2 ;  /* 0x0000000903027227 */ /* 0x000fe200078e0002 */
[----:B------:R-:W-:-:S04]  /*fb00*/  LOP3.LUT R3, R25, R0, RZ, 0x3c, !PT ;  /* 0x0000000019037212 */ /* 0x000fc800078e3cff */
[----:B------:R-:W-:-:S13]  /*fb10*/  ISETP.GE.AND P2, PT, R3, RZ, PT ;  /* 0x000000ff0300720c */ /* 0x000fda0003f46270 */
[----:B------:R-:W-:Y:S01]  /*fb20*/  @!P2 IMAD.MOV R5, RZ, RZ, -R5 ;  /* 0x000000ffff05a224 */ /* 0x000fe200078e0a05 */
[----:B------:R-:W-:-:S04]  /*fb30*/  @!P1 LOP3.LUT R5, RZ, R0, RZ, 0x33, !PT ;  /* 0x00000000ff059212 */ /* 0x000fc800078e33ff */
[-C--:B------:R-:W-:Y:S01]  /*fb40*/  IABS R3, R5.reuse ;  /* 0x0000000500037213 */ /* 0x080fe20000000000 */
[----:B------:R-:W-:-:S04]  /*fb50*/  IMAD R0, R0, R5, RZ ;  /* 0x0000000500007224 */ /* 0x000fc800078e02ff */
[----:B------:R-:W-:-:S04]  /*fb60*/  IMAD.HI.U32 R2, R2, R3, RZ ;  /* 0x0000000302027227 */ /* 0x000fc800078e00ff */
[----:B------:R-:W-:Y:S02]  /*fb70*/  IMAD R3, R2, R8, R3 ;  /* 0x0000000802037224 */ /* 0x000fe400078e0203 */
[----:B------:R-:W-:-:S03]  /*fb80*/  IMAD.IADD R25, R25, 0x1, -R0 ;  /* 0x0000000119197824 */ /* 0x000fc600078e0a00 */
[----:B------:R-:W-:-:S13]  /*fb90*/  ISETP.GT.U32.AND P1, PT, R4, R3, PT ;  /* 0x000000030400720c */ /* 0x000fda0003f24070 */
[----:B------:R-:W-:Y:S02]  /*fba0*/  @!P1 IMAD.IADD R3, R3, 0x1, -R4 ;  /* 0x0000000103039824 */ /* 0x000fe400078e0a04 */
[----:B------:R-:W-:Y:S01]  /*fbb0*/  @!P1 VIADD R2, R2, 0x1 ;  /* 0x0000000102029836 */ /* 0x000fe20000000000 */
[----:B------:R-:W-:Y:S02]  /*fbc0*/  ISETP.NE.AND P1, PT, R6, RZ, PT ;  /* 0x000000ff0600720c */ /* 0x000fe40003f25270 */
[----:B------:R-:W-:Y:S02]  /*fbd0*/  ISETP.GE.U32.AND P0, PT, R3, R4, PT ;  /* 0x000000040300720c */ /* 0x000fe40003f06070 */
[----:B------:R-:W-:-:S04]  /*fbe0*/  LOP3.LUT R3, R5, R6, RZ, 0x3c, !PT ;  /* 0x0000000605037212 */ /* 0x000fc800078e3cff */
[----:B------:R-:W-:-:S07]  /*fbf0*/  ISETP.GE.AND P2, PT, R3, RZ, PT ;  /* 0x000000ff0300720c */ /* 0x000fce0003f46270 */
[----:B------:R-:W-:-:S06]  /*fc00*/  @P0 VIADD R2, R2, 0x1 ;  /* 0x0000000102020836 */ /* 0x000fcc0000000000 */
[----:B------:R-:W-:Y:S01]  /*fc10*/  @!P2 IMAD.MOV R2, RZ, RZ, -R2 ;  /* 0x000000ffff02a224 */ /* 0x000fe200078e0a02 */
[----:B------:R-:W-:-:S05]  /*fc20*/  @!P1 LOP3.LUT R2, RZ, R6, RZ, 0x33, !PT ;  /* 0x00000006ff029212 */ /* 0x000fca00078e33ff */
[--C-:B------:R-:W-:Y:S02]  /*fc30*/  IMAD.MOV R3, RZ, RZ, -R2.reuse ;  /* 0x000000ffff037224 */ /* 0x100fe400078e0a02 */
[C---:B------:R-:W-:Y:S02]  /*fc40*/  IMAD R2, R6.reuse, 0x1000000, R2 ;  /* 0x0100000006027824 */ /* 0x040fe400078e0202 */
[----:B------:R-:W-:-:S04]  /*fc50*/  IMAD R5, R6, R3, R5 ;  /* 0x0000000306057224 */ /* 0x000fc800078e0205 */
[----:B------:R-:W-:Y:S01]  /*fc60*/  IMAD R26, R5, 0x10000, R2 ;  /* 0x00010000051a7824 */ /* 0x000fe200078e0202 */
[----:B------:R-:W-:Y:S06]  /*fc70*/  BRA `(.L_x_274) ;  /* 0x0000000000107947 */ /* 0x000fec0003800000 */
.L_x_271:
[----:B------:R-:W-:Y:S01]  /*fc80*/  IMAD.MOV.U32 R24, RZ, RZ, R4 ;  /* 0x000000ffff187224 */ /* 0x000fe200078e0004 */
[----:B------:R-:W-:Y:S01]  /*fc90*/  ULDC UR40, c[0x0][0xc3c] ;  /* 0x00030f0000287ab9 */ /* 0x000fe20000000800 */
[----:B------:R-:W-:Y:S02]  /*fca0*/  IMAD.MOV.U32 R25, RZ, RZ, RZ ;  /* 0x000000ffff197224 */ /* 0x000fe400078e00ff */
[----:B------:R-:W-:-:S07]  /*fcb0*/  IMAD.MOV.U32 R26, RZ, RZ, RZ ;  /* 0x000000ffff1a7224 */ /* 0x000fce00078e00ff */
.L_x_274:
[----:B------:R1:W2:Y:S01]  /*fcc0*/  LDL R2, [R1+0x8] ;  /* 0x0000080001027983 */ /* 0x0002a20000100800 */
[----:B------:R-:W0:Y:S02]  /*fcd0*/  S2R R0, SR_TID.X ;  /* 0x0000000000007919 */ /* 0x000e240000002100 */
[----:B0-----:R-:W-:Y:S01]  /*fce0*/  LOP3.LUT R0, R0, 0x1f, RZ, 0xc0, !PT ;  /* 0x0000001f00007812 */ /* 0x001fe200078ec0ff */
[----:B------:R-:W-:Y:S03]  /*fcf0*/  BAR.SYNC.DEFER_BLOCKING 0x4, 0x200 ;  /* 0x0108000000007b1d */ /* 0x000fe60000010000 */
[----:B------:R-:W-:Y:S01]  /*fd00*/  ISETP.NE.AND P0, PT, R0, RZ, PT ;  /* 0x000000ff0000720c */ /* 0x000fe20003f05270 */
[----:B------:R-:W-:-:S12]  /*fd10*/  IMAD.U32 R27, RZ, RZ, UR40 ;  /* 0x00000028ff1b7e24 */ /* 0x000fd8000f8e00ff */
[----:B------:R-:W-:Y:S01]  /*fd20*/  @!P0 MOV R0, 0x400 ;  /* 0x0000040000008802 */ /* 0x000fe20000000f00 */
[----:B--2---:R-:W0:Y:S03]  /*fd30*/  @!P0 S2R R2, SR_CgaCtaId ;  /* 0x0000000000028919 */ /* 0x004e260000008800 */
[----:B0-----:R-:W-:Y:S01]  /*fd40*/  @!P0 LEA R16, R2, R0, 0x18 ;  /* 0x0000000002108211 */ /* 0x001fe200078ec0ff */
[----:B------:R1:W-:Y:S04]  /*fd50*/  @!P0 STL [R1+0x8], R2 ;  /* 0x0000080201008387 */ /* 0x0003e80000100800 */
[----:B------:R1:W-:Y:S01]  /*fd60*/  @!P0 STS.128 [R16+0x19cd0], R24 ;  /* 0x019cd01810008388 */ /* 0x0003e20000000c00 */
[----:B------:R-:W-:Y:S06]  /*fd70*/  BAR.ARV 0x5, 0x200 ;  /* 0x0148000000007b1d */ /* 0x000fec0000002000 */
.L_x_269:
[----:B------:R-:W-:Y:S02]  /*fd80*/  ULDC UR4, c[0x0][0xc3c] ;  /* 0x00030f0000047ab9 */ /* 0x000fe40000000800 */
[----:B------:R-:W-:-:S06]  /*fd90*/  UISETP.GE.AND UP0, UPT, UR40, UR4, UPT ;  /* 0x000000042800728c */ /* 0x000fcc000bf06270 */
[----:B------:R-:W-:-:S13]  /*fda0*/  PLOP3.LUT P0, PT, PT, PT, UP0, 0x80, 0x0 ;  /* 0x000000000000781c */ /* 0x000fda0003f0f008 */
[----:B------:R-:W-:Y:S05]  /*fdb0*/  @!P0 BRA `(.L_x_275) ;  /* 0xffffffb400fc8947 */ /* 0x000fea000383ffff */
.L_x_201:
[----:B------:R-:W2:Y:S01]  /*fdc0*/  LDL.LU R0, [R1+0x24] ;  /* 0x0000240001007983 */ /* 0x000ea20000300800 */
[----:B------:R-:W-:Y:S01]  /*fdd0*/  BSSY B0, `(.L_x_276) ;  /* 0x000000b000007945 */ /* 0x000fe20003800000 */
[----:B------:R-:W3:Y:S01]  /*fde0*/  S2R R5, SR_CgaCtaId ;  /* 0x0000000000057919 */ /* 0x000ee20000008800 */
[----:B--2---:R-:W-:-:S05]  /*fdf0*/  VIADD R0, R0, 0x1 ;  /* 0x0000000100007836 */ /* 0x004fca0000000000 */
[----:B01----:R-:W-:-:S04]  /*fe00*/  LEA.HI R2, R0, R0, RZ, 0x1 ;  /* 0x0000000000027211 */ /* 0x003fc800078f08ff */
[----:B------:R-:W-:Y:S02]  /*fe10*/  LOP3.LUT R3, R2, 0xfffffffe, RZ, 0xc0, !PT ;  /* 0xfffffffe02037812 */ /* 0x000fe400078ec0ff */
[----:B------:R-:W-:-:S03]  /*fe20*/  MOV R2, 0x400 ;  /* 0x0000040000027802 */ /* 0x000fc60000000f00 */
[----:B------:R-:W-:Y:S01]  /*fe30*/  IMAD.IADD R0, R0, 0x1, -R3 ;  /* 0x0000000100007824 */ /* 0x000fe200078e0a03 */
[----:B---3--:R-:W-:-:S04]  /*fe40*/  LEA R4, R5, R2, 0x18 ;  /* 0x0000000205047211 */ /* 0x008fc800078ec0ff */
[----:B------:R-:W-:-:S04]  /*fe50*/  SHF.L.U32 R0, R0, 0x1f, RZ ;  /* 0x0000001f00007819 */ /* 0x000fc800000006ff */
[----:B------:R-:W0:Y:S02]  /*fe60*/  SYNCS.PHASECHK.TRANS64.TRYWAIT P0, [R4+URZ+0x19c20], R0 ;  /* 0x019c2000040075a7 */ /* 0x000e24000800017f */
[----:B0-----:R-:W-:Y:S05]  /*fe70*/  @!P0 BRA `(.L_x_277) ;  /* 0x0000001400cc8947 */ /* 0x001fea0003800000 */
.L_x_336:
[----:B------:R-:W-:Y:S05]  /*fe80*/  BSYNC B0 ;  /* 0x0000000000007941 */ /* 0x000fea0003800000 */
.L_x_276:
[----:B------:R-:W-:-:S03]  /*fe90*/  UMOV UR4, 0xffffffff ;  /* 0xffffffff00047882 */ /* 0x000fc60000000000 */
[----:B------:R-:W-:Y:S05]  /*fea0*/  BRA.DIV UR4, `(.L_x_278) ;  /* 0x0000001604d47947 */ /* 0x000fea000b800000 */
[----:B0-----:R-:W0:Y:S02]  /*feb0*/  S2R R0, SR_TID.X ;  /* 0x0000000000007919 */ /* 0x001e240000002100 */
[----:B0-----:R-:W-:-:S04]  /*fec0*/  SHF.R.U32.HI R0, RZ, 0x5, R0 ;  /* 0x00000005ff007819 */ /* 0x001fc80000011600 */
[----:B------:R-:W-:-:S05]  /*fed0*/  LOP3.LUT R0, R0, 0x3, RZ, 0xc0, !PT ;  /* 0x0000000300007812 */ /* 0x000fca00078ec0ff */
[----:B------:R0:W1:Y:S02]  /*fee0*/  SHFL.IDX PT, R14, R0, RZ, 0x1f ;  /* 0x00001fff000e7589 */ /* 0x00006400000e0000 */
.L_x_339:
[----:B-1----:R-:W-:Y:S01]  /*fef0*/  ISETP.NE.AND P0, PT, R14, RZ, PT ;  /* 0x000000ff0e00720c */ /* 0x002fe20003f05270 */
[----:B------:R-:W-:-:S12]  /*ff00*/  BSSY B0, `(.L_x_279) ;  /* 0x000002c000007945 */ /* 0x000fd80003800000 */
[----:B------:R-:W-:Y:S05]  /*ff10*/  @P0 BRA `(.L_x_280) ;  /* 0x0000000000a80947 */ /* 0x000fea0003800000 */
[----:B------:R-:W-:-:S03]  /*ff20*/  UMOV UR4, 0xffffffff ;  /* 0xffffffff00047882 */ /* 0x000fc60000000000 */
[----:B------:R-:W-:Y:S05]  /*ff30*/  BRA.DIV UR4, `(.L_x_281) ;  /* 0x0000001604e47947 */ /* 0x000fea000b800000 */
[----:B------:R-:W-:-:S13]  /*ff40*/  ELECT P6, URZ, PT ;  /* 0x00000000003f782f */ /* 0x000fda00038c0000 */
.L_x_342:
[----:B------:R-:W-:Y:S05]  /*ff50*/  @!P6 BRA `(.L_x_280) ;  /* 0x000000000098e947 */ /* 0x000fea0003800000 */
[----:B------:R-:W-:-:S06]  /*ff60*/  ULOP3.LUT UR4, UR39, 0x2, URZ, 0xfc, !UPT ;  /* 0x0000000227047892 */ /* 0x000fcc000f8efc3f */
[----:B0-----:R-:W-:-:S05]  /*ff70*/  IMAD.U32 R0, RZ, RZ, UR4 ;  /* 0x00000004ff007e24 */ /* 0x001fca000f8e00ff */
[----:B------:R-:W-:-:S13]  /*ff80*/  ISETP.NE.AND P0, PT, R0, 0x3, PT ;  /* 0x000000030000780c */ /* 0x000fda0003f05270 */
[----:B------:R-:W-:Y:S05]  /*ff90*/  @!P0 BRA `(.L_x_282) ;  /* 0x0000000000048947 */ /* 0x000fea0003800000 */
[----:B------:R-:W-:Y:S01]  /*ffa0*/  BPT.TRAP 0x1 ;  /* 0x000000040000795c */ /* 0x000fe20000300000 */
.L_x_282:
[C---:B------:R-:W-:Y:S01]  /*ffb0*/  IMAD R5, R19.reuse, 0x8, R4 ;  /* 0x0000000813057824 */ /* 0x040fe200078e0204 */
[----:B------:R-:W-:Y:S01]  /*ffc0*/  SHF.L.U32 R0, R22, 0x1f, RZ ;  /* 0x0000001f16007819 */ /* 0x000fe200000006ff */
[----:B------:R-:W-:-:S03]  /*ffd0*/  VIADD R19, R19, 0x1 ;  /* 0x0000000113137836 */ /* 0x000fc60000000000 */
[----:B------:R-:W0:Y:S02]  /*ffe0*/  SYNCS.PHASECHK.TRANS64.TRYWAIT P1, [R5+URZ+0x19c40], R0 ;  /* 0x019c4000050075a7 */ /* 0x000e24000802017f */
[----:B------:R-:W-:-:S04]  /*fff0*/  ISETP.NE.AND P2, PT, R19, 0x2, PT ;  /* 0x000000021300780c */ /* 0x000fc80003f45270 */
[----:B------:R-:W-:Y:S01]  /*10000*/  SEL R3, RZ, 0x1, P2 ;  /* 0x00000001ff037807 */ /* 0x000fe20001000000 */
[----:B0-----:R-:W-:Y:S08]  /*10010*/  @!P1 BRA `(.L_x_283) ;  /* 0x0000001400cc9947 */ /* 0x001ff00003800000 */
.L_x_343:
[----:B------:R-:W-:Y:S02]  /*10020*/  SEL R19, R19, RZ, P2 ;  /* 0x000000ff13137207 */ /* 0x000fe40001000000 */
[----:B------:R-:W-:Y:S01]  /*10030*/  LOP3.LUT R2, R22, R3, RZ, 0x3c, !PT ;  /* 0x0000000316027212 */ /* 0x000fe200078e3cff */
[----:B------:R-:W-:Y:S06]  /*10040*/  @!P0 BRA `(.L_x_284) ;  /* 0x0000000000048947 */ /* 0x000fec0003800000 */
[----:B------:R-:W-:Y:S01]  /*10050*/  BPT.TRAP 0x1 ;  /* 0x000000040000795c */ /* 0x000fe20000300000 */
.L_x_284:
[----:B------:R-:W-:Y:S01]  /*10060*/  IMAD R19, R19, 0x8, R4 ;  /* 0x0000000813137824 */ /* 0x000fe200078e0204 */
[----:B------:R-:W-:-:S04]  /*10070*/  SHF.L.U32 R2, R2, 0x1f, RZ ;  /* 0x0000001f02027819 */ /* 0x000fc800000006ff */
[----:B------:R-:W1:Y:S02]  /*10080*/  SYNCS.PHASECHK.TRANS64.TRYWAIT P1, [R19+URZ+0x19c40], R2 ;  /* 0x019c4002130075a7 */ /* 0x000e64000802017f */
[----:B-1----:R-:W-:Y:S05]  /*10090*/  @!P1 BRA `(.L_x_285) ;  /* 0x0000001400c09947 */ /* 0x002fea0003800000 */
.L_x_344:
[----:B------:R-:W-:Y:S05]  /*100a0*/  @!P0 BRA `(.L_x_286) ;  /* 0x0000000000048947 */ /* 0x000fea0003800000 */
[----:B------:R-:W-:Y:S01]  /*100b0*/  BPT.TRAP 0x1 ;  /* 0x000000040000795c */ /* 0x000fe20000300000 */
.L_x_286:
[----:B------:R-:W2:Y:S02]  /*100c0*/  SYNCS.PHASECHK.TRANS64.TRYWAIT P1, [R5+URZ+0x19c60], R0 ;  /* 0x019c6000050075a7 */ /* 0x000ea4000802017f */
[----:B--2---:R-:W-:Y:S05]  /*100d0*/  @!P1 BRA `(.L_x_287) ;  /* 0x0000001400c49947 */ /* 0x004fea0003800000 */
.L_x_345:
[----:B------:R-:W-:Y:S05]  /*100e0*/  @!P0 BRA `(.L_x_288) ;  /* 0x0000000000048947 */ /* 0x000fea0003800000 */
[----:B------:R-:W-:Y:S01]  /*100f0*/  BPT.TRAP 0x1 ;  /* 0x000000040000795c */ /* 0x000fe20000300000 */
.L_x_288:
[----:B------:R-:W3:Y:S02]  /*10100*/  SYNCS.PHASECHK.TRANS64.TRYWAIT P1, [R19+URZ+0x19c60], R2 ;  /* 0x019c6002130075a7 */ /* 0x000ee4000802017f */
[----:B---3--:R-:W-:Y:S05]  /*10110*/  @!P1 BRA `(.L_x_289) ;  /* 0x0000001400c89947 */ /* 0x008fea0003800000 */
.L_x_346:
[----:B------:R-:W-:Y:S05]  /*10120*/  @!P0 BRA `(.L_x_290) ;  /* 0x0000000000048947 */ /* 0x000fea0003800000 */
[----:B------:R-:W-:Y:S01]  /*10130*/  BPT.TRAP 0x1 ;  /* 0x000000040000795c */ /* 0x000fe20000300000 */
.L_x_290:
[----:B------:R-:W4:Y:S02]  /*10140*/  SYNCS.PHASECHK.TRANS64.TRYWAIT P1, [R5+URZ+0x19c80], R0 ;  /* 0x019c8000050075a7 */ /* 0x000f24000802017f */
[----:B----4-:R-:W-:Y:S05]  /*10150*/  @!P1 BRA `(.L_x_291) ;  /* 0x0000001400cc9947 */ /* 0x010fea0003800000 */
.L_x_347:
[----:B------:R-:W-:Y:S05]  /*10160*/  @!P0 BRA `(.L_x_292) ;  /* 0x0000000000048947 */ /* 0x000fea0003800000 */
[----:B------:R-:W-:Y:S01]  /*10170*/  BPT.TRAP 0x1 ;  /* 0x000000040000795c */ /* 0x000fe20000300000 */
.L_x_292:
[----:B------:R0:W0:Y:S02]  /*10180*/  SYNCS.PHASECHK.TRANS64.TRYWAIT P0, [R19+URZ+0x19c80], R2 ;  /* 0x019c8002130075a7 */ /* 0x000024000800017f */
[----:B0-----:R-:W-:Y:S05]  /*10190*/  @!P0 NANOSLEEP.SYNCS 0x989680 ;  /* 0x009896800000895d */ /* 0x001fea0003900000 */
[----:B------:R-:W0:Y:S02]  /*101a0*/  @!P0 SYNCS.PHASECHK.TRANS64 P0, [R19+URZ+0x19c80], R2 ;  /* 0x019c8002130085a7 */ /* 0x000e24000800007f */
[----:B0-----:R-:W-:Y:S05]  /*101b0*/  @!P0 BRA `(.L_x_292) ;  /* 0xfffffffc00f08947 */ /* 0x001fea000383ffff */
.L_x_280:
[----:B------:R-:W-:Y:S05]  /*101c0*/  BSYNC B0 ;  /* 0x0000000000007941 */ /* 0x000fea0003800000 */
.L_x_279:
[----:B------:R-:W-:Y:S05]  /*101d0*/  EXIT ;  /* 0x000000000000794d */ /* 0x000fea0003800000 */
.L_x_157:
[----:B0-----:R-:W-:-:S04]  /*101e0*/  IMAD.U32 R3, RZ, RZ, UR51 ;  /* 0x00000033ff037e24 */ /* 0x001fc8000f8e00ff */
[----:B------:R0:W1:Y:S03]  /*101f0*/  SYNCS.PHASECHK.TRANS64.TRYWAIT P1, [R3+URZ+0x19c00], R4 ;  /* 0x019c0004030075a7 */ /* 0x000066000802017f */
[----:B-1----:R-:W-:Y:S05]  /*10200*/  @!P1 NANOSLEEP.SYNCS 0x989680 ;  /* 0x009896800000995d */ /* 0x002fea0003900000 */
[----:B------:R-:W1:Y:S02]  /*10210*/  @!P1 SYNCS.PHASECHK.TRANS64 P1, [R3+URZ+0x19c00], R4 ;  /* 0x019c0004030095a7 */ /* 0x000e64000802007f */
[----:B-1----:R-:W-:Y:S05]  /*10220*/  @!P1 BRA `(.L_x_157) ;  /* 0xfffffffc00ec9947 */ /* 0x002fea000383ffff */
[----:B------:R-:W-:Y:S05]  /*10230*/  BRA `(.L_x_293) ;  /* 0xffffff1800887947 */ /* 0x000fea000383ffff */
.L_x_161:
[----:B-1----:R1:W2:Y:S02]  /*10240*/  SYNCS.PHASECHK.TRANS64.TRYWAIT P1, [R3+URZ+0x19c30], R4 ;  /* 0x019c3004030075a7 */ /* 0x0022a4000802017f */
[----:B--2---:R-:W-:Y:S05]  /*10250*/  @!P1 NANOSLEEP.SYNCS 0x989680 ;  /* 0x009896800000995d */ /* 0x004fea0003900000 */
[----:B------:R-:W2:Y:S02]  /*10260*/  @!P1 SYNCS.PHASECHK.TRANS64 P1, [R3+URZ+0x19c30], R4 ;  /* 0x019c3004030095a7 */ /* 0x000ea4000802007f */
[----:B--2---:R-:W-:Y:S05]  /*10270*/  @!P1 BRA `(.L_x_161) ;  /* 0xfffffffc00f09947 */ /* 0x004fea000383ffff */
[----:B------:R-:W-:Y:S05]  /*10280*/  BRA `(.L_x_160) ;  /* 0xffffff1800a87947 */ /* 0x000fea000383ffff */
.L_x_167:
[----:B-1----:R-:W-:-:S04]  /*10290*/  IMAD.U32 R8, RZ, RZ, UR20 ;  /* 0x00000014ff087e24 */ /* 0x002fc8000f8e00ff */
[----:B------:R1:W2:Y:S03]  /*102a0*/  SYNCS.PHASECHK.TRANS64.TRYWAIT P1, [R8+URZ+0x19c30], R7 ;  /* 0x019c3007080075a7 */ /* 0x0002a6000802017f */
[----:B--2---:R-:W-:Y:S05]  /*102b0*/  @!P1 NANOSLEEP.SYNCS 0x989680 ;  /* 0x009896800000995d */ /* 0x004fea0003900000 */
[----:B------:R-:W2:Y:S02]  /*102c0*/  @!P1 SYNCS.PHASECHK.TRANS64 P1, [R8+URZ+0x19c30], R7 ;  /* 0x019c3007080095a7 */ /* 0x000ea4000802007f */
[----:B--2---:R-:W-:Y:S05]  /*102d0*/  @!P1 BRA `(.L_x_167) ;  /* 0xfffffffc00ec9947 */ /* 0x004fea000383ffff */
[----:B------:R-:W-:Y:S05]  /*102e0*/  BRA `(.L_x_166) ;  /* 0xffffff4000f07947 */ /* 0x000fea000383ffff */
.L_x_171:
[----:B-1----:R-:W-:-:S04]  /*102f0*/  IMAD.U32 R8, RZ, RZ, UR11 ;  /* 0x0000000bff087e24 */ /* 0x002fc8000f8e00ff */
[----:B------:R1:W2:Y:S03]  /*10300*/  SYNCS.PHASECHK.TRANS64.TRYWAIT P1, [R8+URZ+0x19c50], R7 ;  /* 0x019c5007080075a7 */ /* 0x0002a6000802017f */
[----:B--2---:R-:W-:Y:S05]  /*10310*/  @!P1 NANOSLEEP.SYNCS 0x989680 ;  /* 0x009896800000995d */ /* 0x004fea0003900000 */
[----:B------:R-:W2:Y:S02]  /*10320*/  @!P1 SYNCS.PHASECHK.TRANS64 P1, [R8+URZ+0x19c50], R7 ;  /* 0x019c5007080095a7 */ /* 0x000ea4000802007f */
[----:B--2---:R-:W-:Y:S05]  /*10330*/  @!P1 BRA `(.L_x_171) ;  /* 0xfffffffc00ec9947 */ /* 0x004fea000383ffff */
[----:B------:R-:W-:Y:S05]  /*10340*/  BRA `(.L_x_170) ;  /* 0xffffff4400407947 */ /* 0x000fea000383ffff */
.L_x_178:
[----:B-1----:R-:W-:-:S04]  /*10350*/  IMAD.U32 R5, RZ, RZ, UR5 ;  /* 0x00000005ff057e24 */ /* 0x002fc8000f8e00ff */
[----:B------:R1:W2:Y:S03]  /*10360*/  SYNCS.PHASECHK.TRANS64.TRYWAIT P1, [R5+URZ+0x19c50], R0 ;  /* 0x019c5000050075a7 */ /* 0x0002a6000802017f */
[----:B--2---:R-:W-:Y:S05]  /*10370*/  @!P1 NANOSLEEP.SYNCS 0x989680 ;  /* 0x009896800000995d */ /* 0x004fea0003900000 */
[----:B------:R-:W2:Y:S02]  /*10380*/  @!P1 SYNCS.PHASECHK.TRANS64 P1, [R5+URZ+0x19c50], R0 ;  /* 0x019c5000050095a7 */ /* 0x000ea4000802007f */
[----:B--2---:R-:W-:Y:S05]  /*10390*/  @!P1 BRA `(.L_x_178) ;  /* 0xfffffffc00ec9947 */ /* 0x004fea000383ffff */
[----:B------:R-:W-:Y:S05]  /*103a0*/  BRA `(.L_x_177) ;  /* 0xffffff6400987947 */ /* 0x000fea000383ffff */
.L_x_217:
[----:B------:R-:W0:Y:S01]  /*103b0*/  S2R R18, SR_TID.X ;  /* 0x0000000000127919 */ /* 0x000e220000002100 */
[----:B------:R-:W-:Y:S02]  /*103c0*/  IMAD.MOV.U32 R12, RZ, RZ, RZ ;  /* 0x000000ffff0c7224 */ /* 0x000fe400078e00ff */
[----:B------:R-:W-:Y:S02]  /*103d0*/  IMAD.MOV.U32 R11, RZ, RZ, 0x1f ;  /* 0x0000001fff0b7424 */ /* 0x000fe400078e00ff */
[----:B------:R-:W-:Y:S01]  /*103e0*/  IMAD.MOV.U32 R15, RZ, RZ, -0x1 ;  /* 0xffffffffff0f7424 */ /* 0x000fe200078e00ff */
[----:B0-----:R-:W-:-:S04]  /*103f0*/  SHF.R.U32.HI R8, RZ, 0x5, R18 ;  /* 0x00000005ff087819 */ /* 0x001fc80000011612 */
[----:B------:R-:W-:-:S05]  /*10400*/  LOP3.LUT R8, R8, 0x3, RZ, 0xc0, !PT ;  /* 0x0000000308087812 */ /* 0x000fca00078ec0ff */
[----:B------:R-:W-:-:S07]  /*10410*/  IMAD.MOV.U32 R13, RZ, RZ, R8 ;  /* 0x000000ffff0d7224 */ /* 0x000fce00078e0008 */
[----:B-----5:R-:W-:Y:S05]  /*10420*/  WARPSYNC.COLLECTIVE R15, `(.L_x_294) ;  /* 0x000000000f087348 */ /* 0x020fea0003c00000 */
[----:B------:R0:W1:Y:S02]  /*10430*/  SHFL.IDX P6, R14, R13, R12, R11 ;  /* 0x0000000c0d0e7389 */ /* 0x00006400000c000b */
[----:B01---5:R-:W-:Y:S01]  /*10440*/  ENDCOLLECTIVE ;  /* 0x000000000000791b */ /* 0x023fe20003800000 */
.L_x_294:
[----:B------:R-:W-:Y:S05]  /*10450*/  BRA `(.L_x_295) ;  /* 0xffffffc000e07947 */ /* 0x000fea000383ffff */
.L_x_220:
[----:B0-----:R0:W1:Y:S02]  /*10460*/  SYNCS.PHASECHK.TRANS64.TRYWAIT P0, [R5+URZ+0x19c80], R20 ;  /* 0x019c8014050075a7 */ /* 0x001064000800017f */
[----:B-1----:R-:W-:Y:S05]  /*10470*/  @!P0 NANOSLEEP.SYNCS 0x989680 ;  /* 0x009896800000895d */ /* 0x002fea0003900000 */
[----:B------:R-:W1:Y:S02]  /*10480*/  @!P0 SYNCS.PHASECHK.TRANS64 P0, [R5+URZ+0x19c80], R20 ;  /* 0x019c8014050085a7 */ /* 0x000e64000800007f */
[----:B-1----:R-:W-:Y:S05]  /*10490*/  @!P0 BRA `(.L_x_220) ;  /* 0xfffffffc00f08947 */ /* 0x002fea000383ffff */
[----:B------:R-:W-:Y:S05]  /*104a0*/  BRA `(.L_x_296) ;  /* 0xffffffc000f47947 */ /* 0x000fea000383ffff */
.L_x_221:
[----:B------:R-:W-:Y:S01]  /*104b0*/  BSSY B0, `(.L_x_297) ;  /* 0x0000008000007945 */ /* 0x000fe20003800000 */
[----:B------:R-:W-:Y:S02]  /*104c0*/  IMAD.MOV.U32 R13, RZ, RZ, R9 ;  /* 0x000000ffff0d7224 */ /* 0x000fe400078e0009 */
[----:B------:R-:W-:Y:S02]  /*104d0*/  IMAD.MOV.U32 R12, RZ, RZ, RZ ;  /* 0x000000ffff0c7224 */ /* 0x000fe400078e00ff */
[----:B------:R-:W-:Y:S02]  /*104e0*/  IMAD.MOV.U32 R11, RZ, RZ, 0x1e1f ;  /* 0x00001e1fff0b7424 */ /* 0x000fe400078e00ff */
[----:B------:R-:W-:-:S07]  /*104f0*/  IMAD.MOV.U32 R15, RZ, RZ, -0x1 ;  /* 0xffffffffff0f7424 */ /* 0x000fce00078e00ff */
[----:B0-----:R-:W-:Y:S05]  /*10500*/  WARPSYNC.COLLECTIVE R15, `(.L_x_298) ;  /* 0x000000000f087348 */ /* 0x001fea0003c00000 */
[----:B------:R1:W2:Y:S02]  /*10510*/  SHFL.IDX P6, R14, R13, R12, R11 ;  /* 0x0000000c0d0e7389 */ /* 0x0002a400000c000b */
[----:B012---:R-:W-:Y:S01]  /*10520*/  ENDCOLLECTIVE ;  /* 0x000000000000791b */ /* 0x007fe20003800000 */
.L_x_298:
[----:B------:R-:W-:Y:S05]  /*10530*/  BSYNC B0 ;  /* 0x0000000000007941 */ /* 0x000fea0003800000 */
.L_x_297:
[----:B------:R-:W-:Y:S01]  /*10540*/  IMAD.MOV.U32 R13, RZ, RZ, R8 ;  /* 0x000000ffff0d7224 */ /* 0x000fe200078e0008 */
[----:B------:R-:W0:Y:S01]  /*10550*/  LDC R26, c[0x0][0x2f4] ;  /* 0x0000bd00ff1a7b82 */ /* 0x000e220000000800 */
[----:B------:R-:W-:Y:S01]  /*10560*/  IMAD.MOV.U32 R12, RZ, RZ, RZ ;  /* 0x000000ffff0c7224 */ /* 0x000fe200078e00ff */
[----:B------:R-:W-:Y:S01]  /*10570*/  LOP3.LUT R21, R29, 0x40, RZ, 0xfc, !PT ;  /* 0x000000401d157812 */ /* 0x000fe200078efcff */
[----:B------:R-:W-:Y:S02]  /*10580*/  IMAD.MOV.U32 R11, RZ, RZ, 0x1e1f ;  /* 0x00001e1fff0b7424 */ /* 0x000fe400078e00ff */
[----:B------:R-:W-:Y:S02]  /*10590*/  IMAD.MOV.U32 R15, RZ, RZ, -0x1 ;  /* 0xffffffffff0f7424 */ /* 0x000fe400078e00ff */
[----:B------:R-:W-:Y:S02]  /*105a0*/  IMAD.MOV.U32 R3, RZ, RZ, R14 ;  /* 0x000000ffff037224 */ /* 0x000fe400078e000e */
[----:B------:R-:W-:-:S07]  /*105b0*/  IMAD.IADD R4, R16, 0x1, R4 ;  /* 0x0000000110047824 */ /* 0x000fce00078e0204 */
[----:B0-----:R-:W-:Y:S05]  /*105c0*/  WARPSYNC.COLLECTIVE R15, `(.L_x_299) ;  /* 0x000000000f087348 */ /* 0x001fea0003c00000 */
[----:B------:R1:W2:Y:S02]  /*105d0*/  SHFL.IDX P6, R14, R13, R12, R11 ;  /* 0x0000000c0d0e7389 */ /* 0x0002a400000c000b */
[----:B012---:R-:W-:Y:S01]  /*105e0*/  ENDCOLLECTIVE ;  /* 0x000000000000791b */ /* 0x007fe20003800000 */
.L_x_299:
[C---:B------:R-:W-:Y:S01]  /*105f0*/  LOP3.LUT R15, R29.reuse, 0x20, RZ, 0xfc, !PT ;  /* 0x000000201d0f7812 */ /* 0x040fe200078efcff */
[----:B------:R-:W-:Y:S01]  /*10600*/  IMAD.MOV.U32 R13, RZ, RZ, R9 ;  /* 0x000000ffff0d7224 */ /* 0x000fe200078e0009 */
[-C--:B------:R-:W-:Y:S01]  /*10610*/  ISETP.GE.AND P3, PT, R29, R26.reuse, PT ;  /* 0x0000001a1d00720c */ /* 0x080fe20003f66270 */
[----:B------:R-:W-:Y:S01]  /*10620*/  IMAD.MOV.U32 R12, RZ, RZ, 0x1 ;  /* 0x00000001ff0c7424 */ /* 0x000fe200078e00ff */
[----:B------:R-:W-:Y:S01]  /*10630*/  ISETP.GE.AND P2, PT, R15, R26, PT ;  /* 0x0000001a0f00720c */ /* 0x000fe20003f46270 */
[----:B------:R-:W-:Y:S02]  /*10640*/  IMAD.MOV.U32 R15, RZ, RZ, -0x1 ;  /* 0xffffffffff0f7424 */ /* 0x000fe400078e00ff */
[----:B------:R-:W-:-:S10]  /*10650*/  IMAD.MOV.U32 R2, RZ, RZ, R14 ;  /* 0x000000ffff027224 */ /* 0x000fd400078e000e */
[----:B------:R-:W-:Y:S05]  /*10660*/  WARPSYNC.COLLECTIVE R15, `(.L_x_300) ;  /* 0x000000000f087348 */ /* 0x000fea0003c00000 */
[----:B------:R0:W1:Y:S02]  /*10670*/  SHFL.IDX P6, R14, R13, R12, R11 ;  /* 0x0000000c0d0e7389 */ /* 0x00006400000c000b */
[----:B01----:R-:W-:Y:S01]  /*10680*/  ENDCOLLECTIVE ;  /* 0x000000000000791b */ /* 0x003fe20003800000 */
.L_x_300:
        /* <DEDUP_REMOVED lines=13> */
.L_x_301:
[----:B------:R-:W-:Y:S01]  /*10760*/  @!PT LDS RZ, [RZ] ;  /* 0x00000000fffff984 */ /* 0x000fe20000000800 */
[----:B------:R-:W-:Y:S01]  /*10770*/  @!PT LDS RZ, [RZ] ;  /* 0x00000000fffff984 */ /* 0x000fe20000000800 */
[----:B------:R-:W-:Y:S01]  /*10780*/  @!PT LDS RZ, [RZ] ;  /* 0x00000000fffff984 */ /* 0x000fe20000000800 */
[----:B------:R-:W-:Y:S01]  /*10790*/  LDGSTS.E.BYPASS.LTC128B.128 [R4+0xa000], desc[UR52][R2.64+0x20], !P1 ;  /* 0x0a00002002047fae */ /* 0x000fe2000c901d74 */
[----:B------:R-:W-:-:S04]  /*107a0*/  ISETP.GE.AND P1, PT, R21, R26, PT ;  /* 0x0000001a1500720c */ /* 0x000fc80003f26270 */
[----:B------:R-:W-:-:S13]  /*107b0*/  ISETP.LT.OR P4, PT, R7, 0x1, P1 ;  /* 0x000000010700780c */ /* 0x000fda0000f81670 */
[----:B------:R0:W-:Y:S01]  /*107c0*/  LDGSTS.E.BYPASS.LTC128B.128 [R4+0xb000], desc[UR52][R2.64+0x40], !P4 ;  /* 0x0b00004002047fae */ /* 0x0001e2000e101d74 */
[----:B------:R-:W-:Y:S01]  /*107d0*/  ISETP.GE.AND P4, PT, R7, 0x41, PT ;  /* 0x000000410700780c */ /* 0x000fe20003f86270 */
[----:B0-----:R-:W-:Y:S01]  /*107e0*/  IMAD.MOV.U32 R2, RZ, RZ, R14 ;  /* 0x000000ffff027224 */ /* 0x001fe200078e000e */
[----:B------:R-:W-:Y:S11]  /*107f0*/  BRA `(.L_x_302) ;  /* 0xffffffc000cc7947 */ /* 0x000ff6000383ffff */
.L_x_226:
[----:B---3--:R3:W4:Y:S02]  /*10800*/  SYNCS.PHASECHK.TRANS64.TRYWAIT P1, [R5+URZ+0x19c40], R20 ;  /* 0x019c4014050075a7 */ /* 0x008724000802017f */
[----:B----4-:R-:W-:Y:S05]  /*10810*/  @!P1 NANOSLEEP.SYNCS 0x989680 ;  /* 0x009896800000995d */ /* 0x010fea0003900000 */
[----:B------:R-:W4:Y:S02]  /*10820*/  @!P1 SYNCS.PHASECHK.TRANS64 P1, [R5+URZ+0x19c40], R20 ;  /* 0x019c4014050095a7 */ /* 0x000f24000802007f */
[----:B----4-:R-:W-:Y:S05]  /*10830*/  @!P1 BRA `(.L_x_226) ;  /* 0xfffffffc00f09947 */ /* 0x010fea000383ffff */
[----:B------:R-:W-:Y:S05]  /*10840*/  BRA `(.L_x_303) ;  /* 0xffffffc400307947 */ /* 0x000fea000383ffff */
.L_x_227:
[----:B------:R-:W-:Y:S01]  /*10850*/  BSSY B0, `(.L_x_304) ;  /* 0x0000008000007945 */ /* 0x000fe20003800000 */
[----:B------:R-:W-:Y:S02]  /*10860*/  IMAD.MOV.U32 R13, RZ, RZ, R6 ;  /* 0x000000ffff0d7224 */ /* 0x000fe400078e0006 */
[----:B------:R-:W-:Y:S02]  /*10870*/  IMAD.MOV.U32 R12, RZ, RZ, RZ ;  /* 0x000000ffff0c7224 */ /* 0x000fe400078e00ff */
[----:B------:R-:W-:Y:S02]  /*10880*/  IMAD.MOV.U32 R11, RZ, RZ, 0x1e1f ;  /* 0x00001e1fff0b7424 */ /* 0x000fe400078e00ff */
[----:B------:R-:W-:-:S07]  /*10890*/  IMAD.MOV.U32 R15, RZ, RZ, -0x1 ;  /* 0xffffffffff0f7424 */ /* 0x000fce00078e00ff */
[----:B0-23--:R-:W-:Y:S05]  /*108a0*/  WARPSYNC.COLLECTIVE R15, `(.L_x_305) ;  /* 0x000000000f087348 */ /* 0x00dfea0003c00000 */
[----:B------:R1:W4:Y:S02]  /*108b0*/  SHFL.IDX P6, R14, R13, R12, R11 ;  /* 0x0000000c0d0e7389 */ /* 0x00032400000c000b */
[----:B01234-:R-:W-:Y:S01]  /*108c0*/  ENDCOLLECTIVE ;  /* 0x000000000000791b */ /* 0x01ffe20003800000 */
.L_x_305:
[----:B------:R-:W-:Y:S05]  /*108d0*/  BSYNC B0 ;  /* 0x0000000000007941 */ /* 0x000fea0003800000 */
.L_x_304:
[----:B------:R-:W-:Y:S02]  /*108e0*/  IMAD.MOV.U32 R13, RZ, RZ, R0 ;  /* 0x000000ffff0d7224 */ /* 0x000fe400078e0000 */
[----:B------:R-:W-:Y:S02]  /*108f0*/  IMAD.MOV.U32 R12, RZ, RZ, RZ ;  /* 0x000000ffff0c7224 */ /* 0x000fe400078e00ff */
[----:B------:R-:W-:Y:S02]  /*10900*/  IMAD.MOV.U32 R11, RZ, RZ, 0x1e1f ;  /* 0x00001e1fff0b7424 */ /* 0x000fe400078e00ff */
[----:B------:R-:W-:Y:S02]  /*10910*/  IMAD.MOV.U32 R15, RZ, RZ, -0x1 ;  /* 0xffffffffff0f7424 */ /* 0x000fe400078e00ff */
[----:B------:R-:W-:-:S07]  /*10920*/  IMAD.MOV.U32 R2, RZ, RZ, R14 ;  /* 0x000000ffff027224 */ /* 0x000fce00078e000e */
[----:B------:R-:W-:Y:S05]  /*10930*/  WARPSYNC.COLLECTIVE R15, `(.L_x_306) ;  /* 0x000000000f087348 */ /* 0x000fea0003c00000 */
[----:B------:R0:W1:Y:S02]  /*10940*/  SHFL.IDX P6, R14, R13, R12, R11 ;  /* 0x0000000c0d0e7389 */ /* 0x00006400000c000b */
[----:B01----:R-:W-:Y:S01]  /*10950*/  ENDCOLLECTIVE ;  /* 0x000000000000791b */ /* 0x003fe20003800000 */
.L_x_306:
[----:B------:R-:W-:Y:S02]  /*10960*/  IMAD.MOV.U32 R13, RZ, RZ, R6 ;  /* 0x000000ffff0d7224 */ /* 0x000fe400078e0006 */
[----:B------:R-:W-:Y:S02]  /*10970*/  IMAD.MOV.U32 R12, RZ, RZ, 0x1 ;  /* 0x00000001ff0c7424 */ /* 0x000fe400078e00ff */
[----:B------:R-:W-:-:S07]  /*10980*/  IMAD.MOV.U32 R3, RZ, RZ, R14 ;  /* 0x000000ffff037224 */ /* 0x000fce00078e000e */
[----:B------:R-:W-:Y:S05]  /*10990*/  WARPSYNC.COLLECTIVE R15, `(.L_x_307) ;  /* 0x000000000f087348 */ /* 0x000fea0003c00000 */
[----:B------:R0:W1:Y:S02]  /*109a0*/  SHFL.IDX P6, R14, R13, R12, R11 ;  /* 0x0000000c0d0e7389 */ /* 0x00006400000c000b */
[----:B01----:R-:W-:Y:S01]  /*109b0*/  ENDCOLLECTIVE ;  /* 0x000000000000791b */ /* 0x003fe20003800000 */
.L_x_307:
[----:B------:R-:W-:-:S05]  /*109c0*/  @P0 IADD3 R3, P1, R29, R3, RZ ;  /* 0x000000031d030210 */ /* 0x000fca0007f3e0ff */
[----:B------:R-:W-:-:S05]  /*109d0*/  @P0 IMAD.X R2, RZ, RZ, R2, P1 ;  /* 0x000000ffff020224 */ /* 0x000fca00008e0602 */
[----:B------:R-:W-:Y:S01]  /*109e0*/  @P0 LOP3.LUT R3, R3, R2, RZ, 0x3c, !PT ;  /* 0x0000000203030212 */ /* 0x000fe200078e3cff */
[----:B------:R-:W-:-:S03]  /*109f0*/  IMAD.MOV.U32 R13, RZ, RZ, R0 ;  /* 0x000000ffff0d7224 */ /* 0x000fc600078e0000 */
[----:B------:R-:W-:-:S04]  /*10a00*/  @P0 LOP3.LUT R2, R3, R2, RZ, 0x3c, !PT ;  /* 0x0000000203020212 */ /* 0x000fc800078e3cff */
[----:B------:R-:W-:Y:S01]  /*10a10*/  @P0 LOP3.LUT R3, R3, R2, RZ, 0x3c, !PT ;  /* 0x0000000203030212 */ /* 0x000fe200078e3cff */
[----:B------:R-:W-:-:S07]  /*10a20*/  IMAD.MOV.U32 R6, RZ, RZ, R14 ;  /* 0x000000ffff067224 */ /* 0x000fce00078e000e */
[----:B------:R-:W-:Y:S05]  /*10a30*/  WARPSYNC.COLLECTIVE R15, `(.L_x_308) ;  /* 0x000000000f087348 */ /* 0x000fea0003c00000 */
[----:B------:R0:W1:Y:S02]  /*10a40*/  SHFL.IDX P6, R14, R13, R12, R11 ;  /* 0x0000000c0d0e7389 */ /* 0x00006400000c000b */
[----:B01----:R-:W-:Y:S01]  /*10a50*/  ENDCOLLECTIVE ;  /* 0x000000000000791b */ /* 0x003fe20003800000 */
.L_x_308:
[----:B------:R-:W-:Y:S01]  /*10a60*/  @!PT LDS RZ, [RZ] ;  /* 0x00000000fffff984 */ /* 0x000fe20000000800 */
[----:B------:R-:W-:Y:S01]  /*10a70*/  @!PT LDS RZ, [RZ] ;  /* 0x00000000fffff984 */ /* 0x000fe20000000800 */
[----:B------:R-:W-:Y:S01]  /*10a80*/  @!PT LDS RZ, [RZ] ;  /* 0x00000000fffff984 */ /* 0x000fe20000000800 */
[----:B------:R0:W-:Y:S04]  /*10a90*/  @P0 LDGSTS.E.BYPASS.LTC128B.128 [R4+0x13800], desc[UR52][R2.64], !P5 ;  /* 0x1380000002040fae */ /* 0x0001e8000e901d74 */
[----:B------:R0:W-:Y:S04]  /*10aa0*/  @P0 LDGSTS.E.BYPASS.LTC128B.128 [R4+0x14800], desc[UR52][R2.64+0x20], !P3 ;  /* 0x1480002002040fae */ /* 0x0001e8000d901d74 */
[----:B------:R0:W-:Y:S01]  /*10ab0*/  @P0 LDGSTS.E.BYPASS.LTC128B.128 [R4+0x15800], desc[UR52][R2.64+0x40], !P2 ;  /* 0x1580004002040fae */ /* 0x0001e2000d101d74 */
[----:B------:R-:W-:Y:S01]  /*10ac0*/  IMAD.MOV.U32 R0, RZ, RZ, R14 ;  /* 0x000000ffff007224 */ /* 0x000fe200078e000e */
[----:B------:R-:W-:Y:S06]  /*10ad0*/  BRA `(.L_x_309) ;  /* 0xffffffc400207947 */ /* 0x000fec000383ffff */
.L_x_232:
[----:B------:R-:W-:Y:S02]  /*10ae0*/  IMAD.MOV.U32 R13, RZ, RZ, R0 ;  /* 0x000000ffff0d7224 */ /* 0x000fe400078e0000 */
[----:B------:R-:W-:Y:S02]  /*10af0*/  IMAD.MOV.U32 R12, RZ, RZ, RZ ;  /* 0x000000ffff0c7224 */ /* 0x000fe400078e00ff */
[----:B------:R-:W-:Y:S02]  /*10b00*/  IMAD.MOV.U32 R11, RZ, RZ, 0x1e1f ;  /* 0x00001e1fff0b7424 */ /* 0x000fe400078e00ff */
[----:B------:R-:W-:Y:S02]  /*10b10*/  IMAD.MOV.U32 R15, RZ, RZ, -0x1 ;  /* 0xffffffffff0f7424 */ /* 0x000fe400078e00ff */
[----:B------:R-:W-:Y:S02]  /*10b20*/  IMAD R25, R25, 0xc0, R10 ;  /* 0x000000c019197824 */ /* 0x000fe400078e020a */
[----:B------:R-:W-:-:S07]  /*10b30*/  IMAD R4, R8, UR41, RZ ;  /* 0x0000002908047c24 */ /* 0x000fce000f8e02ff */
[----:B-----5:R-:W-:Y:S05]  /*10b40*/  WARPSYNC.COLLECTIVE R15, `(.L_x_310) ;  /* 0x000000000f087348 */ /* 0x020fea0003c00000 */
[----:B------:R0:W1:Y:S02]  /*10b50*/  SHFL.IDX P6, R14, R13, R12, R11 ;  /* 0x0000000c0d0e7389 */ /* 0x00006400000c000b */
[----:B01---5:R-:W-:Y:S01]  /*10b60*/  ENDCOLLECTIVE ;  /* 0x000000000000791b */ /* 0x023fe20003800000 */
.L_x_310:
[----:B------:R-:W-:Y:S01]  /*10b70*/  ISETP.GE.AND P1, PT, R25, R4, PT ;  /* 0x000000041900720c */ /* 0x000fe20003f26270 */
[----:B------:R-:W-:Y:S02]  /*10b80*/  IMAD.MOV.U32 R13, RZ, RZ, R5 ;  /* 0x000000ffff0d7224 */ /* 0x000fe400078e0005 */
[----:B------:R-:W-:-:S10]  /*10b90*/  IMAD.MOV.U32 R2, RZ, RZ, R14 ;  /* 0x000000ffff027224 */ /* 0x000fd400078e000e */
[----:B------:R-:W-:Y:S05]  /*10ba0*/  WARPSYNC.COLLECTIVE R15, `(.L_x_311) ;  /* 0x000000000f087348 */ /* 0x000fea0003c00000 */
[----:B------:R0:W1:Y:S02]  /*10bb0*/  SHFL.IDX P6, R14, R13, R12, R11 ;  /* 0x0000000c0d0e7389 */ /* 0x00006400000c000b */
[----:B01----:R-:W-:Y:S01]  /*10bc0*/  ENDCOLLECTIVE ;  /* 0x000000000000791b */ /* 0x003fe20003800000 */
.L_x_311:
[----:B------:R-:W-:Y:S02]  /*10bd0*/  IMAD.MOV.U32 R13, RZ, RZ, R0 ;  /* 0x000000ffff0d7224 */ /* 0x000fe400078e0000 */
[----:B------:R-:W-:Y:S02]  /*10be0*/  IMAD.MOV.U32 R12, RZ, RZ, 0x1 ;  /* 0x00000001ff0c7424 */ /* 0x000fe400078e00ff */
[----:B------:R-:W-:-:S07]  /*10bf0*/  IMAD.MOV.U32 R3, RZ, RZ, R14 ;  /* 0x000000ffff037224 */ /* 0x000fce00078e000e */
[----:B------:R-:W-:Y:S05]  /*10c00*/  WARPSYNC.COLLECTIVE R15, `(.L_x_312) ;  /* 0x000000000f087348 */ /* 0x000fea0003c00000 */
[----:B------:R0:W1:Y:S02]  /*10c10*/  SHFL.IDX P6, R14, R13, R12, R11 ;  /* 0x0000000c0d0e7389 */ /* 0x00006400000c000b */
[----:B01----:R-:W-:Y:S01]  /*10c20*/  ENDCOLLECTIVE ;  /* 0x000000000000791b */ /* 0x003fe20003800000 */
.L_x_312:
[----:B------:R-:W-:-:S05]  /*10c30*/  @!P1 IADD3 R3, P4, R29, R3, RZ ;  /* 0x000000031d039210 */ /* 0x000fca0007f9e0ff */
[----:B------:R-:W-:-:S05]  /*10c40*/  @!P1 IMAD.X R2, RZ, RZ, R2, P4 ;  /* 0x000000ffff029224 */ /* 0x000fca00020e0602 */
[----:B------:R-:W-:Y:S01]  /*10c50*/  @!P1 LOP3.LUT R3, R3, R2, RZ, 0x3c, !PT ;  /* 0x0000000203039212 */ /* 0x000fe200078e3cff */
[----:B------:R-:W-:-:S03]  /*10c60*/  IMAD.MOV.U32 R13, RZ, RZ, R5 ;  /* 0x000000ffff0d7224 */ /* 0x000fc600078e0005 */
[----:B------:R-:W-:-:S04]  /*10c70*/  @!P1 LOP3.LUT R2, R3, R2, RZ, 0x3c, !PT ;  /* 0x0000000203029212 */ /* 0x000fc800078e3cff */
[----:B------:R-:W-:Y:S01]  /*10c80*/  @!P1 LOP3.LUT R3, R3, R2, RZ, 0x3c, !PT ;  /* 0x0000000203039212 */ /* 0x000fe200078e3cff */
[----:B------:R-:W-:-:S07]  /*10c90*/  IMAD.MOV.U32 R0, RZ, RZ, R14 ;  /* 0x000000ffff007224 */ /* 0x000fce00078e000e */
[----:B------:R-:W-:Y:S05]  /*10ca0*/  WARPSYNC.COLLECTIVE R15, `(.L_x_313) ;  /* 0x000000000f087348 */ /* 0x000fea0003c00000 */
[----:B------:R0:W1:Y:S02]  /*10cb0*/  SHFL.IDX P6, R14, R13, R12, R11 ;  /* 0x0000000c0d0e7389 */ /* 0x00006400000c000b */
[----:B01----:R-:W-:Y:S01]  /*10cc0*/  ENDCOLLECTIVE ;  /* 0x000000000000791b */ /* 0x003fe20003800000 */
.L_x_313:
[----:B------:R-:W-:Y:S01]  /*10cd0*/  @!PT LDS RZ, [RZ] ;  /* 0x00000000fffff984 */ /* 0x000fe20000000800 */
[----:B------:R-:W-:Y:S01]  /*10ce0*/  @!PT LDS RZ, [RZ] ;  /* 0x00000000fffff984 */ /* 0x000fe20000000800 */
[----:B------:R-:W-:Y:S01]  /*10cf0*/  @!PT LDS RZ, [RZ] ;  /* 0x00000000fffff984 */ /* 0x000fe20000000800 */
[----:B------:R0:W-:Y:S04]  /*10d00*/  @!P1 LDGSTS.E.BYPASS.LTC128B.128 [R9+0xf000], desc[UR52][R2.64], !P3 ;  /* 0x0f00000002099fae */ /* 0x0001e8000d901d74 */
[----:B------:R0:W-:Y:S04]  /*10d10*/  @!P1 LDGSTS.E.BYPASS.LTC128B.128 [R9+0x10800], desc[UR52][R2.64+0x20], !P2 ;  /* 0x1080002002099fae */ /* 0x0001e8000d101d74 */
[----:B------:R0:W-:Y:S01]  /*10d20*/  @!P1 LDGSTS.E.BYPASS.LTC128B.128 [R9+0x12000], desc[UR52][R2.64+0x40], !P0 ;  /* 0x1200004002099fae */ /* 0x0001e2000c101d74 */
[----:B------:R-:W-:Y:S02]  /*10d30*/  IMAD.MOV.U32 R13, RZ, RZ, R6 ;  /* 0x000000ffff0d7224 */ /* 0x000fe400078e0006 */
[----:B------:R-:W-:-:S02]  /*10d40*/  IMAD.MOV.U32 R12, RZ, RZ, RZ ;  /* 0x000000ffff0c7224 */ /* 0x000fc400078e00ff */
[----:B------:R-:W-:-:S07]  /*10d50*/  IMAD.MOV.U32 R5, RZ, RZ, R14 ;  /* 0x000000ffff057224 */ /* 0x000fce00078e000e */
[----:B0-----:R-:W-:Y:S05]  /*10d60*/  WARPSYNC.COLLECTIVE R15, `(.L_x_314) ;  /* 0x000000000f087348 */ /* 0x001fea0003c00000 */
[----:B------:R1:W2:Y:S02]  /*10d70*/  SHFL.IDX P6, R14, R13, R12, R11 ;  /* 0x0000000c0d0e7389 */ /* 0x0002a400000c000b */
[----:B012---:R-:W-:Y:S01]  /*10d80*/  ENDCOLLECTIVE ;  /* 0x000000000000791b */ /* 0x007fe20003800000 */
.L_x_314:
[----:B------:R-:W-:-:S05]  /*10d90*/  VIADD R3, R25, 0x40 ;  /* 0x0000004019037836 */ /* 0x000fca0000000000 */
[----:B------:R-:W-:Y:S01]  /*10da0*/  ISETP.GE.AND P1, PT, R3, R4, PT ;  /* 0x000000040300720c */ /* 0x000fe20003f26270 */
[----:B------:R-:W-:-:S12]  /*10db0*/  IMAD.MOV.U32 R13, RZ, RZ, R7 ;  /* 0x000000ffff0d7224 */ /* 0x000fd800078e0007 */
[----:B------:R-:W-:Y:S01]  /*10dc0*/  @!P1 IADD3 R2, P4, R29, R5, RZ ;  /* 0x000000051d029210 */ /* 0x000fe20007f9e0ff */
[----:B------:R-:W-:-:S12]  /*10dd0*/  IMAD.MOV.U32 R6, RZ, RZ, R14 ;  /* 0x000000ffff067224 */ /* 0x000fd800078e000e */
[----:B------:R-:W-:Y:S05]  /*10de0*/  WARPSYNC.COLLECTIVE R15, `(.L_x_315) ;  /* 0x000000000f087348 */ /* 0x000fea0003c00000 */
[----:B------:R0:W1:Y:S02]  /*10df0*/  SHFL.IDX P6, R14, R13, R12, R11 ;  /* 0x0000000c0d0e7389 */ /* 0x00006400000c000b */
[----:B01----:R-:W-:Y:S01]  /*10e00*/  ENDCOLLECTIVE ;  /* 0x000000000000791b */ /* 0x003fe20003800000 */
.L_x_315:
[----:B------:R-:W-:-:S04]  /*10e10*/  @!P1 IMAD.X R0, RZ, RZ, R0, P4 ;  /* 0x000000ffff009224 */ /* 0x000fc800020e0600 */
[----:B------:R-:W-:-:S05]  /*10e20*/  @!P1 IMAD.MOV.U32 R3, RZ, RZ, R0 ;  /* 0x000000ffff039224 */ /* 0x000fca00078e0000 */
[----:B------:R-:W-:Y:S01]  /*10e30*/  @!PT LDS RZ, [RZ] ;  /* 0x00000000fffff984 */ /* 0x000fe20000000800 */
[----:B------:R-:W-:Y:S01]  /*10e40*/  @!PT LDS RZ, [RZ] ;  /* 0x00000000fffff984 */ /* 0x000fe20000000800 */
[----:B------:R-:W-:Y:S01]  /*10e50*/  @!PT LDS RZ, [RZ] ;  /* 0x00000000fffff984 */ /* 0x000fe20000000800 */
[----:B------:R-:W-:Y:S04]  /*10e60*/  @!P1 LDGSTS.E.BYPASS.LTC128B.128 [R9+0xf800], desc[UR52][R2.64], !P3 ;  /* 0x0f80000002099fae */ /* 0x000fe8000d901d74 */
[----:B------:R-:W-:Y:S04]  /*10e70*/  @!P1 LDGSTS.E.BYPASS.LTC128B.128 [R9+0x11000], desc[UR52][R2.64+0x20], !P2 ;  /* 0x1100002002099fae */ /* 0x000fe8000d101d74 */
[----:B------:R0:W-:Y:S02]  /*10e80*/  @!P1 LDGSTS.E.BYPASS.LTC128B.128 [R9+0x12800], desc[UR52][R2.64+0x40], !P0 ;  /* 0x1280004002099fae */ /* 0x0001e4000c101d74 */
[----:B0-----:R-:W-:Y:S01]  /*10e90*/  IMAD.MOV.U32 R2, RZ, RZ, R14 ;  /* 0x000000ffff027224 */ /* 0x001fe200078e000e */
[----:B------:R-:W-:Y:S06]  /*10ea0*/  BRA `(.L_x_316) ;  /* 0xffffffc800987947 */ /* 0x000fec000383ffff */
.L_x_237:
[----:B-1----:R1:W2:Y:S02]  /*10eb0*/  SYNCS.PHASECHK.TRANS64.TRYWAIT P0, [R16+URZ+0x19c20], R0 ;  /* 0x019c2000100075a7 */ /* 0x0022a4000800017f */
[----:B--2---:R-:W-:Y:S05]  /*10ec0*/  @!P0 NANOSLEEP.SYNCS 0x989680 ;  /* 0x009896800000895d */ /* 0x004fea0003900000 */
[----:B------:R-:W2:Y:S02]  /*10ed0*/  @!P0 SYNCS.PHASECHK.TRANS64 P0, [R16+URZ+0x19c20], R0 ;  /* 0x019c2000100085a7 */ /* 0x000ea4000800007f */
[----:B--2---:R-:W-:Y:S05]  /*10ee0*/  @!P0 BRA `(.L_x_237) ;  /* 0xfffffffc00f08947 */ /* 0x004fea000383ffff */
[----:B------:R-:W-:Y:S05]  /*10ef0*/  BRA `(.L_x_317) ;  /* 0xffffffcc00087947 */ /* 0x000fea000383ffff */
.L_x_241:
[----:B0-----:R0:W1:Y:S02]  /*10f00*/  SYNCS.PHASECHK.TRANS64.TRYWAIT P0, [R5+URZ+0x19c80], R10 ;  /* 0x019c800a050075a7 */ /* 0x001064000800017f */
[----:B-1----:R-:W-:Y:S05]  /*10f10*/  @!P0 NANOSLEEP.SYNCS 0x989680 ;  /* 0x009896800000895d */ /* 0x002fea0003900000 */
[----:B------:R-:W1:Y:S02]  /*10f20*/  @!P0 SYNCS.PHASECHK.TRANS64 P0, [R5+URZ+0x19c80], R10 ;  /* 0x019c800a050085a7 */ /* 0x000e64000800007f */
[----:B-1----:R-:W-:Y:S05]  /*10f30*/  @!P0 BRA `(.L_x_241) ;  /* 0xfffffffc00f08947 */ /* 0x002fea000383ffff */
[----:B------:R-:W-:Y:S05]  /*10f40*/  BRA `(.L_x_318) ;  /* 0xffffffcc00d47947 */ /* 0x000fea000383ffff */
.L_x_242:
        /* <DEDUP_REMOVED lines=8> */
.L_x_320:
[----:B------:R-:W-:Y:S05]  /*10fd0*/  BSYNC B0 ;  /* 0x0000000000007941 */ /* 0x000fea0003800000 */
.L_x_319:
[----:B------:R-:W-:Y:S02]  /*10fe0*/  IMAD.MOV.U32 R13, RZ, RZ, R25 ;  /* 0x000000ffff0d7224 */ /* 0x000fe400078e0019 */
[----:B------:R-:W-:Y:S02]  /*10ff0*/  IMAD.MOV.U32 R12, RZ, RZ, RZ ;  /* 0x000000ffff0c7224 */ /* 0x000fe400078e00ff */
[----:B------:R-:W-:Y:S02]  /*11000*/  IMAD.MOV.U32 R11, RZ, RZ, 0x1e1f ;  /* 0x00001e1fff0b7424 */ /* 0x000fe400078e00ff */
[----:B------:R-:W-:Y:S02]  /*11010*/  IMAD.MOV.U32 R15, RZ, RZ, -0x1 ;  /* 0xffffffffff0f7424 */ /* 0x000fe400078e00ff */
[----:B------:R-:W-:Y:S02]  /*11020*/  IMAD.MOV.U32 R3, RZ, RZ, R14 ;  /* 0x000000ffff037224 */ /* 0x000fe400078e000e */
[----:B------:R-:W-:-:S07]  /*11030*/  IMAD.IADD R6, R16, 0x1, R6 ;  /* 0x0000000110067824 */ /* 0x000fce00078e0206 */
[----:B------:R-:W-:Y:S05]  /*11040*/  WARPSYNC.COLLECTIVE R15, `(.L_x_321) ;  /* 0x000000000f087348 */ /* 0x000fea0003c00000 */
[----:B------:R0:W1:Y:S02]  /*11050*/  SHFL.IDX P6, R14, R13, R12, R11 ;  /* 0x0000000c0d0e7389 */ /* 0x00006400000c000b */
[----:B01----:R-:W-:Y:S01]  /*11060*/  ENDCOLLECTIVE ;  /* 0x000000000000791b */ /* 0x003fe20003800000 */
.L_x_321:
[----:B------:R-:W-:Y:S02]  /*11070*/  IMAD.MOV.U32 R13, RZ, RZ, R21 ;  /* 0x000000ffff0d7224 */ /* 0x000fe400078e0015 */
[----:B------:R-:W-:Y:S02]  /*11080*/  IMAD.MOV.U32 R12, RZ, RZ, 0x1 ;  /* 0x00000001ff0c7424 */ /* 0x000fe400078e00ff */
[----:B------:R-:W-:-:S07]  /*11090*/  IMAD.MOV.U32 R2, RZ, RZ, R14 ;  /* 0x000000ffff027224 */ /* 0x000fce00078e000e */
[----:B------:R-:W-:Y:S05]  /*110a0*/  WARPSYNC.COLLECTIVE R15, `(.L_x_322) ;  /* 0x000000000f087348 */ /* 0x000fea0003c00000 */
[----:B------:R0:W1:Y:S02]  /*110b0*/  SHFL.IDX P6, R14, R13, R12, R11 ;  /* 0x0000000c0d0e7389 */ /* 0x00006400000c000b */
[----:B01----:R-:W-:Y:S01]  /*110c0*/  ENDCOLLECTIVE ;  /* 0x000000000000791b */ /* 0x003fe20003800000 */
.L_x_322:
[----:B------:R-:W-:-:S05]  /*110d0*/  IADD3 R2, P0, R29, R2, RZ ;  /* 0x000000021d027210 */ /* 0x000fca0007f1e0ff */
        /* <DEDUP_REMOVED lines=12> */
.L_x_323:
[----:B------:R-:W-:Y:S01]  /*111a0*/  IMAD.MOV.U32 R2, RZ, RZ, R14 ;  /* 0x000000ffff027224 */ /* 0x000fe200078e000e */
[----:B------:R-:W-:Y:S06]  /*111b0*/  BRA `(.L_x_324) ;  /* 0xffffffcc00cc7947 */ /* 0x000fec000383ffff */
.L_x_247:
[----:B---3--:R3:W4:Y:S02]  /*111c0*/  SYNCS.PHASECHK.TRANS64.TRYWAIT P0, [R5+URZ+0x19c40], R10 ;  /* 0x019c400a050075a7 */ /* 0x008724000800017f */
[----:B----4-:R-:W-:Y:S05]  /*111d0*/  @!P0 NANOSLEEP.SYNCS 0x989680 ;  /* 0x009896800000895d */ /* 0x010fea0003900000 */
[----:B------:R-:W4:Y:S02]  /*111e0*/  @!P0 SYNCS.PHASECHK.TRANS64 P0, [R5+URZ+0x19c40], R10 ;  /* 0x019c400a050085a7 */ /* 0x000f24000800007f */
[----:B----4-:R-:W-:Y:S05]  /*111f0*/  @!P0 BRA `(.L_x_247) ;  /* 0xfffffffc00f08947 */ /* 0x010fea000383ffff */
[----:B------:R-:W-:Y:S05]  /*11200*/  BRA `(.L_x_325) ;  /* 0xffffffd000247947 */ /* 0x000fea000383ffff */
.L_x_248:
[----:B------:R-:W-:Y:S01]  /*11210*/  BSSY B0, `(.L_x_326) ;  /* 0x0000008000007945 */ /* 0x000fe20003800000 */
[----:B------:R-:W-:Y:S02]  /*11220*/  IMAD.MOV.U32 R13, RZ, RZ, R8 ;  /* 0x000000ffff0d7224 */ /* 0x000fe400078e0008 */
[----:B------:R-:W-:Y:S02]  /*11230*/  IMAD.MOV.U32 R12, RZ, RZ, RZ ;  /* 0x000000ffff0c7224 */ /* 0x000fe400078e00ff */
[----:B------:R-:W-:Y:S02]  /*11240*/  IMAD.MOV.U32 R11, RZ, RZ, 0x1e1f ;  /* 0x00001e1fff0b7424 */ /* 0x000fe400078e00ff */
[----:B------:R-:W-:-:S07]  /*11250*/  IMAD.MOV.U32 R15, RZ, RZ, -0x1 ;  /* 0xffffffffff0f7424 */ /* 0x000fce00078e00ff */
[----:B0123--:R-:W-:Y:S05]  /*11260*/  WARPSYNC.COLLECTIVE R15, `(.L_x_327) ;  /* 0x000000000f087348 */ /* 0x00ffea0003c00000 */
[----:B------:R4:W0:Y:S02]  /*11270*/  SHFL.IDX P6, R14, R13, R12, R11 ;  /* 0x0000000c0d0e7389 */ /* 0x00082400000c000b */
[----:B01234-:R-:W-:Y:S01]  /*11280*/  ENDCOLLECTIVE ;  /* 0x000000000000791b */ /* 0x01ffe20003800000 */
.L_x_327:
[----:B------:R-:W-:Y:S05]  /*11290*/  BSYNC B0 ;  /* 0x0000000000007941 */ /* 0x000fea0003800000 */
.L_x_326:
        /* <DEDUP_REMOVED lines=8> */
.L_x_328:
[----:B------:R-:W-:Y:S02]  /*11320*/  IMAD.MOV.U32 R13, RZ, RZ, R8 ;  /* 0x000000ffff0d7224 */ /* 0x000fe400078e0008 */
[----:B------:R-:W-:Y:S02]  /*11330*/  IMAD.MOV.U32 R12, RZ, RZ, 0x1 ;  /* 0x00000001ff0c7424 */ /* 0x000fe400078e00ff */
[----:B------:R-:W-:-:S07]  /*11340*/  IMAD.MOV.U32 R2, RZ, RZ, R14 ;  /* 0x000000ffff027224 */ /* 0x000fce00078e000e */
[----:B------:R-:W-:Y:S05]  /*11350*/  WARPSYNC.COLLECTIVE R15, `(.L_x_329) ;  /* 0x000000000f087348 */ /* 0x000fea0003c00000 */
[----:B------:R0:W1:Y:S02]  /*11360*/  SHFL.IDX P6, R14, R13, R12, R11 ;  /* 0x0000000c0d0e7389 */ /* 0x00006400000c000b */
[----:B01----:R-:W-:Y:S01]  /*11370*/  ENDCOLLECTIVE ;  /* 0x000000000000791b */ /* 0x003fe20003800000 */
.L_x_329:
        /* <DEDUP_REMOVED lines=13> */
.L_x_330:
[----:B------:R-:W-:Y:S01]  /*11450*/  IMAD.MOV.U32 R2, RZ, RZ, R14 ;  /* 0x000000ffff027224 */ /* 0x000fe200078e000e */
[----:B------:R-:W-:Y:S06]  /*11460*/  BRA `(.L_x_331) ;  /* 0xffffffd000147947 */ /* 0x000fec000383ffff */
.L_x_253:
[----:B------:R0:W0:Y:S02]  /*11470*/  SYNCS.PHASECHK.TRANS64.TRYWAIT P2, [R2+URZ+0x19c70], R3 ;  /* 0x019c7003020075a7 */ /* 0x000024000804017f */
[----:B0-----:R-:W-:Y:S05]  /*11480*/  @!P2 NANOSLEEP.SYNCS 0x989680 ;  /* 0x009896800000a95d */ /* 0x001fea0003900000 */
[----:B------:R-:W0:Y:S02]  /*11490*/  @!P2 SYNCS.PHASECHK.TRANS64 P2, [R2+URZ+0x19c70], R3 ;  /* 0x019c70030200a5a7 */ /* 0x000e24000804007f */
[----:B0-----:R-:W-:Y:S05]  /*114a0*/  @!P2 BRA `(.L_x_253) ;  /* 0xfffffffc00f0a947 */ /* 0x001fea000383ffff */
[----:B------:R-:W-:Y:S05]  /*114b0*/  BRA `(.L_x_332) ;  /* 0xffffffd000807947 */ /* 0x000fea000383ffff */
.L_x_255:
[----:B0-----:R0:W2:Y:S02]  /*114c0*/  SYNCS.PHASECHK.TRANS64.TRYWAIT P2, [R2+URZ+0x19c60], R4 ;  /* 0x019c6004020075a7 */ /* 0x0010a4000804017f */
[----:B--2---:R-:W-:Y:S05]  /*114d0*/  @!P2 NANOSLEEP.SYNCS 0x989680 ;  /* 0x009896800000a95d */ /* 0x004fea0003900000 */
[----:B------:R-:W2:Y:S02]  /*114e0*/  @!P2 SYNCS.PHASECHK.TRANS64 P2, [R2+URZ+0x19c60], R4 ;  /* 0x019c60040200a5a7 */ /* 0x000ea4000804007f */
[----:B--2---:R-:W-:Y:S05]  /*114f0*/  @!P2 BRA `(.L_x_255) ;  /* 0xfffffffc00f0a947 */ /* 0x004fea000383ffff */
[----:B------:R-:W-:Y:S05]  /*11500*/  BRA `(.L_x_333) ;  /* 0xffffffd000907947 */ /* 0x000fea000383ffff */
.L_x_263:
[----:B0-----:R0:W1:Y:S02]  /*11510*/  SYNCS.PHASECHK.TRANS64.TRYWAIT P1, [R3+URZ+0x19c70], R0 ;  /* 0x019c7000030075a7 */ /* 0x001064000802017f */
[----:B-1----:R-:W-:Y:S05]  /*11520*/  @!P1 NANOSLEEP.SYNCS 0x989680 ;  /* 0x009896800000995d */ /* 0x002fea0003900000 */
[----:B------:R-:W1:Y:S02]  /*11530*/  @!P1 SYNCS.PHASECHK.TRANS64 P1, [R3+URZ+0x19c70], R0 ;  /* 0x019c7000030095a7 */ /* 0x000e64000802007f */
[----:B-1----:R-:W-:Y:S05]  /*11540*/  @!P1 BRA `(.L_x_263) ;  /* 0xfffffffc00f09947 */ /* 0x002fea000383ffff */
[----:B------:R-:W-:Y:S05]  /*11550*/  BRA `(.L_x_334) ;  /* 0xffffffd400f47947 */ /* 0x000fea000383ffff */
.L_x_265:
[----:B0-----:R0:W1:Y:S02]  /*11560*/  SYNCS.PHASECHK.TRANS64.TRYWAIT P1, [R3+URZ+0x19c60], R0 ;  /* 0x019c6000030075a7 */ /* 0x001064000802017f */
[----:B-1----:R-:W-:Y:S05]  /*11570*/  @!P1 NANOSLEEP.SYNCS 0x989680 ;  /* 0x009896800000995d */ /* 0x002fea0003900000 */
[----:B------:R-:W1:Y:S02]  /*11580*/  @!P1 SYNCS.PHASECHK.TRANS64 P1, [R3+URZ+0x19c60], R0 ;  /* 0x019c6000030095a7 */ /* 0x000e64000802007f */
[----:B-1----:R-:W-:Y:S05]  /*11590*/  @!P1 BRA `(.L_x_265) ;  /* 0xfffffffc00f09947 */ /* 0x002fea000383ffff */
[----:B------:R-:W-:Y:S05]  /*115a0*/  BRA `(.L_x_335) ;  /* 0xffffffd800007947 */ /* 0x000fea000383ffff */
.L_x_277:
[----:B0-----:R0:W1:Y:S02]  /*115b0*/  SYNCS.PHASECHK.TRANS64.TRYWAIT P0, [R4+URZ+0x19c20], R0 ;  /* 0x019c2000040075a7 */ /* 0x001064000800017f */
[----:B-1----:R-:W-:Y:S05]  /*115c0*/  @!P0 NANOSLEEP.SYNCS 0x989680 ;  /* 0x009896800000895d */ /* 0x002fea0003900000 */
[----:B------:R-:W1:Y:S02]  /*115d0*/  @!P0 SYNCS.PHASECHK.TRANS64 P0, [R4+URZ+0x19c20], R0 ;  /* 0x019c2000040085a7 */ /* 0x000e64000800007f */
[----:B-1----:R-:W-:Y:S05]  /*115e0*/  @!P0 BRA `(.L_x_277) ;  /* 0xfffffffc00f08947 */ /* 0x002fea000383ffff */
[----:B------:R-:W-:Y:S05]  /*115f0*/  BRA `(.L_x_336) ;  /* 0xffffffe800207947 */ /* 0x000fea000383ffff */
.L_x_278:
[----:B------:R-:W1:Y:S01]  /*11600*/  S2R R2, SR_TID.X ;  /* 0x0000000000027919 */ /* 0x000e620000002100 */
[----:B------:R-:W-:Y:S01]  /*11610*/  BSSY B0, `(.L_x_337) ;  /* 0x000000a000007945 */ /* 0x000fe20003800000 */
[----:B------:R-:W-:Y:S02]  /*11620*/  IMAD.MOV.U32 R12, RZ, RZ, RZ ;  /* 0x000000ffff0c7224 */ /* 0x000fe400078e00ff */
[----:B------:R-:W-:Y:S02]  /*11630*/  IMAD.MOV.U32 R11, RZ, RZ, 0x1f ;  /* 0x0000001fff0b7424 */ /* 0x000fe400078e00ff */
[----:B------:R-:W-:Y:S01]  /*11640*/  IMAD.MOV.U32 R15, RZ, RZ, -0x1 ;  /* 0xffffffffff0f7424 */ /* 0x000fe200078e00ff */
[----:B-1----:R-:W-:-:S04]  /*11650*/  SHF.R.U32.HI R2, RZ, 0x5, R2 ;  /* 0x00000005ff027819 */ /* 0x002fc80000011602 */
[----:B------:R-:W-:-:S05]  /*11660*/  LOP3.LUT R2, R2, 0x3, RZ, 0xc0, !PT ;  /* 0x0000000302027812 */ /* 0x000fca00078ec0ff */
[----:B------:R-:W-:-:S07]  /*11670*/  IMAD.MOV.U32 R13, RZ, RZ, R2 ;  /* 0x000000ffff0d7224 */ /* 0x000fce00078e0002 */
[----:B0-----:R-:W-:Y:S05]  /*11680*/  WARPSYNC.COLLECTIVE R15, `(.L_x_338) ;  /* 0x000000000f087348 */ /* 0x001fea0003c00000 */
[----:B------:R1:W2:Y:S02]  /*11690*/  SHFL.IDX P6, R14, R13, R12, R11 ;  /* 0x0000000c0d0e7389 */ /* 0x0002a400000c000b */
[----:B012---:R-:W-:Y:S01]  /*116a0*/  ENDCOLLECTIVE ;  /* 0x000000000000791b */ /* 0x007fe20003800000 */
.L_x_338:
[----:B------:R-:W-:Y:S05]  /*116b0*/  BSYNC B0 ;  /* 0x0000000000007941 */ /* 0x000fea0003800000 */
.L_x_337:
[----:B------:R-:W-:Y:S05]  /*116c0*/  BRA `(.L_x_339) ;  /* 0xffffffe800087947 */ /* 0x000fea000383ffff */
.L_x_281:
[----:B------:R-:W-:Y:S01]  /*116d0*/  BSSY B1, `(.L_x_340) ;  /* 0x0000006000017945 */ /* 0x000fe20003800000 */
[----:B------:R-:W-:-:S07]  /*116e0*/  IMAD.MOV.U32 R15, RZ, RZ, -0x1 ;  /* 0xffffffffff0f7424 */ /* 0x000fce00078e00ff */
[----:B0-----:R-:W-:Y:S05]  /*116f0*/  WARPSYNC.COLLECTIVE R15, `(.L_x_341) ;  /* 0x000000000f0c7348 */ /* 0x001fea0003c00000 */
[----:B------:R-:W-:Y:S02]  /*11700*/  ELECT P6, UR62, PT ;  /* 0x00000000003e782f */ /* 0x000fe400038c0000 */
[----:B------:R-:W-:Y:S01]  /*11710*/  MOV R14, UR62 ;  /* 0x0000003e000e7c02 */ /* 0x000fe20008000f00 */
[----:B0-----:R-:W-:Y:S10]  /*11720*/  ENDCOLLECTIVE ;  /* 0x000000000000791b */ /* 0x001ff40003800000 */
.L_x_341:
[----:B------:R-:W-:Y:S05]  /*11730*/  BSYNC B1 ;  /* 0x0000000000017941 */ /* 0x000fea0003800000 */
.L_x_340:
[----:B------:R-:W-:Y:S05]  /*11740*/  BRA `(.L_x_342) ;  /* 0xffffffe800007947 */ /* 0x000fea000383ffff */
.L_x_283:
[----:B0-----:R0:W1:Y:S02]  /*11750*/  SYNCS.PHASECHK.TRANS64.TRYWAIT P1, [R5+URZ+0x19c40], R0 ;  /* 0x019c4000050075a7 */ /* 0x001064000802017f */
[----:B-1----:R-:W-:Y:S05]  /*11760*/  @!P1 NANOSLEEP.SYNCS 0x989680 ;  /* 0x009896800000995d */ /* 0x002fea0003900000 */
[----:B------:R-:W1:Y:S02]  /*11770*/  @!P1 SYNCS.PHASECHK.TRANS64 P1, [R5+URZ+0x19c40], R0 ;  /* 0x019c4000050095a7 */ /* 0x000e64000802007f */
[----:B-1----:R-:W-:Y:S05]  /*11780*/  @!P1 BRA `(.L_x_283) ;  /* 0xfffffffc00f09947 */ /* 0x002fea000383ffff */
[----:B------:R-:W-:Y:S05]  /*11790*/  BRA `(.L_x_343) ;  /* 0xffffffe800207947 */ /* 0x000fea000383ffff */
.L_x_285:
[----:B-1----:R1:W2:Y:S02]  /*117a0*/  SYNCS.PHASECHK.TRANS64.TRYWAIT P1, [R19+URZ+0x19c40], R2 ;  /* 0x019c4002130075a7 */ /* 0x0022a4000802017f */
[----:B--2---:R-:W-:Y:S05]  /*117b0*/  @!P1 NANOSLEEP.SYNCS 0x989680 ;  /* 0x009896800000995d */ /* 0x004fea0003900000 */
[----:B------:R-:W2:Y:S02]  /*117c0*/  @!P1 SYNCS.PHASECHK.TRANS64 P1, [R19+URZ+0x19c40], R2 ;  /* 0x019c4002130095a7 */ /* 0x000ea4000802007f */
[----:B--2---:R-:W-:Y:S05]  /*117d0*/  @!P1 BRA `(.L_x_285) ;  /* 0xfffffffc00f09947 */ /* 0x004fea000383ffff */
[----:B------:R-:W-:Y:S05]  /*117e0*/  BRA `(.L_x_344) ;  /* 0xffffffe8002c7947 */ /* 0x000fea000383ffff */
.L_x_287:
[----:B--2---:R2:W3:Y:S02]  /*117f0*/  SYNCS.PHASECHK.TRANS64.TRYWAIT P1, [R5+URZ+0x19c60], R0 ;  /* 0x019c6000050075a7 */ /* 0x0044e4000802017f */
[----:B---3--:R-:W-:Y:S05]  /*11800*/  @!P1 NANOSLEEP.SYNCS 0x989680 ;  /* 0x009896800000995d */ /* 0x008fea0003900000 */
[----:B------:R-:W3:Y:S02]  /*11810*/  @!P1 SYNCS.PHASECHK.TRANS64 P1, [R5+URZ+0x19c60], R0 ;  /* 0x019c6000050095a7 */ /* 0x000ee4000802007f */
[----:B---3--:R-:W-:Y:S05]  /*11820*/  @!P1 BRA `(.L_x_287) ;  /* 0xfffffffc00f09947 */ /* 0x008fea000383ffff */
[----:B------:R-:W-:Y:S05]  /*11830*/  BRA `(.L_x_345) ;  /* 0xffffffe800287947 */ /* 0x000fea000383ffff */
.L_x_289:
[----:B---3--:R3:W4:Y:S02]  /*11840*/  SYNCS.PHASECHK.TRANS64.TRYWAIT P1, [R19+URZ+0x19c60], R2 ;  /* 0x019c6002130075a7 */ /* 0x008724000802017f */
[----:B----4-:R-:W-:Y:S05]  /*11850*/  @!P1 NANOSLEEP.SYNCS 0x989680 ;  /* 0x009896800000995d */ /* 0x010fea0003900000 */
[----:B------:R-:W4:Y:S02]  /*11860*/  @!P1 SYNCS.PHASECHK.TRANS64 P1, [R19+URZ+0x19c60], R2 ;  /* 0x019c6002130095a7 */ /* 0x000f24000802007f */
[----:B----4-:R-:W-:Y:S05]  /*11870*/  @!P1 BRA `(.L_x_289) ;  /* 0xfffffffc00f09947 */ /* 0x010fea000383ffff */
[----:B------:R-:W-:Y:S05]  /*11880*/  BRA `(.L_x_346) ;  /* 0xffffffe800247947 */ /* 0x000fea000383ffff */
.L_x_291:
[----:B----4-:R4:W0:Y:S02]  /*11890*/  SYNCS.PHASECHK.TRANS64.TRYWAIT P1, [R5+URZ+0x19c80], R0 ;  /* 0x019c8000050075a7 */ /* 0x010824000802017f */
[----:B0-----:R-:W-:Y:S05]  /*118a0*/  @!P1 NANOSLEEP.SYNCS 0x989680 ;  /* 0x009896800000995d */ /* 0x001fea0003900000 */
[----:B------:R-:W0:Y:S02]  /*118b0*/  @!P1 SYNCS.PHASECHK.TRANS64 P1, [R5+URZ+0x19c80], R0 ;  /* 0x019c8000050095a7 */ /* 0x000e24000802007f */
[----:B0-----:R-:W-:Y:S05]  /*118c0*/  @!P1 BRA `(.L_x_291) ;  /* 0xfffffffc00f09947 */ /* 0x001fea000383ffff */
[----:B------:R-:W-:Y:S05]  /*118d0*/  BRA `(.L_x_347) ;  /* 0xffffffe800207947 */ /* 0x000fea000383ffff */
.L_x_348:
        /* <DEDUP_REMOVED lines=10> */
.L_x_2538:


//--------------------- .text._ZN7cutlass13device_kernelIN5flash11enable_sm90INS1_16FlashAttnFwdSm90INS1_25CollectiveMainloopFwdSm90ILi2EN4cute5tupleIJNS5_1CILi1EEES8_S8_EEENS6_IJNS7_ILi192EEENS7_ILi128EEENS7_ILi96EEEEEELi96ENS_12float_e4m3_tEfNS_4arch4Sm90ELb0ELb0ELb1ELb1ELb1ELb1ELb0ELb1ELb1ELb1ELb1ELb0EEENS1_21CollectiveEpilogueFwdINS6_IJSA_SC_SB_EEES9_NS_10bfloat16_tESG_Li384ELb1ELb1ELb1ELb1EEENS1_36VarlenDynamicPersistentTileSchedulerILi192ELi128ELi384ELi128ELb1ELb1ELb1ELb0ELb1ELb1EEEEEEEEEvNT_6ParamsE --------------------------
	.section	.text._ZN7cutlass13device_kernelIN5flash11enable_sm90INS1_16FlashAttnFwdSm90INS1_25CollectiveMainloopFwdSm90ILi2EN4cute5tupleIJNS5_1CILi1EEES8_S8_EEENS6_IJNS7_ILi192EEENS7_ILi128EEENS7_ILi96EEEEEELi96ENS_12float_e4m3_tEfNS_4arch4Sm90ELb0ELb0ELb1ELb1ELb1ELb1ELb0ELb1ELb1ELb1ELb1ELb0EEENS1_21CollectiveEpilogueFwdINS6_IJSA_SC_SB_EEES9_NS_10bfloat16_tESG_Li384ELb1ELb1ELb1ELb1EEENS1_36VarlenDynamicPersistentTileSchedulerILi192ELi128ELi384ELi128ELb1ELb1ELb1ELb0ELb1ELb1EEEEEEEEEvNT_6ParamsE,"ax",@progbits
	.align	128
.text._ZN7cutlass13device_kernelIN5flash11enable_sm90INS1_16FlashAttnFwdSm90INS1_25CollectiveMainloopFwdSm90ILi2EN4cute5tupleIJNS5_1CILi1EEES8_S8_EEENS6_IJNS7_ILi192EEENS7_ILi128EEENS7_ILi96EEEEEELi96ENS_12float_e4m3_tEfNS_4arch4Sm90ELb0ELb0ELb1ELb1ELb1ELb1ELb0ELb1ELb1ELb1ELb1ELb0EEENS1_21CollectiveEpilogueFwdINS6_IJSA_SC_SB_EEES9_NS_10bfloat16_tESG_Li384ELb1ELb1ELb1ELb1EEENS1_36VarlenDynamicPersistentTileSchedulerILi192ELi128ELi384ELi128ELb1ELb1ELb1ELb0ELb1ELb1EEEEEEEEEvNT_6ParamsE:
        .type           _ZN7cutlass13device_kernelIN5flash11enable_sm90INS1_16FlashAttnFwdSm90INS1_25CollectiveMainloopFwdSm90ILi2EN4cute5tupleIJNS5_1CILi1EEES8_S8_EEENS6_IJNS7_ILi192EEENS7_ILi128EEENS7_ILi96EEEEEELi96ENS_12float_e4m3_tEfNS_4arch4Sm90ELb0ELb0ELb1ELb1ELb1ELb1ELb0ELb1ELb1ELb1ELb1ELb0EEENS1_21CollectiveEpilogueFwdINS6_IJSA_SC_SB_EEES9_NS_10bfloat16_tESG_Li384ELb1ELb1ELb1ELb1EEENS1_36VarlenDynamicPersistentTileSchedulerILi192ELi128ELi384ELi128ELb1ELb1ELb1ELb0ELb1ELb1EEEEEEEEEvNT_6ParamsE,@function
        .size           _ZN7cutlass13device_kernelIN5flash11enable_sm90INS1_16FlashAttnFwdSm90INS1_25CollectiveMainloopFwdSm90ILi2EN4cute5tupleIJNS5_1CILi1EEES8_S8_EEENS6_IJNS7_ILi192EEENS7_ILi128EEENS7_ILi96EEEEEELi96ENS_12float_e4m3_tEfNS_4arch4Sm90ELb0ELb0ELb1ELb1ELb1ELb1ELb0ELb1ELb1ELb1ELb1ELb0EEENS1_21CollectiveEpilogueFwdINS6_IJSA_SC_SB_EEES9_NS_10bfloat16_tESG_Li384ELb1ELb1ELb1ELb1EEENS1_36VarlenDynamicPersistentTileSchedulerILi192ELi128ELi384ELi128ELb1ELb1ELb1ELb0ELb1ELb1EEEEEEEEEvNT_6ParamsE,(.L_x_2539 - _ZN7cutlass13device_kernelIN5flash11enable_sm90INS1_16FlashAttnFwdSm90INS1_25CollectiveMainloopFwdSm90ILi2EN4cute5tupleIJNS5_1CILi1EEES8_S8_EEENS6_IJNS7_ILi192EEENS7_ILi128EEENS7_ILi96EEEEEELi96ENS_12float_e4m3_tEfNS_4arch4Sm90ELb0ELb0ELb1ELb1ELb1ELb1ELb0ELb1ELb1ELb1ELb1ELb0EEENS1_21CollectiveEpilogueFwdINS6_IJSA_SC_SB_EEES9_NS_10bfloat16_tESG_Li384ELb1ELb1ELb1ELb1EEENS1_36VarlenDynamicPersistentTileSchedulerILi192ELi128ELi384ELi128ELb1ELb1ELb1ELb0ELb1ELb1EEEEEEEEEvNT_6ParamsE)
        .other          _ZN7cutlass13device_kernelIN5flash11enable_sm90INS1_16FlashAttnFwdSm90INS1_25CollectiveMainloopFwdSm90ILi2EN4cute5tupleIJNS5_1CILi1EEES8_S8_EEENS6_IJNS7_ILi192EEENS7_ILi128EEENS7_ILi96EEEEEELi96ENS_12float_e4m3_tEfNS_4arch4Sm90ELb0ELb0ELb1ELb1ELb1ELb1ELb0ELb1ELb1ELb1ELb1ELb0EEENS1_21CollectiveEpilogueFwdINS6_IJSA_SC_SB_EEES9_NS_10bfloat16_tESG_Li384ELb1ELb1ELb1ELb1EEENS1_36VarlenDynamicPersistentTileSchedulerILi192ELi128ELi384ELi128ELb1ELb1ELb1ELb0ELb1ELb1EEEEEEEEEvNT_6ParamsE,@"STO_CUDA_ENTRY STV_DEFAULT"
_ZN7cutlass13device_kernelIN5flash11enable_sm90INS1_16FlashAttnFwdSm90INS1_25CollectiveMainloopFwdSm90ILi2EN4cute5tupleIJNS5_1CILi1EEES8_S8_EEENS6_IJNS7_ILi192EEENS7_ILi128EEENS7_ILi96EEEEEELi96ENS_12float_e4m3_tEfNS_4arch4Sm90ELb0ELb0ELb1ELb1ELb1ELb1ELb0ELb1ELb1ELb1ELb1ELb0EEENS1_21CollectiveEpilogueFwdINS6_IJSA_SC_SB_EEES9_NS_10bfloat16_tESG_Li384ELb1ELb1ELb1ELb1EEENS1_36VarlenDynamicPersistentTileSchedulerILi192ELi128ELi384ELi128ELb1ELb1ELb1ELb0ELb1ELb1EEEEEEEEEvNT_6ParamsE:
[----:B------:R-:W0:Y:S02]  /*0000*/  LDC R1, c[0x0][0x28] ;  /* 0x00000a00ff017b82 */ /* 0x000e240000000800 */
[----:B0-----:R-:W-:Y:S01]  /*0010*/  VIADD R1, R1, 0xffffff50 ;  /* 0xffffff5001017836 */ /* 0x001fe20000000000 */
[----:B------:R-:W0:Y:S01]  /*0020*/  S2R R2, SR_TID.X ;  /* 0x0000000000027919 */ /* 0x000e220000002100 */
[----:B------:R-:W-:Y:S01]  /*0030*/  ELECT P0, URZ, PT ;  /* 0x00000000003f782f */ /* 0x000fe20003800000 */
[----:B------:R-:W-:Y:S01]  /*0040*/  BSSY B0, `(.L_x_349) ;  /* 0x000000d000007945 */ /* 0x000fe20003800000 */
[----:B0-----:R-:W-:-:S05]  /*0050*/  SHF.R.U32.HI R6, RZ, 0x5, R2 ;  /* 0x00000005ff067819 */ /* 0x001fca0000011602 */
[----:B------:R-:W0:Y:S02]  /*0060*/  SHFL.IDX PT, R0, R6, RZ, 0x1f ;  /* 0x00001fff06007589 */ /* 0x000e2400000e0000 */
[----:B0-----:R-:W-:-:S13]  /*0070*/  ISETP.EQ.AND P0, PT, R0, RZ, P0 ;  /* 0x000000ff0000720c */ /* 0x001fda0000702270 */
[----:B------:R-:W-:Y:S05]  /*0080*/  @!P0 BRA `(.L_x_350) ;  /* 0x0000000000208947 */ /* 0x000fea0003800000 */
[----:B------:R-:W-:Y:S02]  /*0090*/  ULDC.64 UR4, c[0x0][0x198] ;  /* 0x0000660000047ab9 */ /* 0x000fe40000000a00 */
[----:B------:R-:W-:Y:S02]  /*00a0*/  UIADD3 UR6, UP0, UR4, 0x570, URZ ;  /* 0x0000057004067890 */ /* 0x000fe4000ff1e03f */
[----:B------:R-:W-:Y:S02]  /*00b0*/  UIADD3 UR4, UP1, UR4, 0x670, URZ ;  /* 0x0000067004047890 */ /* 0x000fe4000ff3e03f */
[----:B------:R-:W-:Y:S02]  /*00c0*/  UIADD3.X UR7, URZ, UR5, URZ, UP0, !UPT ;  /* 0x000000053f077290 */ /* 0x000fe400087fe43f */
[----:B------:R-:W-:-:S07]  /*00d0*/  UIADD3.X UR5, URZ, UR5, URZ, UP1, !UPT ;  /* 0x000000053f057290 */ /* 0x000fce0008ffe43f */
[----:B------:R0:W-:Y:S02]  /*00e0*/  UTMACCTL.PF [UR6] ;  /* 0x00000000060079b9 */ /* 0x0001e40008040000 */
[----:B------:R0:W-:Y:S02]  /*00f0*/  UTMACCTL.PF [UR4] ;  /* 0x00000000040079b9 */ /* 0x0001e40008040000 */
[----:B0-----:R-:W-:Y:S01]  /*0100*/  NOP ;  /* 0x0000000000007918 */ /* 0x001fe20000000000 */
.L_x_350:
[----:B------:R-:W-:Y:S05]  /*0110*/  BSYNC B0 ;  /* 0x0000000000007941 */ /* 0x000fea0003800000 */
.L_x_349:
[----:B------:R-:W-:Y:S01]  /*0120*/  VOTEU.ANY UP0, P0 ;  /* 0x00000000003f7886 */ /* 0x000fe20000000100 */
[----:B------:R-:W0:Y:S01]  /*0130*/  SHFL.IDX PT, R0, R6, RZ, 0x1f ;  /* 0x00001fff06007589 */ /* 0x000e2200000e0000 */
[----:B------:R-:W-:Y:S01]  /*0140*/  UMOV UR4, 0x80 ;  /* 0x0000008000047882 */ /* 0x000fe20000000000 */
[----:B------:R-:W-:Y:S01]  /*0150*/  UMOV UR7, 0x180 ;  /* 0x0000018000077882 */ /* 0x000fe20000000000 */
[----:B------:R-:W-:Y:S01]  /*0160*/  SHF.R.U32.HI R2, RZ, 0x7, R2 ;  /* 0x00000007ff027819 */ /* 0x000fe20000011602 */
[----:B------:R-:W1:Y:S01]  /*0170*/  @UP0 S2UR UR8, SR_CgaCtaId ;  /* 0x00000000000809c3 */ /* 0x000e620000008800 */
[----:B------:R-:W-:Y:S01]  /*0180*/  @UP0 UMOV UR6, 0x400 ;  /* 0x0000040000060882 */ /* 0x000fe20000000000 */
[----:B------:R-:W-:-:S04]  /*0190*/  @UP0 UIADD3 UR4, -UR4, 0x100000, URZ ;  /* 0x0010000004040890 */ /* 0x000fc8000fffe13f */
[----:B------:R-:W-:Y:S02]  /*01a0*/  @UP0 USHF.L.U32 UR5, UR4, 0xb, URZ ;  /* 0x0000000b04050899 */ /* 0x000fe4000800063f */
[----:B------:R-:W-:Y:S01]  /*01b0*/  @UP0 USHF.L.U32 UR4, UR4, 0x1, URZ ;  /* 0x0000000104040899 */ /* 0x000fe2000800063f */
[----:B------:R-:W-:Y:S01]  /*01c0*/  VOTEU.ANY UP1, P0 ;  /* 0x00000000003f7886 */ /* 0x000fe20000020100 */
[----:B0-----:R-:W-:Y:S02]  /*01d0*/  ISETP.NE.AND P1, PT, R0, RZ, PT ;  /* 0x000000ff0000720c */ /* 0x001fe40003f25270 */
[----:B------:R0:W2:Y:S01]  /*01e0*/  SHFL.IDX PT, R0, R2, RZ, 0x1f ;  /* 0x00001fff02007589 */ /* 0x0000a200000e0000 */
[----:B-1----:R-:W-:Y:S02]  /*01f0*/  @UP0 ULEA UR8, UR8, UR6, 0x18 ;  /* 0x0000000608080291 */ /* 0x002fe4000f8ec03f */
[----:B------:R-:W-:-:S04]  /*0200*/  @UP0 UIADD3 UR6, -UR7, 0x100000, URZ ;  /* 0x0010000007060890 */ /* 0x000fc8000fffe13f */
[----:B------:R-:W-:Y:S02]  /*0210*/  @UP0 USHF.L.U32 UR7, UR6, 0xb, URZ ;  /* 0x0000000b06070899 */ /* 0x000fe4000800063f */
[----:B------:R-:W-:Y:S01]  /*0220*/  @UP0 USHF.L.U32 UR6, UR6, 0x1, URZ ;  /* 0x0000000106060899 */ /* 0x000fe2000800063f */
[----:B------:R-:W-:Y:S01]  /*0230*/  VOTEU.ANY UP0, P0 ;  /* 0x00000000003f7886 */ /* 0x000fe20000000100 */
[----:B------:R-:W1:Y:S04]  /*0240*/  FENCE.VIEW.ASYNC.S ;  /* 0x00000000000073c6 */ /* 0x000e680000000000 */
[----:B-1----:R0:W1:Y:S06]  /*0250*/  @UP0 SYNCS.EXCH.64 URZ, [UR8+0x19c00], UR4 ;  /* 0x019c0004083f05b2 */ /* 0x00206c0008000100 */
[----:B------:R0:W3:Y:S02]  /*0260*/  @UP1 SYNCS.EXCH.64 URZ, [UR8+0x19c20], UR6 ;  /* 0x019c2006083f15b2 */ /* 0x0000e40008000100 */
        /* <DEDUP_REMOVED lines=14> */
[----:B0-----:R0:W4:Y:S08]  /*0350*/  SYNCS.EXCH.64 URZ, [UR8+0x19c30], UR4 ;  /* 0x019c3004083f75b2 */ /* 0x0011300008000100 */
[----:B------:R0:W0:Y:S01]  /*0360*/  SYNCS.EXCH.64 URZ, [UR8+0x19c40], UR6 ;  /* 0x019c4006083f75b2 */ /* 0x0000220008000100 */
[----:B------:R0:W0:Y:S01]  /*0370*/  SYNCS.EXCH.64 URZ, [UR8+0x19c38], UR4 ;  /* 0x019c3804083f75b2 */ /* 0x0000220008000100 */
[----:B------:R0:W0:Y:S01]  /*0380*/  SYNCS.EXCH.64 URZ, [UR8+0x19c48], UR6 ;  /* 0x019c4806083f75b2 */ /* 0x0000220008000100 */
[----:B------:R-:W-:Y:S01]  /*0390*/  NOP ;  /* 0x0000000000007918 */ /* 0x000fe20000000000 */
.L_x_351:
        /* <DEDUP_REMOVED lines=22> */
.L_x_352:
        /* <DEDUP_REMOVED lines=18> */
.L_x_353:
        /* <DEDUP_REMOVED lines=22> */
.L_x_354:
[----:B------:R-:W5:Y:S01]  /*0780*/  SHFL.IDX PT, R3, R6, RZ, 0x1f ;  /* 0x00001fff06037589 */ /* 0x000f6200000e0000 */
        /* <DEDUP_REMOVED lines=22> */
.L_x_355:
[----:B--2---:R-:W-:Y:S01]  /*08f0*/  ISETP.NE.AND P0, PT, R0, RZ, PT ;  /* 0x000000ff0000720c */ /* 0x004fe20003f05270 */
[----:B------:R-:W-:Y:S01]  /*0900*/  IMAD.MOV.U32 R0, RZ, RZ, 0x1 ;  /* 0x00000001ff007424 */ /* 0x000fe200078e00ff */
[----:B------:R-:W-:Y:S01]  /*0910*/  NOP ;  /* 0x0000000000007918 */ /* 0x000fe20000000000 */
[----:B------:R-:W-:Y:S01]  /*0920*/  ULDC.64 UR40, c[0x0][0x208] ;  /* 0x0000820000287ab9 */ /* 0x000fe20000000a00 */
[----:B------:R-:W-:Y:S02]  /*0930*/  BSSY B8, `(.L_x_356) ;  /* 0x0001b1d000087945 */ /* 0x000fe40003800000 */
[----:B------:R-:W-:-:S05]  /*0940*/  SEL R0, R0, 0x2, !P0 ;  /* 0x0000000200007807 */ /* 0x000fca0004000000 */
[----:B------:R2:W-:Y:S01]  /*0950*/  STL [R1+0x2c], R0 ;  /* 0x00002c0001007387 */ /* 0x0005e20000100800 */
[----:B01-34-:R-:W-:Y:S06]  /*0960*/  BAR.SYNC.DEFER_BLOCKING 0x0 ;  /* 0x0000000000007b1d */ /* 0x01bfec0000010000 */
[----:B------:R-:W-:Y:S05]  /*0970*/  @!P0 BRA `(.L_x_357) ;  /* 0x0000013c00348947 */ /* 0x000fea0003800000 */
.L_x_358:
[----:B------:R-:W-:-:S08]  /*0980*/  NOP ;  /* 0x0000000000007918 */ /* 0x000fd00000000000 */
[----:B------:R-:W0:Y:S02]  /*0990*/  USETMAXREG.TRY_ALLOC.CTAPOOL UP0, 0xa0 ;  /* 0x000000a0000079c8 */ /* 0x000e240008000600 */
[----:B0-----:R-:W-:-:S13]  /*09a0*/  PLOP3.LUT P0, PT, PT, PT, UP0, 0x80, 0x0 ;  /* 0x000000000000781c */ /* 0x001fda0003f0f008 */
[----:B------:R-:W-:Y:S05]  /*09b0*/  @!P0 BRA `(.L_x_358) ;  /* 0xfffffffc00f08947 */ /* 0x000fea000383ffff */
[----:B------:R-:W2:Y:S08]  /*09c0*/  S2UR UR4, SR_CgaCtaId ;  /* 0x00000000000479c3 */ /* 0x000eb00000008800 */
[----:B------:R-:W-:Y:S06]  /*09d0*/  BAR.ARV 0x8, 0x200 ;  /* 0x0208000000007b1d */ /* 0x000fec0000002000 */
[----:B------:R-:W-:-:S02]  /*09e0*/  MOV R18, 0x400 ;  /* 0x0000040000127802 */ /* 0x000fc40000000f00 */
[----:B------:R-:W-:Y:S01]  /*09f0*/  BAR.SYNC.DEFER_BLOCKING 0x5, 0x200 ;  /* 0x0148000000007b1d */ /* 0x000fe20000010000 */
[----:B--2---:R-:W-:-:S05]  /*0a00*/  IMAD.U32 R0, RZ, RZ, UR4 ;  /* 0x00000004ff007e24 */ /* 0x004fca000f8e00ff */
[----:B------:R-:W-:Y:S01]  /*0a10*/  ULDC UR4, c[0x0][0xc3c] ;  /* 0x00030f0000047ab9 */ /* 0x000fe20000000800 */
[----:B------:R-:W-:Y:S01]  /*0a20*/  LEA R18, R0, R18, 0x18 ;  /* 0x0000001200127211 */ /* 0x000fe200078ec0ff */
[----:B------:R-:W-:Y:S04]  /*0a30*/  STL [R1+0x24], R0 ;  /* 0x0000240001007387 */ /* 0x000fe80000100800 */
[----:B------:R-:W0:Y:S01]  /*0a40*/  LDS.128 R24, [R18+0x19cd0] ;  /* 0x019cd00012187984 */ /* 0x000e220000000c00 */
[----:B------:R-:W-:Y:S06]  /*0a50*/  BAR.ARV 0x4, 0x200 ;  /* 0x0108000000007b1d */ /* 0x000fec0000002000 */
[----:B0-----:R-:W-:-:S13]  /*0a60*/  ISETP.GE.AND P0, PT, R27, UR4, PT ;  /* 0x000000041b007c0c */ /* 0x001fda000bf06270 */
[----:B------:R-:W-:Y:S05]  /*0a70*/  @P0 BRA `(.L_x_359) ;  /* 0x000001b000200947 */ /* 0x000fea0003800000 */
[----:B------:R-:W0:Y:S02]  /*0a80*/  S2R R0, SR_TID.X ;  /* 0x0000000000007919 */ /* 0x000e240000002100 */
[----:B0-----:R-:W-:-:S05]  /*0a90*/  VIADD R22, R0, 0xffffff80 ;  /* 0xffffff8000167836 */ /* 0x001fca0000000000 */
[-C--:B------:R-:W-:Y:S02]  /*0aa0*/  LEA.HI R6, R22, R22.reuse, RZ, 0x1 ;  /* 0x0000001616067211 */ /* 0x080fe400078f08ff */
[----:B------:R-:W-:Y:S02]  /*0ab0*/  SHF.R.S32.HI R0, RZ, 0x1f, R22 ;  /* 0x0000001fff007819 */ /* 0x000fe40000011416 */
[----:B------:R-:W-:Y:S02]  /*0ac0*/  LOP3.LUT R7, R6, 0xfffffffe, RZ, 0xc0, !PT ;  /* 0xfffffffe06077812 */ /* 0x000fe400078ec0ff */
[CC--:B------:R-:W-:Y:S02]  /*0ad0*/  LEA.HI R2, R0.reuse, R22.reuse, RZ, 0x5 ;  /* 0x0000001600027211 */ /* 0x0c0fe400078f28ff */
[----:B------:R-:W-:Y:S01]  /*0ae0*/  LEA.HI R3, R0, R22, RZ, 0x4 ;  /* 0x0000001600037211 */ /* 0x000fe200078f20ff */
[----:B------:R-:W-:Y:S01]  /*0af0*/  IMAD.IADD R16, R22, 0x1, -R7 ;  /* 0x0000000116107824 */ /* 0x000fe200078e0a07 */
[----:B------:R-:W-:Y:S01]  /*0b00*/  SHF.R.S32.HI R155, RZ, 0x1, R6 ;  /* 0x00000001ff9b7819 */ /* 0x000fe20000011406 */
[----:B------:R-:W-:Y:S01]  /*0b10*/  IMAD.SHL.U32 R4, R2, 0x10, RZ ;  /* 0x0000001002047824 */ /* 0x000fe200078e00ff */
[----:B------:R-:W-:-:S02]  /*0b20*/  LOP3.LUT R2, R3, 0x7fffff0, RZ, 0xc0, !PT ;  /* 0x07fffff003027812 */ /* 0x000fc400078ec0ff */
[----:B------:R-:W-:Y:S02]  /*0b30*/  SHF.L.U32 R152, R16, 0x3, RZ ;  /* 0x0000000310987819 */ /* 0x000fe400000006ff */
[----:B------:R-:W-:Y:S01]  /*0b40*/  LOP3.LUT R5, R4, 0xfffffe00, RZ, 0xc0, !PT ;  /* 0xfffffe0004057812 */ /* 0x000fe200078ec0ff */
[----:B------:R-:W-:Y:S01]  /*0b50*/  IMAD.IADD R4, R22, 0x1, -R2 ;  /* 0x0000000116047824 */ /* 0x000fe200078e0a02 */
[----:B------:R-:W-:Y:S01]  /*0b60*/  LEA.HI R2, R0, R22, RZ, 0x7 ;  /* 0x0000001600027211 */ /* 0x000fe200078f38ff */
[----:B------:R-:W-:Y:S01]  /*0b70*/  VIADD R10, R152, 0x20 ;  /* 0x00000020980a7836 */ /* 0x000fe20000000000 */
[----:B------:R-:W-:Y:S01]  /*0b80*/  SHF.R.S32.HI R6, RZ, 0x1f, R6 ;  /* 0x0000001fff067819 */ /* 0x000fe20000011406 */
[----:B------:R-:W-:Y:S01]  /*0b90*/  IMAD R4, R4, 0x20, R5 ;  /* 0x0000002004047824 */ /* 0x000fe200078e0205 */
[----:B------:R-:W-:Y:S02]  /*0ba0*/  LOP3.LUT R8, R2, 0xffffff80, RZ, 0xc0, !PT ;  /* 0xffffff8002087812 */ /* 0x000fe400078ec0ff */
[----:B------:R0:W-:Y:S01]  /*0bb0*/  STL [R1+0x1c], R10 ;  /* 0x00001c0a01007387 */ /* 0x0001e20000100800 */
[----:B------:R-:W-:-:S02]  /*0bc0*/  LEA.HI R6, R6, R155, RZ, 0x2 ;  /* 0x0000009b06067211 */ /* 0x000fc400078f10ff */
[----:B------:R-:W-:Y:S01]  /*0bd0*/  IMAD.IADD R20, R22, 0x1, -R8 ;  /* 0x0000000116147824 */ /* 0x000fe200078e0a08 */
[----:B------:R-:W2:Y:S01]  /*0be0*/  LDL.LU R19, [R1+0x2c] ;  /* 0x00002c0001137983 */ /* 0x000ea20000300800 */
[----:B------:R-:W-:Y:S02]  /*0bf0*/  SHF.R.S32.HI R23, RZ, 0x7, R2 ;  /* 0x00000007ff177819 */ /* 0x000fe40000011402 */
[----:B------:R-:W-:Y:S02]  /*0c00*/  SHF.R.S32.HI R2, RZ, 0x4, R3 ;  /* 0x00000004ff027819 */ /* 0x000fe40000011403 */
[----:B------:R-:W-:Y:S01]  /*0c10*/  SHF.R.S32.HI R8, RZ, 0x1f, R20 ;  /* 0x0000001fff087819 */ /* 0x000fe20000011414 */
[----:B0-----:R-:W-:Y:S01]  /*0c20*/  IMAD.IADD R10, R152, 0x1, R10 ;  /* 0x00000001980a7824 */ /* 0x001fe200078e020a */
[----:B------:R-:W-:Y:S02]  /*0c30*/  LOP3.LUT R6, R6, 0x7fffffc, RZ, 0xc0, !PT ;  /* 0x07fffffc06067812 */ /* 0x000fe400078ec0ff */
[----:B------:R-:W-:-:S02]  /*0c40*/  LEA.HI R9, R8, R20, RZ, 0x2 ;  /* 0x0000001408097211 */ /* 0x000fc400078f10ff */
[----:B------:R-:W-:Y:S01]  /*0c50*/  LEA.HI R3, R3, R2, RZ, 0x1 ;  /* 0x0000000203037211 */ /* 0x000fe200078f08ff */
[----:B------:R-:W-:Y:S01]  /*0c60*/  IMAD.IADD R7, R155, 0x1, -R6 ;  /* 0x000000019b077824 */ /* 0x000fe200078e0a06 */
[----:B------:R-:W-:Y:S02]  /*0c70*/  LEA.HI R5, R0, R22, RZ, 0x3 ;  /* 0x0000001600057211 */ /* 0x000fe400078f18ff */
[--C-:B------:R-:W-:Y:S02]  /*0c80*/  SHF.R.S32.HI R6, RZ, 0x2, R9.reuse ;  /* 0x00000002ff067819 */ /* 0x100fe40000011409 */
[----:B------:R-:W-:Y:S02]  /*0c90*/  SHF.R.S32.HI R11, RZ, 0x1f, R9 ;  /* 0x0000001fff0b7819 */ /* 0x000fe40000011409 */
[----:B------:R-:W-:Y:S02]  /*0ca0*/  LOP3.LUT R3, R3, 0x1ffffffe, RZ, 0xc0, !PT ;  /* 0x1ffffffe03037812 */ /* 0x000fe400078ec0ff */
[----:B------:R-:W-:Y:S01]  /*0cb0*/  SHF.R.S32.HI R5, RZ, 0x3, R5 ;  /* 0x00000003ff057819 */ /* 0x000fe20000011405 */
[C---:B------:R-:W-:Y:S01]  /*0cc0*/  IMAD R13, R2.reuse, 0x8, R7 ;  /* 0x00000008020d7824 */ /* 0x040fe200078e0207 */
[----:B------:R-:W-:Y:S01]  /*0cd0*/  LEA.HI R11, R11, R6, RZ, 0x3 ;  /* 0x000000060b0b7211 */ /* 0x000fe200078f18ff */
[----:B------:R-:W-:Y:S01]  /*0ce0*/  IMAD.IADD R3, R2, 0x1, -R3 ;  /* 0x0000000102037824 */ /* 0x000fe200078e0a03 */
[----:B------:R-:W-:Y:S01]  /*0cf0*/  SHF.R.S32.HI R7, RZ, 0x1f, R10 ;  /* 0x0000001fff077819 */ /* 0x000fe2000001140a */
[----:B------:R-:W-:Y:S01]  /*0d00*/  IMAD.HI R2, R23, 0x55555556, RZ ;  /* 0x5555555617027827 */ /* 0x000fe200078e02ff */
[----:B------:R-:W-:-:S02]  /*0d10*/  LOP3.LUT R11, R11, 0xfffffff8, RZ, 0xc0, !PT ;  /* 0xfffffff80b0b7812 */ /* 0x000fc400078ec0ff */
[----:B------:R-:W-:Y:S01]  /*0d20*/  LEA.HI R8, R8, R20, RZ, 0x5 ;  /* 0x0000001408087211 */ /* 0x000fe200078f28ff */
[----:B------:R-:W-:Y:S01]  /*0d30*/  IMAD.SHL.U32 R5, R5, 0x80, RZ ;  /* 0x0000008005057824 */ /* 0x000fe200078e00ff */
[CC--:B------:R-:W-:Y:S02]  /*0d40*/  LEA.HI R12, R7.reuse, R10.reuse, RZ, 0x4 ;  /* 0x0000000a070c7211 */ /* 0x0c0fe400078f20ff */
[----:B------:R-:W-:Y:S01]  /*0d50*/  LEA.HI R7, R7, R10, RZ, 0x5 ;  /* 0x0000000a07077211 */ /* 0x000fe200078f28ff */
[----:B------:R-:W-:Y:S01]  /*0d60*/  IMAD.IADD R11, R6, 0x1, -R11 ;  /* 0x00000001060b7824 */ /* 0x000fe200078e0a0b */
[----:B------:R-:W-:Y:S02]  /*0d70*/  LEA.HI R2, R2, R2, RZ, 0x1 ;  /* 0x0000000202027211 */ /* 0x000fe400078f08ff */
[----:B------:R-:W-:Y:S02]  /*0d80*/  SHF.R.S32.HI R8, RZ, 0x5, R8 ;  /* 0x00000005ff087819 */ /* 0x000fe40000011408 */
[----:B------:R-:W-:Y:S01]  /*0d90*/  LOP3.LUT R21, R5, 0x80, RZ, 0xc0, !PT ;  /* 0x0000008005157812 */ /* 0x000fe200078ec0ff */
[----:B------:R-:W-:Y:S01]  /*0da0*/  IMAD.SHL.U32 R14, R13, 0x20, RZ ;  /* 0x000000200d0e7824 */ /* 0x000fe200078e00ff */
[----:B------:R-:W-:Y:S01]  /*0db0*/  SHF.R.S32.HI R7, RZ, 0x5, R7 ;  /* 0x00000005ff077819 */ /* 0x000fe20000011407 */
[----:B------:R-:W-:Y:S01]  /*0dc0*/  IMAD R2, R2, -0x3, R23 ;  /* 0xfffffffd02027824 */ /* 0x000fe200078e0217 */
[----:B------:R-:W-:Y:S01]  /*0dd0*/  SHF.R.U32.HI R15, RZ, 0x3, R21 ;  /* 0x00000003ff0f7819 */ /* 0x000fe20000011615 */
[----:B------:R-:W-:Y:S01]  /*0de0*/  IMAD R11, R8, 0x10, R11 ;  /* 0x00000010080b7824 */ /* 0x000fe200078e020b */
[----:B------:R-:W-:-:S02]  /*0df0*/  LOP3.LUT R5, R21, 0x10, R12, 0xf8, !PT ;  /* 0x0000001015057812 */ /* 0x000fc400078ef80c */
[----:B------:R-:W-:Y:S01]  /*0e00*/  LEA.HI R0, R0, R22, RZ, 0x2 ;  /* 0x0000001600007211 */ /* 0x000fe200078f10ff */
[----:B------:R-:W-:Y:S01]  /*0e10*/  IMAD R7, R7, 0x1800, R14 ;  /* 0x0000180007077824 */ /* 0x000fe200078e020e */
[----:B------:R-:W-:Y:S01]  /*0e20*/  LEA R6, R3, R4, 0x3 ;  /* 0x0000000403067211 */ /* 0x000fe200078e18ff */
[----:B------:R-:W-:Y:S01]  /*0e30*/  IMAD R3, R2, 0x40, R11 ;  /* 0x0000004002037824 */ /* 0x000fe200078e020b */
[----:B------:R-:W-:Y:S01]  /*0e40*/  LOP3.LUT R5, R5, R15, RZ, 0x3c, !PT ;  /* 0x0000000f05057212 */ /* 0x000fe200078e3cff */
[----:B------:R-:W-:Y:S01]  /*0e50*/  STL [R1+0x8], R21 ;  /* 0x0000081501007387 */ /* 0x000fe20000100800 */
[----:B------:R-:W-:Y:S02]  /*0e60*/  LOP3.LUT R2, R0, 0xfffffffc, RZ, 0xc0, !PT ;  /* 0xfffffffc00027812 */ /* 0x000fe400078ec0ff */
[----:B------:R-:W-:Y:S01]  /*0e70*/  IADD3 R4, R18, R7, R5 ;  /* 0x0000000712047210 */ /* 0x000fe20007ffe005 */
[----:B------:R-:W-:Y:S01]  /*0e80*/  STL [R1+0x20], R14 ;  /* 0x0000200e01007387 */ /* 0x000fe20000100800 */
[----:B------:R-:W-:-:S03]  /*0e90*/  IMAD.SHL.U32 R16, R16, 0x10, RZ ;  /* 0x0000001010107824 */ /* 0x000fc600078e00ff */
[----:B------:R-:W-:Y:S04]  /*0ea0*/  STL [R1+0x98], R15 ;  /* 0x0000980f01007387 */ /* 0x000fe80000100800 */
[----:B------:R0:W-:Y:S01]  /*0eb0*/  STL [R1+0xa4], R6 ;  /* 0x0000a40601007387 */ /* 0x0001e20000100800 */
[----:B------:R-:W-:-:S03]  /*0ec0*/  VIADD R23, R16, 0x40 ;  /* 0x0000004010177836 */ /* 0x000fc60000000000 */
[----:B------:R1:W-:Y:S01]  /*0ed0*/  STL [R1+0x94], R4 ;  /* 0x0000940401007387 */ /* 0x0003e20000100800 */
[----:B------:R-:W-:Y:S02]  /*0ee0*/  VIADD R5, R152, 0x10 ;  /* 0x0000001098057836 */ /* 0x000fe40000000000 */
[----:B0-----:R-:W-:Y:S01]  /*0ef0*/  IMAD.IADD R6, R22, 0x1, -R2 ;  /* 0x0000000116067824 */ /* 0x001fe200078e0a02 */
[----:B------:R-:W-:Y:S01]  /*0f00*/  SHF.R.S32.HI R2, RZ, 0x2, R0 ;  /* 0x00000002ff027819 */ /* 0x000fe20000011400 */
[----:B------:R-:W-:Y:S02]  /*0f10*/  STL [R1+0x9c], R3 ;  /* 0x00009c0301007387 */ /* 0x000fe40000100800 */
[C---:B-1----:R-:W-:Y:S01]  /*0f20*/  IMAD.SHL.U32 R4, R6.reuse, 0x8, RZ ;  /* 0x0000000806047824 */ /* 0x042fe200078e00ff */
[----:B------:R-:W-:Y:S01]  /*0f30*/  LEA.HI R0, R6, R6, RZ, 0x1 ;  /* 0x0000000606007211 */ /* 0x000fe200078f08ff */
[----:B------:R-:W-:Y:S01]  /*0f40*/  STL [R1+0x4c], RZ ;  /* 0x00004cff01007387 */ /* 0x000fe20000100800 */
[----:B------:R-:W-:-:S02]  /*0f50*/  LOP3.LUT R9, R9, 0x7ffffffc, RZ, 0xc0, !PT ;  /* 0x7ffffffc09097812 */ /* 0x000fc400078ec0ff */
[----:B------:R-:W-:Y:S01]  /*0f60*/  LOP3.LUT R2, R0, 0x1ffffffe, RZ, 0xc0, !PT ;  /* 0x1ffffffe00027812 */ /* 0x000fe200078ec0ff */
[----:B------:R-:W-:Y:S01]  /*0f70*/  STL [R1+0x4], RZ ;  /* 0x000004ff01007387 */ /* 0x000fe20000100800 */
[----:B------:R-:W-:Y:S02]  /*0f80*/  LOP3.LUT R0, R21, 0x10, R16, 0xf8, !PT ;  /* 0x0000001015007812 */ /* 0x000fe400078ef810 */
[----:B------:R-:W-:Y:S01]  /*0f90*/  SHF.R.S32.HI R7, RZ, 0x1f, R23 ;  /* 0x0000001fff077819 */ /* 0x000fe20000011417 */
[----:B------:R-:W-:Y:S04]  /*0fa0*/  STL [R1+0x38], R4 ;  /* 0x0000380401007387 */ /* 0x000fe80000100800 */
[----:B------:R0:W-:Y:S01]  /*0fb0*/  STL [R1+0x18], R5 ;  /* 0x0000180501007387 */ /* 0x0001e20000100800 */
[----:B------:R-:W-:Y:S01]  /*0fc0*/  IMAD.IADD R9, R20, 0x1, -R9 ;  /* 0x0000000114097824 */ /* 0x000fe200078e0a09 */
[----:B------:R-:W-:Y:S01]  /*0fd0*/  LOP3.LUT R0, R0, R15, RZ, 0x3c, !PT ;  /* 0x0000000f00007212 */ /* 0x000fe200078e3cff */
[----:B------:R-:W-:Y:S01]  /*0fe0*/  IMAD.IADD R2, R6, 0x1, -R2 ;  /* 0x0000000106027824 */ /* 0x000fe200078e0a02 */
[----:B------:R-:W-:Y:S01]  /*0ff0*/  STL [R1+0xc], R7 ;  /* 0x00000c0701007387 */ /* 0x000fe20000100800 */
[C---:B0-----:R-:W-:Y:S01]  /*1000*/  IADD3 R5, R4.reuse, 0x20, RZ ;  /* 0x0000002004057810 */ /* 0x041fe20007ffe0ff */
[----:B------:R-:W-:-:S03]  /*1010*/  VIADD R4, R4, 0x40 ;  /* 0x0000004004047836 */ /* 0x000fc60000000000 */
[----:B------:R-:W-:Y:S01]  /*1020*/  SHF.R.S32.HI R6, RZ, 0x1f, R5 ;  /* 0x0000001fff067819 */ /* 0x000fe20000011405 */
[----:B------:R0:W-:Y:S01]  /*1030*/  STL [R1+0x58], R5 ;  /* 0x0000580501007387 */ /* 0x0001e20000100800 */
[----:B------:R-:W-:-:S03]  /*1040*/  IMAD.SHL.U32 R9, R9, 0x2, RZ ;  /* 0x0000000209097824 */ /* 0x000fc600078e00ff */
[----:B------:R1:W-:Y:S01]  /*1050*/  STL [R1+0x60], R4 ;  /* 0x0000600401007387 */ /* 0x0003e20000100800 */
[C---:B------:R-:W-:Y:S01]  /*1060*/  VIADD R8, R9.reuse, 0x30 ;  /* 0x0000003009087836 */ /* 0x040fe20000000000 */
[----:B0-----:R-:W-:Y:S02]  /*1070*/  SHF.R.S32.HI R5, RZ, 0x1f, R4 ;  /* 0x0000001fff057819 */ /* 0x001fe40000011404 */
[----:B------:R0:W-:Y:S01]  /*1080*/  STL [R1+0xac], R6 ;  /* 0x0000ac0601007387 */ /* 0x0001e20000100800 */
[----:B-1----:R-:W-:Y:S01]  /*1090*/  IMAD.IADD R4, R14, 0x1, R0 ;  /* 0x000000010e047824 */ /* 0x002fe200078e0200 */
[----:B------:R-:W-:Y:S02]  /*10a0*/  SHF.R.S32.HI R0, RZ, 0x4, R12 ;  /* 0x00000004ff007819 */ /* 0x000fe4000001140c */
[----:B------:R1:W-:Y:S01]  /*10b0*/  STL [R1+0xa8], R5 ;  /* 0x0000a80501007387 */ /* 0x0003e20000100800 */
[----:B------:R-:W-:-:S03]  /*10c0*/  VIADD R7, R9, 0x38 ;  /* 0x0000003809077836 */ /* 0x000fc60000000000 */
[----:B------:R-:W-:Y:S01]  /*10d0*/  STL [R1+0x3c], R9 ;  /* 0x00003c0901007387 */ /* 0x000fe20000100800 */
[----:B0-----:R-:W-:-:S03]  /*10e0*/  VIADD R6, R9, 0x40 ;  /* 0x0000004009067836 */ /* 0x001fc60000000000 */
[----:B------:R0:W-:Y:S01]  /*10f0*/  STL [R1+0x30], R4 ;  /* 0x0000300401007387 */ /* 0x0001e20000100800 */
[----:B-1----:R-:W-:-:S03]  /*1100*/  VIADD R5, R9, 0x48 ;  /* 0x0000004809057836 */ /* 0x002fc60000000000 */
[----:B------:R1:W-:Y:S04]  /*1110*/  STL [R1], R0 ;  /* 0x0000000001007387 */ /* 0x0003e80000100800 */
[----:B------:R3:W-:Y:S01]  /*1120*/  STL [R1+0x78], R8 ;  /* 0x0000780801007387 */ /* 0x0007e20000100800 */
[C---:B0-----:R-:W-:Y:S01]  /*1130*/  IADD3 R4, R9.reuse, 0x50, RZ ;  /* 0x0000005009047810 */ /* 0x041fe20007ffe0ff */
[----:B-1----:R-:W-:Y:S01]  /*1140*/  VIADD R0, R9, 0x58 ;  /* 0x0000005809007836 */ /* 0x002fe20000000000 */
[----:B------:R-:W-:Y:S01]  /*1150*/  SHF.R.S32.HI R9, RZ, 0x1f, R8 ;  /* 0x0000001fff097819 */ /* 0x000fe20000011408 */
[----:B------:R0:W-:Y:S01]  /*1160*/  STL [R1+0x74], R7 ;  /* 0x0000740701007387 */ /* 0x0001e20000100800 */
[----:B---3--:R-:W-:-:S03]  /*1170*/  SHF.R.S32.HI R8, RZ, 0x1f, R7 ;  /* 0x0000001fff087819 */ /* 0x008fc60000011407 */
[----:B------:R1:W-:Y:S04]  /*1180*/  STL [R1+0x70], R6 ;  /* 0x0000700601007387 */ /* 0x0003e80000100800 */
[----:B------:R3:W-:Y:S01]  /*1190*/  STL [R1+0x6c], R5 ;  /* 0x00006c0501007387 */ /* 0x0007e20000100800 */
[----:B0-----:R-:W-:-:S03]  /*11a0*/  SHF.R.S32.HI R7, RZ, 0x1f, R6 ;  /* 0x0000001fff077819 */ /* 0x001fc60000011406 */
[----:B------:R-:W-:Y:S01]  /*11b0*/  STL [R1+0x90], R9 ;  /* 0x0000900901007387 */ /* 0x000fe20000100800 */
[----:B-1----:R-:W-:-:S03]  /*11c0*/  SHF.R.S32.HI R6, RZ, 0x1f, R5 ;  /* 0x0000001fff067819 */ /* 0x002fc60000011405 */
[----:B------:R0:W-:Y:S01]  /*11d0*/  STL [R1+0x68], R4 ;  /* 0x0000680401007387 */ /* 0x0001e20000100800 */
[----:B---3--:R-:W-:-:S03]  /*11e0*/  SHF.R.S32.HI R5, RZ, 0x1f, R4 ;  /* 0x0000001fff057819 */ /* 0x008fc60000011404 */
[----:B------:R-:W-:Y:S04]  /*11f0*/  STL [R1+0x8c], R8 ;  /* 0x00008c0801007387 */ /* 0x000fe80000100800 */
[----:B------:R1:W-:Y:S01]  /*1200*/  STL [R1+0x64], R0 ;  /* 0x0000640001007387 */ /* 0x0003e20000100800 */
[----:B0-----:R-:W-:-:S03]  /*1210*/  SHF.R.S32.HI R4, RZ, 0x1f, R0 ;  /* 0x0000001fff047819 */ /* 0x001fc60000011400 */
[----:B------:R0:W-:Y:S01]  /*1220*/  STL [R1+0x88], R7 ;  /* 0x0000880701007387 */ /* 0x0001e20000100800 */
[----:B-1----:R-:W-:-:S03]  /*1230*/  IMAD R0, R2, 0x8, R3 ;  /* 0x0000000802007824 */ /* 0x002fc600078e0203 */
[----:B------:R0:W-:Y:S04]  /*1240*/  STL [R1+0x84], R6 ;  /* 0x0000840601007387 */ /* 0x0001e80000100800 */
[----:B------:R0:W-:Y:S04]  /*1250*/  STL [R1+0x80], R5 ;  /* 0x0000800501007387 */ /* 0x0001e80000100800 */
[----:B------:R0:W-:Y:S04]  /*1260*/  STL [R1+0xa0], R0 ;  /* 0x0000a00001007387 */ /* 0x0001e80000100800 */
[----:B------:R0:W-:Y:S01]  /*1270*/  STL [R1+0x7c], R4 ;  /* 0x00007c0401007387 */ /* 0x0001e20000100800 */
[----:B------:R-:W-:-:S02]  /*1280*/  IMAD.MOV.U32 R154, RZ, RZ, RZ ;  /* 0x000000ffff9a7224 */ /* 0x000fc400078e00ff */
[----:B------:R-:W-:Y:S01]  /*1290*/  IMAD.MOV.U32 R156, RZ, RZ, RZ ;  /* 0x000000ffff9c7224 */ /* 0x000fe200078e00ff */
[----:B--2---:R-:W-:Y:S01]  /*12a0*/  LOP3.LUT R157, R19, 0x1, RZ, 0xfc, !PT ;  /* 0x00000001139d7812 */ /* 0x004fe200078efcff */
[----:B0-----:R-:W-:-:S07]  /*12b0*/  IMAD.MOV.U32 R19, RZ, RZ, RZ ;  /* 0x000000ffff137224 */ /* 0x001fce00078e00ff */
.L_x_486:
[----:B012-4-:R-:W0:Y:S01]  /*12c0*/  LDC.64 R2, c[0x0][0xc88] ;  /* 0x00032200ff027b82 */ /* 0x017e220000000a00 */
[----:B------:R-:W-:Y:S01]  /*12d0*/  ULDC.64 UR4, c[0x0][0xa28] ;  /* 0x00028a0000047ab9 */ /* 0x000fe20000000a00 */
[----:B------:R-:W-:Y:S01]  /*12e0*/  ULDC.64 UR8, c[0x0][0xa18] ;  /* 0x0002860000087ab9 */ /* 0x000fe20000000a00 */
[----:B------:R-:W-:Y:S01]  /*12f0*/  ULDC.64 UR6, c[0x0][0xa08] ;  /* 0x0002820000067ab9 */ /* 0x000fe20000000a00 */
[----:B0-----:R-:W-:-:S05]  /*1300*/  IMAD.WIDE R2, R27, 0x4, R2 ;  /* 0x000000041b027825 */ /* 0x001fca00078e0202 */
[----:B------:R-:W2:Y:S01]  /*1310*/  LDG.E R30, desc[UR40][R2.64] ;  /* 0x00000028021e7981 */ /* 0x000ea2000c1e1900 */
[----:B------:R-:W-:Y:S01]  /*1320*/  ISETP.NE.U32.AND P2, PT, RZ, UR4, PT ;  /* 0x00000004ff007c0c */ /* 0x000fe2000bf45070 */
[----:B---3--:R-:W-:Y:S01]  /*1330*/  IMAD.MOV.U32 R8, RZ, RZ, RZ ;  /* 0x000000ffff087224 */ /* 0x008fe200078e00ff */
[----:B------:R-:W-:Y:S01]  /*1340*/  ISETP.NE.U32.AND P1, PT, RZ, UR8, PT ;  /* 0x00000008ff007c0c */ /* 0x000fe2000bf25070 */
[----:B------:R-:W-:Y:S01]  /*1350*/  IMAD.MOV.U32 R66, RZ, RZ, RZ ;  /* 0x000000ffff427224 */ /* 0x000fe200078e00ff */
[----:B------:R-:W-:Y:S02]  /*1360*/  ISETP.NE.AND.EX P2, PT, RZ, UR5, PT, P2 ;  /* 0x00000005ff007c0c */ /* 0x000fe4000bf45320 */
[----:B------:R-:W-:Y:S02]  /*1370*/  ISETP.NE.AND.EX P1, PT, RZ, UR9, PT, P1 ;  /* 0x00000009ff007c0c */ /* 0x000fe4000bf25310 */
[----:B------:R-:W-:-:S04]  /*1380*/  ISETP.NE.U32.AND P0, PT, RZ, UR6, PT ;  /* 0x00000006ff007c0c */ /* 0x000fc8000bf05070 */
[----:B------:R-:W-:Y:S02]  /*1390*/  ISETP.NE.AND.EX P0, PT, RZ, UR7, PT, P0 ;  /* 0x00000007ff007c0c */ /* 0x000fe4000bf05300 */
[----:B--2---:R-:W-:Y:S01]  /*13a0*/  SHF.R.S32.HI R0, RZ, 0x1f, R30 ;  /* 0x0000001fff007819 */ /* 0x004fe2000001141e */
[C---:B-----5:R-:W-:Y:S02]  /*13b0*/  IMAD.SHL.U32 R32, R30.reuse, 0x4, RZ ;  /* 0x000000041e207824 */ /* 0x060fe400078e00ff */
[C---:B------:R-:W-:Y:S01]  /*13c0*/  @P2 LEA R2, P3, R30.reuse, UR4, 0x2 ;  /* 0x000000041e022c11 */ /* 0x040fe2000f8610ff */
[----:B------:R-:W-:Y:S01]  /*13d0*/  STL [R1+0x34], R30 ;  /* 0x0000341e01007387 */ /* 0x000fe20000100800 */
[C-C-:B------:R-:W-:Y:S02]  /*13e0*/  SHF.L.U64.HI R31, R30.reuse, 0x2, R0.reuse ;  /* 0x000000021e1f7819 */ /* 0x140fe40000010200 */
[----:B------:R-:W-:Y:S01]  /*13f0*/  @P2 LEA.HI.X R3, R30, UR5, R0, 0x2, P3 ;  /* 0x000000051e032c11 */ /* 0x000fe200098f1400 */
[----:B------:R-:W-:Y:S01]  /*1400*/  ULDC UR4, c[0x0][0x288] ;  /* 0x0000a20000047ab9 */ /* 0x000fe20000000800 */
[C---:B------:R-:W-:Y:S01]  /*1410*/  IADD3 R6, P4, R32.reuse, UR6, RZ ;  /* 0x0000000620067c10 */ /* 0x040fe2000ff9e0ff */
[----:B------:R0:W-:Y:S04]  /*1420*/  STL [R1+0x50], R0 ;  /* 0x0000500001007387 */ /* 0x0001e80000100800 */
[----:B------:R1:W5:Y:S01]  /*1430*/  @P2 LDG.E R8, desc[UR40][R2.64] ;  /* 0x0000002802082981 */ /* 0x000362000c1e1900 */
[----:B------:R-:W-:Y:S01]  /*1440*/  @P1 IADD3 R4, P2, R32, UR8, RZ ;  /* 0x0000000820041c10 */ /* 0x000fe2000ff5e0ff */
[----:B------:R-:W-:Y:S01]  /*1450*/  IMAD.U32 R24, RZ, RZ, UR4 ;  /* 0x00000004ff187e24 */ /* 0x000fe2000f8e00ff */
[C---:B------:R-:W-:Y:S01]  /*1460*/  IADD3.X R7, R31.reuse, UR7, RZ, P4, !PT ;  /* 0x000000071f077c10 */ /* 0x040fe2000a7fe4ff */
[----:B------:R2:W-:Y:S01]  /*1470*/  STL [R1+0x44], R32 ;  /* 0x0000442001007387 */ /* 0x0005e20000100800 */
[----:B------:R-:W-:Y:S01]  /*1480*/  @P1 IADD3.X R5, R31, UR9, RZ, P2, !PT ;  /* 0x000000091f051c10 */ /* 0x000fe200097fe4ff */
[----:B------:R-:W-:Y:S01]  /*1490*/  ULDC.64 UR4, c[0x0][0x418] ;  /* 0x0001060000047ab9 */ /* 0x000fe20000000a00 */
[----:B------:R-:W-:Y:S01]  /*14a0*/  ULDC.64 UR8, c[0x0][0xa20] ;  /* 0x0002880000087ab9 */ /* 0x000fe20000000a00 */
[----:B------:R2:W5:Y:S04]  /*14b0*/  @P0 LDG.E R66, desc[UR40][R6.64] ;  /* 0x0000002806420981 */ /* 0x000568000c1e1900 */
[----:B------:R2:W5:Y:S04]  /*14c0*/  @P1 LDG.E R24, desc[UR40][R4.64] ;  /* 0x0000002804181981 */ /* 0x000568000c1e1900 */
[----:B------:R2:W-:Y:S04]  /*14d0*/  STL [R1+0x48], R31 ;  /* 0x0000481f01007387 */ /* 0x0005e80000100800 */
[----:B------:R2:W-:Y:S01]  /*14e0*/  STL [R1+0x54], R25 ;  /* 0x0000541901007387 */ /* 0x0005e20000100800 */
[----:B------:R-:W-:Y:S01]  /*14f0*/  UISETP.NE.U32.AND UP0, UPT, UR4, URZ, UPT ;  /* 0x0000003f0400728c */ /* 0x000fe2000bf05070 */
[----:B-1----:R-:W-:-:S02]  /*1500*/  LOP3.LUT R2, R26, 0xff000000, RZ, 0xc0, !PT ;  /* 0xff0000001a027812 */ /* 0x002fc400078ec0ff */
[----:B------:R-:W-:Y:S01]  /*1510*/  ULDC UR4, c[0x0][0x424] ;  /* 0x0001090000047ab9 */ /* 0x000fe20000000800 */
[----:B------:R-:W-:Y:S01]  /*1520*/  UISETP.NE.AND.EX UP0, UPT, UR5, URZ, UPT, UP0 ;  /* 0x0000003f0500728c */ /* 0x000fe2000bf05300 */
[----:B------:R-:W-:Y:S02]  /*1530*/  ISETP.NE.U32.AND P2, PT, RZ, UR8, PT ;  /* 0x00000008ff007c0c */ /* 0x000fe4000bf45070 */
[----:B------:R-:W-:Y:S01]  /*1540*/  ULDC UR5, c[0x0][0x2f0] ;  /* 0x0000bc0000057ab9 */ /* 0x000fe20000000800 */
[----:B------:R-:W-:Y:S01]  /*1550*/  USEL UR4, UR4, 0x1, UP0 ;  /* 0x0000000104047887 */ /* 0x000fe20008000000 */
[----:B0-----:R-:W-:Y:S02]  /*1560*/  LOP3.LUT R0, R26, 0xff0000, RZ, 0xc0, !PT ;  /* 0x00ff00001a007812 */ /* 0x001fe400078ec0ff */
[----:B------:R-:W-:Y:S01]  /*1570*/  SHF.R.U32.HI R3, RZ, 0x8, R2 ;  /* 0x00000008ff037819 */ /* 0x000fe20000011602 */
[----:B------:R-:W-:Y:S01]  /*1580*/  UIMAD UR4, UR4, UR5, URZ ;  /* 0x00000005040472a4 */ /* 0x000fe2000f8e023f */
[----:B------:R-:W-:-:S02]  /*1590*/  ISETP.NE.AND.EX P2, PT, RZ, UR9, PT, P2 ;  /* 0x00000009ff007c0c */ /* 0x000fc4000bf45320 */
[----:B------:R-:W-:Y:S01]  /*15a0*/  ULDC UR5, c[0x0][0x348] ;  /* 0x0000d20000057ab9 */ /* 0x000fe20000000800 */
[----:B------:R-:W-:Y:S02]  /*15b0*/  LEA.HI R9, R0, R3, RZ, 0x10 ;  /* 0x0000000300097211 */ /* 0x000fe400078f80ff */
[----:B------:R-:W-:Y:S01]  /*15c0*/  LOP3.LUT R22, R26, 0xffff, RZ, 0xc0, !PT ;  /* 0x0000ffff1a167812 */ /* 0x000fe200078ec0ff */
[----:B--2---:R-:W-:Y:S07]  /*15d0*/  @P1 BRA `(.L_x_360) ;  /* 0x0000000000241947 */ /* 0x004fee0003800000 */
[----:B------:R-:W-:Y:S02]  /*15e0*/  ULDC.64 UR6, c[0x0][0xa00] ;  /* 0x0002800000067ab9 */ /* 0x000fe40000000a00 */
[----:B------:R-:W-:-:S04]  /*15f0*/  ISETP.NE.U32.AND P1, PT, RZ, UR6, PT ;  /* 0x00000006ff007c0c */ /* 0x000fc8000bf25070 */
[----:B------:R-:W-:-:S13]  /*1600*/  ISETP.NE.AND.EX P1, PT, RZ, UR7, PT, P1 ;  /* 0x00000007ff007c0c */ /* 0x000fda000bf25310 */
[----:B------:R-:W-:Y:S05]  /*1610*/  @!P1 BRA `(.L_x_360) ;  /* 0x0000000000149947 */ /* 0x000fea0003800000 */
[----:B------:R-:W0:Y:S02]  /*1620*/  LDC.64 R2, c[0x0][0xa00] ;  /* 0x00028000ff027b82 */ /* 0x000e240000000a00 */
[----:B0-----:R-:W-:-:S05]  /*1630*/  IMAD.WIDE R2, R30, 0x4, R2 ;  /* 0x000000041e027825 */ /* 0x001fca00078e0202 */
[----:B-----5:R-:W2:Y:S04]  /*1640*/  LDG.E R24, desc[UR40][R2.64] ;  /* 0x0000002802187981 */ /* 0x020ea8000c1e1900 */
[----:B------:R-:W2:Y:S02]  /*1650*/  LDG.E R5, desc[UR40][R2.64+0x4] ;  /* 0x0000042802057981 */ /* 0x000ea4000c1e1900 */
[----:B--2---:R-:W-:-:S07]  /*1660*/  IMAD.IADD R24, R5, 0x1, -R24 ;  /* 0x0000000105187824 */ /* 0x004fce00078e0a18 */
.L_x_360:
[----:B------:R-:W-:Y:S02]  /*1670*/  IMAD.U32 R41, RZ, RZ, UR5 ;  /* 0x00000005ff297e24 */ /* 0x000fe4000f8e00ff */
[----:B------:R-:W-:Y:S01]  /*1680*/  IMAD.U32 R29, RZ, RZ, UR4 ;  /* 0x00000004ff1d7e24 */ /* 0x000fe2000f8e00ff */
[----:B------:R-:W-:Y:S06]  /*1690*/  @!P2 BRA `(.L_x_361) ;  /* 0x000000000010a947 */ /* 0x000fec0003800000 */
[----:B------:R-:W-:-:S04]  /*16a0*/  IADD3 R2, P0, R32, UR8, RZ ;  /* 0x0000000820027c10 */ /* 0x000fc8000ff1e0ff */
[----:B------:R-:W-:-:S05]  /*16b0*/  IADD3.X R3, R31, UR9, RZ, P0, !PT ;  /* 0x000000091f037c10 */ /* 0x000fca00087fe4ff */
[----:B------:R0:W5:Y:S01]  /*16c0*/  LDG.E R29, desc[UR40][R2.64] ;  /* 0x00000028021d7981 */ /* 0x000162000c1e1900 */
[----:B------:R-:W-:Y:S05]  /*16d0*/  BRA `(.L_x_362) ;  /* 0x0000000000107947 */ /* 0x000fea0003800000 */
.L_x_361:
[----:B------:R-:W-:Y:S05]  /*16e0*/  @!P0 BRA `(.L_x_362) ;  /* 0x00000000000c8947 */ /* 0x000fea0003800000 */
[----:B------:R-:W2:Y:S04]  /*16f0*/  LDG.E R0, desc[UR40][R6.64] ;  /* 0x0000002806007981 */ /* 0x000ea8000c1e1900 */
[----:B------:R-:W2:Y:S02]  /*1700*/  LDG.E R29, desc[UR40][R6.64+0x4] ;  /* 0x00000428061d7981 */ /* 0x000ea4000c1e1900 */
[----:B--2---:R-:W-:-:S07]  /*1710*/  IADD3 R29, -R0, R29, RZ ;  /* 0x0000001d001d7210 */ /* 0x004fce0007ffe1ff */
.L_x_362:
[----:B------:R-:W-:Y:S01]  /*1720*/  ULDC.64 UR4, c[0x0][0xa10] ;  /* 0x0002840000047ab9 */ /* 0x000fe20000000a00 */
[----:B------:R-:W2:Y:S01]  /*1730*/  LDL.LU R28, [R1+0x28] ;  /* 0x00002800011c7983 */ /* 0x000ea20000300800 */
[----:B------:R-:W-:-:S04]  /*1740*/  ISETP.NE.U32.AND P0, PT, RZ, UR4, PT ;  /* 0x00000004ff007c0c */ /* 0x000fc8000bf05070 */
[----:B------:R-:W-:Y:S01]  /*1750*/  ISETP.NE.AND.EX P0, PT, RZ, UR5, PT, P0 ;  /* 0x00000005ff007c0c */ /* 0x000fe2000bf05300 */
[----:B------:R-:W-:Y:S02]  /*1760*/  ULDC.64 UR4, c[0x0][0xa30] ;  /* 0x00028c0000047ab9 */ /* 0x000fe40000000a00 */
[----:B------:R-:W-:-:S10]  /*1770*/  ISETP.NE.U32.AND P1, PT, RZ, UR4, PT ;  /* 0x00000004ff007c0c */ /* 0x000fd4000bf25070 */
[----:B0-----:R-:W0:Y:S02]  /*1780*/  @P0 LDC.64 R2, c[0x0][0xa10] ;  /* 0x00028400ff020b82 */ /* 0x001e240000000a00 */
[----:B0-----:R-:W-:-:S05]  /*1790*/  @P0 IMAD.WIDE R2, R30, 0x4, R2 ;  /* 0x000000041e020825 */ /* 0x001fca00078e0202 */
[----:B------:R-:W3:Y:S04]  /*17a0*/  @P0 LDG.E R0, desc[UR40][R2.64] ;  /* 0x0000002802000981 */ /* 0x000ee8000c1e1900 */
[----:B------:R-:W3:Y:S01]  /*17b0*/  @P0 LDG.E R7, desc[UR40][R2.64+0x4] ;  /* 0x0000042802070981 */ /* 0x000ee2000c1e1900 */
[----:B------:R-:W-:Y:S01]  /*17c0*/  ISETP.NE.AND.EX P1, PT, RZ, UR5, PT, P1 ;  /* 0x00000005ff007c0c */ /* 0x000fe2000bf25310 */
[----:B-----5:R-:W-:-:S12]  /*17d0*/  IMAD.MOV.U32 R26, RZ, RZ, R29 ;  /* 0x000000ffff1a7224 */ /* 0x020fd800078e001d */
[----:B------:R-:W-:-:S04]  /*17e0*/  @P1 IADD3 R4, P2, R32, UR4, RZ ;  /* 0x0000000420041c10 */ /* 0x000fc8000ff5e0ff */
[----:B------:R-:W-:-:S05]  /*17f0*/  @P1 IADD3.X R5, R31, UR5, RZ, P2, !PT ;  /* 0x000000051f051c10 */ /* 0x000fca00097fe4ff */
[----:B------:R0:W5:Y:S01]  /*1800*/  @P1 LDG.E R26, desc[UR40][R4.64] ;  /* 0x00000028041a1981 */ /* 0x000162000c1e1900 */
[----:B------:R-:W-:Y:S01]  /*1810*/  IMAD.IADD R10, R29, 0x1, -R8 ;  /* 0x000000011d0a7824 */ /* 0x000fe200078e0a08 */
[----:B------:R-:W-:Y:S01]  /*1820*/  LOP3.LUT R12, R9, 0xff, RZ, 0xc0, !PT ;  /* 0x000000ff090c7812 */ /* 0x000fe200078ec0ff */
[----:B------:R-:W-:Y:S01]  /*1830*/  BSSY B0, `(.L_x_363) ;  /* 0x000002d000007945 */ /* 0x000fe20003800000 */
[----:B------:R-:W-:-:S03]  /*1840*/  SHF.R.U32.HI R6, RZ, 0x10, R9 ;  /* 0x00000010ff067819 */ /* 0x000fc60000011609 */
[----:B------:R0:W-:Y:S04]  /*1850*/  STL [R1+0x5c], R12 ;  /* 0x00005c0c01007387 */ /* 0x0001e80000100800 */
[----:B------:R0:W-:Y:S01]  /*1860*/  STL [R1+0x40], R6 ;  /* 0x0000400601007387 */ /* 0x0001e20000100800 */
[----:B--2---:R-:W-:Y:S01]  /*1870*/  LOP3.LUT R28, R28, 0xfffffffb, RZ, 0xc0, !PT ;  /* 0xfffffffb1c1c7812 */ /* 0x004fe200078ec0ff */
[----:B---3--:R-:W-:-:S04]  /*1880*/  @P0 IMAD.IADD R41, R7, 0x1, -R0 ;  /* 0x0000000107290824 */ /* 0x008fc800078e0a00 */
[----:B------:R-:W-:-:S04]  /*1890*/  IMAD.IADD R88, R10, 0x1, R41 ;  /* 0x000000010a587824 */ /* 0x000fc800078e0229 */
[C---:B------:R-:W-:Y:S01]  /*18a0*/  VIADD R0, R88.reuse, 0x7f ;  /* 0x0000007f58007836 */ /* 0x040fe20000000000 */
[----:B------:R-:W-:-:S04]  /*18b0*/  ISETP.GE.AND P3, PT, R88, 0x1, PT ;  /* 0x000000015800780c */ /* 0x000fc80003f66270 */
[----:B------:R-:W-:-:S04]  /*18c0*/  SHF.R.S32.HI R3, RZ, 0x1f, R0 ;  /* 0x0000001fff037819 */ /* 0x000fc80000011400 */
[----:B------:R-:W-:Y:S01]  /*18d0*/  LEA.HI R2, R3, R0, RZ, 0x7 ;  /* 0x0000000003027211 */ /* 0x000fe200078f38ff */
[----:B------:R-:W-:-:S03]  /*18e0*/  IMAD.MOV.U32 R3, RZ, RZ, RZ ;  /* 0x000000ffff037224 */ /* 0x000fc600078e00ff */
[----:B------:R-:W-:Y:S02]  /*18f0*/  SHF.R.S32.HI R2, RZ, 0x7, R2 ;  /* 0x00000007ff027819 */ /* 0x000fe40000011402 */
[----:B------:R-:W-:-:S05]  /*1900*/  @P3 LOP3.LUT R28, R28, 0x4, RZ, 0xfc, !PT ;  /* 0x000000041c1c3812 */ /* 0x000fca00078efcff */
[----:B------:R0:W-:Y:S01]  /*1910*/  STL [R1+0x28], R28 ;  /* 0x0000281c01007387 */ /* 0x0001e20000100800 */
[----:B------:R-:W-:Y:S05]  /*1920*/  @!P3 BRA `(.L_x_364) ;  /* 0x000000000074b947 */ /* 0x000fea0003800000 */
[----:B------:R-:W-:Y:S01]  /*1930*/  ISETP.NE.AND P0, PT, R6, RZ, PT ;  /* 0x000000ff0600720c */ /* 0x000fe20003f05270 */
[----:B------:R-:W-:-:S03]  /*1940*/  ULDC UR4, c[0x0][0x9f0] ;  /* 0x00027c0000047ab9 */ /* 0x000fc60000000800 */
[----:B------:R-:W-:-:S04]  /*1950*/  SEL R9, R6, UR4, P0 ;  /* 0x0000000406097c07 */ /* 0x000fc80008000000 */
[-C--:B0-----:R-:W-:Y:S02]  /*1960*/  IABS R6, R9.reuse ;  /* 0x0000000900067213 */ /* 0x081fe40000000000 */
[----:B------:R-:W-:Y:S02]  /*1970*/  IADD3 R0, R2, -0x1, R9 ;  /* 0xffffffff02007810 */ /* 0x000fe40007ffe009 */
[----:B------:R-:W0:Y:S01]  /*1980*/  I2F.RP R3, R6 ;  /* 0x0000000600037306 */ /* 0x000e220000209400 */
[-C--:B------:R-:W-:Y:S02]  /*1990*/  IABS R11, R9.reuse ;  /* 0x00000009000b7213 */ /* 0x080fe40000000000 */
[----:B------:R-:W-:Y:S02]  /*19a0*/  IABS R8, R0 ;  /* 0x0000000000087213 */ /* 0x000fe40000000000 */
[----:B------:R-:W-:-:S04]  /*19b0*/  LOP3.LUT R0, R0, R9, RZ, 0x3c, !PT ;  /* 0x0000000900007212 */ /* 0x000fc800078e3cff */
[----:B------:R-:W-:Y:S01]  /*19c0*/  ISETP.GE.AND P2, PT, R0, RZ, PT ;  /* 0x000000ff0000720c */ /* 0x000fe20003f46270 */
[----:B0-----:R-:W0:Y:S02]  /*19d0*/  MUFU.RCP R3, R3 ;  /* 0x0000000300037308 */ /* 0x001e240000001000 */
[----:B0-----:R-:W-:Y:S02]  /*19e0*/  VIADD R4, R3, 0xffffffe ;  /* 0x0ffffffe03047836 */ /* 0x001fe40000000000 */
[----:B------:R-:W-:-:S04]  /*19f0*/  IMAD.MOV R3, RZ, RZ, -R11 ;  /* 0x000000ffff037224 */ /* 0x000fc800078e0a0b */
[----:B------:R0:W1:Y:S02]  /*1a00*/  F2I.FTZ.U32.TRUNC.NTZ R5, R4 ;  /* 0x0000000400057305 */ /* 0x000064000021f000 */
[----:B0-----:R-:W-:Y:S01]  /*1a10*/  MOV R4, RZ ;  /* 0x000000ff00047202 */ /* 0x001fe20000000f00 */
[----:B-1----:R-:W-:-:S04]  /*1a20*/  IMAD.MOV R7, RZ, RZ, -R5 ;  /* 0x000000ffff077224 */ /* 0x002fc800078e0a05 */
[----:B------:R-:W-:-:S04]  /*1a30*/  IMAD R7, R7, R6, RZ ;  /* 0x0000000607077224 */ /* 0x000fc800078e02ff */
[----:B------:R-:W-:-:S06]  /*1a40*/  IMAD.HI.U32 R5, R5, R7, R4 ;  /* 0x0000000705057227 */ /* 0x000fcc00078e0004 */
[----:B------:R-:W-:-:S04]  /*1a50*/  IMAD.HI.U32 R5, R5, R8, RZ ;  /* 0x0000000805057227 */ /* 0x000fc800078e00ff */
        /* <DEDUP_REMOVED lines=10> */
.L_x_364:
[----:B------:R-:W-:Y:S05]  /*1b00*/  BSYNC B0 ;  /* 0x0000000000007941 */ /* 0x000fea0003800000 */
.L_x_363:
[----:B------:R-:W-:Y:S01]  /*1b10*/  IMAD R0, R12, R3, RZ ;  /* 0x000000030c007224 */ /* 0x000fe200078e02ff */
[----:B------:R-:W-:-:S04]  /*1b20*/  PLOP3.LUT P2, PT, PT, PT, PT, 0x80, 0x0 ;  /* 0x000000000000781c */ /* 0x000fc80003f4f070 */
[C---:B------:R-:W-:Y:S01]  /*1b30*/  VIADDMNMX R3, R0.reuse, R3, R2, PT ;  /* 0x0000000300037246 */ /* 0x040fe20003800102 */
[----:B------:R-:W-:-:S04]  /*1b40*/  IMAD R0, R0, 0x80, -R10 ;  /* 0x0000008000007824 */ /* 0x000fc800078e0a0a */
[----:B0-----:R-:W-:Y:S01]  /*1b50*/  IMAD R4, R3, 0x80, -R10 ;  /* 0x0000008003047824 */ /* 0x001fe200078e0a0a */
[----:B------:R-:W-:-:S04]  /*1b60*/  VIMNMX R0, RZ, R0, !PT ;  /* 0x00000000ff007248 */ /* 0x000fc80007fe0100 */
[----:B------:R-:W-:Y:S02]  /*1b70*/  VIMNMX R3, R4, R41, PT ;  /* 0x0000002904037248 */ /* 0x000fe40003fe0100 */
[----:B------:R-:W-:Y:S02]  /*1b80*/  SHF.R.U32.HI R40, RZ, 0x7, R0 ;  /* 0x00000007ff287819 */ /* 0x000fe40000011600 */
[----:B------:R-:W-:-:S03]  /*1b90*/  ISETP.GT.AND P0, PT, R3, R0, PT ;  /* 0x000000000300720c */ /* 0x000fc60003f04270 */
[----:B------:R-:W-:-:S10]  /*1ba0*/  IMAD.MOV.U32 R27, RZ, RZ, R40 ;  /* 0x000000ffff1b7224 */ /* 0x000fd400078e0028 */
[----:B------:R-:W-:-:S05]  /*1bb0*/  @P0 VIADD R3, R3, 0x7f ;  /* 0x0000007f03030836 */ /* 0x000fca0000000000 */
[----:B------:R-:W-:-:S04]  /*1bc0*/  @P0 SHF.R.S32.HI R0, RZ, 0x1f, R3 ;  /* 0x0000001fff000819 */ /* 0x000fc80000011403 */
[----:B------:R-:W-:-:S04]  /*1bd0*/  @P0 LEA.HI R0, R0, R3, RZ, 0x7 ;  /* 0x0000000300000211 */ /* 0x000fc800078f38ff */
[----:B------:R-:W-:-:S04]  /*1be0*/  @P0 SHF.R.S32.HI R27, RZ, 0x7, R0 ;  /* 0x00000007ff1b0819 */ /* 0x000fc80000011400 */
[----:B------:R-:W-:-:S13]  /*1bf0*/  ISETP.GT.AND P0, PT, R27, R40, PT ;  /* 0x000000281b00720c */ /* 0x000fda0003f04270 */
[----:B------:R-:W-:Y:S05]  /*1c00*/  @!P0 BRA `(.L_x_365) ;  /* 0x00000050001c8947 */ /* 0x000fea0003800000 */
[----:B------:R-:W-:Y:S01]  /*1c10*/  IADD3 R0, R18, 0x13800, RZ ;  /* 0x0001380012007810 */ /* 0x000fe20007ffe0ff */
[----:B------:R-:W-:Y:S03]  /*1c20*/  BSSY B6, `(.L_x_366) ;  /* 0x0000013000067945 */ /* 0x000fe60003800000 */
        /* <DEDUP_REMOVED lines=17> */
[----:B0----5:R-:W-:Y:S05]  /*1d40*/  CALL.ABS.NOINC R14 ;  /* 0x000000000e007343 */ /* 0x021fea0003c00000 */
.L_x_367:
[----:B------:R-:W-:Y:S05]  /*1d50*/  BSYNC B6 ;  /* 0x0000000000067941 */ /* 0x000fea0003800000 */
.L_x_366:
        /* <DEDUP_REMOVED lines=20> */
.L_x_369:
[----:B------:R-:W-:Y:S05]  /*1ea0*/  BSYNC B6 ;  /* 0x0000000000067941 */ /* 0x000fea0003800000 */
.L_x_368:
[----:B------:R-:W2:Y:S01]  /*1eb0*/  LDL R11, [R1+0x8] ;  /* 0x00000800010b7983 */ /* 0x000ea20000100800 */
[----:B------:R-:W-:Y:S01]  /*1ec0*/  ULDC.64 UR4, c[0x0][0x9f8] ;  /* 0x00027e0000047ab9 */ /* 0x000fe20000000a00 */
[----:B------:R-:W-:Y:S01]  /*1ed0*/  MOV R68, R30 ;  /* 0x0000001e00447202 */ /* 0x000fe20000000f00 */
[----:B------:R-:W0:Y:S01]  /*1ee0*/  LDC.64 R60, c[0x0][0x3f8] ;  /* 0x0000fe00ff3c7b82 */ /* 0x000e220000000a00 */
[----:B------:R-:W3:Y:S01]  /*1ef0*/  LDL R8, [R1+0x98] ;  /* 0x0000980001087983 */ /* 0x000ee20000100800 */
[----:B------:R-:W-:-:S03]  /*1f00*/  ISETP.NE.U32.AND P0, PT, RZ, UR4, PT ;  /* 0x00000004ff007c0c */ /* 0x000fc6000bf05070 */
[----:B------:R-:W4:Y:S01]  /*1f10*/  LDL R10, [R1+0x20] ;  /* 0x00002000010a7983 */ /* 0x000f220000100800 */
[----:B------:R-:W-:Y:S02]  /*1f20*/  ISETP.NE.AND.EX P0, PT, RZ, UR5, PT, P0 ;  /* 0x00000005ff007c0c */ /* 0x000fe4000bf05300 */
[----:B------:R-:W1:Y:S08]  /*1f30*/  LDC R55, c[0x0][0x3f4] ;  /* 0x0000fd00ff377b82 */ /* 0x000e700000000800 */
[----:B------:R-:W1:Y:S03]  /*1f40*/  LDC.64 R58, c[0x0][0x408] ;  /* 0x00010200ff3a7b82 */ /* 0x000e660000000a00 */
[----:B------:R-:W-:Y:S01]  /*1f50*/  @P0 IADD3 R4, P1, R32, UR4, RZ ;  /* 0x0000000420040c10 */ /* 0x000fe2000ff3e0ff */
[----:B------:R-:W-:Y:S01]  /*1f60*/  VIADD R67, R16, 0x20 ;  /* 0x0000002010437836 */ /* 0x000fe20000000000 */
[----:B------:R-:W-:-:S02]  /*1f70*/  ULDC UR4, c[0x0][0x2f4] ;  /* 0x0000bd0000047ab9 */ /* 0x000fc40000000800 */
[----:B------:R-:W-:-:S05]  /*1f80*/  @P0 IADD3.X R5, R31, UR5, RZ, P1, !PT ;  /* 0x000000051f050c10 */ /* 0x000fca0008ffe4ff */
[----:B------:R0:W4:Y:S01]  /*1f90*/  @P0 LDG.E R68, desc[UR40][R4.64] ;  /* 0x0000002804440981 */ /* 0x000122000c1e1900 */
[----:B------:R-:W-:-:S04]  /*1fa0*/  ISETP.GE.AND P1, PT, R67, UR4, PT ;  /* 0x0000000443007c0c */ /* 0x000fc8000bf26270 */
[----:B------:R-:W-:Y:S02]  /*1fb0*/  SEL R3, RZ, 0xffffffff, P1 ;  /* 0xffffffffff037807 */ /* 0x000fe40000800000 */
[----:B------:R-:W-:-:S03]  /*1fc0*/  ISETP.GE.AND P0, PT, R16, UR4, PT ;  /* 0x0000000410007c0c */ /* 0x000fc6000bf06270 */
[----:B0-----:R-:W-:Y:S01]  /*1fd0*/  IMAD.SHL.U32 R5, R3, 0x2, RZ ;  /* 0x0000000203057824 */ /* 0x001fe200078e00ff */
[----:B------:R-:W-:Y:S02]  /*1fe0*/  SHF.R.S32.HI R3, RZ, 0x1f, R155 ;  /* 0x0000001fff037819 */ /* 0x000fe4000001149b */
[----:B------:R-:W-:Y:S02]  /*1ff0*/  SEL R0, RZ, 0x1, P0 ;  /* 0x00000001ff007807 */ /* 0x000fe40000000000 */
[----:B------:R-:W-:Y:S01]  /*2000*/  SHF.R.S32.HI R153, RZ, 0x1f, R152 ;  /* 0x0000001fff997819 */ /* 0x000fe20000011498 */
[----:B------:R-:W-:Y:S01]  /*2010*/  IMAD R4, R3, R60, RZ ;  /* 0x0000003c03047224 */ /* 0x000fe200078e02ff */
[----:B------:R-:W-:Y:S02]  /*2020*/  SHF.R.S32.HI R17, RZ, 0x1f, R16 ;  /* 0x0000001fff117819 */ /* 0x000fe40000011410 */
[-C--:B-1----:R-:W-:Y:S02]  /*2030*/  ISETP.GE.AND P2, PT, R67, R55.reuse, PT ;  /* 0x000000374300720c */ /* 0x082fe40003f46270 */
[----:B------:R-:W-:-:S02]  /*2040*/  ISETP.GE.AND P0, PT, R16, R55, PT ;  /* 0x000000371000720c */ /* 0x000fc40003f06270 */
[----:B------:R-:W-:Y:S01]  /*2050*/  LOP3.LUT R0, R5, 0x2, R0, 0xe2, !PT ;  /* 0x0000000205007812 */ /* 0x000fe200078ee200 */
[----:B------:R-:W-:Y:S01]  /*2060*/  IMAD R5, R155, R61, R4 ;  /* 0x0000003d9b057224 */ /* 0x000fe200078e0204 */
[----:B------:R-:W-:Y:S01]  /*2070*/  SEL R4, R55, RZ, P2 ;  /* 0x000000ff37047207 */ /* 0x000fe20001000000 */
[----:B------:R-:W-:Y:S01]  /*2080*/  IMAD R6, R3, R58, RZ ;  /* 0x0000003a03067224 */ /* 0x000fe200078e02ff */
[----:B------:R-:W-:Y:S01]  /*2090*/  SEL R3, R55, RZ, P0 ;  /* 0x000000ff37037207 */ /* 0x000fe20000000000 */
[----:B------:R-:W-:-:S04]  /*20a0*/  IMAD.WIDE.U32 R46, R155, R60, R152 ;  /* 0x0000003c9b2e7225 */ /* 0x000fc800078e0098 */
[----:B------:R-:W-:-:S04]  /*20b0*/  IMAD.WIDE.U32 R44, R155, R60, R16 ;  /* 0x0000003c9b2c7225 */ /* 0x000fc800078e0010 */
[----:B------:R-:W-:Y:S02]  /*20c0*/  IMAD.IADD R47, R47, 0x1, R5 ;  /* 0x000000012f2f7824 */ /* 0x000fe400078e0205 */
[----:B------:R-:W-:Y:S02]  /*20d0*/  IMAD.IADD R45, R5, 0x1, R45 ;  /* 0x00000001052d7824 */ /* 0x000fe400078e022d */
[----:B------:R-:W-:Y:S02]  /*20e0*/  IMAD.IADD R5, R67, 0x1, R4 ;  /* 0x0000000143057824 */ /* 0x000fe400078e0204 */
[----:B------:R-:W-:Y:S02]  /*20f0*/  IMAD.IADD R3, R16, 0x1, R3 ;  /* 0x0000000110037824 */ /* 0x000fe400078e0203 */
[----:B------:R-:W-:Y:S01]  /*2100*/  IMAD R9, R155, R59, R6 ;  /* 0x0000003b9b097224 */ /* 0x000fe200078e0206 */
[----:B------:R-:W-:Y:S02]  /*2110*/  SHF.R.S32.HI R6, RZ, 0x1f, R5 ;  /* 0x0000001fff067819 */ /* 0x000fe40000011405 */
[----:B------:R-:W-:-:S02]  /*2120*/  SHF.R.S32.HI R4, RZ, 0x1f, R3 ;  /* 0x0000001fff047819 */ /* 0x000fc40000011403 */
[----:B------:R-:W-:Y:S02]  /*2130*/  LEA.HI R64, R6, R5, RZ, 0x4 ;  /* 0x0000000506407211 */ /* 0x000fe400078f20ff */
[----:B------:R-:W-:Y:S02]  /*2140*/  LEA.HI R65, R4, R3, RZ, 0x4 ;  /* 0x0000000304417211 */ /* 0x000fe400078f20ff */
[----:B------:R-:W-:Y:S02]  /*2150*/  LEA.HI R5, R6, R5, RZ, 0x5 ;  /* 0x0000000506057211 */ /* 0x000fe400078f28ff */
[----:B------:R-:W-:-:S03]  /*2160*/  LEA.HI R3, R4, R3, RZ, 0x5 ;  /* 0x0000000304037211 */ /* 0x000fc600078f28ff */
[----:B------:R-:W-:Y:S01]  /*2170*/  IMAD.SHL.U32 R6, R5, 0x80, RZ ;  /* 0x0000008005067824 */ /* 0x000fe200078e00ff */
[----:B------:R-:W-:-:S04]  /*2180*/  SHF.L.U32 R4, R3, 0x7, RZ ;  /* 0x0000000703047819 */ /* 0x000fc800000006ff */
[----:B------:R-:W-:Y:S02]  /*2190*/  LOP3.LUT R4, R4, 0xfffff000, RZ, 0xc0, !PT ;  /* 0xfffff00004047812 */ /* 0x000fe400078ec0ff */
[----:B------:R-:W-:Y:S01]  /*21a0*/  LOP3.LUT R6, R6, 0xfffff000, RZ, 0xc0, !PT ;  /* 0xfffff00006067812 */ /* 0x000fe200078ec0ff */
[----:B------:R-:W0:Y:S01]  /*21b0*/  S2R R30, SR_TID.X ;  /* 0x00000000001e7919 */ /* 0x000e220000002100 */
[----:B------:R-:W-:Y:S02]  /*21c0*/  ISETP.GE.AND P1, PT, R23, UR4, PT ;  /* 0x0000000417007c0c */ /* 0x000fe4000bf26270 */
[----:B------:R-:W-:-:S04]  /*21d0*/  LOP3.LUT R28, R28, 0xfffffffe, RZ, 0xc0, !PT ;  /* 0xfffffffe1c1c7812 */ /* 0x000fc800078ec0ff */
[----:B------:R-:W-:-:S04]  /*21e0*/  @P2 LOP3.LUT R28, R28, 0x1, RZ, 0xfc, !PT ;  /* 0x000000011c1c2812 */ /* 0x000fc800078efcff */
[----:B------:R-:W-:-:S04]  /*21f0*/  LOP3.LUT R28, R28, 0xfffffffd, RZ, 0xc0, !PT ;  /* 0xfffffffd1c1c7812 */ /* 0x000fc800078ec0ff */
[----:B------:R-:W-:-:S05]  /*2200*/  @P1 LOP3.LUT R28, R28, 0x2, RZ, 0xfc, !PT ;  /* 0x000000021c1c1812 */ /* 0x000fca00078efcff */
[----:B------:R1:W-:Y:S01]  /*2210*/  STL [R1+0x28], R28 ;  /* 0x0000281c01007387 */ /* 0x0003e20000100800 */
[----:B-----5:R-:W-:Y:S01]  /*2220*/  SHF.R.S32.HI R7, RZ, 0x1f, R26 ;  /* 0x0000001fff077819 */ /* 0x020fe2000001141a */
[----:B------:R-:W-:-:S04]  /*2230*/  IMAD.WIDE.U32 R42, R155, R58, R152 ;  /* 0x0000003a9b2a7225 */ /* 0x000fc800078e0098 */
[----:B------:R-:W-:-:S04]  /*2240*/  IMAD.WIDE.U32 R20, R155, R58, R16 ;  /* 0x0000003a9b147225 */ /* 0x000fc800078e0010 */
[----:B------:R-:W-:Y:S02]  /*2250*/  IMAD.IADD R43, R43, 0x1, R9 ;  /* 0x000000012b2b7824 */ /* 0x000fe400078e0209 */
[----:B------:R-:W-:Y:S02]  /*2260*/  IMAD.IADD R21, R9, 0x1, R21 ;  /* 0x0000000109157824 */ /* 0x000fe400078e0215 */
[----:B------:R-:W-:-:S04]  /*2270*/  IMAD.WIDE.U32 R46, R26, R60, R46 ;  /* 0x0000003c1a2e7225 */ /* 0x000fc800078e002e */
[----:B------:R-:W-:Y:S01]  /*2280*/  IMAD.WIDE.U32 R42, R26, R58, R42 ;  /* 0x0000003a1a2a7225 */ /* 0x000fe200078e002a */
[----:B------:R-:W-:-:S03]  /*2290*/  LOP3.LUT R54, R0, 0x1, RZ, 0xc0, !PT ;  /* 0x0000000100367812 */ /* 0x000fc600078ec0ff */
[----:B------:R-:W-:Y:S01]  /*22a0*/  IMAD.WIDE.U32 R44, R26, R60, R44 ;  /* 0x0000003c1a2c7225 */ /* 0x000fe200078e002c */
[----:B------:R-:W-:-:S03]  /*22b0*/  LOP3.LUT R53, R0, 0x2, RZ, 0xc0, !PT ;  /* 0x0000000200357812 */ /* 0x000fc600078ec0ff */
[----:B------:R-:W-:Y:S01]  /*22c0*/  IMAD.WIDE.U32 R20, R26, R58, R20 ;  /* 0x0000003a1a147225 */ /* 0x000fe200078e0014 */
[----:B------:R-:W-:-:S03]  /*22d0*/  LOP3.LUT R48, R65, 0xfffffff0, RZ, 0xc0, !PT ;  /* 0xfffffff041307812 */ /* 0x000fc600078ec0ff */
[----:B------:R-:W-:Y:S02]  /*22e0*/  IMAD.IADD R66, R66, 0x1, R29 ;  /* 0x0000000142427824 */ /* 0x000fe400078e021d */
[----:B------:R-:W-:Y:S01]  /*22f0*/  IMAD.SHL.U32 R55, R55, 0x2, RZ ;  /* 0x0000000237377824 */ /* 0x000fe200078e00ff */
[C---:B--2---:R-:W-:Y:S02]  /*2300*/  LOP3.LUT R3, R11.reuse, 0x10, R65, 0xf8, !PT ;  /* 0x000000100b037812 */ /* 0x044fe400078ef841 */
[----:B------:R-:W-:Y:S02]  /*2310*/  LOP3.LUT R5, R11, 0x10, R64, 0xf8, !PT ;  /* 0x000000100b057812 */ /* 0x000fe400078ef840 */
[-C--:B---3--:R-:W-:Y:S02]  /*2320*/  LOP3.LUT R3, R3, R8.reuse, RZ, 0x3c, !PT ;  /* 0x0000000803037212 */ /* 0x088fe400078e3cff */
[----:B------:R-:W-:Y:S02]  /*2330*/  LOP3.LUT R5, R5, R8, RZ, 0x3c, !PT ;  /* 0x0000000805057212 */ /* 0x000fe400078e3cff */
[----:B----4-:R-:W-:-:S02]  /*2340*/  IADD3 R63, R3, R4, R10 ;  /* 0x00000004033f7210 */ /* 0x010fc40007ffe00a */
[----:B------:R-:W-:Y:S02]  /*2350*/  IADD3 R62, R5, R6, R10 ;  /* 0x00000006053e7210 */ /* 0x000fe40007ffe00a */
[----:B------:R-:W2:Y:S01]  /*2360*/  S2R R10, SR_TID.X ;  /* 0x00000000000a7919 */ /* 0x000ea20000002100 */
[C---:B------:R-:W-:Y:S02]  /*2370*/  IMAD R8, R7.reuse, R60, RZ ;  /* 0x0000003c07087224 */ /* 0x040fe400078e02ff */
[----:B------:R-:W-:Y:S02]  /*2380*/  IMAD R7, R7, R58, RZ ;  /* 0x0000003a07077224 */ /* 0x000fe400078e02ff */
[C---:B------:R-:W-:Y:S02]  /*2390*/  IMAD R51, R26.reuse, R61, R8 ;  /* 0x0000003d1a337224 */ /* 0x040fe400078e0208 */
[----:B------:R-:W-:Y:S01]  /*23a0*/  IMAD R7, R26, R59, R7 ;  /* 0x0000003b1a077224 */ /* 0x000fe200078e0207 */
[----:B------:R-:W-:Y:S01]  /*23b0*/  SHF.L.U64.HI R61, R60, 0x7, R61 ;  /* 0x000000073c3d7819 */ /* 0x000fe2000001023d */
[----:B------:R-:W-:Y:S01]  /*23c0*/  IMAD.IADD R52, R47, 0x1, R51 ;  /* 0x000000012f347824 */ /* 0x000fe200078e0233 */
[----:B------:R-:W-:Y:S01]  /*23d0*/  SHF.L.U64.HI R59, R58, 0x7, R59 ;  /* 0x000000073a3b7819 */ /* 0x000fe2000001023b */
[----:B------:R-:W-:Y:S01]  /*23e0*/  IMAD.SHL.U32 R60, R60, 0x80, RZ ;  /* 0x000000803c3c7824 */ /* 0x000fe200078e00ff */
[----:B------:R-:W-:Y:S01]  /*23f0*/  IADD3 R50, R43, R7, RZ ;  /* 0x000000072b327210 */ /* 0x000fe20007ffe0ff */
[----:B------:R-:W-:Y:S01]  /*2400*/  IMAD.SHL.U32 R58, R58, 0x80, RZ ;  /* 0x000000803a3a7824 */ /* 0x000fe200078e00ff */
[----:B------:R-:W-:Y:S01]  /*2410*/  LOP3.LUT R3, R64, 0xfffffff0, RZ, 0xc0, !PT ;  /* 0xfffffff040037812 */ /* 0x000fe200078ec0ff */
[----:B--2---:R-:W-:-:S05]  /*2420*/  VIADD R31, R10, 0xffffff80 ;  /* 0xffffff800a1f7836 */ /* 0x004fca0000000000 */
[----:B------:R-:W-:-:S04]  /*2430*/  LEA.HI R11, R31, R31, RZ, 0x1 ;  /* 0x0000001f1f0b7211 */ /* 0x000fc800078f08ff */
[----:B------:R-:W-:Y:S02]  /*2440*/  LOP3.LUT R11, R11, 0xfffffffe, RZ, 0xc0, !PT ;  /* 0xfffffffe0b0b7812 */ /* 0x000fe400078ec0ff */
[----:B0-----:R-:W-:-:S03]  /*2450*/  SHF.R.U32.HI R10, RZ, 0x7, R30 ;  /* 0x00000007ff0a7819 */ /* 0x001fc6000001161e */
[----:B------:R-:W-:Y:S01]  /*2460*/  IMAD.IADD R11, R31, 0x1, -R11 ;  /* 0x000000011f0b7824 */ /* 0x000fe200078e0a0b */
[----:B------:R-:W-:Y:S01]  /*2470*/  SHF.R.S32.HI R0, RZ, 0x1f, R68 ;  /* 0x0000001fff007819 */ /* 0x000fe20000011444 */
[----:B------:R-:W-:Y:S02]  /*2480*/  VIADD R56, R10, 0x8 ;  /* 0x000000080a387836 */ /* 0x000fe40000000000 */
[----:B------:R-:W-:Y:S02]  /*2490*/  IMAD R57, R11, 0xc0, R155 ;  /* 0x000000c00b397824 */ /* 0x000fe400078e029b */
[----:B------:R-:W-:Y:S02]  /*24a0*/  IMAD.IADD R51, R51, 0x1, R45 ;  /* 0x0000000133337824 */ /* 0x000fe400078e022d */
[----:B-1----:R-:W-:-:S07]  /*24b0*/  IMAD.IADD R49, R7, 0x1, R21 ;  /* 0x0000000107317824 */ /* 0x002fce00078e0215 */
.L_x_412:
[----:B------:R-:W2:Y:S01]  /*24c0*/  LDL R13, [R1+0x30] ;  /* 0x00003000010d7983 */ /* 0x000ea20000100800 */
[----:B------:R-:W0:Y:S01]  /*24d0*/  LDC R74, c[0x0][0x430] ;  /* 0x00010c00ff4a7b82 */ /* 0x000e220000000800 */
[----:B------:R-:W-:Y:S02]  /*24e0*/  VIADD R27, R27, 0xffffffff ;  /* 0xffffffff1b1b7836 */ /* 0x000fe40000000000 */
[----:B------:R-:W-:Y:S02]  /*24f0*/  IMAD.MOV.U32 R75, RZ, RZ, RZ ;  /* 0x000000ffff4b7224 */ /* 0x000fe400078e00ff */
[----:B-1----:R-:W-:-:S03]  /*2500*/  IMAD R4, R27, 0x80, R57 ;  /* 0x000000801b047824 */ /* 0x002fc600078e0239 */
[----:B------:R-:W1:Y:S01]  /*2510*/  LDC R77, c[0x0][0x3f4] ;  /* 0x0000fd00ff4d7b82 */ /* 0x000e620000000800 */
[----:B------:R-:W-:Y:S01]  /*2520*/  IMAD.IADD R12, R66, 0x1, R4 ;  /* 0x00000001420c7824 */ /* 0x000fe200078e0204 */
[----:B------:R-:W-:-:S03]  /*2530*/  ISETP.GE.AND P1, PT, R4, R41, PT ;  /* 0x000000290400720c */ /* 0x000fc60003f26270 */
[----:B------:R-:W-:Y:S01]  /*2540*/  IMAD.MOV.U32 R8, RZ, RZ, R12 ;  /* 0x000000ffff087224 */ /* 0x000fe200078e000c */
[----:B------:R-:W-:Y:S02]  /*2550*/  ISETP.GT.OR P1, PT, R57, 0x7f, P1 ;  /* 0x0000007f3900780c */ /* 0x000fe40000f24670 */
[----:B0-----:R-:W-:-:S11]  /*2560*/  ISETP.NE.AND P2, PT, R74, 0x1, PT ;  /* 0x000000014a00780c */ /* 0x001fd60003f45270 */
[----:B------:R-:W0:Y:S08]  /*2570*/  @!P1 LDC.64 R6, c[0x0][0x428] ;  /* 0x00010a00ff069b82 */ /* 0x000e300000000a00 */
[----:B---3--:R-:W3:Y:S08]  /*2580*/  @!P1 LDC.64 R4, c[0x0][0x418] ;  /* 0x00010600ff049b82 */ /* 0x008ef00000000a00 */
[----:B------:R-:W4:Y:S08]  /*2590*/  @P2 LDC R9, c[0x0][0x434] ;  /* 0x00010d00ff092b82 */ /* 0x000f300000000800 */
[----:B------:R-:W1:Y:S01]  /*25a0*/  @P2 LDC R10, c[0x0][0x438] ;  /* 0x00010e00ff0a2b82 */ /* 0x000e620000000800 */
[----:B----4-:R-:W-:-:S05]  /*25b0*/  @P2 IMAD.HI.U32 R9, R12, R9, RZ ;  /* 0x000000090c092227 */ /* 0x010fca00078e00ff */
[----:B-1----:R-:W-:Y:S01]  /*25c0*/  @P2 SHF.R.U32.HI R8, RZ, R10, R9 ;  /* 0x0000000aff082219 */ /* 0x002fe20000011609 */
[----:B0-----:R-:W-:-:S03]  /*25d0*/  @!P1 IMAD R10, R0, R6, RZ ;  /* 0x00000006000a9224 */ /* 0x001fc600078e02ff */
[----:B------:R-:W-:Y:S01]  /*25e0*/  @!P1 SHF.R.S32.HI R9, RZ, 0x1f, R8 ;  /* 0x0000001fff099819 */ /* 0x000fe20000011408 */
[C---:B------:R-:W-:Y:S02]  /*25f0*/  @!P1 IMAD R11, R68.reuse, R7, R10 ;  /* 0x00000007440b9224 */ /* 0x040fe400078e020a */
[----:B------:R-:W-:-:S04]  /*2600*/  @!P1 IMAD.WIDE.U32 R6, R68, R6, R8 ;  /* 0x0000000644069225 */ /* 0x000fc800078e0008 */
[----:B------:R-:W-:Y:S01]  /*2610*/  @!P1 IMAD.IADD R7, R7, 0x1, R11 ;  /* 0x0000000107079824 */ /* 0x000fe200078e020b */
[----:B---3--:R-:W-:-:S04]  /*2620*/  @!P1 LEA R4, P2, R6, R4, 0x2 ;  /* 0x0000000406049211 */ /* 0x008fc800078410ff */
[----:B------:R-:W-:Y:S02]  /*2630*/  @!P1 LEA.HI.X R5, R6, R5, R7, 0x2, P2 ;  /* 0x0000000506059211 */ /* 0x000fe400010f1407 */
[----:B------:R-:W-:Y:S01]  /*2640*/  ISETP.GE.AND P2, PT, R77, 0x1, PT ;  /* 0x000000014d00780c */ /* 0x000fe20003f46270 */
[----:B------:R-:W-:Y:S01]  /*2650*/  IMAD.MOV R7, RZ, RZ, -R8 ;  /* 0x000000ffff077224 */ /* 0x000fe200078e0a08 */
[----:B------:R-:W-:Y:S05]  /*2660*/  YIELD ;  /* 0x0000000000007946 */ /* 0x000fea0003800000 */
[----:B------:R-:W-:Y:S01]  /*2670*/  BSSY B0, `(.L_x_370) ;  /* 0x0000411000007945 */ /* 0x000fe20003800000 */
[----:B------:R0:W5:Y:S01]  /*2680*/  @!P1 LDG.E R75, desc[UR40][R4.64] ;  /* 0x00000028044b9981 */ /* 0x000162000c1e1900 */
[----:B------:R-:W-:Y:S01]  /*2690*/  IMAD R74, R74, R7, R12 ;  /* 0x000000074a4a7224 */ /* 0x000fe200078e020c */
[----:B------:R-:W-:Y:S01]  /*26a0*/  ISETP.GT.AND P1, PT, R27, R40, PT ;  /* 0x000000281b00720c */ /* 0x000fe20003f24270 */
[----:B--2---:R-:W-:-:S04]  /*26b0*/  IMAD R69, R19, 0x3000, R13 ;  /* 0x0000300013457824 */ /* 0x004fc800078e020d */
[----:B------:R-:W-:Y:S01]  /*26c0*/  IMAD.IADD R69, R18, 0x1, R69 ;  /* 0x0000000112457824 */ /* 0x000fe200078e0245 */
[----:B0-----:R-:W-:Y:S07]  /*26d0*/  @!P2 BRA `(.L_x_371) ;  /* 0x0000003c0050a947 */ /* 0x001fee0003800000 */
[----:B------:R-:W-:Y:S01]  /*26e0*/  SHF.R.S32.HI R73, RZ, 0x1f, R74 ;  /* 0x0000001fff497819 */ /* 0x000fe2000001144a */
[----:B------:R-:W-:Y:S01]  /*26f0*/  ULDC.64 UR4, c[0x0][0x300] ;  /* 0x0000c00000047ab9 */ /* 0x000fe20000000a00 */
[----:B-----5:R-:W-:Y:S01]  /*2700*/  SHF.R.S32.HI R72, RZ, 0x1f, R75 ;  /* 0x0000001fff487819 */ /* 0x020fe2000001144b */
[----:B------:R-:W-:Y:S01]  /*2710*/  IMAD.WIDE.U32 R4, R74, UR4, RZ ;  /* 0x000000044a047c25 */ /* 0x000fe2000f8e00ff */
[----:B------:R-:W-:-:S03]  /*2720*/  ULDC.64 UR6, c[0x0][0x2e8] ;  /* 0x0000ba0000067ab9 */ /* 0x000fc60000000a00 */
[----:B------:R-:W-:Y:S02]  /*2730*/  IMAD R7, R73, UR4, RZ ;  /* 0x0000000449077c24 */ /* 0x000fe4000f8e02ff */
[----:B------:R-:W-:Y:S02]  /*2740*/  IMAD R8, R59, R27, RZ ;  /* 0x0000001b3b087224 */ /* 0x000fe400078e02ff */
[----:B------:R-:W-:Y:S01]  /*2750*/  IMAD R7, R74, UR5, R7 ;  /* 0x000000054a077c24 */ /* 0x000fe2000f8e0207 */
[----:B------:R-:W-:Y:S01]  /*2760*/  ULDC.64 UR4, c[0x0][0x310] ;  /* 0x0000c40000047ab9 */ /* 0x000fe20000000a00 */
[----:B------:R-:W-:Y:S02]  /*2770*/  IMAD R71, R27, -0x80, R41 ;  /* 0xffffff801b477824 */ /* 0x000fe400078e0229 */
[----:B------:R-:W-:Y:S01]  /*2780*/  IMAD R6, R72, UR4, RZ ;  /* 0x0000000448067c24 */ /* 0x000fe2000f8e02ff */
[----:B------:R-:W-:Y:S01]  /*2790*/  IADD3 R5, R5, R7, RZ ;  /* 0x0000000705057210 */ /* 0x000fe20007ffe0ff */
[----:B------:R-:W-:Y:S01]  /*27a0*/  IMAD.WIDE.U32 R12, R60, R27, RZ ;  /* 0x0000001b3c0c7225 */ /* 0x000fe200078e00ff */
[----:B------:R-:W-:-:S03]  /*27b0*/  VIMNMX R71, R71, 0x80, PT ;  /* 0x0000008047477848 */ /* 0x000fc60003fe0100 */
[C---:B------:R-:W-:Y:S02]  /*27c0*/  IMAD R7, R75.reuse, UR5, R6 ;  /* 0x000000054b077c24 */ /* 0x040fe4000f8e0206 */
[----:B------:R-:W-:Y:S01]  /*27d0*/  IMAD.WIDE.U32 R4, R75, UR4, R4 ;  /* 0x000000044b047c25 */ /* 0x000fe2000f8e0004 */
[----:B------:R-:W-:-:S03]  /*27e0*/  ULDC.64 UR4, c[0x0][0x308] ;  /* 0x0000c20000047ab9 */ /* 0x000fc60000000a00 */
[----:B------:R-:W-:Y:S01]  /*27f0*/  IMAD.IADD R5, R5, 0x1, R7 ;  /* 0x0000000105057824 */ /* 0x000fe200078e0207 */
[----:B------:R-:W-:Y:S01]  /*2800*/  SHF.R.S32.HI R7, RZ, 0x1f, R27 ;  /* 0x0000001fff077819 */ /* 0x000fe2000001141b */
[----:B------:R-:W-:Y:S02]  /*2810*/  IMAD R6, R61, R27, RZ ;  /* 0x0000001b3d067224 */ /* 0x000fe400078e02ff */
[C---:B------:R-:W-:Y:S01]  /*2820*/  IMAD.WIDE.U32 R4, R22.reuse, UR4, R4 ;  /* 0x0000000416047c25 */ /* 0x040fe2000f8e0004 */
[----:B------:R-:W-:Y:S02]  /*2830*/  ULDC.U8 UR4, c[0x0][0x410] ;  /* 0x0001040000047ab9 */ /* 0x000fe40000000000 */
[----:B------:R-:W-:Y:S01]  /*2840*/  ISETP.NE.AND P2, PT, RZ, UR4, PT ;  /* 0x00000004ff007c0c */ /* 0x000fe2000bf45270 */
[----:B------:R-:W-:Y:S01]  /*2850*/  IMAD R78, R22, UR5, R5 ;  /* 0x00000005164e7c24 */ /* 0x000fe2000f8e0205 */
[----:B------:R-:W-:Y:S01]  /*2860*/  IADD3 R79, P3, R4, UR6, RZ ;  /* 0x00000006044f7c10 */ /* 0x000fe2000ff7e0ff */
[----:B------:R-:W-:-:S02]  /*2870*/  IMAD R9, R7, R60, R6 ;  /* 0x0000003c07097224 */ /* 0x000fc400078e0206 */
[----:B------:R-:W-:Y:S01]  /*2880*/  IMAD R7, R7, R58, R8 ;  /* 0x0000003a07077224 */ /* 0x000fe200078e0208 */
[----:B------:R-:W-:Y:S01]  /*2890*/  IADD3.X R78, R78, UR7, RZ, P3, !PT ;  /* 0x000000074e4e7c10 */ /* 0x000fe20009ffe4ff */
[----:B------:R-:W-:-:S04]  /*28a0*/  IMAD.WIDE.U32 R10, R58, R27, RZ ;  /* 0x0000001b3a0a7225 */ /* 0x000fc800078e00ff */
[----:B------:R-:W-:Y:S02]  /*28b0*/  IMAD.IADD R14, R13, 0x1, R9 ;  /* 0x000000010d0e7824 */ /* 0x000fe400078e0209 */
[----:B------:R-:W-:Y:S01]  /*28c0*/  IMAD.IADD R15, R11, 0x1, R7 ;  /* 0x000000010b0f7824 */ /* 0x000fe200078e0207 */
[----:B------:R-:W-:Y:S06]  /*28d0*/  @!P2 BRA `(.L_x_372) ;  /* 0x000000180050a947 */ /* 0x000fec0003800000 */
[----:B------:R-:W-:Y:S01]  /*28e0*/  ISETP.GE.AND P3, PT, R155, R71, PT ;  /* 0x000000479b00720c */ /* 0x000fe20003f66270 */
[----:B------:R-:W-:Y:S01]  /*28f0*/  BSSY B1, `(.L_x_373) ;  /* 0x000001f000017945 */ /* 0x000fe20003800000 */
[----:B------:R-:W-:Y:S02]  /*2900*/  CS2R R8, SRZ ;  /* 0x0000000000087805 */ /* 0x000fe4000001ff00 */
[----:B------:R-:W-:Y:S02]  /*2910*/  CS2R R32, SRZ ;  /* 0x0000000000207805 */ /* 0x000fe4000001ff00 */
[----:B------:R-:W-:Y:S02]  /*2920*/  CS2R R36, SRZ ;  /* 0x0000000000247805 */ /* 0x000fe4000001ff00 */
[----:B------:R-:W-:Y:S02]  /*2930*/  CS2R R28, SRZ ;  /* 0x00000000001c7805 */ /* 0x000fe4000001ff00 */
[----:B------:R-:W-:-:S02]  /*2940*/  CS2R R30, SRZ ;  /* 0x00000000001e7805 */ /* 0x000fc4000001ff00 */
[----:B------:R-:W-:Y:S01]  /*2950*/  CS2R R34, SRZ ;  /* 0x0000000000227805 */ /* 0x000fe2000001ff00 */
[----:B------:R-:W-:Y:S06]  /*2960*/  @P3 BRA `(.L_x_374) ;  /* 0x00000000005c3947 */ /* 0x000fec0003800000 */
[----:B------:R-:W2:Y:S01]  /*2970*/  LDL R39, [R1+0x18] ;  /* 0x0000180001277983 */ /* 0x000ea20000100800 */
[----:B------:R-:W-:-:S03]  /*2980*/  ULDC.64 UR4, c[0x0][0x3e8] ;  /* 0x0000fa0000047ab9 */ /* 0x000fc60000000a00 */
[----:B------:R-:W3:Y:S01]  /*2990*/  LDL R38, [R1+0x1c] ;  /* 0x00001c0001267983 */ /* 0x000ee20000100800 */
[----:B------:R-:W-:Y:S02]  /*29a0*/  IADD3 R12, P2, P4, R46, UR4, R12 ;  /* 0x000000042e0c7c10 */ /* 0x000fe4000fc5e00c */
[----:B------:R-:W-:Y:S02]  /*29b0*/  CS2R R36, SRZ ;  /* 0x0000000000247805 */ /* 0x000fe4000001ff00 */
[----:B------:R-:W-:Y:S02]  /*29c0*/  CS2R R34, SRZ ;  /* 0x0000000000227805 */ /* 0x000fe4000001ff00 */
[----:B------:R-:W-:Y:S01]  /*29d0*/  IADD3.X R13, R52, UR5, R14, P2, P4 ;  /* 0x00000005340d7c10 */ /* 0x000fe200097e840e */
[----:B------:R-:W-:Y:S02]  /*29e0*/  ULDC.64 UR4, c[0x0][0x400] ;  /* 0x0001000000047ab9 */ /* 0x000fe40000000a00 */
[----:B------:R-:W-:-:S04]  /*29f0*/  IADD3 R10, P2, P4, R42, UR4, R10 ;  /* 0x000000042a0a7c10 */ /* 0x000fc8000fc5e00a */
[----:B------:R-:W-:Y:S02]  /*2a00*/  IADD3.X R11, R50, UR5, R15, P2, P4 ;  /* 0x00000005320b7c10 */ /* 0x000fe400097e840f */
[----:B------:R-:W-:Y:S02]  /*2a10*/  ISETP.GE.AND P2, PT, R152, R77, PT ;  /* 0x0000004d9800720c */ /* 0x000fe40003f46270 */
[----:B------:R-:W-:Y:S02]  /*2a20*/  CS2R R32, SRZ ;  /* 0x0000000000207805 */ /* 0x000fe4000001ff00 */
[----:B------:R-:W-:-:S09]  /*2a30*/  CS2R R30, SRZ ;  /* 0x00000000001e7805 */ /* 0x000fd2000001ff00 */
[----:B------:R0:W5:Y:S04]  /*2a40*/  @!P2 LDG.E.64 R36, desc[UR40][R12.64] ;  /* 0x000000280c24a981 */ /* 0x000168000c1e1b00 */
[----:B------:R0:W5:Y:S01]  /*2a50*/  @!P2 LDG.E.64 R34, desc[UR40][R10.64] ;  /* 0x000000280a22a981 */ /* 0x000162000c1e1b00 */
[----:B------:R-:W-:Y:S02]  /*2a60*/  CS2R R8, SRZ ;  /* 0x0000000000087805 */ /* 0x000fe4000001ff00 */
[----:B------:R-:W-:Y:S02]  /*2a70*/  CS2R R28, SRZ ;  /* 0x00000000001c7805 */ /* 0x000fe4000001ff00 */
[----:B--2---:R-:W-:-:S13]  /*2a80*/  ISETP.GE.AND P2, PT, R39, R77, PT ;  /* 0x0000004d2700720c */ /* 0x004fda0003f46270 */
[----:B------:R0:W5:Y:S04]  /*2a90*/  @!P2 LDG.E.64 R32, desc[UR40][R12.64+0x10] ;  /* 0x000010280c20a981 */ /* 0x000168000c1e1b00 */
[----:B------:R0:W5:Y:S01]  /*2aa0*/  @!P2 LDG.E.64 R30, desc[UR40][R10.64+0x10] ;  /* 0x000010280a1ea981 */ /* 0x000162000c1e1b00 */
[----:B---3--:R-:W-:-:S13]  /*2ab0*/  ISETP.GE.AND P2, PT, R38, R77, PT ;  /* 0x0000004d2600720c */ /* 0x008fda0003f46270 */
[----:B------:R0:W5:Y:S04]  /*2ac0*/  @!P2 LDG.E.64 R8, desc[UR40][R12.64+0x20] ;  /* 0x000020280c08a981 */ /* 0x000168000c1e1b00 */
[----:B------:R0:W5:Y:S02]  /*2ad0*/  @!P2 LDG.E.64 R28, desc[UR40][R10.64+0x20] ;  /* 0x000020280a1ca981 */ /* 0x000164000c1e1b00 */
.L_x_374:
[----:B------:R-:W-:Y:S05]  /*2ae0*/  BSYNC B1 ;  /* 0x0000000000017941 */ /* 0x000fea0003800000 */
.L_x_373:
[----:B------:R-:W-:Y:S01]  /*2af0*/  ISETP.NE.AND P2, PT, R157, 0x3, PT ;  /* 0x000000039d00780c */ /* 0x000fe20003f45270 */
[----:B-----5:R-:W-:Y:S02]  /*2b00*/  IMAD.MOV.U32 R38, RZ, RZ, R8 ;  /* 0x000000ffff267224 */ /* 0x020fe400078e0008 */
[----:B------:R-:W-:Y:S02]  /*2b10*/  IMAD.MOV.U32 R81, RZ, RZ, R32 ;  /* 0x000000ffff517224 */ /* 0x000fe400078e0020 */
[----:B------:R-:W-:Y:S02]  /*2b20*/  IMAD.MOV.U32 R83, RZ, RZ, R36 ;  /* 0x000000ffff537224 */ /* 0x000fe400078e0024 */
[----:B------:R-:W-:Y:S02]  /*2b30*/  IMAD.MOV.U32 R80, RZ, RZ, R28 ;  /* 0x000000ffff507224 */ /* 0x000fe400078e001c */
[----:B------:R-:W-:Y:S02]  /*2b40*/  IMAD.MOV.U32 R82, RZ, RZ, R30 ;  /* 0x000000ffff527224 */ /* 0x000fe400078e001e */
[----:B------:R-:W-:-:S02]  /*2b50*/  IMAD.MOV.U32 R84, RZ, RZ, R34 ;  /* 0x000000ffff547224 */ /* 0x000fc400078e0022 */
[----:B------:R-:W-:Y:S05]  /*2b60*/  @!P2 BRA `(.L_x_375) ;  /* 0x000000000004a947 */ /* 0x000fea0003800000 */
[----:B------:R-:W-:Y:S01]  /*2b70*/  BPT.TRAP 0x1 ;  /* 0x000000040000795c */ /* 0x000fe20000300000 */
.L_x_375:
[----:B------:R-:W-:Y:S01]  /*2b80*/  LEA R70, R19, R18, 0x3 ;  /* 0x0000001213467211 */ /* 0x000fe200078e18ff */
[----:B------:R-:W-:Y:S01]  /*2b90*/  BSSY B1, `(.L_x_376) ;  /* 0x0000004000017945 */ /* 0x000fe20003800000 */
[----:B------:R-:W-:-:S04]  /*2ba0*/  SHF.L.U32 R76, R154, 0x1f, RZ ;  /* 0x0000001f9a4c7819 */ /* 0x000fc800000006ff */
[----:B------:R-:W1:Y:S02]  /*2bb0*/  SYNCS.PHASECHK.TRANS64.TRYWAIT P4, [R70+URZ+0x19c90], R76 ;  /* 0x019c904c460075a7 */ /* 0x000e64000808017f */
[----:B-1----:R-:W-:Y:S05]  /*2bc0*/  @!P4 BRA `(.L_x_377) ;  /* 0x0000018c00d4c947 */ /* 0x002fea0003800000 */
.L_x_629:
[----:B------:R-:W-:Y:S05]  /*2bd0*/  BSYNC B1 ;  /* 0x0000000000017941 */ /* 0x000fea0003800000 */
.L_x_376:
[----:B------:R-:W-:-:S03]  /*2be0*/  UMOV UR4, 0xffffffff ;  /* 0xffffffff00047882 */ /* 0x000fc60000000000 */
[----:B------:R-:W-:Y:S05]  /*2bf0*/  BRA.DIV UR4, `(.L_x_378) ;  /* 0x0000018e04dc7947 */ /* 0x000fea000b800000 */
[----:B------:R2:W3:Y:S04]  /*2c00*/  SHFL.IDX PT, R39, R78, RZ, 0x1e1f ;  /* 0x001e1fff4e277589 */ /* 0x0004e800000e0000 */
[----:B------:R2:W4:Y:S02]  /*2c10*/  SHFL.IDX PT, R14, R79, RZ, 0x1e1f ;  /* 0x001e1fff4f0e7589 */ /* 0x00052400000e0000 */
.L_x_633:
[----:B------:R-:W-:Y:S05]  /*2c20*/  @P3 BRA `(.L_x_379) ;  /* 0x0000003800d43947 */ /* 0x000fea0003800000 */
[----:B------:R-:W-:Y:S01]  /*2c30*/  ISETP.NE.AND P3, PT, R54, RZ, PT ;  /* 0x000000ff3600720c */ /* 0x000fe20003f65270 */
[----:B------:R-:W-:-:S12]  /*2c40*/  BSSY B1, `(.L_x_380) ;  /* 0x0000071000017945 */ /* 0x000fd80003800000 */
[----:B------:R-:W-:Y:S05]  /*2c50*/  @!P3 BRA `(.L_x_381) ;  /* 0x0000000400bcb947 */ /* 0x000fea0003800000 */
[----:B------:R1:W1:Y:S01]  /*2c60*/  LDS.128 R4, [R69+0x13800] ;  /* 0x0138000045047984 */ /* 0x0002620000000c00 */
[----:B0---4-:R-:W-:Y:S01]  /*2c70*/  IADD3 R10, P3, R16, R14, RZ ;  /* 0x0000000e100a7210 */ /* 0x011fe20007f7e0ff */
[----:B------:R-:W-:Y:S04]  /*2c80*/  BSSY B2, `(.L_x_382) ;  /* 0x000006b000027945 */ /* 0x000fe80003800000 */
[----:B---3--:R-:W-:Y:S01]  /*2c90*/  IMAD.X R11, R39, 0x1, R17, P3 ;  /* 0x00000001270b7824 */ /* 0x008fe200018e0611 */
[----:B------:R-:W-:-:S13]  /*2ca0*/  ISETP.GE.AND P3, PT, R152, R77, PT ;  /* 0x0000004d9800720c */ /* 0x000fda0003f66270 */
[----:B------:R-:W-:Y:S05]  /*2cb0*/  @P3 BRA `(.L_x_383) ;  /* 0x00000004009c3947 */ /* 0x000fea0003800000 */
[----:B------:R-:W-:Y:S01]  /*2cc0*/  SHF.R.U32.HI R12, RZ, 0x8, R37 ;  /* 0x00000008ff0c7819 */ /* 0x000fe20000011625 */
[----:B-1----:R-:W-:Y:S01]  /*2cd0*/  IMAD.MOV.U32 R15, RZ, RZ, R4 ;  /* 0x000000ffff0f7224 */ /* 0x002fe200078e0004 */
[----:B------:R-:W-:Y:S02]  /*2ce0*/  SHF.R.U32.HI R34, RZ, 0x8, R35 ;  /* 0x00000008ff227819 */ /* 0x000fe40000011623 */
[----:B--2---:R-:W-:Y:S01]  /*2cf0*/  SHF.R.U32.HI R78, RZ, 0x10, R37 ;  /* 0x00000010ff4e7819 */ /* 0x004fe20000011625 */
[----:B------:R-:W-:Y:S01]  /*2d00*/  IMAD.SHL.U32 R12, R12, 0x100, RZ ;  /* 0x000001000c0c7824 */ /* 0x000fe200078e00ff */
[----:B------:R-:W-:Y:S01]  /*2d10*/  LOP3.LUT R13, R37, 0xff0000ff, RZ, 0xc0, !PT ;  /* 0xff0000ff250d7812 */ /* 0x000fe200078ec0ff */
[----:B------:R-:W-:Y:S01]  /*2d20*/  IMAD.SHL.U32 R34, R34, 0x100, RZ ;  /* 0x0000010022227824 */ /* 0x000fe200078e00ff */
[----:B------:R-:W-:Y:S02]  /*2d30*/  SHF.R.U32.HI R36, RZ, 0x10, R35 ;  /* 0x00000010ff247819 */ /* 0x000fe40000011623 */
[----:B------:R-:W-:-:S02]  /*2d40*/  LOP3.LUT R35, R35, 0xff0000ff, RZ, 0xc0, !PT ;  /* 0xff0000ff23237812 */ /* 0x000fc400078ec0ff */
[----:B------:R-:W-:Y:S01]  /*2d50*/  LOP3.LUT R13, R13, 0xff00, R12, 0xf8, !PT ;  /* 0x0000ff000d0d7812 */ /* 0x000fe200078ef80c */
[----:B------:R-:W-:Y:S01]  /*2d60*/  IMAD.U32 R12, R78, 0x10000, RZ ;  /* 0x000100004e0c7824 */ /* 0x000fe200078e00ff */
[----:B------:R-:W-:Y:S01]  /*2d70*/  LOP3.LUT R37, R35, 0xff00, R34, 0xf8, !PT ;  /* 0x0000ff0023257812 */ /* 0x000fe200078ef822 */
[----:B------:R-:W-:Y:S01]  /*2d80*/  IMAD.U32 R34, R36, 0x10000, RZ ;  /* 0x0001000024227824 */ /* 0x000fe200078e00ff */
[----:B------:R-:W-:Y:S02]  /*2d90*/  F2FP.F16.E4M3.UNPACK_B R4, R5 ;  /* 0x00000005ff04723e */ /* 0x000fe400020006ff */
[-C--:B------:R-:W-:Y:S02]  /*2da0*/  F2FP.F16.E4M3.UNPACK_B R35, R84.reuse.H1 ;  /* 0x00000054ff23723e */ /* 0x080fe400030006ff */
[----:B------:R-:W-:Y:S02]  /*2db0*/  LOP3.LUT R12, R13, 0xff0000, R12, 0xf8, !PT ;  /* 0x00ff00000d0c7812 */ /* 0x000fe400078ef80c */
[----:B------:R-:W-:Y:S01]  /*2dc0*/  LOP3.LUT R13, R37, 0xff0000, R34, 0xf8, !PT ;  /* 0x00ff0000250d7812 */ /* 0x000fe200078ef822 */
[--C-:B------:R-:W-:Y:S01]  /*2dd0*/  HADD2.F32 R34, -RZ, R4.reuse.H1_H1 ;  /* 0x30000004ff227230 */ /* 0x100fe20000004100 */
[----:B------:R-:W-:Y:S01]  /*2de0*/  F2FP.F16.E4M3.UNPACK_B R37, R83.H1 ;  /* 0x00000053ff25723e */ /* 0x000fe200030006ff */
[--C-:B------:R-:W-:Y:S01]  /*2df0*/  HADD2.F32 R85, -RZ, R35.reuse.H0_H0 ;  /* 0x20000023ff557230 */ /* 0x100fe20000004100 */
[----:B------:R-:W-:Y:S01]  /*2e00*/  F2FP.F16.E4M3.UNPACK_B R5, R5.H1 ;  /* 0x00000005ff05723e */ /* 0x000fe200030006ff */
[----:B------:R-:W-:Y:S01]  /*2e10*/  HADD2.F32 R4, -RZ, R4.H0_H0 ;  /* 0x20000004ff047230 */ /* 0x000fe20000004100 */
[----:B------:R-:W-:Y:S01]  /*2e20*/  F2FP.F16.E4M3.UNPACK_B R84, R84 ;  /* 0x00000054ff54723e */ /* 0x000fe200020006ff */
[----:B------:R-:W-:-:S02]  /*2e30*/  HADD2.F32 R78, -RZ, R35.H1_H1 ;  /* 0x30000023ff4e7230 */ /* 0x000fc40000004100 */
[----:B------:R-:W-:Y:S01]  /*2e40*/  FMUL.FTZ R87, R34, R85 ;  /* 0x0000005522577220 */ /* 0x000fe20000410000 */
[----:B------:R-:W-:Y:S01]  /*2e50*/  HADD2.F32 R79, -RZ, R37.H0_H0 ;  /* 0x20000025ff4f7230 */ /* 0x000fe20000004100 */
[----:B------:R-:W-:Y:S01]  /*2e60*/  F2FP.F16.E4M3.UNPACK_B R83, R83 ;  /* 0x00000053ff53723e */ /* 0x000fe200020006ff */
[--C-:B------:R-:W-:Y:S02]  /*2e70*/  HADD2.F32 R35, -RZ, R5.reuse.H1_H1 ;  /* 0x30000005ff237230 */ /* 0x100fe40000004100 */
[----:B------:R-:W-:Y:S02]  /*2e80*/  HADD2.F32 R36, -RZ, R5.H0_H0 ;  /* 0x20000005ff247230 */ /* 0x000fe40000004100 */
[C---:B------:R-:W-:Y:S01]  /*2e90*/  FMUL.FTZ R5, R4.reuse, R85 ;  /* 0x0000005504057220 */ /* 0x040fe20000410000 */
[----:B------:R-:W-:Y:S02]  /*2ea0*/  HADD2.F32 R37, -RZ, R37.H1_H1 ;  /* 0x30000025ff257230 */ /* 0x000fe40000004100 */
[CC--:B------:R-:W-:Y:S01]  /*2eb0*/  FMUL.FTZ R85, R35.reuse, R78.reuse ;  /* 0x0000004e23557220 */ /* 0x0c0fe20000410000 */
[-C--:B------:R-:W-:Y:S01]  /*2ec0*/  FFMA.FTZ R4, R4, R79.reuse, -R87 ;  /* 0x0000004f04047223 */ /* 0x080fe20000010857 */
[----:B------:R-:W-:Y:S01]  /*2ed0*/  FFMA.FTZ R5, R34, R79, R5 ;  /* 0x0000004f22057223 */ /* 0x000fe20000010005 */
[C---:B------:R-:W-:Y:S01]  /*2ee0*/  FMUL.FTZ R78, R36.reuse, R78 ;  /* 0x0000004e244e7220 */ /* 0x040fe20000410000 */
[----:B------:R-:W-:Y:S01]  /*2ef0*/  F2FP.F16.E4M3.UNPACK_B R34, R15.H1 ;  /* 0x0000000fff22723e */ /* 0x000fe200030006ff */
[----:B------:R-:W-:Y:S01]  /*2f00*/  FFMA.FTZ R36, R36, R37, -R85 ;  /* 0x0000002524247223 */ /* 0x000fe20000010855 */
[----:B------:R-:W-:Y:S01]  /*2f10*/  F2FP.F16.E4M3.UNPACK_B R15, R15 ;  /* 0x0000000fff0f723e */ /* 0x000fe200020006ff */
[----:B------:R-:W-:Y:S01]  /*2f20*/  FFMA.FTZ R87, R35, R37, R78 ;  /* 0x0000002523577223 */ /* 0x000fe2000001004e */
[----:B------:R-:W-:-:S02]  /*2f30*/  HADD2.F32 R79, -RZ, R84.H1_H1 ;  /* 0x30000054ff4f7230 */ /* 0x000fc40000004100 */
[--C-:B------:R-:W-:Y:S02]  /*2f40*/  HADD2.F32 R37, -RZ, R34.reuse.H0_H0 ;  /* 0x20000022ff257230 */ /* 0x100fe40000004100 */
[----:B------:R-:W-:Y:S01]  /*2f50*/  HADD2.F32 R78, -RZ, R34.H1_H1 ;  /* 0x30000022ff4e7230 */ /* 0x000fe20000004100 */
[----:B------:R-:W-:Y:S01]  /*2f60*/  F2FP.SATFINITE.E4M3.F32.PACK_AB_MERGE_C R36, R87, R36, RZ ;  /* 0x000000245724723e */ /* 0x000fe200048070ff */
[----:B------:R-:W-:Y:S02]  /*2f70*/  HADD2.F32 R84, -RZ, R84.H0_H0 ;  /* 0x20000054ff547230 */ /* 0x000fe40000004100 */
[-C--:B------:R-:W-:Y:S01]  /*2f80*/  FMUL.FTZ R85, R37, R79.reuse ;  /* 0x0000004f25557220 */ /* 0x080fe20000410000 */
[--C-:B------:R-:W-:Y:S02]  /*2f90*/  HADD2.F32 R35, -RZ, R15.reuse.H1_H1 ;  /* 0x3000000fff237230 */ /* 0x100fe40000004100 */
[----:B------:R-:W-:Y:S01]  /*2fa0*/  FMUL.FTZ R86, R78, R79 ;  /* 0x0000004f4e567220 */ /* 0x000fe20000410000 */
[----:B------:R-:W-:Y:S01]  /*2fb0*/  HADD2.F32 R34, -RZ, R15.H0_H0 ;  /* 0x2000000fff227230 */ /* 0x000fe20000004100 */
[----:B------:R-:W-:Y:S01]  /*2fc0*/  F2FP.SATFINITE.E4M3.F32.PACK_AB_MERGE_C R5, R5, R4, R36 ;  /* 0x000000040505723e */ /* 0x000fe20004807024 */
[----:B------:R-:W-:-:S02]  /*2fd0*/  HADD2.F32 R15, -RZ, R83.H1_H1 ;  /* 0x30000053ff0f7230 */ /* 0x000fc40000004100 */
[-C--:B------:R-:W-:Y:S01]  /*2fe0*/  FMUL.FTZ R79, R35, R84.reuse ;  /* 0x00000054234f7220 */ /* 0x080fe20000410000 */
[----:B------:R-:W-:Y:S02]  /*2ff0*/  HADD2.F32 R83, -RZ, R83.H0_H0 ;  /* 0x20000053ff537230 */ /* 0x000fe40000004100 */
[----:B------:R-:W-:Y:S01]  /*3000*/  FMUL.FTZ R84, R34, R84 ;  /* 0x0000005422547220 */ /* 0x000fe20000410000 */
[-C--:B------:R-:W-:Y:S01]  /*3010*/  FFMA.FTZ R86, R37, R15.reuse, -R86 ;  /* 0x0000000f25567223 */ /* 0x080fe20000010856 */
[----:B------:R-:W-:Y:S01]  /*3020*/  FFMA.FTZ R85, R78, R15, R85 ;  /* 0x0000000f4e557223 */ /* 0x000fe20000010055 */
[----:B------:R-:W-:Y:S01]  /*3030*/  FFMA.FTZ R15, R34, R83, -R79 ;  /* 0x00000053220f7223 */ /* 0x000fe2000001084f */
[----:B------:R-:W-:Y:S01]  /*3040*/  F2FP.F16.E4M3.UNPACK_B R37, R7.H1 ;  /* 0x00000007ff25723e */ /* 0x000fe200030006ff */
[----:B------:R-:W-:Y:S01]  /*3050*/  FFMA.FTZ R34, R35, R83, R84 ;  /* 0x0000005323227223 */ /* 0x000fe20000010054 */
[-C--:B------:R-:W-:Y:S02]  /*3060*/  F2FP.F16.E4M3.UNPACK_B R79, R13.reuse.H1 ;  /* 0x0000000dff4f723e */ /* 0x080fe400030006ff */
[----:B------:R-:W-:Y:S01]  /*3070*/  F2FP.F16.E4M3.UNPACK_B R83, R6.H1 ;  /* 0x00000006ff53723e */ /* 0x000fe200030006ff */
[--C-:B------:R-:W-:Y:S01]  /*3080*/  HADD2.F32 R84, -RZ, R37.reuse.H0_H0 ;  /* 0x20000025ff547230 */ /* 0x100fe20000004100 */
[----:B------:R-:W-:Y:S01]  /*3090*/  F2FP.F16.E4M3.UNPACK_B R78, R13 ;  /* 0x0000000dff4e723e */ /* 0x000fe200020006ff */
[----:B------:R-:W-:Y:S01]  /*30a0*/  HADD2.F32 R87, -RZ, R37.H1_H1 ;  /* 0x30000025ff577230 */ /* 0x000fe20000004100 */
[----:B------:R-:W-:Y:S01]  /*30b0*/  F2FP.SATFINITE.E4M3.F32.PACK_AB_MERGE_C R35, R85, R86, RZ ;  /* 0x000000565523723e */ /* 0x000fe200048070ff */
[----:B------:R-:W-:Y:S01]  /*30c0*/  HADD2.F32 R86, -RZ, R79.H1_H1 ;  /* 0x3000004fff567230 */ /* 0x000fe20000004100 */
[-C--:B------:R-:W-:Y:S01]  /*30d0*/  F2FP.F16.E4M3.UNPACK_B R37, R12.reuse.H1 ;  /* 0x0000000cff25723e */ /* 0x080fe200030006ff */
[----:B------:R-:W-:Y:S01]  /*30e0*/  HADD2.F32 R85, -RZ, R83.H1_H1 ;  /* 0x30000053ff557230 */ /* 0x000fe20000004100 */
[----:B------:R-:W-:Y:S01]  /*30f0*/  F2FP.F16.E4M3.UNPACK_B R12, R12 ;  /* 0x0000000cff0c723e */ /* 0x000fe200020006ff */
[----:B------:R-:W-:-:S02]  /*3100*/  HADD2.F32 R92, -RZ, R78.H1_H1 ;  /* 0x3000004eff5c7230 */ /* 0x000fc40000004100 */
[-C--:B------:R-:W-:Y:S01]  /*3110*/  FMUL.FTZ R13, R87, R86.reuse ;  /* 0x00000056570d7220 */ /* 0x080fe20000410000 */
[----:B------:R-:W-:Y:S02]  /*3120*/  HADD2.F32 R83, -RZ, R83.H0_H0 ;  /* 0x20000053ff537230 */ /* 0x000fe40000004100 */
[----:B------:R-:W-:Y:S01]  /*3130*/  FMUL.FTZ R96, R84, R86 ;  /* 0x0000005654607220 */ /* 0x000fe20000410000 */
[----:B------:R-:W-:Y:S02]  /*3140*/  HADD2.F32 R90, -RZ, R12.H1_H1 ;  /* 0x3000000cff5a7230 */ /* 0x000fe40000004100 */
[-C--:B------:R-:W-:Y:S01]  /*3150*/  FMUL.FTZ R94, R85, R92.reuse ;  /* 0x0000005c555e7220 */ /* 0x080fe20000410000 */
[----:B------:R-:W-:Y:S01]  /*3160*/  F2FP.F16.E4M3.UNPACK_B R86, R7 ;  /* 0x00000007ff56723e */ /* 0x000fe200020006ff */
[----:B------:R-:W-:Y:S01]  /*3170*/  FMUL.FTZ R92, R83, R92 ;  /* 0x0000005c535c7220 */ /* 0x000fe20000410000 */
[----:B------:R-:W-:Y:S01]  /*3180*/  F2FP.F16.E4M3.UNPACK_B R6, R6 ;  /* 0x00000006ff06723e */ /* 0x000fe200020006ff */
[----:B------:R-:W-:-:S02]  /*3190*/  HADD2.F32 R89, -RZ, R37.H1_H1 ;  /* 0x30000025ff597230 */ /* 0x000fc40000004100 */
[-C--:B------:R-:W-:Y:S01]  /*31a0*/  FFMA.FTZ R7, R83, R90.reuse, -R94 ;  /* 0x0000005a53077223 */ /* 0x080fe2000001085e */
[----:B------:R-:W-:Y:S01]  /*31b0*/  FFMA.FTZ R92, R85, R90, R92 ;  /* 0x0000005a555c7223 */ /* 0x000fe2000001005c */
[--C-:B------:R-:W-:Y:S01]  /*31c0*/  HADD2.F32 R83, -RZ, R86.reuse.H0_H0 ;  /* 0x20000056ff537230 */ /* 0x100fe20000004100 */
[----:B------:R-:W-:Y:S01]  /*31d0*/  F2FP.SATFINITE.E4M3.F32.PACK_AB_MERGE_C R4, R34, R15, R35 ;  /* 0x0000000f2204723e */ /* 0x000fe20004807023 */
[----:B------:R-:W-:Y:S02]  /*31e0*/  HADD2.F32 R85, -RZ, R79.H0_H0 ;  /* 0x2000004fff557230 */ /* 0x000fe40000004100 */
[-C--:B------:R-:W-:Y:S01]  /*31f0*/  FFMA.FTZ R13, R84, R89.reuse, -R13 ;  /* 0x00000059540d7223 */ /* 0x080fe2000001080d */
[----:B------:R-:W-:Y:S02]  /*3200*/  HADD2.F32 R86, -RZ, R86.H1_H1 ;  /* 0x30000056ff567230 */ /* 0x000fe40000004100 */
[----:B------:R-:W-:Y:S01]  /*3210*/  FFMA.FTZ R84, R87, R89, R96 ;  /* 0x0000005957547223 */ /* 0x000fe20000010060 */
[----:B------:R-:W-:-:S02]  /*3220*/  HADD2.F32 R79, -RZ, R6.H0_H0 ;  /* 0x20000006ff4f7230 */ /* 0x000fc40000004100 */
[-C--:B------:R-:W-:Y:S01]  /*3230*/  FMUL.FTZ R87, R83, R85.reuse ;  /* 0x0000005553577220 */ /* 0x080fe20000410000 */
[----:B------:R-:W-:Y:S02]  /*3240*/  HADD2.F32 R6, -RZ, R6.H1_H1 ;  /* 0x30000006ff067230 */ /* 0x000fe40000004100 */
[----:B------:R-:W-:Y:S01]  /*3250*/  FMUL.FTZ R94, R86, R85 ;  /* 0x00000055565e7220 */ /* 0x000fe20000410000 */
[----:B------:R-:W-:Y:S01]  /*3260*/  HADD2.F32 R78, -RZ, R78.H0_H0 ;  /* 0x2000004eff4e7230 */ /* 0x000fe20000004100 */
[----:B------:R-:W-:Y:S01]  /*3270*/  F2FP.SATFINITE.E4M3.F32.PACK_AB_MERGE_C R7, R92, R7, RZ ;  /* 0x000000075c07723e */ /* 0x000fe200048070ff */
[----:B------:R-:W-:Y:S01]  /*3280*/  HADD2.F32 R12, -RZ, R12.H0_H0 ;  /* 0x2000000cff0c7230 */ /* 0x000fe20000004100 */
[----:B------:R-:W-:Y:S01]  /*3290*/  F2FP.SATFINITE.E4M3.F32.PACK_AB_MERGE_C R13, R84, R13, RZ ;  /* 0x0000000d540d723e */ /* 0x000fe200048070ff */
[----:B------:R-:W-:Y:S02]  /*32a0*/  HADD2.F32 R37, -RZ, R37.H0_H0 ;  /* 0x20000025ff257230 */ /* 0x000fe40000004100 */
[-C--:B------:R-:W-:Y:S01]  /*32b0*/  FMUL.FTZ R90, R6, R78.reuse ;  /* 0x0000004e065a7220 */ /* 0x080fe20000410000 */
[----:B------:R-:W-:-:S03]  /*32c0*/  FMUL.FTZ R85, R79, R78 ;  /* 0x0000004e4f557220 */ /* 0x000fc60000410000 */
[-C--:B------:R-:W-:Y:S01]  /*32d0*/  FFMA.FTZ R90, R79, R12.reuse, -R90 ;  /* 0x0000000c4f5a7223 */ /* 0x080fe2000001085a */
[----:B------:R-:W-:Y:S01]  /*32e0*/  FFMA.FTZ R85, R6, R12, R85 ;  /* 0x0000000c06557223 */ /* 0x000fe20000010055 */
[-C--:B------:R-:W-:Y:S01]  /*32f0*/  FFMA.FTZ R94, R83, R37.reuse, -R94 ;  /* 0x00000025535e7223 */ /* 0x080fe2000001085e */
[----:B------:R-:W-:-:S03]  /*3300*/  FFMA.FTZ R87, R86, R37, R87 ;  /* 0x0000002556577223 */ /* 0x000fc60000010057 */
[----:B------:R-:W-:Y:S02]  /*3310*/  F2FP.SATFINITE.E4M3.F32.PACK_AB_MERGE_C R6, R85, R90, R7 ;  /* 0x0000005a5506723e */ /* 0x000fe40004807007 */
[----:B------:R-:W-:-:S07]  /*3320*/  F2FP.SATFINITE.E4M3.F32.PACK_AB_MERGE_C R7, R87, R94, R13 ;  /* 0x0000005e5707723e */ /* 0x000fce000480700d */
.L_x_383:
[----:B------:R-:W-:Y:S05]  /*3330*/  BSYNC B2 ;  /* 0x0000000000027941 */ /* 0x000fea0003800000 */
.L_x_382:
[----:B-1----:R0:W-:Y:S02]  /*3340*/  ST.E.128 desc[UR40][R10.64], R4 ;  /* 0x000000040a007985 */ /* 0x0021e4000c101d28 */
.L_x_381:
[----:B------:R-:W-:Y:S05]  /*3350*/  BSYNC B1 ;  /* 0x0000000000017941 */ /* 0x000fea0003800000 */
.L_x_380:
[----:B------:R-:W-:Y:S01]  /*3360*/  ISETP.NE.AND P3, PT, R53, RZ, PT ;  /* 0x000000ff3500720c */ /* 0x000fe20003f65270 */
[----:B------:R-:W-:-:S12]  /*3370*/  BSSY B1, `(.L_x_384) ;  /* 0x0000074000017945 */ /* 0x000fd80003800000 */
[----:B------:R-:W-:Y:S05]  /*3380*/  @!P3 BRA `(.L_x_385) ;  /* 0x0000000400c8b947 */ /* 0x000fea0003800000 */
[----:B0-----:R-:W5:Y:S04]  /*3390*/  LDL R4, [R1] ;  /* 0x0000000001047983 */ /* 0x001f680000100800 */
[----:B------:R-:W2:Y:S01]  /*33a0*/  LDL R5, [R1+0x18] ;  /* 0x0000180001057983 */ /* 0x000ea20000100800 */
[----:B------:R-:W-:Y:S01]  /*33b0*/  BSSY B2, `(.L_x_386) ;  /* 0x000006e000027945 */ /* 0x000fe20003800000 */
[----:B-----5:R-:W-:-:S05]  /*33c0*/  IMAD.SHL.U32 R4, R4, 0x10, RZ ;  /* 0x0000001004047824 */ /* 0x020fca00078e00ff */
[----:B----4-:R-:W-:-:S04]  /*33d0*/  IADD3 R10, P3, R14, R4, RZ ;  /* 0x000000040e0a7210 */ /* 0x010fc80007f7e0ff */
[----:B---3--:R-:W-:Y:S02]  /*33e0*/  LEA.HI.X.SX32 R11, R4, R39, 0x1, P3 ;  /* 0x00000027040b7211 */ /* 0x008fe400018f0eff */
[----:B--2---:R-:W-:Y:S02]  /*33f0*/  ISETP.GE.AND P3, PT, R5, R77, PT ;  /* 0x0000004d0500720c */ /* 0x004fe40003f66270 */
[----:B------:R0:W2:Y:S11]  /*3400*/  LDS.128 R4, [R69+0x14800] ;  /* 0x0148000045047984 */ /* 0x0000b60000000c00 */
[----:B0-----:R-:W-:Y:S05]  /*3410*/  @P3 BRA `(.L_x_387) ;  /* 0x00000004009c3947 */ /* 0x001fea0003800000 */
[----:B------:R-:W-:Y:S02]  /*3420*/  SHF.R.U32.HI R13, RZ, 0x8, R33 ;  /* 0x00000008ff0d7819 */ /* 0x000fe40000011621 */
[----:B------:R-:W-:Y:S02]  /*3430*/  SHF.R.U32.HI R15, RZ, 0x8, R31 ;  /* 0x00000008ff0f7819 */ /* 0x000fe4000001161f */
[----:B------:R-:W-:Y:S01]  /*3440*/  LOP3.LUT R12, R33, 0xff0000ff, RZ, 0xc0, !PT ;  /* 0xff0000ff210c7812 */ /* 0x000fe200078ec0ff */
[----:B------:R-:W-:Y:S01]  /*3450*/  IMAD.SHL.U32 R13, R13, 0x100, RZ ;  /* 0x000001000d0d7824 */ /* 0x000fe200078e00ff */
[----:B------:R-:W-:Y:S02]  /*3460*/  SHF.R.U32.HI R32, RZ, 0x10, R33 ;  /* 0x00000010ff207819 */ /* 0x000fe40000011621 */
[----:B------:R-:W-:Y:S02]  /*3470*/  LOP3.LUT R30, R31, 0xff0000ff, RZ, 0xc0, !PT ;  /* 0xff0000ff1f1e7812 */ /* 0x000fe400078ec0ff */
[----:B------:R-:W-:Y:S01]  /*3480*/  SHF.R.U32.HI R33, RZ, 0x10, R31 ;  /* 0x00000010ff217819 */ /* 0x000fe2000001161f */
[----:B------:R-:W-:Y:S01]  /*3490*/  IMAD.SHL.U32 R31, R15, 0x100, RZ ;  /* 0x000001000f1f7824 */ /* 0x000fe200078e00ff */
[----:B------:R-:W-:Y:S01]  /*34a0*/  LOP3.LUT R12, R12, 0xff00, R13, 0xf8, !PT ;  /* 0x0000ff000c0c7812 */ /* 0x000fe200078ef80d */
[----:B------:R-:W-:Y:S01]  /*34b0*/  IMAD.U32 R13, R32, 0x10000, RZ ;  /* 0x00010000200d7824 */ /* 0x000fe200078e00ff */
[----:B--2---:R-:W-:Y:S01]  /*34c0*/  MOV R15, R4 ;  /* 0x00000004000f7202 */ /* 0x004fe20000000f00 */
[----:B------:R-:W-:Y:S01]  /*34d0*/  IMAD.U32 R33, R33, 0x10000, RZ ;  /* 0x0001000021217824 */ /* 0x000fe200078e00ff */
[----:B------:R-:W-:-:S02]  /*34e0*/  LOP3.LUT R30, R30, 0xff00, R31, 0xf8, !PT ;  /* 0x0000ff001e1e7812 */ /* 0x000fc400078ef81f */
        /* <DEDUP_REMOVED lines=16> */
[----:B------:R-:W-:Y:S01]  /*35f0*/  FMUL.FTZ R5, R4, R37 ;  /* 0x0000002504057220 */ /* 0x000fe20000410000 */
[----:B------:R-:W-:Y:S02]  /*3600*/  HADD2.F32 R33, -RZ, R33.H1_H1 ;  /* 0x30000021ff217230 */ /* 0x000fe40000004100 */
[-C--:B------:R-:W-:Y:S01]  /*3610*/  FMUL.FTZ R36, R32, R34.reuse ;  /* 0x0000002220247220 */ /* 0x080fe20000410000 */
        /* <DEDUP_REMOVED lines=8> */
[--C-:B------:R-:W-:Y:S02]  /*36a0*/  HADD2.F32 R33, -RZ, R30.reuse.H1_H1 ;  /* 0x3000001eff217230 */ /* 0x100fe40000004100 */
[----:B------:R-:W-:Y:S02]  /*36b0*/  HADD2.F32 R32, -RZ, R30.H0_H0 ;  /* 0x2000001eff207230 */ /* 0x000fe40000004100 */
[----:B------:R-:W-:Y:S02]  /*36c0*/  HADD2.F32 R82, -RZ, R82.H0_H0 ;  /* 0x20000052ff527230 */ /* 0x000fe40000004100 */
[-C--:B------:R-:W-:Y:S01]  /*36d0*/  FMUL.FTZ R37, R33, R34.reuse ;  /* 0x0000002221257220 */ /* 0x080fe20000410000 */
[--C-:B------:R-:W-:Y:S02]  /*36e0*/  HADD2.F32 R31, -RZ, R15.reuse.H1_H1 ;  /* 0x3000000fff1f7230 */ /* 0x100fe40000004100 */
[----:B------:R-:W-:Y:S01]  /*36f0*/  FMUL.FTZ R34, R32, R34 ;  /* 0x0000002220227220 */ /* 0x000fe20000410000 */
[----:B------:R-:W-:-:S02]  /*3700*/  HADD2.F32 R30, -RZ, R15.H0_H0 ;  /* 0x2000000fff1e7230 */ /* 0x000fc40000004100 */
[--C-:B------:R-:W-:Y:S02]  /*3710*/  HADD2.F32 R15, -RZ, R81.reuse.H1_H1 ;  /* 0x30000051ff0f7230 */ /* 0x100fe40000004100 */
        /* <DEDUP_REMOVED lines=8> */
[----:B------:R-:W-:-:S02]  /*37a0*/  F2FP.F16.E4M3.UNPACK_B R82, R13.H1 ;  /* 0x0000000dff52723e */ /* 0x000fc400030006ff */
[----:B------:R-:W-:Y:S01]  /*37b0*/  F2FP.SATFINITE.E4M3.F32.PACK_AB_MERGE_C R31, R79, R36, RZ ;  /* 0x000000244f1f723e */ /* 0x000fe200048070ff */
[--C-:B------:R-:W-:Y:S01]  /*37c0*/  HADD2.F32 R35, -RZ, R33.reuse.H0_H0 ;  /* 0x20000021ff237230 */ /* 0x100fe20000004100 */
[----:B------:R-:W-:Y:S01]  /*37d0*/  F2FP.F16.E4M3.UNPACK_B R34, R6.H1 ;  /* 0x00000006ff22723e */ /* 0x000fe200030006ff */
[----:B------:R-:W-:Y:S01]  /*37e0*/  HADD2.F32 R36, -RZ, R33.H1_H1 ;  /* 0x30000021ff247230 */ /* 0x000fe20000004100 */
[----:B------:R-:W-:Y:S01]  /*37f0*/  F2FP.F16.E4M3.UNPACK_B R33, R12.H1 ;  /* 0x0000000cff21723e */ /* 0x000fe200030006ff */
[----:B------:R-:W-:Y:S01]  /*3800*/  HADD2.F32 R78, -RZ, R82.H1_H1 ;  /* 0x30000052ff4e7230 */ /* 0x000fe20000004100 */
[----:B------:R-:W-:Y:S01]  /*3810*/  F2FP.F16.E4M3.UNPACK_B R81, R13 ;  /* 0x0000000dff51723e */ /* 0x000fe200020006ff */
[----:B------:R-:W-:Y:S01]  /*3820*/  HADD2.F32 R13, -RZ, R34.H1_H1 ;  /* 0x30000022ff0d7230 */ /* 0x000fe20000004100 */
[----:B------:R-:W-:Y:S01]  /*3830*/  F2FP.SATFINITE.E4M3.F32.PACK_AB_MERGE_C R32, R37, R32, RZ ;  /* 0x000000202520723e */ /* 0x000fe200048070ff */
[----:B------:R-:W-:Y:S01]  /*3840*/  HADD2.F32 R79, -RZ, R33.H1_H1 ;  /* 0x30000021ff4f7230 */ /* 0x000fe20000004100 */
[----:B------:R-:W-:Y:S01]  /*3850*/  F2FP.F16.E4M3.UNPACK_B R37, R12 ;  /* 0x0000000cff25723e */ /* 0x000fe200020006ff */
[----:B------:R-:W-:Y:S01]  /*3860*/  FMUL.FTZ R12, R36, R78 ;  /* 0x0000004e240c7220 */ /* 0x000fe20000410000 */
[----:B------:R-:W-:-:S02]  /*3870*/  HADD2.F32 R83, -RZ, R81.H1_H1 ;  /* 0x30000051ff537230 */ /* 0x000fc40000004100 */
[C---:B------:R-:W-:Y:S01]  /*3880*/  FMUL.FTZ R87, R35.reuse, R78 ;  /* 0x0000004e23577220 */ /* 0x040fe20000410000 */
[----:B------:R-:W-:Y:S02]  /*3890*/  HADD2.F32 R34, -RZ, R34.H0_H0 ;  /* 0x20000022ff227230 */ /* 0x000fe40000004100 */
[----:B------:R-:W-:Y:S01]  /*38a0*/  FFMA.FTZ R12, R35, R79, -R12 ;  /* 0x0000004f230c7223 */ /* 0x000fe2000001080c */
[----:B------:R-:W-:Y:S02]  /*38b0*/  HADD2.F32 R78, -RZ, R37.H1_H1 ;  /* 0x30000025ff4e7230 */ /* 0x000fe40000004100 */
[----:B------:R-:W-:Y:S01]  /*38c0*/  FMUL.FTZ R85, R13, R83 ;  /* 0x000000530d557220 */ /* 0x000fe20000410000 */
[----:B------:R-:W-:Y:S01]  /*38d0*/  F2FP.F16.E4M3.UNPACK_B R35, R7 ;  /* 0x00000007ff23723e */ /* 0x000fe200020006ff */
[C---:B------:R-:W-:Y:S01]  /*38e0*/  FMUL.FTZ R84, R34.reuse, R83 ;  /* 0x0000005322547220 */ /* 0x040fe20000410000 */
[----:B------:R-:W-:Y:S01]  /*38f0*/  F2FP.F16.E4M3.UNPACK_B R6, R6 ;  /* 0x00000006ff06723e */ /* 0x000fe200020006ff */
[----:B------:R-:W-:Y:S01]  /*3900*/  FFMA.FTZ R85, R34, R78, -R85 ;  /* 0x0000004e22557223 */ /* 0x000fe20000010855 */
[----:B------:R-:W-:-:S02]  /*3910*/  HADD2.F32 R82, -RZ, R82.H0_H0 ;  /* 0x20000052ff527230 */ /* 0x000fc40000004100 */
[----:B------:R-:W-:Y:S01]  /*3920*/  FFMA.FTZ R84, R13, R78, R84 ;  /* 0x0000004e0d547223 */ /* 0x000fe20000010054 */
[--C-:B------:R-:W-:Y:S02]  /*3930*/  HADD2.F32 R34, -RZ, R35.reuse.H0_H0 ;  /* 0x20000023ff227230 */ /* 0x100fe40000004100 */
[----:B------:R-:W-:Y:S01]  /*3940*/  FFMA.FTZ R7, R36, R79, R87 ;  /* 0x0000004f24077223 */ /* 0x000fe20000010057 */
[--C-:B------:R-:W-:Y:S01]  /*3950*/  HADD2.F32 R13, -RZ, R6.reuse.H0_H0 ;  /* 0x20000006ff0d7230 */ /* 0x100fe20000004100 */
[----:B------:R-:W-:Y:S01]  /*3960*/  F2FP.SATFINITE.E4M3.F32.PACK_AB_MERGE_C R5, R5, R4, R31 ;  /* 0x000000040505723e */ /* 0x000fe2000480701f */
[----:B------:R-:W-:Y:S01]  /*3970*/  HADD2.F32 R35, -RZ, R35.H1_H1 ;  /* 0x30000023ff237230 */ /* 0x000fe20000004100 */
[----:B------:R-:W-:Y:S01]  /*3980*/  F2FP.SATFINITE.E4M3.F32.PACK_AB_MERGE_C R84, R84, R85, RZ ;  /* 0x000000555454723e */ /* 0x000fe200048070ff */
[----:B------:R-:W-:Y:S01]  /*3990*/  HADD2.F32 R6, -RZ, R6.H1_H1 ;  /* 0x30000006ff067230 */ /* 0x000fe20000004100 */
[----:B------:R-:W-:Y:S01]  /*39a0*/  F2FP.SATFINITE.E4M3.F32.PACK_AB_MERGE_C R7, R7, R12, RZ ;  /* 0x0000000c0707723e */ /* 0x000fe200048070ff */
[----:B------:R-:W-:-:S02]  /*39b0*/  HADD2.F32 R81, -RZ, R81.H0_H0 ;  /* 0x20000051ff517230 */ /* 0x000fc40000004100 */
[-C--:B------:R-:W-:Y:S01]  /*39c0*/  FMUL.FTZ R79, R35, R82.reuse ;  /* 0x00000052234f7220 */ /* 0x080fe20000410000 */
[----:B------:R-:W-:Y:S02]  /*39d0*/  HADD2.F32 R33, -RZ, R33.H0_H0 ;  /* 0x20000021ff217230 */ /* 0x000fe40000004100 */
[----:B------:R-:W-:Y:S01]  /*39e0*/  FMUL.FTZ R82, R34, R82 ;  /* 0x0000005222527220 */ /* 0x000fe20000410000 */
[----:B------:R-:W-:Y:S02]  /*39f0*/  HADD2.F32 R37, -RZ, R37.H0_H0 ;  /* 0x20000025ff257230 */ /* 0x000fe40000004100 */
[-C--:B------:R-:W-:Y:S01]  /*3a00*/  FMUL.FTZ R36, R6, R81.reuse ;  /* 0x0000005106247220 */ /* 0x080fe20000410000 */
[----:B------:R-:W-:Y:S01]  /*3a10*/  FMUL.FTZ R81, R13, R81 ;  /* 0x000000510d517220 */ /* 0x000fe20000410000 */
[-C--:B------:R-:W-:Y:S01]  /*3a20*/  FFMA.FTZ R79, R34, R33.reuse, -R79 ;  /* 0x00000021224f7223 */ /* 0x080fe2000001084f */
[----:B------:R-:W-:Y:S01]  /*3a30*/  FFMA.FTZ R82, R35, R33, R82 ;  /* 0x0000002123527223 */ /* 0x000fe20000010052 */
[-C--:B------:R-:W-:Y:S01]  /*3a40*/  FFMA.FTZ R36, R13, R37.reuse, -R36 ;  /* 0x000000250d247223 */ /* 0x080fe20000010824 */
[----:B------:R-:W-:Y:S01]  /*3a50*/  FFMA.FTZ R81, R6, R37, R81 ;  /* 0x0000002506517223 */ /* 0x000fe20000010051 */
[----:B------:R-:W-:-:S02]  /*3a60*/  F2FP.SATFINITE.E4M3.F32.PACK_AB_MERGE_C R4, R30, R15, R32 ;  /* 0x0000000f1e04723e */ /* 0x000fc40004807020 */
[----:B------:R-:W-:Y:S02]  /*3a70*/  F2FP.SATFINITE.E4M3.F32.PACK_AB_MERGE_C R7, R82, R79, R7 ;  /* 0x0000004f5207723e */ /* 0x000fe40004807007 */
[----:B------:R-:W-:-:S07]  /*3a80*/  F2FP.SATFINITE.E4M3.F32.PACK_AB_MERGE_C R6, R81, R36, R84 ;  /* 0x000000245106723e */ /* 0x000fce0004807054 */
.L_x_387:
[----:B------:R-:W-:Y:S05]  /*3a90*/  BSYNC B2 ;  /* 0x0000000000027941 */ /* 0x000fea0003800000 */
.L_x_386:
[----:B--2---:R0:W-:Y:S02]  /*3aa0*/  ST.E.128 desc[UR40][R10.64], R4 ;  /* 0x000000040a007985 */ /* 0x0041e4000c101d28 */
.L_x_385:
[----:B------:R-:W-:Y:S05]  /*3ab0*/  BSYNC B1 ;  /* 0x0000000000017941 */ /* 0x000fea0003800000 */
.L_x_384:
[----:B0-----:R-:W5:Y:S02]  /*3ac0*/  LDL R4, [R1+0x28] ;  /* 0x0000280001047983 */ /* 0x001f640000100800 */
[----:B-----5:R-:W-:-:S13]  /*3ad0*/  LOP3.LUT P3, RZ, R4, 0x2, RZ, 0xc0, !PT ;  /* 0x0000000204ff7812 */ /* 0x020fda000786c0ff */
[----:B------:R-:W-:Y:S05]  /*3ae0*/  @P3 BRA `(.L_x_379) ;  /* 0x0000002c00243947 */ /* 0x000fea0003800000 */
[----:B------:R-:W3:Y:S04]  /*3af0*/  LDL R13, [R1+0xc] ;  /* 0x00000c00010d7983 */ /* 0x000ee80000100800 */
[----:B------:R-:W5:Y:S01]  /*3b00*/  LDL R12, [R1+0x1c] ;  /* 0x00001c00010c7983 */ /* 0x000f620000100800 */
[----:B----4-:R-:W-:Y:S01]  /*3b10*/  IADD3 R10, P3, R23, R14, RZ ;  /* 0x0000000e170a7210 */ /* 0x010fe20007f7e0ff */
[----:B------:R-:W-:Y:S02]  /*3b20*/  BSSY B1, `(.L_x_388) ;  /* 0x000006d000017945 */ /* 0x000fe40003800000 */
[----:B------:R0:W4:Y:S02]  /*3b30*/  LDS.128 R4, [R69+0x15800] ;  /* 0x0158000045047984 */ /* 0x0001240000000c00 */
[----:B---3--:R-:W-:Y:S01]  /*3b40*/  IMAD.X R11, R39, 0x1, R13, P3 ;  /* 0x00000001270b7824 */ /* 0x008fe200018e060d */
[----:B-----5:R-:W-:-:S13]  /*3b50*/  ISETP.GE.AND P3, PT, R12, R77, PT ;  /* 0x0000004d0c00720c */ /* 0x020fda0003f66270 */
[----:B0---4-:R-:W-:Y:S05]  /*3b60*/  @P3 BRA `(.L_x_389) ;  /* 0x0000000400a03947 */ /* 0x011fea0003800000 */
[----:B------:R-:W-:Y:S01]  /*3b70*/  SHF.R.U32.HI R8, RZ, 0x8, R9 ;  /* 0x00000008ff087819 */ /* 0x000fe20000011609 */
[----:B------:R-:W-:Y:S01]  /*3b80*/  IMAD.MOV.U32 R12, RZ, RZ, R4 ;  /* 0x000000ffff0c7224 */ /* 0x000fe200078e0004 */
[----:B------:R-:W-:Y:S02]  /*3b90*/  SHF.R.U32.HI R14, RZ, 0x8, R29 ;  /* 0x00000008ff0e7819 */ /* 0x000fe4000001161d */
[----:B------:R-:W-:Y:S01]  /*3ba0*/  SHF.R.U32.HI R31, RZ, 0x10, R9 ;  /* 0x00000010ff1f7819 */ /* 0x000fe20000011609 */
[----:B------:R-:W-:Y:S01]  /*3bb0*/  IMAD.SHL.U32 R8, R8, 0x100, RZ ;  /* 0x0000010008087824 */ /* 0x000fe200078e00ff */
[----:B------:R-:W-:Y:S01]  /*3bc0*/  LOP3.LUT R13, R9, 0xff0000ff, RZ, 0xc0, !PT ;  /* 0xff0000ff090d7812 */ /* 0x000fe200078ec0ff */
[----:B------:R-:W-:Y:S01]  /*3bd0*/  IMAD.SHL.U32 R14, R14, 0x100, RZ ;  /* 0x000001000e0e7824 */ /* 0x000fe200078e00ff */
[----:B------:R-:W-:Y:S01]  /*3be0*/  SHF.R.U32.HI R30, RZ, 0x10, R29 ;  /* 0x00000010ff1e7819 */ /* 0x000fe2000001161d */
[----:B------:R-:W-:Y:S01]  /*3bf0*/  IMAD.MOV.U32 R9, RZ, RZ, R5 ;  /* 0x000000ffff097224 */ /* 0x000fe200078e0005 */
[----:B------:R-:W-:Y:S01]  /*3c00*/  LOP3.LUT R15, R29, 0xff0000ff, RZ, 0xc0, !PT ;  /* 0xff0000ff1d0f7812 */ /* 0x000fe200078ec0ff */
[----:B------:R-:W-:Y:S01]  /*3c10*/  IMAD.U32 R5, R31, 0x10000, RZ ;  /* 0x000100001f057824 */ /* 0x000fe200078e00ff */
[----:B------:R-:W-:Y:S01]  /*3c20*/  LOP3.LUT R8, R13, 0xff00, R8, 0xf8, !PT ;  /* 0x0000ff000d087812 */ /* 0x000fe200078ef808 */
[----:B------:R-:W-:Y:S01]  /*3c30*/  IMAD.U32 R13, R30, 0x10000, RZ ;  /* 0x000100001e0d7824 */ /* 0x000fe200078e00ff */
[----:B------:R-:W-:-:S02]  /*3c40*/  LOP3.LUT R28, R15, 0xff00, R14, 0xf8, !PT ;  /* 0x0000ff000f1c7812 */ /* 0x000fc400078ef80e */
[----:B------:R-:W-:Y:S02]  /*3c50*/  F2FP.F16.E4M3.UNPACK_B R14, R80.H1 ;  /* 0x00000050ff0e723e */ /* 0x000fe400030006ff */
[-C--:B------:R-:W-:Y:S02]  /*3c60*/  F2FP.F16.E4M3.UNPACK_B R4, R9.reuse ;  /* 0x00000009ff04723e */ /* 0x080fe400020006ff */
[----:B------:R-:W-:Y:S01]  /*3c70*/  LOP3.LUT R5, R8, 0xff0000, R5, 0xf8, !PT ;  /* 0x00ff000008057812 */ /* 0x000fe200078ef805 */
[----:B------:R-:W-:Y:S01]  /*3c80*/  HADD2.F32 R30, -RZ, R14.H0_H0 ;  /* 0x2000000eff1e7230 */ /* 0x000fe20000004100 */
[----:B------:R-:W-:Y:S01]  /*3c90*/  LOP3.LUT R8, R28, 0xff0000, R13, 0xf8, !PT ;  /* 0x00ff00001c087812 */ /* 0x000fe200078ef80d */
[--C-:B------:R-:W-:Y:S01]  /*3ca0*/  HADD2.F32 R13, -RZ, R4.reuse.H1_H1 ;  /* 0x30000004ff0d7230 */ /* 0x100fe20000004100 */
[----:B------:R-:W-:Y:S01]  /*3cb0*/  F2FP.F16.E4M3.UNPACK_B R28, R38.H1 ;  /* 0x00000026ff1c723e */ /* 0x000fe200030006ff */
[----:B------:R-:W-:Y:S01]  /*3cc0*/  HADD2.F32 R4, -RZ, R4.H0_H0 ;  /* 0x20000004ff047230 */ /* 0x000fe20000004100 */
[----:B------:R-:W-:Y:S01]  /*3cd0*/  F2FP.F16.E4M3.UNPACK_B R9, R9.H1 ;  /* 0x00000009ff09723e */ /* 0x000fe200030006ff */
[----:B------:R-:W-:-:S02]  /*3ce0*/  HADD2.F32 R31, -RZ, R14.H1_H1 ;  /* 0x3000000eff1f7230 */ /* 0x000fc40000004100 */
[CC--:B------:R-:W-:Y:S01]  /*3cf0*/  FMUL.FTZ R33, R13.reuse, R30.reuse ;  /* 0x0000001e0d217220 */ /* 0x0c0fe20000410000 */
[--C-:B------:R-:W-:Y:S02]  /*3d00*/  HADD2.F32 R29, -RZ, R28.reuse.H0_H0 ;  /* 0x2000001cff1d7230 */ /* 0x100fe40000004100 */
[C---:B------:R-:W-:Y:S01]  /*3d10*/  FMUL.FTZ R30, R4.reuse, R30 ;  /* 0x0000001e041e7220 */ /* 0x040fe20000410000 */
[--C-:B------:R-:W-:Y:S01]  /*3d20*/  HADD2.F32 R15, -RZ, R9.reuse.H1_H1 ;  /* 0x30000009ff0f7230 */ /* 0x100fe20000004100 */
[----:B------:R-:W-:Y:S01]  /*3d30*/  F2FP.F16.E4M3.UNPACK_B R80, R80 ;  /* 0x00000050ff50723e */ /* 0x000fe200020006ff */
[----:B------:R-:W-:Y:S02]  /*3d40*/  HADD2.F32 R14, -RZ, R9.H0_H0 ;  /* 0x20000009ff0e7230 */ /* 0x000fe40000004100 */
[-C--:B------:R-:W-:Y:S01]  /*3d50*/  FFMA.FTZ R4, R4, R29.reuse, -R33 ;  /* 0x0000001d04047223 */ /* 0x080fe20000010821 */
[----:B------:R-:W-:Y:S02]  /*3d60*/  HADD2.F32 R28, -RZ, R28.H1_H1 ;  /* 0x3000001cff1c7230 */ /* 0x000fe40000004100 */
[----:B------:R-:W-:Y:S01]  /*3d70*/  FFMA.FTZ R9, R13, R29, R30 ;  /* 0x0000001d0d097223 */ /* 0x000fe2000001001e */
[CC--:B------:R-:W-:Y:S01]  /*3d80*/  FMUL.FTZ R33, R15.reuse, R31.reuse ;  /* 0x0000001f0f217220 */ /* 0x0c0fe20000410000 */
[C---:B------:R-:W-:Y:S01]  /*3d90*/  FMUL.FTZ R32, R14.reuse, R31 ;  /* 0x0000001f0e207220 */ /* 0x040fe20000410000 */
[-C--:B------:R-:W-:Y:S01]  /*3da0*/  F2FP.F16.E4M3.UNPACK_B R13, R12.reuse.H1 ;  /* 0x0000000cff0d723e */ /* 0x080fe200030006ff */
[----:B------:R-:W-:Y:S01]  /*3db0*/  HADD2.F32 R29, -RZ, R80.H1_H1 ;  /* 0x30000050ff1d7230 */ /* 0x000fe20000004100 */
[----:B------:R-:W-:Y:S01]  /*3dc0*/  F2FP.F16.E4M3.UNPACK_B R12, R12 ;  /* 0x0000000cff0c723e */ /* 0x000fe200020006ff */
[-C--:B------:R-:W-:Y:S01]  /*3dd0*/  FFMA.FTZ R33, R14, R28.reuse, -R33 ;  /* 0x0000001c0e217223 */ /* 0x080fe20000010821 */
[----:B------:R-:W-:Y:S01]  /*3de0*/  FFMA.FTZ R34, R15, R28, R32 ;  /* 0x0000001c0f227223 */ /* 0x000fe20000010020 */
[----:B------:R-:W-:Y:S01]  /*3df0*/  F2FP.F16.E4M3.UNPACK_B R38, R38 ;  /* 0x00000026ff26723e */ /* 0x000fe200020006ff */
[--C-:B------:R-:W-:Y:S01]  /*3e00*/  HADD2.F32 R15, -RZ, R13.reuse.H0_H0 ;  /* 0x2000000dff0f7230 */ /* 0x100fe20000004100 */
[----:B------:R-:W-:Y:S01]  /*3e10*/  F2FP.F16.E4M3.UNPACK_B R35, R8.H1 ;  /* 0x00000008ff23723e */ /* 0x000fe200030006ff */
[----:B------:R-:W-:-:S02]  /*3e20*/  HADD2.F32 R28, -RZ, R13.H1_H1 ;  /* 0x3000000dff1c7230 */ /* 0x000fc40000004100 */
[----:B------:R-:W-:Y:S02]  /*3e30*/  HADD2.F32 R80, -RZ, R80.H0_H0 ;  /* 0x20000050ff507230 */ /* 0x000fe40000004100 */
[-C--:B------:R-:W-:Y:S01]  /*3e40*/  FMUL.FTZ R31, R15, R29.reuse ;  /* 0x0000001d0f1f7220 */ /* 0x080fe20000410000 */
[--C-:B------:R-:W-:Y:S02]  /*3e50*/  HADD2.F32 R14, -RZ, R12.reuse.H1_H1 ;  /* 0x3000000cff0e7230 */ /* 0x100fe40000004100 */
[----:B------:R-:W-:Y:S01]  /*3e60*/  FMUL.FTZ R32, R28, R29 ;  /* 0x0000001d1c207220 */ /* 0x000fe20000410000 */
[----:B------:R-:W-:Y:S02]  /*3e70*/  HADD2.F32 R13, -RZ, R12.H0_H0 ;  /* 0x2000000cff0d7230 */ /* 0x000fe40000004100 */
[--C-:B------:R-:W-:Y:S02]  /*3e80*/  HADD2.F32 R12, -RZ, R38.reuse.H1_H1 ;  /* 0x30000026ff0c7230 */ /* 0x100fe40000004100 */
[----:B------:R-:W-:Y:S01]  /*3e90*/  FMUL.FTZ R30, R14, R80 ;  /* 0x000000500e1e7220 */ /* 0x000fe20000410000 */
[----:B------:R-:W-:-:S02]  /*3ea0*/  HADD2.F32 R38, -RZ, R38.H0_H0 ;  /* 0x20000026ff267230 */ /* 0x000fc40000004100 */
[----:B------:R-:W-:Y:S01]  /*3eb0*/  FMUL.FTZ R29, R13, R80 ;  /* 0x000000500d1d7220 */ /* 0x000fe20000410000 */
[--C-:B------:R-:W-:Y:S02]  /*3ec0*/  HADD2.F32 R36, -RZ, R35.reuse.H1_H1 ;  /* 0x30000023ff247230 */ /* 0x100fe40000004100 */
[-C--:B------:R-:W-:Y:S01]  /*3ed0*/  FFMA.FTZ R15, R15, R12.reuse, -R32 ;  /* 0x0000000c0f0f7223 */ /* 0x080fe20000010820 */
[----:B------:R-:W-:Y:S01]  /*3ee0*/  FFMA.FTZ R28, R28, R12, R31 ;  /* 0x0000000c1c1c7223 */ /* 0x000fe2000001001f */
[-C--:B------:R-:W-:Y:S01]  /*3ef0*/  FFMA.FTZ R12, R13, R38.reuse, -R30 ;  /* 0x000000260d0c7223 */ /* 0x080fe2000001081e */
[----:B------:R-:W-:Y:S01]  /*3f00*/  FFMA.FTZ R13, R14, R38, R29 ;  /* 0x000000260e0d7223 */ /* 0x000fe2000001001d */
[----:B------:R-:W-:Y:S01]  /*3f10*/  F2FP.F16.E4M3.UNPACK_B R29, R7.H1 ;  /* 0x00000007ff1d723e */ /* 0x000fe200030006ff */
[----:B------:R-:W-:Y:S01]  /*3f20*/  HADD2.F32 R35, -RZ, R35.H0_H0 ;  /* 0x20000023ff237230 */ /* 0x000fe20000004100 */
[----:B------:R-:W-:Y:S02]  /*3f30*/  F2FP.SATFINITE.E4M3.F32.PACK_AB_MERGE_C R14, R34, R33, RZ ;  /* 0x00000021220e723e */ /* 0x000fe400048070ff */
[----:B------:R-:W-:Y:S01]  /*3f40*/  F2FP.SATFINITE.E4M3.F32.PACK_AB_MERGE_C R15, R28, R15, RZ ;  /* 0x0000000f1c0f723e */ /* 0x000fe200048070ff */
[--C-:B------:R-:W-:Y:S01]  /*3f50*/  HADD2.F32 R30, -RZ, R29.reuse.H0_H0 ;  /* 0x2000001dff1e7230 */ /* 0x100fe20000004100 */
[----:B------:R-:W-:Y:S01]  /*3f60*/  F2FP.F16.E4M3.UNPACK_B R32, R5.H1 ;  /* 0x00000005ff20723e */ /* 0x000fe200030006ff */
[----:B------:R-:W-:Y:S01]  /*3f70*/  HADD2.F32 R29, -RZ, R29.H1_H1 ;  /* 0x3000001dff1d7230 */ /* 0x000fe20000004100 */
[----:B------:R-:W-:-:S02]  /*3f80*/  F2FP.F16.E4M3.UNPACK_B R28, R6.H1 ;  /* 0x00000006ff1c723e */ /* 0x000fc400030006ff */
[----:B------:R-:W-:Y:S01]  /*3f90*/  F2FP.F16.E4M3.UNPACK_B R34, R8 ;  /* 0x00000008ff22723e */ /* 0x000fe200020006ff */
[----:B------:R-:W-:Y:S01]  /*3fa0*/  HADD2.F32 R33, -RZ, R32.H1_H1 ;  /* 0x30000020ff217230 */ /* 0x000fe20000004100 */
[----:B------:R-:W-:Y:S01]  /*3fb0*/  F2FP.F16.E4M3.UNPACK_B R31, R5 ;  /* 0x00000005ff1f723e */ /* 0x000fe200020006ff */
[----:B------:R-:W-:Y:S02]  /*3fc0*/  HADD2.F32 R8, -RZ, R28.H1_H1 ;  /* 0x3000001cff087230 */ /* 0x000fe40000004100 */
[----:B------:R-:W-:Y:S01]  /*3fd0*/  FMUL.FTZ R5, R29, R36 ;  /* 0x000000241d057220 */ /* 0x000fe20000410000 */
[----:B------:R-:W-:Y:S01]  /*3fe0*/  HADD2.F32 R37, -RZ, R34.H1_H1 ;  /* 0x30000022ff257230 */ /* 0x000fe20000004100 */
[----:B------:R-:W-:Y:S01]  /*3ff0*/  F2FP.F16.E4M3.UNPACK_B R7, R7 ;  /* 0x00000007ff07723e */ /* 0x000fe200020006ff */
[----:B------:R-:W-:Y:S02]  /*4000*/  HADD2.F32 R28, -RZ, R28.H0_H0 ;  /* 0x2000001cff1c7230 */ /* 0x000fe40000004100 */
[----:B------:R-:W-:Y:S01]  /*4010*/  FFMA.FTZ R38, R30, R33, -R5 ;  /* 0x000000211e267223 */ /* 0x000fe20000010805 */
[----:B------:R-:W-:-:S02]  /*4020*/  HADD2.F32 R5, -RZ, R31.H1_H1 ;  /* 0x3000001fff057230 */ /* 0x000fc40000004100 */
[-C--:B------:R-:W-:Y:S01]  /*4030*/  FMUL.FTZ R39, R8, R37.reuse ;  /* 0x0000002508277220 */ /* 0x080fe20000410000 */
[----:B------:R-:W-:Y:S01]  /*4040*/  F2FP.F16.E4M3.UNPACK_B R6, R6 ;  /* 0x00000006ff06723e */ /* 0x000fe200020006ff */
[----:B------:R-:W-:Y:S01]  /*4050*/  FMUL.FTZ R37, R28, R37 ;  /* 0x000000251c257220 */ /* 0x000fe20000410000 */
[----:B------:R-:W-:Y:S01]  /*4060*/  FMUL.FTZ R36, R30, R36 ;  /* 0x000000241e247220 */ /* 0x000fe20000410000 */
[-C--:B------:R-:W-:Y:S01]  /*4070*/  FFMA.FTZ R39, R28, R5.reuse, -R39 ;  /* 0x000000051c277223 */ /* 0x080fe20000010827 */
[----:B------:R-:W-:Y:S02]  /*4080*/  HADD2.F32 R34, -RZ, R34.H0_H0 ;  /* 0x20000022ff227230 */ /* 0x000fe40000004100 */
[----:B------:R-:W-:Y:S01]  /*4090*/  FFMA.FTZ R30, R8, R5, R37 ;  /* 0x00000005081e7223 */ /* 0x000fe20000010025 */
[----:B------:R-:W-:Y:S02]  /*40a0*/  HADD2.F32 R8, -RZ, R7.H0_H0 ;  /* 0x20000007ff087230 */ /* 0x000fe40000004100 */
[----:B------:R-:W-:Y:S01]  /*40b0*/  FFMA.FTZ R77, R29, R33, R36 ;  /* 0x000000211d4d7223 */ /* 0x000fe20000010024 */
[----:B------:R-:W-:-:S02]  /*40c0*/  HADD2.F32 R5, -RZ, R6.H0_H0 ;  /* 0x20000006ff057230 */ /* 0x000fc40000004100 */
[----:B------:R-:W-:Y:S02]  /*40d0*/  HADD2.F32 R7, -RZ, R7.H1_H1 ;  /* 0x30000007ff077230 */ /* 0x000fe40000004100 */
[-C--:B------:R-:W-:Y:S01]  /*40e0*/  FMUL.FTZ R36, R8, R35.reuse ;  /* 0x0000002308247220 */ /* 0x080fe20000410000 */
[----:B------:R-:W-:Y:S02]  /*40f0*/  HADD2.F32 R6, -RZ, R6.H1_H1 ;  /* 0x30000006ff067230 */ /* 0x000fe40000004100 */
[-C--:B------:R-:W-:Y:S01]  /*4100*/  FMUL.FTZ R29, R5, R34.reuse ;  /* 0x00000022051d7220 */ /* 0x080fe20000410000 */
[----:B------:R-:W-:Y:S02]  /*4110*/  HADD2.F32 R32, -RZ, R32.H0_H0 ;  /* 0x20000020ff207230 */ /* 0x000fe40000004100 */
[C---:B------:R-:W-:Y:S01]  /*4120*/  FMUL.FTZ R33, R7.reuse, R35 ;  /* 0x0000002307217220 */ /* 0x040fe20000410000 */
[----:B------:R-:W-:Y:S02]  /*4130*/  HADD2.F32 R31, -RZ, R31.H0_H0 ;  /* 0x2000001fff1f7230 */ /* 0x000fe40000004100 */
[----:B------:R-:W-:Y:S01]  /*4140*/  FMUL.FTZ R28, R6, R34 ;  /* 0x00000022061c7220 */ /* 0x000fe20000410000 */
[----:B------:R-:W-:Y:S01]  /*4150*/  F2FP.SATFINITE.E4M3.F32.PACK_AB_MERGE_C R30, R30, R39, RZ ;  /* 0x000000271e1e723e */ /* 0x000fe200048070ff */
[-C--:B------:R-:W-:Y:S01]  /*4160*/  FFMA.FTZ R33, R8, R32.reuse, -R33 ;  /* 0x0000002008217223 */ /* 0x080fe20000010821 */
[----:B------:R-:W-:Y:S01]  /*4170*/  FFMA.FTZ R36, R7, R32, R36 ;  /* 0x0000002007247223 */ /* 0x000fe20000010024 */
[-C--:B------:R-:W-:Y:S01]  /*4180*/  FFMA.FTZ R28, R5, R31.reuse, -R28 ;  /* 0x0000001f051c7223 */ /* 0x080fe2000001081c */
[----:B------:R-:W-:Y:S01]  /*4190*/  FFMA.FTZ R29, R6, R31, R29 ;  /* 0x0000001f061d7223 */ /* 0x000fe2000001001d */
[----:B------:R-:W-:-:S02]  /*41a0*/  F2FP.SATFINITE.E4M3.F32.PACK_AB_MERGE_C R38, R77, R38, RZ ;  /* 0x000000264d26723e */ /* 0x000fc400048070ff */
[----:B------:R-:W-:Y:S02]  /*41b0*/  F2FP.SATFINITE.E4M3.F32.PACK_AB_MERGE_C R5, R9, R4, R14 ;  /* 0x000000040905723e */ /* 0x000fe4000480700e */
[----:B------:R-:W-:Y:S02]  /*41c0*/  F2FP.SATFINITE.E4M3.F32.PACK_AB_MERGE_C R4, R13, R12, R15 ;  /* 0x0000000c0d04723e */ /* 0x000fe4000480700f */
[----:B------:R-:W-:Y:S02]  /*41d0*/  F2FP.SATFINITE.E4M3.F32.PACK_AB_MERGE_C R6, R29, R28, R30 ;  /* 0x0000001c1d06723e */ /* 0x000fe4000480701e */
[----:B------:R-:W-:-:S07]  /*41e0*/  F2FP.SATFINITE.E4M3.F32.PACK_AB_MERGE_C R7, R36, R33, R38 ;  /* 0x000000212407723e */ /* 0x000fce0004807026 */
.L_x_389:
[----:B------:R-:W-:Y:S05]  /*41f0*/  BSYNC B1 ;  /* 0x0000000000017941 */ /* 0x000fea0003800000 */
.L_x_388:
[----:B------:R0:W-:Y:S01]  /*4200*/  ST.E.128 desc[UR40][R10.64], R4 ;  /* 0x000000040a007985 */ /* 0x0001e2000c101d28 */
[----:B------:R-:W-:Y:S05]  /*4210*/  BRA `(.L_x_379) ;  /* 0x0000002400587947 */ /* 0x000fea0003800000 */
.L_x_372:
[----:B------:R-:W-:Y:S01]  /*4220*/  ISETP.GE.AND P3, PT, R155, R71, PT ;  /* 0x000000479b00720c */ /* 0x000fe20003f66270 */
[----:B------:R-:W-:Y:S01]  /*4230*/  BSSY B1, `(.L_x_390) ;  /* 0x000001a000017945 */ /* 0x000fe20003800000 */
[----:B------:R-:W-:Y:S02]  /*4240*/  CS2R R6, SRZ ;  /* 0x0000000000067805 */ /* 0x000fe4000001ff00 */
[----:B------:R-:W-:Y:S02]  /*4250*/  CS2R R4, SRZ ;  /* 0x0000000000047805 */ /* 0x000fe4000001ff00 */
[----:B------:R-:W-:Y:S02]  /*4260*/  CS2R R30, SRZ ;  /* 0x00000000001e7805 */ /* 0x000fe4000001ff00 */
[----:B------:R-:W-:Y:S02]  /*4270*/  CS2R R28, SRZ ;  /* 0x00000000001c7805 */ /* 0x000fe4000001ff00 */
[----:B------:R-:W-:-:S02]  /*4280*/  CS2R R34, SRZ ;  /* 0x0000000000227805 */ /* 0x000fc4000001ff00 */
[----:B------:R-:W-:Y:S02]  /*4290*/  CS2R R32, SRZ ;  /* 0x0000000000207805 */ /* 0x000fe4000001ff00 */
[----:B------:R-:W-:Y:S02]  /*42a0*/  CS2R R38, SRZ ;  /* 0x0000000000267805 */ /* 0x000fe4000001ff00 */
[----:B------:R-:W-:Y:S01]  /*42b0*/  CS2R R36, SRZ ;  /* 0x0000000000247805 */ /* 0x000fe2000001ff00 */
[----:B------:R-:W-:Y:S06]  /*42c0*/  @P3 BRA `(.L_x_391) ;  /* 0x0000000000403947 */ /* 0x000fec0003800000 */
[----:B------:R-:W-:Y:S02]  /*42d0*/  ULDC.64 UR4, c[0x0][0x3e8] ;  /* 0x0000fa0000047ab9 */ /* 0x000fe40000000a00 */
[----:B------:R-:W-:-:S04]  /*42e0*/  IADD3 R12, P2, P4, R44, UR4, R12 ;  /* 0x000000042c0c7c10 */ /* 0x000fc8000fc5e00c */
[----:B------:R-:W-:Y:S01]  /*42f0*/  IADD3.X R13, R51, UR5, R14, P2, P4 ;  /* 0x00000005330d7c10 */ /* 0x000fe200097e840e */
[----:B------:R-:W-:Y:S02]  /*4300*/  ULDC.64 UR4, c[0x0][0x400] ;  /* 0x0001000000047ab9 */ /* 0x000fe40000000a00 */
[----:B------:R-:W-:-:S04]  /*4310*/  IADD3 R10, P2, P4, R20, UR4, R10 ;  /* 0x00000004140a7c10 */ /* 0x000fc8000fc5e00a */
[----:B------:R-:W-:Y:S02]  /*4320*/  IADD3.X R11, R49, UR5, R15, P2, P4 ;  /* 0x00000005310b7c10 */ /* 0x000fe400097e840f */
[----:B------:R-:W-:Y:S02]  /*4330*/  ISETP.GE.AND P2, PT, R16, R77, PT ;  /* 0x0000004d1000720c */ /* 0x000fe40003f46270 */
[----:B------:R-:W-:Y:S02]  /*4340*/  CS2R R6, SRZ ;  /* 0x0000000000067805 */ /* 0x000fe4000001ff00 */
[----:B------:R-:W-:Y:S02]  /*4350*/  CS2R R4, SRZ ;  /* 0x0000000000047805 */ /* 0x000fe4000001ff00 */
[----:B------:R-:W-:Y:S02]  /*4360*/  CS2R R34, SRZ ;  /* 0x0000000000227805 */ /* 0x000fe4000001ff00 */
[----:B------:R-:W-:-:S05]  /*4370*/  CS2R R32, SRZ ;  /* 0x0000000000207805 */ /* 0x000fca000001ff00 */
[----:B------:R0:W5:Y:S04]  /*4380*/  @!P2 LDG.E.128 R28, desc[UR40][R12.64] ;  /* 0x000000280c1ca981 */ /* 0x000168000c1e1d00 */
[----:B------:R0:W5:Y:S01]  /*4390*/  @!P2 LDG.E.128 R36, desc[UR40][R10.64] ;  /* 0x000000280a24a981 */ /* 0x000162000c1e1d00 */
[----:B------:R-:W-:-:S13]  /*43a0*/  ISETP.GE.AND P2, PT, R67, R77, PT ;  /* 0x0000004d4300720c */ /* 0x000fda0003f46270 */
[----:B------:R0:W5:Y:S04]  /*43b0*/  @!P2 LDG.E.128 R4, desc[UR40][R12.64+0x20] ;  /* 0x000020280c04a981 */ /* 0x000168000c1e1d00 */
[----:B------:R0:W5:Y:S02]  /*43c0*/  @!P2 LDG.E.128 R32, desc[UR40][R10.64+0x20] ;  /* 0x000020280a20a981 */ /* 0x000164000c1e1d00 */
.L_x_391:
[----:B------:R-:W-:Y:S05]  /*43d0*/  BSYNC B1 ;  /* 0x0000000000017941 */ /* 0x000fea0003800000 */
.L_x_390:
[----:B------:R-:W-:Y:S01]  /*43e0*/  ISETP.NE.AND P2, PT, R157, 0x3, PT ;  /* 0x000000039d00780c */ /* 0x000fe20003f45270 */
[----:B-----5:R-:W-:Y:S01]  /*43f0*/  IMAD.MOV.U32 R81, RZ, RZ, R4 ;  /* 0x000000ffff517224 */ /* 0x020fe200078e0004 */
[----:B------:R-:W-:Y:S01]  /*4400*/  MOV R80, R6 ;  /* 0x0000000600507202 */ /* 0x000fe20000000f00 */
[----:B------:R-:W-:Y:S02]  /*4410*/  IMAD.MOV.U32 R86, RZ, RZ, R30 ;  /* 0x000000ffff567224 */ /* 0x000fe400078e001e */
[----:B------:R-:W-:Y:S02]  /*4420*/  IMAD.MOV.U32 R85, RZ, RZ, R28 ;  /* 0x000000ffff557224 */ /* 0x000fe400078e001c */
[----:B------:R-:W-:Y:S02]  /*4430*/  IMAD.MOV.U32 R82, RZ, RZ, R34 ;  /* 0x000000ffff527224 */ /* 0x000fe400078e0022 */
[----:B------:R-:W-:Y:S02]  /*4440*/  IMAD.MOV.U32 R83, RZ, RZ, R32 ;  /* 0x000000ffff537224 */ /* 0x000fe400078e0020 */
[----:B------:R-:W-:-:S02]  /*4450*/  IMAD.MOV.U32 R89, RZ, RZ, R38 ;  /* 0x000000ffff597224 */ /* 0x000fc400078e0026 */
[----:B------:R-:W-:Y:S01]  /*4460*/  IMAD.MOV.U32 R87, RZ, RZ, R36 ;  /* 0x000000ffff577224 */ /* 0x000fe200078e0024 */
[----:B------:R-:W-:Y:S06]  /*4470*/  @!P2 BRA `(.L_x_392) ;  /* 0x000000000004a947 */ /* 0x000fec0003800000 */
[----:B------:R-:W-:Y:S01]  /*4480*/  BPT.TRAP 0x1 ;  /* 0x000000040000795c */ /* 0x000fe20000300000 */
.L_x_392:
[----:B------:R-:W-:Y:S01]  /*4490*/  IMAD R70, R19, 0x8, R18 ;  /* 0x0000000813467824 */ /* 0x000fe200078e0212 */
[----:B------:R-:W-:Y:S01]  /*44a0*/  SHF.L.U32 R76, R154, 0x1f, RZ ;  /* 0x0000001f9a4c7819 */ /* 0x000fe200000006ff */
[----:B------:R-:W-:Y:S03]  /*44b0*/  BSSY B1, `(.L_x_393) ;  /* 0x0000003000017945 */ /* 0x000fe60003800000 */
[----:B------:R-:W1:Y:S02]  /*44c0*/  SYNCS.PHASECHK.TRANS64.TRYWAIT P4, [R70+URZ+0x19c90], R76 ;  /* 0x019c904c460075a7 */ /* 0x000e64000808017f */
[----:B-1----:R-:W-:Y:S05]  /*44d0*/  @!P4 BRA `(.L_x_394) ;  /* 0x0000017400ecc947 */ /* 0x002fea0003800000 */
.L_x_634:
[----:B------:R-:W-:Y:S05]  /*44e0*/  BSYNC B1 ;  /* 0x0000000000017941 */ /* 0x000fea0003800000 */
.L_x_393:
[----:B------:R-:W-:-:S03]  /*44f0*/  UMOV UR4, 0xffffffff ;  /* 0xffffffff00047882 */ /* 0x000fc60000000000 */
[----:B------:R-:W-:Y:S05]  /*4500*/  BRA.DIV UR4, `(.L_x_395) ;  /* 0x0000017604f47947 */ /* 0x000fea000b800000 */
[----:B------:R-:W2:Y:S04]  /*4510*/  SHFL.IDX PT, R78, R78, RZ, 0x1e1f ;  /* 0x001e1fff4e4e7589 */ /* 0x000ea800000e0000 */
[----:B------:R-:W3:Y:S02]  /*4520*/  SHFL.IDX PT, R79, R79, RZ, 0x1e1f ;  /* 0x001e1fff4f4f7589 */ /* 0x000ee400000e0000 */
.L_x_638:
[----:B------:R-:W-:Y:S05]  /*4530*/  @P3 BRA `(.L_x_379) ;  /* 0x0000002000903947 */ /* 0x000fea0003800000 */
[----:B------:R-:W4:Y:S01]  /*4540*/  LDC R84, c[0x0][0x2f4] ;  /* 0x0000bd00ff547b82 */ /* 0x000f220000000800 */
[----:B------:R-:W-:Y:S01]  /*4550*/  ISETP.NE.AND P3, PT, R54, RZ, PT ;  /* 0x000000ff3600720c */ /* 0x000fe20003f65270 */
[----:B------:R-:W-:Y:S01]  /*4560*/  BSSY B1, `(.L_x_396) ;  /* 0x00000f4000017945 */ /* 0x000fe20003800000 */
[----:B----4-:R-:W-:-:S11]  /*4570*/  IMAD.IADD R90, R84, 0x1, -R55 ;  /* 0x00000001545a7824 */ /* 0x010fd600078e0a37 */
[----:B------:R-:W-:Y:S05]  /*4580*/  @!P3 BRA `(.L_x_397) ;  /* 0x0000000c00c4b947 */ /* 0x000fea0003800000 */
[----:B0-----:R-:W4:Y:S04]  /*4590*/  LDL R12, [R1+0x8] ;  /* 0x00000800010c7983 */ /* 0x001f280000100800 */
[----:B------:R-:W5:Y:S04]  /*45a0*/  LDL R11, [R1+0x98] ;  /* 0x00009800010b7983 */ /* 0x000f680000100800 */
[----:B------:R-:W2:Y:S01]  /*45b0*/  LDL R10, [R1+0x20] ;  /* 0x00002000010a7983 */ /* 0x000ea20000100800 */
[----:B------:R-:W-:Y:S01]  /*45c0*/  SEL R8, R55, R90, !P0 ;  /* 0x0000005a37087207 */ /* 0x000fe20004000000 */
[----:B------:R-:W-:Y:S01]  /*45d0*/  BSSY B2, `(.L_x_398) ;  /* 0x00000e5000027945 */ /* 0x000fe20003800000 */
[----:B------:R-:W-:-:S02]  /*45e0*/  ISETP.GE.AND P3, PT, R16, R77, PT ;  /* 0x0000004d1000720c */ /* 0x000fc40003f66270 */
[----:B------:R-:W-:-:S04]  /*45f0*/  SHF.R.S32.HI R9, RZ, 0x1f, R8 ;  /* 0x0000001fff097819 */ /* 0x000fc80000011408 */
[----:B------:R-:W-:-:S04]  /*4600*/  LEA.HI R9, R9, R8, RZ, 0x5 ;  /* 0x0000000809097211 */ /* 0x000fc800078f28ff */
[----:B------:R-:W-:-:S04]  /*4610*/  SHF.R.S32.HI R8, RZ, 0x5, R9 ;  /* 0x00000005ff087819 */ /* 0x000fc80000011409 */
[----:B------:R-:W-:-:S04]  /*4620*/  LEA.HI.SX32 R8, R65, R8, 0x1c ;  /* 0x0000000841087211 */ /* 0x000fc800078fe2ff */
[C---:B------:R-:W-:Y:S02]  /*4630*/  LEA.HI R9, R8.reuse, R8, RZ, 0x1 ;  /* 0x0000000808097211 */ /* 0x040fe400078f08ff */
[----:B------:R-:W-:-:S03]  /*4640*/  SHF.L.U32 R91, R8, 0x4, RZ ;  /* 0x00000004085b7819 */ /* 0x000fc600000006ff */
[----:B------:R-:W-:-:S05]  /*4650*/  IMAD.SHL.U32 R9, R9, 0x800, RZ ;  /* 0x0000080009097824 */ /* 0x000fca00078e00ff */
[----:B------:R-:W-:Y:S02]  /*4660*/  LOP3.LUT R9, R9, 0xfffff000, RZ, 0xc0, !PT ;  /* 0xfffff00009097812 */ /* 0x000fe400078ec0ff */
[----:B----4-:R-:W-:-:S04]  /*4670*/  LOP3.LUT R8, R12, 0x10, R91, 0xf8, !PT ;  /* 0x000000100c087812 */ /* 0x010fc800078ef85b */
[----:B-----5:R-:W-:-:S04]  /*4680*/  LOP3.LUT R8, R8, R11, RZ, 0x3c, !PT ;  /* 0x0000000b08087212 */ /* 0x020fc800078e3cff */
[----:B--2---:R-:W-:Y:S01]  /*4690*/  IADD3 R8, R8, R9, R10 ;  /* 0x0000000908087210 */ /* 0x004fe20007ffe00a */
[----:B------:R-:W-:-:S04]  /*46a0*/  IMAD R9, R19, 0x3000, R63 ;  /* 0x0000300013097824 */ /* 0x000fc800078e023f */
[----:B------:R-:W-:Y:S02]  /*46b0*/  IMAD R11, R19, 0x3000, R8 ;  /* 0x00003000130b7824 */ /* 0x000fe400078e0208 */
[C---:B------:R-:W-:Y:S02]  /*46c0*/  IMAD.IADD R9, R18.reuse, 0x1, R9 ;  /* 0x0000000112097824 */ /* 0x040fe400078e0209 */
[----:B------:R-:W-:-:S04]  /*46d0*/  IMAD.IADD R12, R18, 0x1, R11 ;  /* 0x00000001120c7824 */ /* 0x000fc800078e020b */
[----:B------:R-:W0:Y:S04]  /*46e0*/  LDS.128 R8, [R9+0x13800] ;  /* 0x0138000009087984 */ /* 0x000e280000000c00 */
[----:B------:R-:W2:Y:S01]  /*46f0*/  LDS.128 R12, [R12+0x13800] ;  /* 0x013800000c0c7984 */ /* 0x000ea20000000c00 */
[----:B------:R-:W-:Y:S05]  /*4700*/  @P3 BRA `(.L_x_399) ;  /* 0x0000000c00443947 */ /* 0x000fea0003800000 */
[----:B------:R-:W-:Y:S02]  /*4710*/  SHF.R.U32.HI R28, RZ, 0x8, R37 ;  /* 0x00000008ff1c7819 */ /* 0x000fe40000011625 */
[----:B------:R-:W-:Y:S02]  /*4720*/  SHF.R.U32.HI R36, RZ, 0x8, R29 ;  /* 0x00000008ff247819 */ /* 0x000fe4000001161d */
[----:B------:R-:W-:Y:S01]  /*4730*/  LOP3.LUT R93, R37, 0xff0000ff, RZ, 0xc0, !PT ;  /* 0xff0000ff255d7812 */ /* 0x000fe200078ec0ff */
[----:B------:R-:W-:Y:S01]  /*4740*/  IMAD.SHL.U32 R28, R28, 0x100, RZ ;  /* 0x000001001c1c7824 */ /* 0x000fe200078e00ff */
[----:B------:R-:W-:Y:S02]  /*4750*/  SHF.R.U32.HI R37, RZ, 0x10, R37 ;  /* 0x00000010ff257819 */ /* 0x000fe40000011625 */
[----:B------:R-:W-:Y:S02]  /*4760*/  SHF.R.U32.HI R38, RZ, 0x10, R29 ;  /* 0x00000010ff267819 */ /* 0x000fe4000001161d */
[----:B------:R-:W-:Y:S01]  /*4770*/  LOP3.LUT R30, R93, 0xff00, R28, 0xf8, !PT ;  /* 0x0000ff005d1e7812 */ /* 0x000fe200078ef81c */
[----:B------:R-:W-:Y:S01]  /*4780*/  IMAD.SHL.U32 R28, R36, 0x100, RZ ;  /* 0x00000100241c7824 */ /* 0x000fe200078e00ff */
[----:B------:R-:W-:Y:S01]  /*4790*/  LOP3.LUT R29, R29, 0xff0000ff, RZ, 0xc0, !PT ;  /* 0xff0000ff1d1d7812 */ /* 0x000fe200078ec0ff */
[----:B------:R-:W-:-:S02]  /*47a0*/  IMAD.U32 R37, R37, 0x10000, RZ ;  /* 0x0001000025257824 */ /* 0x000fc400078e00ff */
[----:B------:R-:W-:Y:S01]  /*47b0*/  IMAD.U32 R36, R38, 0x10000, RZ ;  /* 0x0001000026247824 */ /* 0x000fe200078e00ff */
[----:B------:R-:W-:Y:S01]  /*47c0*/  LOP3.LUT R29, R29, 0xff00, R28, 0xf8, !PT ;  /* 0x0000ff001d1d7812 */ /* 0x000fe200078ef81c */
[----:B--2---:R-:W-:Y:S01]  /*47d0*/  IMAD.MOV.U32 R38, RZ, RZ, R13 ;  /* 0x000000ffff267224 */ /* 0x004fe200078e000d */
[----:B------:R-:W-:Y:S02]  /*47e0*/  LOP3.LUT R37, R30, 0xff0000, R37, 0xf8, !PT ;  /* 0x00ff00001e257812 */ /* 0x000fe400078ef825 */
[----:B------:R-:W-:Y:S02]  /*47f0*/  LOP3.LUT R36, R29, 0xff0000, R36, 0xf8, !PT ;  /* 0x00ff00001d247812 */ /* 0x000fe400078ef824 */
[----:B------:R-:W-:Y:S02]  /*4800*/  F2FP.F16.E4M3.UNPACK_B R93, R38 ;  /* 0x00000026ff5d723e */ /* 0x000fe400020006ff */
[----:B------:R-:W-:Y:S02]  /*4810*/  F2FP.F16.E4M3.UNPACK_B R92, R37 ;  /* 0x00000025ff5c723e */ /* 0x000fe400020006ff */
[----:B0-----:R-:W-:Y:S01]  /*4820*/  F2FP.F16.E4M3.UNPACK_B R29, R9 ;  /* 0x00000009ff1d723e */ /* 0x001fe200020006ff */
[--C-:B------:R-:W-:Y:S01]  /*4830*/  HADD2.F32 R28, -RZ, R93.reuse.H0_H0 ;  /* 0x2000005dff1c7230 */ /* 0x100fe20000004100 */
[----:B------:R-:W-:Y:S01]  /*4840*/  F2FP.F16.E4M3.UNPACK_B R13, R36 ;  /* 0x00000024ff0d723e */ /* 0x000fe200020006ff */
[----:B------:R-:W-:Y:S01]  /*4850*/  HADD2.F32 R93, -RZ, R93.H1_H1 ;  /* 0x3000005dff5d7230 */ /* 0x000fe20000004100 */
[----:B------:R-:W-:Y:S01]  /*4860*/  F2FP.F16.E4M3.UNPACK_B R38, R38.H1 ;  /* 0x00000026ff26723e */ /* 0x000fe200030006ff */
[----:B------:R-:W-:Y:S01]  /*4870*/  HADD2.F32 R30, -RZ, R29.H0_H0 ;  /* 0x2000001dff1e7230 */ /* 0x000fe20000004100 */
[----:B------:R-:W-:Y:S01]  /*4880*/  F2FP.F16.E4M3.UNPACK_B R37, R37.H1 ;  /* 0x00000025ff25723e */ /* 0x000fe200030006ff */
[----:B------:R-:W-:-:S02]  /*4890*/  HADD2.F32 R94, -RZ, R92.H1_H1 ;  /* 0x3000005cff5e7230 */ /* 0x000fc40000004100 */
[----:B------:R-:W-:Y:S02]  /*48a0*/  HADD2.F32 R29, -RZ, R29.H1_H1 ;  /* 0x3000001dff1d7230 */ /* 0x000fe40000004100 */
[----:B------:R-:W-:Y:S02]  /*48b0*/  HADD2.F32 R97, -RZ, R92.H0_H0 ;  /* 0x2000005cff617230 */ /* 0x000fe40000004100 */
[-C--:B------:R-:W-:Y:S01]  /*48c0*/  FMUL.FTZ R96, R93, R94.reuse ;  /* 0x0000005e5d607220 */ /* 0x080fe20000410000 */
[--C-:B------:R-:W-:Y:S02]  /*48d0*/  HADD2.F32 R92, -RZ, R13.reuse.H1_H1 ;  /* 0x3000000dff5c7230 */ /* 0x100fe40000004100 */
[----:B------:R-:W-:Y:S01]  /*48e0*/  FMUL.FTZ R94, R29, R94 ;  /* 0x0000005e1d5e7220 */ /* 0x000fe20000410000 */
[----:B------:R-:W-:Y:S02]  /*48f0*/  HADD2.F32 R95, -RZ, R13.H0_H0 ;  /* 0x2000000dff5f7230 */ /* 0x000fe40000004100 */
[-C--:B------:R-:W-:Y:S01]  /*4900*/  FMUL.FTZ R99, R28, R97.reuse ;  /* 0x000000611c637220 */ /* 0x080fe20000410000 */
[C---:B------:R-:W-:Y:S01]  /*4910*/  FMUL.FTZ R97, R30.reuse, R97 ;  /* 0x000000611e617220 */ /* 0x040fe20000410000 */
[-C--:B------:R-:W-:Y:S01]  /*4920*/  FFMA.FTZ R13, R93, R92.reuse, R94 ;  /* 0x0000005c5d0d7223 */ /* 0x080fe2000001005e */
[----:B------:R-:W-:Y:S01]  /*4930*/  F2FP.F16.E4M3.UNPACK_B R93, R9.H1 ;  /* 0x00000009ff5d723e */ /* 0x000fe200030006ff */
[----:B------:R-:W-:Y:S01]  /*4940*/  FFMA.FTZ R29, R29, R92, -R96 ;  /* 0x0000005c1d1d7223 */ /* 0x000fe20000010860 */
[-C--:B------:R-:W-:Y:S01]  /*4950*/  FFMA.FTZ R30, R30, R95.reuse, -R99 ;  /* 0x0000005f1e1e7223 */ /* 0x080fe20000010863 */
[----:B------:R-:W-:Y:S01]  /*4960*/  FFMA.FTZ R28, R28, R95, R97 ;  /* 0x0000005f1c1c7223 */ /* 0x000fe20000010061 */
[----:B------:R-:W-:Y:S01]  /*4970*/  F2FP.F16.E4M3.UNPACK_B R92, R36.H1 ;  /* 0x00000024ff5c723e */ /* 0x000fe200030006ff */
[----:B------:R-:W-:-:S02]  /*4980*/  HADD2.F32 R9, -RZ, R38.H0_H0 ;  /* 0x20000026ff097230 */ /* 0x000fc40000004100 */
[----:B------:R-:W-:Y:S02]  /*4990*/  HADD2.F32 R95, -RZ, R37.H0_H0 ;  /* 0x20000025ff5f7230 */ /* 0x000fe40000004100 */
[----:B------:R-:W-:Y:S02]  /*49a0*/  HADD2.F32 R36, -RZ, R93.H0_H0 ;  /* 0x2000005dff247230 */ /* 0x000fe40000004100 */
[----:B------:R-:W-:Y:S02]  /*49b0*/  HADD2.F32 R94, -RZ, R92.H0_H0 ;  /* 0x2000005cff5e7230 */ /* 0x000fe40000004100 */
[-C--:B------:R-:W-:Y:S01]  /*49c0*/  FMUL.FTZ R97, R9, R95.reuse ;  /* 0x0000005f09617220 */ /* 0x080fe20000410000 */
[----:B------:R-:W-:Y:S02]  /*49d0*/  HADD2.F32 R37, -RZ, R37.H1_H1 ;  /* 0x30000025ff257230 */ /* 0x000fe40000004100 */
[----:B------:R-:W-:Y:S01]  /*49e0*/  FMUL.FTZ R96, R36, R95 ;  /* 0x0000005f24607220 */ /* 0x000fe20000410000 */
[----:B------:R-:W-:-:S02]  /*49f0*/  HADD2.F32 R93, -RZ, R93.H1_H1 ;  /* 0x3000005dff5d7230 */ /* 0x000fc40000004100 */
[-C--:B------:R-:W-:Y:S01]  /*4a00*/  FFMA.FTZ R36, R36, R94.reuse, -R97 ;  /* 0x0000005e24247223 */ /* 0x080fe20000010861 */
[----:B------:R-:W-:Y:S02]  /*4a10*/  HADD2.F32 R92, -RZ, R92.H1_H1 ;  /* 0x3000005cff5c7230 */ /* 0x000fe40000004100 */
[----:B------:R-:W-:Y:S01]  /*4a20*/  FFMA.FTZ R9, R9, R94, R96 ;  /* 0x0000005e09097223 */ /* 0x000fe20000010060 */
[----:B------:R-:W-:Y:S01]  /*4a30*/  HADD2.F32 R94, -RZ, R38.H1_H1 ;  /* 0x30000026ff5e7230 */ /* 0x000fe20000004100 */
[----:B------:R-:W-:Y:S02]  /*4a40*/  SHF.R.U32.HI R95, RZ, 0x8, R31 ;  /* 0x00000008ff5f7819 */ /* 0x000fe4000001161f */
[----:B------:R-:W-:Y:S02]  /*4a50*/  LOP3.LUT R96, R39, 0xff0000ff, RZ, 0xc0, !PT ;  /* 0xff0000ff27607812 */ /* 0x000fe400078ec0ff */
[-C--:B------:R-:W-:Y:S01]  /*4a60*/  FMUL.FTZ R38, R94, R37.reuse ;  /* 0x000000255e267220 */ /* 0x080fe20000410000 */
[----:B------:R-:W-:-:S03]  /*4a70*/  FMUL.FTZ R37, R93, R37 ;  /* 0x000000255d257220 */ /* 0x000fc60000410000 */
[-C--:B------:R-:W-:Y:S01]  /*4a80*/  FFMA.FTZ R38, R93, R92.reuse, -R38 ;  /* 0x0000005c5d267223 */ /* 0x080fe20000010826 */
[----:B------:R-:W-:Y:S01]  /*4a90*/  SHF.R.U32.HI R93, RZ, 0x8, R39 ;  /* 0x00000008ff5d7819 */ /* 0x000fe20000011627 */
[----:B------:R-:W-:Y:S01]  /*4aa0*/  FFMA.FTZ R37, R94, R92, R37 ;  /* 0x0000005c5e257223 */ /* 0x000fe20000010025 */
[----:B------:R-:W-:Y:S02]  /*4ab0*/  SHF.R.U32.HI R92, RZ, 0x10, R31 ;  /* 0x00000010ff5c7819 */ /* 0x000fe4000001161f */
[----:B------:R-:W-:Y:S02]  /*4ac0*/  LOP3.LUT R94, R31, 0xff0000ff, RZ, 0xc0, !PT ;  /* 0xff0000ff1f5e7812 */ /* 0x000fe400078ec0ff */
[----:B------:R-:W-:Y:S01]  /*4ad0*/  SHF.R.U32.HI R31, RZ, 0x10, R39 ;  /* 0x00000010ff1f7819 */ /* 0x000fe20000011627 */
[----:B------:R-:W-:Y:S01]  /*4ae0*/  IMAD.SHL.U32 R39, R95, 0x100, RZ ;  /* 0x000001005f277824 */ /* 0x000fe200078e00ff */
[----:B------:R-:W-:Y:S01]  /*4af0*/  SHF.L.U32 R93, R93, 0x8, RZ ;  /* 0x000000085d5d7819 */ /* 0x000fe200000006ff */
[----:B------:R-:W-:Y:S01]  /*4b00*/  IMAD.U32 R92, R92, 0x10000, RZ ;  /* 0x000100005c5c7824 */ /* 0x000fe200078e00ff */
[----:B------:R-:W-:-:S02]  /*4b10*/  F2FP.SATFINITE.E4M3.F32.PACK_AB_MERGE_C R36, R38, R36, RZ ;  /* 0x000000242624723e */ /* 0x000fc400048070ff */
[----:B------:R-:W-:Y:S01]  /*4b20*/  LOP3.LUT R96, R96, 0xff00, R93, 0xf8, !PT ;  /* 0x0000ff0060607812 */ /* 0x000fe200078ef85d */
[----:B------:R-:W-:Y:S01]  /*4b30*/  IMAD.U32 R93, R31, 0x10000, RZ ;  /* 0x000100001f5d7824 */ /* 0x000fe200078e00ff */
[----:B------:R-:W-:Y:S01]  /*4b40*/  LOP3.LUT R39, R94, 0xff00, R39, 0xf8, !PT ;  /* 0x0000ff005e277812 */ /* 0x000fe200078ef827 */
[----:B------:R-:W-:Y:S01]  /*4b50*/  IMAD.MOV.U32 R94, RZ, RZ, R11 ;  /* 0x000000ffff5e7224 */ /* 0x000fe200078e000b */
[----:B------:R-:W-:Y:S02]  /*4b60*/  F2FP.SATFINITE.E4M3.F32.PACK_AB_MERGE_C R9, R37, R9, RZ ;  /* 0x000000092509723e */ /* 0x000fe400048070ff */
[----:B------:R-:W-:Y:S02]  /*4b70*/  LOP3.LUT R31, R39, 0xff0000, R92, 0xf8, !PT ;  /* 0x00ff0000271f7812 */ /* 0x000fe400078ef85c */
[----:B------:R-:W-:Y:S02]  /*4b80*/  LOP3.LUT R39, R96, 0xff0000, R93, 0xf8, !PT ;  /* 0x00ff000060277812 */ /* 0x000fe400078ef85d */
[----:B------:R-:W-:-:S02]  /*4b90*/  F2FP.F16.E4M3.UNPACK_B R92, R15 ;  /* 0x0000000fff5c723e */ /* 0x000fc400020006ff */
[----:B------:R-:W-:Y:S02]  /*4ba0*/  F2FP.F16.E4M3.UNPACK_B R95, R39 ;  /* 0x00000027ff5f723e */ /* 0x000fe400020006ff */
[----:B------:R-:W-:Y:S01]  /*4bb0*/  F2FP.F16.E4M3.UNPACK_B R11, R94 ;  /* 0x0000005eff0b723e */ /* 0x000fe200020006ff */
[----:B------:R-:W-:Y:S01]  /*4bc0*/  HADD2.F32 R97, -RZ, R92.H0_H0 ;  /* 0x2000005cff617230 */ /* 0x000fe20000004100 */
[----:B------:R-:W-:Y:S01]  /*4bd0*/  F2FP.F16.E4M3.UNPACK_B R96, R31 ;  /* 0x0000001fff60723e */ /* 0x000fe200020006ff */
[----:B------:R-:W-:Y:S01]  /*4be0*/  HADD2.F32 R93, -RZ, R95.H0_H0 ;  /* 0x2000005fff5d7230 */ /* 0x000fe20000004100 */
[----:B------:R-:W-:Y:S01]  /*4bf0*/  F2FP.F16.E4M3.UNPACK_B R15, R15.H1 ;  /* 0x0000000fff0f723e */ /* 0x000fe200030006ff */
[--C-:B------:R-:W-:Y:S01]  /*4c00*/  HADD2.F32 R99, -RZ, R11.reuse.H0_H0 ;  /* 0x2000000bff637230 */ /* 0x100fe20000004100 */
[----:B------:R-:W-:Y:S01]  /*4c10*/  F2FP.F16.E4M3.UNPACK_B R39, R39.H1 ;  /* 0x00000027ff27723e */ /* 0x000fe200030006ff */
[----:B------:R-:W-:Y:S02]  /*4c20*/  HADD2.F32 R98, -RZ, R96.H0_H0 ;  /* 0x20000060ff627230 */ /* 0x000fe40000004100 */
[----:B------:R-:W-:Y:S01]  /*4c30*/  FMUL.FTZ R100, R97, R93 ;  /* 0x0000005d61647220 */ /* 0x000fe20000410000 */
[----:B------:R-:W-:-:S02]  /*4c40*/  HADD2.F32 R11, -RZ, R11.H1_H1 ;  /* 0x3000000bff0b7230 */ /* 0x000fc40000004100 */
[C---:B------:R-:W-:Y:S01]  /*4c50*/  FMUL.FTZ R93, R99.reuse, R93 ;  /* 0x0000005d635d7220 */ /* 0x040fe20000410000 */
[----:B------:R-:W-:Y:S02]  /*4c60*/  HADD2.F32 R96, -RZ, R96.H1_H1 ;  /* 0x30000060ff607230 */ /* 0x000fe40000004100 */
[-C--:B------:R-:W-:Y:S01]  /*4c70*/  FFMA.FTZ R100, R99, R98.reuse, -R100 ;  /* 0x0000006263647223 */ /* 0x080fe20000010864 */
[----:B------:R-:W-:Y:S01]  /*4c80*/  F2FP.F16.E4M3.UNPACK_B R31, R31.H1 ;  /* 0x0000001fff1f723e */ /* 0x000fe200030006ff */
[----:B------:R-:W-:Y:S01]  /*4c90*/  FFMA.FTZ R97, R97, R98, R93 ;  /* 0x0000006261617223 */ /* 0x000fe2000001005d */
[----:B------:R-:W-:Y:S01]  /*4ca0*/  HADD2.F32 R93, -RZ, R92.H1_H1 ;  /* 0x3000005cff5d7230 */ /* 0x000fe20000004100 */
[----:B------:R-:W-:Y:S01]  /*4cb0*/  F2FP.F16.E4M3.UNPACK_B R38, R12.H1 ;  /* 0x0000000cff26723e */ /* 0x000fe200030006ff */
[----:B------:R-:W-:Y:S01]  /*4cc0*/  HADD2.F32 R98, -RZ, R95.H1_H1 ;  /* 0x3000005fff627230 */ /* 0x000fe20000004100 */
[----:B------:R-:W-:Y:S01]  /*4cd0*/  F2FP.F16.E4M3.UNPACK_B R37, R8.H1 ;  /* 0x00000008ff25723e */ /* 0x000fe200030006ff */
[--C-:B------:R-:W-:Y:S01]  /*4ce0*/  HADD2.F32 R95, -RZ, R31.reuse.H0_H0 ;  /* 0x2000001fff5f7230 */ /* 0x100fe20000004100 */
[----:B------:R-:W-:Y:S01]  /*4cf0*/  F2FP.F16.E4M3.UNPACK_B R12, R12 ;  /* 0x0000000cff0c723e */ /* 0x000fe200020006ff */
[----:B------:R-:W-:-:S02]  /*4d00*/  HADD2.F32 R102, -RZ, R31.H1_H1 ;  /* 0x3000001fff667230 */ /* 0x000fc40000004100 */
[-C--:B------:R-:W-:Y:S01]  /*4d10*/  FMUL.FTZ R92, R93, R98.reuse ;  /* 0x000000625d5c7220 */ /* 0x080fe20000410000 */
[C---:B------:R-:W-:Y:S01]  /*4d20*/  FMUL.FTZ R98, R11.reuse, R98 ;  /* 0x000000620b627220 */ /* 0x040fe20000410000 */
[-C--:B------:R-:W-:Y:S02]  /*4d30*/  F2FP.F16.E4M3.UNPACK_B R31, R87.reuse.H1 ;  /* 0x00000057ff1f723e */ /* 0x080fe400030006ff */
[-C--:B------:R-:W-:Y:S01]  /*4d40*/  FFMA.FTZ R92, R11, R96.reuse, -R92 ;  /* 0x000000600b5c7223 */ /* 0x080fe2000001085c */
[----:B------:R-:W-:Y:S01]  /*4d50*/  FFMA.FTZ R11, R93, R96, R98 ;  /* 0x000000605d0b7223 */ /* 0x000fe20000010062 */
[----:B------:R-:W-:Y:S01]  /*4d60*/  F2FP.F16.E4M3.UNPACK_B R93, R94.H1 ;  /* 0x0000005eff5d723e */ /* 0x000fe200030006ff */
[----:B------:R-:W-:Y:S01]  /*4d70*/  HADD2.F32 R94, -RZ, R15.H0_H0 ;  /* 0x2000000fff5e7230 */ /* 0x000fe20000004100 */
[----:B------:R-:W-:Y:S01]  /*4d80*/  F2FP.F16.E4M3.UNPACK_B R87, R87 ;  /* 0x00000057ff57723e */ /* 0x000fe200020006ff */
[----:B------:R-:W-:Y:S01]  /*4d90*/  HADD2.F32 R98, -RZ, R39.H0_H0 ;  /* 0x20000027ff627230 */ /* 0x000fe20000004100 */
[----:B------:R-:W-:Y:S01]  /*4da0*/  F2FP.F16.E4M3.UNPACK_B R8, R8 ;  /* 0x00000008ff08723e */ /* 0x000fe200020006ff */
[----:B------:R-:W-:Y:S01]  /*4db0*/  HADD2.F32 R96, -RZ, R93.H0_H0 ;  /* 0x2000005dff607230 */ /* 0x000fe20000004100 */
[----:B------:R-:W-:Y:S01]  /*4dc0*/  F2FP.SATFINITE.E4M3.F32.PACK_AB_MERGE_C R29, R29, R30, R36 ;  /* 0x0000001e1d1d723e */ /* 0x000fe20004807024 */
[----:B------:R-:W-:-:S02]  /*4dd0*/  HADD2.F32 R15, -RZ, R15.H1_H1 ;  /* 0x3000000fff0f7230 */ /* 0x000fc40000004100 */
[----:B------:R-:W-:Y:S01]  /*4de0*/  FMUL.FTZ R99, R94, R98 ;  /* 0x000000625e637220 */ /* 0x000fe20000410000 */
[----:B------:R-:W-:Y:S01]  /*4df0*/  HADD2.F32 R93, -RZ, R93.H1_H1 ;  /* 0x3000005dff5d7230 */ /* 0x000fe20000004100 */
[----:B------:R-:W-:Y:S01]  /*4e00*/  F2FP.SATFINITE.E4M3.F32.PACK_AB_MERGE_C R13, R13, R28, R9 ;  /* 0x0000001c0d0d723e */ /* 0x000fe20004807009 */
[----:B------:R-:W-:Y:S02]  /*4e10*/  HADD2.F32 R101, -RZ, R31.H0_H0 ;  /* 0x2000001fff657230 */ /* 0x000fe40000004100 */
[CC--:B------:R-:W-:Y:S01]  /*4e20*/  FFMA.FTZ R99, R96.reuse, R95.reuse, -R99 ;  /* 0x0000005f60637223 */ /* 0x0c0fe20000010863 */
[----:B------:R-:W-:Y:S01]  /*4e30*/  FMUL.FTZ R96, R96, R98 ;  /* 0x0000006260607220 */ /* 0x000fe20000410000 */
[----:B------:R-:W-:Y:S02]  /*4e40*/  HADD2.F32 R98, -RZ, R39.H1_H1 ;  /* 0x30000027ff627230 */ /* 0x000fe40000004100 */
[----:B------:R-:W-:Y:S02]  /*4e50*/  HADD2.F32 R39, -RZ, R38.H0_H0 ;  /* 0x20000026ff277230 */ /* 0x000fe40000004100 */
[----:B------:R-:W-:Y:S01]  /*4e60*/  FFMA.FTZ R94, R94, R95, R96 ;  /* 0x0000005f5e5e7223 */ /* 0x000fe20000010060 */
[----:B------:R-:W-:-:S02]  /*4e70*/  HADD2.F32 R95, -RZ, R37.H0_H0 ;  /* 0x20000025ff5f7230 */ /* 0x000fc40000004100 */
[-C--:B------:R-:W-:Y:S01]  /*4e80*/  FMUL.FTZ R96, R15, R98.reuse ;  /* 0x000000620f607220 */ /* 0x080fe20000410000 */
[C---:B------:R-:W-:Y:S01]  /*4e90*/  FMUL.FTZ R98, R93.reuse, R98 ;  /* 0x000000625d627220 */ /* 0x040fe20000410000 */
[----:B------:R-:W-:Y:S02]  /*4ea0*/  HADD2.F32 R31, -RZ, R31.H1_H1 ;  /* 0x3000001fff1f7230 */ /* 0x000fe40000004100 */
[-C--:B------:R-:W-:Y:S01]  /*4eb0*/  FFMA.FTZ R96, R93, R102.reuse, -R96 ;  /* 0x000000665d607223 */ /* 0x080fe20000010860 */
[----:B------:R-:W-:Y:S01]  /*4ec0*/  F2FP.F16.E4M3.UNPACK_B R93, R85.H1 ;  /* 0x00000055ff5d723e */ /* 0x000fe200030006ff */
[----:B------:R-:W-:Y:S01]  /*4ed0*/  FFMA.FTZ R15, R15, R102, R98 ;  /* 0x000000660f0f7223 */ /* 0x000fe20000010062 */
[-C--:B------:R-:W-:Y:S01]  /*4ee0*/  FMUL.FTZ R98, R39, R101.reuse ;  /* 0x0000006527627220 */ /* 0x080fe20000410000 */
[----:B------:R-:W-:Y:S01]  /*4ef0*/  FMUL.FTZ R101, R95, R101 ;  /* 0x000000655f657220 */ /* 0x000fe20000410000 */
[----:B------:R-:W-:Y:S01]  /*4f00*/  F2FP.SATFINITE.E4M3.F32.PACK_AB_MERGE_C R99, R96, R99, RZ ;  /* 0x000000636063723e */ /* 0x000fe200048070ff */
[--C-:B------:R-:W-:Y:S01]  /*4f10*/  HADD2.F32 R96, -RZ, R93.reuse.H0_H0 ;  /* 0x2000005dff607230 */ /* 0x100fe20000004100 */
[----:B------:R-:W-:Y:S01]  /*4f20*/  F2FP.F16.E4M3.UNPACK_B R85, R85 ;  /* 0x00000055ff55723e */ /* 0x000fe200020006ff */
[----:B------:R-:W-:Y:S01]  /*4f30*/  HADD2.F32 R38, -RZ, R38.H1_H1 ;  /* 0x30000026ff267230 */ /* 0x000fe20000004100 */
[----:B------:R-:W-:Y:S01]  /*4f40*/  F2FP.SATFINITE.E4M3.F32.PACK_AB_MERGE_C R94, R15, R94, RZ ;  /* 0x0000005e0f5e723e */ /* 0x000fe200048070ff */
[----:B------:R-:W-:-:S02]  /*4f50*/  HADD2.F32 R93, -RZ, R93.H1_H1 ;  /* 0x3000005dff5d7230 */ /* 0x000fc40000004100 */
[-C--:B------:R-:W-:Y:S01]  /*4f60*/  FFMA.FTZ R98, R95, R96.reuse, -R98 ;  /* 0x000000605f627223 */ /* 0x080fe20000010862 */
[----:B------:R-:W-:Y:S01]  /*4f70*/  FFMA.FTZ R101, R39, R96, R101 ;  /* 0x0000006027657223 */ /* 0x000fe20000010065 */
[----:B------:R-:W-:Y:S02]  /*4f80*/  HADD2.F32 R96, -RZ, R37.H1_H1 ;  /* 0x30000025ff607230 */ /* 0x000fe40000004100 */
[-C--:B------:R-:W-:Y:S01]  /*4f90*/  FMUL.FTZ R37, R38, R31.reuse ;  /* 0x0000001f26257220 */ /* 0x080fe20000410000 */
[--C-:B------:R-:W-:Y:S01]  /*4fa0*/  HADD2.F32 R39, -RZ, R85.reuse.H0_H0 ;  /* 0x20000055ff277230 */ /* 0x100fe20000004100 */
[----:B------:R-:W-:Y:S01]  /*4fb0*/  F2FP.SATFINITE.E4M3.F32.PACK_AB_MERGE_C R99, R92, R100, R99 ;  /* 0x000000645c63723e */ /* 0x000fe20004807063 */
[----:B------:R-:W-:Y:S02]  /*4fc0*/  HADD2.F32 R85, -RZ, R85.H1_H1 ;  /* 0x30000055ff557230 */ /* 0x000fe40000004100 */
[C---:B------:R-:W-:Y:S01]  /*4fd0*/  FMUL.FTZ R31, R96.reuse, R31 ;  /* 0x0000001f601f7220 */ /* 0x040fe20000410000 */
[----:B------:R-:W-:Y:S01]  /*4fe0*/  FFMA.FTZ R37, R96, R93, -R37 ;  /* 0x0000005d60257223 */ /* 0x000fe20000010825 */
[----:B------:R-:W-:Y:S01]  /*4ff0*/  HADD2.F32 R96, -RZ, R87.H0_H0 ;  /* 0x20000057ff607230 */ /* 0x000fe20000004100 */
[----:B------:R-:W-:Y:S01]  /*5000*/  F2FP.SATFINITE.E4M3.F32.PACK_AB_MERGE_C R15, R11, R97, R94 ;  /* 0x000000610b0f723e */ /* 0x000fe2000480705e */
[----:B------:R-:W-:Y:S01]  /*5010*/  FFMA.FTZ R31, R38, R93, R31 ;  /* 0x0000005d261f7223 */ /* 0x000fe2000001001f */
[----:B------:R-:W-:Y:S01]  /*5020*/  HADD2.F32 R38, -RZ, R12.H0_H0 ;  /* 0x2000000cff267230 */ /* 0x000fe20000004100 */
[----:B------:R-:W-:Y:S01]  /*5030*/  F2FP.SATFINITE.E4M3.F32.PACK_AB_MERGE_C R98, R37, R98, RZ ;  /* 0x000000622562723e */ /* 0x000fe200048070ff */
[----:B------:R-:W-:-:S02]  /*5040*/  HADD2.F32 R93, -RZ, R8.H0_H0 ;  /* 0x20000008ff5d7230 */ /* 0x000fc40000004100 */
[----:B------:R-:W-:Y:S02]  /*5050*/  HADD2.F32 R87, -RZ, R87.H1_H1 ;  /* 0x30000057ff577230 */ /* 0x000fe40000004100 */
[CC--:B------:R-:W-:Y:S01]  /*5060*/  FMUL.FTZ R95, R38.reuse, R96.reuse ;  /* 0x00000060265f7220 */ /* 0x0c0fe20000410000 */
[----:B------:R-:W-:Y:S02]  /*5070*/  HADD2.F32 R12, -RZ, R12.H1_H1 ;  /* 0x3000000cff0c7230 */ /* 0x000fe40000004100 */
[C---:B------:R-:W-:Y:S01]  /*5080*/  FMUL.FTZ R96, R93.reuse, R96 ;  /* 0x000000605d607220 */ /* 0x040fe20000410000 */
[----:B------:R-:W-:Y:S02]  /*5090*/  HADD2.F32 R8, -RZ, R8.H1_H1 ;  /* 0x30000008ff087230 */ /* 0x000fe40000004100 */
[-C--:B------:R-:W-:Y:S01]  /*50a0*/  FFMA.FTZ R95, R93, R39.reuse, -R95 ;  /* 0x000000275d5f7223 */ /* 0x080fe2000001085f */
[-C--:B------:R-:W-:Y:S01]  /*50b0*/  F2FP.F16.E4M3.UNPACK_B R93, R86.reuse.H1 ;  /* 0x00000056ff5d723e */ /* 0x080fe200030006ff */
[----:B------:R-:W-:Y:S01]  /*50c0*/  FFMA.FTZ R96, R38, R39, R96 ;  /* 0x0000002726607223 */ /* 0x000fe20000010060 */
[-C--:B------:R-:W-:Y:S01]  /*50d0*/  FMUL.FTZ R39, R12, R87.reuse ;  /* 0x000000570c277220 */ /* 0x080fe20000410000 */
[C---:B------:R-:W-:Y:S01]  /*50e0*/  FMUL.FTZ R87, R8.reuse, R87 ;  /* 0x0000005708577220 */ /* 0x040fe20000410000 */
[----:B------:R-:W-:Y:S01]  /*50f0*/  IMAD.MOV.U32 R38, RZ, RZ, R10 ;  /* 0x000000ffff267224 */ /* 0x000fe200078e000a */
[----:B------:R-:W-:Y:S01]  /*5100*/  F2FP.F16.E4M3.UNPACK_B R86, R86 ;  /* 0x00000056ff56723e */ /* 0x000fe200020006ff */
[-C--:B------:R-:W-:Y:S01]  /*5110*/  FFMA.FTZ R8, R8, R85.reuse, -R39 ;  /* 0x0000005508087223 */ /* 0x080fe20000010827 */
[----:B------:R-:W-:Y:S01]  /*5120*/  FFMA.FTZ R37, R12, R85, R87 ;  /* 0x000000550c257223 */ /* 0x000fe20000010057 */
[----:B------:R-:W-:Y:S01]  /*5130*/  F2FP.F16.E4M3.UNPACK_B R39, R89.H1 ;  /* 0x00000059ff27723e */ /* 0x000fe200030006ff */
[----:B------:R-:W-:Y:S01]  /*5140*/  HADD2.F32 R102, -RZ, R93.H1_H1 ;  /* 0x3000005dff667230 */ /* 0x000fe20000004100 */
[----:B------:R-:W-:Y:S01]  /*5150*/  F2FP.F16.E4M3.UNPACK_B R85, R14.H1 ;  /* 0x0000000eff55723e */ /* 0x000fe200030006ff */
[----:B------:R-:W-:Y:S01]  /*5160*/  IMAD.MOV.U32 R9, RZ, RZ, R29 ;  /* 0x000000ffff097224 */ /* 0x000fe200078e001d */
[----:B------:R-:W-:Y:S01]  /*5170*/  F2FP.F16.E4M3.UNPACK_B R87, R38.H1 ;  /* 0x00000026ff57723e */ /* 0x000fe200030006ff */
[--C-:B------:R-:W-:Y:S01]  /*5180*/  HADD2.F32 R103, -RZ, R39.reuse.H0_H0 ;  /* 0x20000027ff677230 */ /* 0x100fe20000004100 */
[----:B------:R-:W-:Y:S01]  /*5190*/  F2FP.SATFINITE.E4M3.F32.PACK_AB_MERGE_C R8, R8, R95, R98 ;  /* 0x0000005f0808723e */ /* 0x000fe20004807062 */
[----:B------:R-:W-:Y:S01]  /*51a0*/  HADD2.F32 R98, -RZ, R39.H1_H1 ;  /* 0x30000027ff627230 */ /* 0x000fe20000004100 */
[----:B------:R-:W-:Y:S01]  /*51b0*/  F2FP.F16.E4M3.UNPACK_B R89, R89 ;  /* 0x00000059ff59723e */ /* 0x000fe200020006ff */
[----:B------:R-:W-:Y:S01]  /*51c0*/  HADD2.F32 R10, -RZ, R87.H0_H0 ;  /* 0x20000057ff0a7230 */ /* 0x000fe20000004100 */
[----:B------:R-:W-:Y:S01]  /*51d0*/  F2FP.F16.E4M3.UNPACK_B R14, R14 ;  /* 0x0000000eff0e723e */ /* 0x000fe200020006ff */
[----:B------:R-:W-:Y:S01]  /*51e0*/  HADD2.F32 R39, -RZ, R85.H1_H1 ;  /* 0x30000055ff277230 */ /* 0x000fe20000004100 */
[----:B------:R-:W-:Y:S01]  /*51f0*/  F2FP.F16.E4M3.UNPACK_B R38, R38 ;  /* 0x00000026ff26723e */ /* 0x000fe200020006ff */
[----:B------:R-:W-:Y:S01]  /*5200*/  HADD2.F32 R87, -RZ, R87.H1_H1 ;  /* 0x30000057ff577230 */ /* 0x000fe20000004100 */
[----:B------:R-:W-:Y:S01]  /*5210*/  F2FP.SATFINITE.E4M3.F32.PACK_AB_MERGE_C R31, R31, R101, RZ ;  /* 0x000000651f1f723e */ /* 0x000fe200048070ff */
[----:B------:R-:W-:-:S02]  /*5220*/  HADD2.F32 R12, -RZ, R85.H0_H0 ;  /* 0x20000055ff0c7230 */ /* 0x000fc40000004100 */
[-C--:B------:R-:W-:Y:S01]  /*5230*/  FMUL.FTZ R104, R39, R98.reuse ;  /* 0x0000006227687220 */ /* 0x080fe20000410000 */
[----:B------:R-:W-:Y:S02]  /*5240*/  HADD2.F32 R95, -RZ, R93.H0_H0 ;  /* 0x2000005dff5f7230 */ /* 0x000fe40000004100 */
[C---:B------:R-:W-:Y:S01]  /*5250*/  FMUL.FTZ R98, R87.reuse, R98 ;  /* 0x0000006257627220 */ /* 0x040fe20000410000 */
[----:B------:R-:W-:Y:S02]  /*5260*/  HADD2.F32 R93, -RZ, R38.H0_H0 ;  /* 0x20000026ff5d7230 */ /* 0x000fe40000004100 */
[-C--:B------:R-:W-:Y:S01]  /*5270*/  FFMA.FTZ R85, R87, R102.reuse, -R104 ;  /* 0x0000006657557223 */ /* 0x080fe20000010868 */
[----:B------:R-:W-:Y:S02]  /*5280*/  HADD2.F32 R87, -RZ, R14.H0_H0 ;  /* 0x2000000eff577230 */ /* 0x000fe40000004100 */
[----:B------:R-:W-:Y:S01]  /*5290*/  FFMA.FTZ R39, R39, R102, R98 ;  /* 0x0000006627277223 */ /* 0x000fe20000010062 */
[----:B------:R-:W-:-:S02]  /*52a0*/  HADD2.F32 R102, -RZ, R89.H0_H0 ;  /* 0x20000059ff667230 */ /* 0x000fc40000004100 */
[-C--:B------:R-:W-:Y:S01]  /*52b0*/  FMUL.FTZ R105, R12, R103.reuse ;  /* 0x000000670c697220 */ /* 0x080fe20000410000 */
[----:B------:R-:W-:Y:S02]  /*52c0*/  HADD2.F32 R98, -RZ, R86.H0_H0 ;  /* 0x20000056ff627230 */ /* 0x000fe40000004100 */
[C---:B------:R-:W-:Y:S01]  /*52d0*/  FMUL.FTZ R103, R10.reuse, R103 ;  /* 0x000000670a677220 */ /* 0x040fe20000410000 */
[----:B------:R-:W-:Y:S02]  /*52e0*/  HADD2.F32 R89, -RZ, R89.H1_H1 ;  /* 0x30000059ff597230 */ /* 0x000fe40000004100 */
[-C--:B------:R-:W-:Y:S01]  /*52f0*/  FMUL.FTZ R104, R87, R102.reuse ;  /* 0x0000006657687220 */ /* 0x080fe20000410000 */
[----:B------:R-:W-:Y:S01]  /*5300*/  FMUL.FTZ R102, R93, R102 ;  /* 0x000000665d667220 */ /* 0x000fe20000410000 */
[----:B------:R-:W-:Y:S02]  /*5310*/  HADD2.F32 R14, -RZ, R14.H1_H1 ;  /* 0x3000000eff0e7230 */ /* 0x000fe40000004100 */
[----:B------:R-:W-:Y:S01]  /*5320*/  FFMA.FTZ R10, R10, R95, -R105 ;  /* 0x0000005f0a0a7223 */ /* 0x000fe20000010869 */
[----:B------:R-:W-:-:S02]  /*5330*/  HADD2.F32 R38, -RZ, R38.H1_H1 ;  /* 0x30000026ff267230 */ /* 0x000fc40000004100 */
[----:B------:R-:W-:Y:S01]  /*5340*/  FFMA.FTZ R12, R12, R95, R103 ;  /* 0x0000005f0c0c7223 */ /* 0x000fe20000010067 */
[-C--:B------:R-:W-:Y:S01]  /*5350*/  FFMA.FTZ R102, R87, R98.reuse, R102 ;  /* 0x0000006257667223 */ /* 0x080fe20000010066 */
[----:B------:R-:W-:Y:S02]  /*5360*/  HADD2.F32 R87, -RZ, R86.H1_H1 ;  /* 0x30000056ff577230 */ /* 0x000fe40000004100 */
[-C--:B------:R-:W-:Y:S01]  /*5370*/  FMUL.FTZ R95, R14, R89.reuse ;  /* 0x000000590e5f7220 */ /* 0x080fe20000410000 */
[C---:B------:R-:W-:Y:S01]  /*5380*/  FMUL.FTZ R89, R38.reuse, R89 ;  /* 0x0000005926597220 */ /* 0x040fe20000410000 */
[----:B------:R-:W-:Y:S01]  /*5390*/  FFMA.FTZ R93, R93, R98, -R104 ;  /* 0x000000625d5d7223 */ /* 0x000fe20000010868 */
[----:B------:R-:W-:Y:S01]  /*53a0*/  F2FP.SATFINITE.E4M3.F32.PACK_AB_MERGE_C R10, R85, R10, RZ ;  /* 0x0000000a550a723e */ /* 0x000fe200048070ff */
[-C--:B------:R-:W-:Y:S01]  /*53b0*/  FFMA.FTZ R38, R38, R87.reuse, -R95 ;  /* 0x0000005726267223 */ /* 0x080fe2000001085f */
[----:B------:R-:W-:Y:S01]  /*53c0*/  FFMA.FTZ R89, R14, R87, R89 ;  /* 0x000000570e597223 */ /* 0x000fe20000010059 */
[----:B------:R-:W-:Y:S01]  /*53d0*/  F2FP.SATFINITE.E4M3.F32.PACK_AB_MERGE_C R39, R39, R12, RZ ;  /* 0x0000000c2727723e */ /* 0x000fe200048070ff */
[----:B------:R-:W-:Y:S01]  /*53e0*/  IMAD.MOV.U32 R11, RZ, RZ, R99 ;  /* 0x000000ffff0b7224 */ /* 0x000fe200078e0063 */
[----:B------:R-:W-:-:S02]  /*53f0*/  F2FP.SATFINITE.E4M3.F32.PACK_AB_MERGE_C R12, R37, R96, R31 ;  /* 0x00000060250c723e */ /* 0x000fc4000480701f */
[----:B------:R-:W-:Y:S02]  /*5400*/  F2FP.SATFINITE.E4M3.F32.PACK_AB_MERGE_C R10, R38, R93, R10 ;  /* 0x0000005d260a723e */ /* 0x000fe4000480700a */
[----:B------:R-:W-:-:S07]  /*5410*/  F2FP.SATFINITE.E4M3.F32.PACK_AB_MERGE_C R14, R89, R102, R39 ;  /* 0x00000066590e723e */ /* 0x000fce0004807027 */
.L_x_399:
[----:B------:R-:W-:Y:S05]  /*5420*/  BSYNC B2 ;  /* 0x0000000000027941 */ /* 0x000fea0003800000 */
.L_x_398:
[----:B---3--:R-:W-:-:S04]  /*5430*/  IADD3 R28, P3, R48, R79, RZ ;  /* 0x0000004f301c7210 */ /* 0x008fc80007f7e0ff */
[----:B------:R-:W-:Y:S02]  /*5440*/  LEA.HI.X.SX32 R29, R48, R78, 0x1, P3 ;  /* 0x0000004e301d7211 */ /* 0x000fe400018f0eff */
[----:B------:R-:W-:-:S03]  /*5450*/  ISETP.GE.AND P3, PT, R91, R84, PT ;  /* 0x000000545b00720c */ /* 0x000fc60003f66270 */
[----:B0-----:R4:W-:Y:S10]  /*5460*/  ST.E.128 desc[UR40][R28.64], R8 ;  /* 0x000000081c007985 */ /* 0x0019f4000c101d28 */
[----:B------:R-:W-:-:S04]  /*5470*/  @!P3 IADD3 R30, P4, R79, R91, RZ ;  /* 0x0000005b4f1eb210 */ /* 0x000fc80007f9e0ff */
[----:B------:R-:W-:-:S05]  /*5480*/  @!P3 LEA.HI.X.SX32 R31, R91, R78, 0x1, P4 ;  /* 0x0000004e5b1fb211 */ /* 0x000fca00020f0eff */
[----:B--2---:R4:W-:Y:S04]  /*5490*/  @!P3 ST.E.128 desc[UR40][R30.64], R12 ;  /* 0x0000000c1e00b985 */ /* 0x0049e8000c101d28 */
.L_x_397:
[----:B------:R-:W-:Y:S05]  /*54a0*/  BSYNC B1 ;  /* 0x0000000000017941 */ /* 0x000fea0003800000 */
.L_x_396:
[----:B------:R-:W-:-:S13]  /*54b0*/  ISETP.NE.AND P3, PT, R53, RZ, PT ;  /* 0x000000ff3500720c */ /* 0x000fda0003f65270 */
[----:B------:R-:W-:Y:S05]  /*54c0*/  @!P3 BRA `(.L_x_379) ;  /* 0x0000001000acb947 */ /* 0x000fea0003800000 */
[----:B----4-:R-:W4:Y:S04]  /*54d0*/  LDL R8, [R1+0x28] ;  /* 0x0000280001087983 */ /* 0x010f280000100800 */
[----:B0-----:R-:W5:Y:S04]  /*54e0*/  LDL R11, [R1+0x8] ;  /* 0x00000800010b7983 */ /* 0x001f680000100800 */
[----:B------:R-:W5:Y:S04]  /*54f0*/  LDL R10, [R1+0x98] ;  /* 0x00009800010a7983 */ /* 0x000f680000100800 */
[----:B------:R-:W5:Y:S01]  /*5500*/  LDL R9, [R1+0x20] ;  /* 0x0000200001097983 */ /* 0x000f620000100800 */
[----:B---3--:R-:W-:-:S04]  /*5510*/  IADD3 R28, P3, R3, R79, RZ ;  /* 0x0000004f031c7210 */ /* 0x008fc80007f7e0ff */
[----:B--2---:R-:W-:Y:S02]  /*5520*/  LEA.HI.X.SX32 R29, R3, R78, 0x1, P3 ;  /* 0x0000004e031d7211 */ /* 0x004fe400018f0eff */
[----:B------:R-:W-:Y:S01]  /*5530*/  ISETP.GE.AND P3, PT, R67, R77, PT ;  /* 0x0000004d4300720c */ /* 0x000fe20003f66270 */
[----:B------:R-:W-:Y:S01]  /*5540*/  BSSY B1, `(.L_x_400) ;  /* 0x00000e6000017945 */ /* 0x000fe20003800000 */
[----:B----4-:R-:W-:-:S04]  /*5550*/  LOP3.LUT P4, RZ, R8, 0x1, RZ, 0xc0, !PT ;  /* 0x0000000108ff7812 */ /* 0x010fc8000788c0ff */
[----:B------:R-:W-:Y:S01]  /*5560*/  SEL R90, R55, R90, !P4 ;  /* 0x0000005a375a7207 */ /* 0x000fe20006000000 */
[----:B-----5:R-:W-:Y:S02]  /*5570*/  IMAD.MOV.U32 R12, RZ, RZ, R11 ;  /* 0x000000ffff0c7224 */ /* 0x020fe400078e000b */
[----:B------:R-:W-:Y:S02]  /*5580*/  IMAD.MOV.U32 R11, RZ, RZ, R10 ;  /* 0x000000ffff0b7224 */ /* 0x000fe400078e000a */
[----:B------:R-:W-:Y:S01]  /*5590*/  IMAD.MOV.U32 R10, RZ, RZ, R9 ;  /* 0x000000ffff0a7224 */ /* 0x000fe200078e0009 */
[----:B------:R-:W-:-:S04]  /*55a0*/  SHF.R.S32.HI R9, RZ, 0x1f, R90 ;  /* 0x0000001fff097819 */ /* 0x000fc8000001145a */
[----:B------:R-:W-:-:S04]  /*55b0*/  LEA.HI R9, R9, R90, RZ, 0x5 ;  /* 0x0000005a09097211 */ /* 0x000fc800078f28ff */
[----:B------:R-:W-:-:S04]  /*55c0*/  SHF.R.S32.HI R9, RZ, 0x5, R9 ;  /* 0x00000005ff097819 */ /* 0x000fc80000011409 */
[----:B------:R-:W-:-:S04]  /*55d0*/  LEA.HI.SX32 R9, R64, R9, 0x1c ;  /* 0x0000000940097211 */ /* 0x000fc800078fe2ff */
[C---:B------:R-:W-:Y:S02]  /*55e0*/  LEA.HI R8, R9.reuse, R9, RZ, 0x1 ;  /* 0x0000000909087211 */ /* 0x040fe400078f08ff */
[----:B------:R-:W-:-:S03]  /*55f0*/  SHF.L.U32 R31, R9, 0x4, RZ ;  /* 0x00000004091f7819 */ /* 0x000fc600000006ff */
[----:B------:R-:W-:Y:S01]  /*5600*/  IMAD.SHL.U32 R9, R8, 0x800, RZ ;  /* 0x0000080008097824 */ /* 0x000fe200078e00ff */
[----:B------:R-:W-:-:S04]  /*5610*/  LOP3.LUT R8, R12, 0x10, R31, 0xf8, !PT ;  /* 0x000000100c087812 */ /* 0x000fc800078ef81f */
[----:B------:R-:W-:Y:S02]  /*5620*/  LOP3.LUT R9, R9, 0xfffff000, RZ, 0xc0, !PT ;  /* 0xfffff00009097812 */ /* 0x000fe400078ec0ff */
[----:B------:R-:W-:-:S04]  /*5630*/  LOP3.LUT R8, R8, R11, RZ, 0x3c, !PT ;  /* 0x0000000b08087212 */ /* 0x000fc800078e3cff */
[----:B------:R-:W-:Y:S01]  /*5640*/  IADD3 R8, R8, R9, R10 ;  /* 0x0000000908087210 */ /* 0x000fe20007ffe00a */
[----:B------:R-:W-:-:S04]  /*5650*/  IMAD R9, R19, 0x3000, R62 ;  /* 0x0000300013097824 */ /* 0x000fc800078e023e */
[----:B------:R-:W-:Y:S02]  /*5660*/  IMAD R11, R19, 0x3000, R8 ;  /* 0x00003000130b7824 */ /* 0x000fe400078e0208 */
[C---:B------:R-:W-:Y:S02]  /*5670*/  IMAD.IADD R9, R18.reuse, 0x1, R9 ;  /* 0x0000000112097824 */ /* 0x040fe400078e0209 */
[----:B------:R-:W-:-:S04]  /*5680*/  IMAD.IADD R12, R18, 0x1, R11 ;  /* 0x00000001120c7824 */ /* 0x000fc800078e020b */
[----:B------:R-:W0:Y:S04]  /*5690*/  LDS.128 R8, [R9+0x13800] ;  /* 0x0138000009087984 */ /* 0x000e280000000c00 */
[----:B------:R-:W2:Y:S01]  /*56a0*/  LDS.128 R12, [R12+0x13800] ;  /* 0x013800000c0c7984 */ /* 0x000ea20000000c00 */
[----:B------:R-:W-:Y:S05]  /*56b0*/  @P3 BRA `(.L_x_401) ;  /* 0x0000000c00383947 */ /* 0x000fea0003800000 */
[--C-:B------:R-:W-:Y:S01]  /*56c0*/  SHF.R.U32.HI R86, RZ, 0x8, R5.reuse ;  /* 0x00000008ff567819 */ /* 0x100fe20000011605 */
[----:B0-----:R-:W-:Y:S01]  /*56d0*/  IMAD.MOV.U32 R30, RZ, RZ, R8 ;  /* 0x000000ffff1e7224 */ /* 0x001fe200078e0008 */
[----:B------:R-:W-:Y:S01]  /*56e0*/  LOP3.LUT R34, R5, 0xff0000ff, RZ, 0xc0, !PT ;  /* 0xff0000ff05227812 */ /* 0x000fe200078ec0ff */
[----:B--2---:R-:W-:Y:S01]  /*56f0*/  IMAD.MOV.U32 R32, RZ, RZ, R12 ;  /* 0x000000ffff207224 */ /* 0x004fe200078e000c */
[----:B------:R-:W-:Y:S02]  /*5700*/  SHF.R.U32.HI R85, RZ, 0x10, R5 ;  /* 0x00000010ff557819 */ /* 0x000fe40000011605 */
[----:B------:R-:W-:Y:S02]  /*5710*/  SHF.R.U32.HI R77, RZ, 0x8, R7 ;  /* 0x00000008ff4d7819 */ /* 0x000fe40000011607 */
[----:B------:R-:W-:Y:S02]  /*5720*/  SHF.R.U32.HI R37, RZ, 0x8, R33 ;  /* 0x00000008ff257819 */ /* 0x000fe40000011621 */
[----:B------:R-:W-:-:S02]  /*5730*/  LOP3.LUT R36, R33, 0xff0000ff, RZ, 0xc0, !PT ;  /* 0xff0000ff21247812 */ /* 0x000fc400078ec0ff */
[----:B------:R-:W-:Y:S01]  /*5740*/  SHF.R.U32.HI R5, RZ, 0x10, R33 ;  /* 0x00000010ff057819 */ /* 0x000fe20000011621 */
[----:B------:R-:W-:Y:S01]  /*5750*/  IMAD.SHL.U32 R33, R86, 0x100, RZ ;  /* 0x0000010056217824 */ /* 0x000fe200078e00ff */
[----:B------:R-:W-:Y:S01]  /*5760*/  LOP3.LUT R6, R7, 0xff0000ff, RZ, 0xc0, !PT ;  /* 0xff0000ff07067812 */ /* 0x000fe200078ec0ff */
[----:B------:R-:W-:Y:S01]  /*5770*/  IMAD.SHL.U32 R37, R37, 0x100, RZ ;  /* 0x0000010025257824 */ /* 0x000fe200078e00ff */
[----:B------:R-:W-:Y:S01]  /*5780*/  SHF.R.U32.HI R4, RZ, 0x10, R7 ;  /* 0x00000010ff047819 */ /* 0x000fe20000011607 */
[----:B------:R-:W-:Y:S01]  /*5790*/  IMAD.U32 R5, R5, 0x10000, RZ ;  /* 0x0001000005057824 */ /* 0x000fe200078e00ff */
[--C-:B------:R-:W-:Y:S02]  /*57a0*/  SHF.R.U32.HI R38, RZ, 0x8, R35.reuse ;  /* 0x00000008ff267819 */ /* 0x100fe40000011623 */
[----:B------:R-:W-:Y:S01]  /*57b0*/  LOP3.LUT R39, R35, 0xff0000ff, RZ, 0xc0, !PT ;  /* 0xff0000ff23277812 */ /* 0x000fe200078ec0ff */
[----:B------:R-:W-:Y:S01]  /*57c0*/  IMAD.U32 R4, R4, 0x10000, RZ ;  /* 0x0001000004047824 */ /* 0x000fe200078e00ff */
[----:B------:R-:W-:Y:S01]  /*57d0*/  SHF.R.U32.HI R7, RZ, 0x10, R35 ;  /* 0x00000010ff077819 */ /* 0x000fe20000011623 */
[----:B------:R-:W-:Y:S01]  /*57e0*/  IMAD.SHL.U32 R35, R77, 0x100, RZ ;  /* 0x000001004d237824 */ /* 0x000fe200078e00ff */
[----:B------:R-:W-:Y:S01]  /*57f0*/  LOP3.LUT R33, R34, 0xff00, R33, 0xf8, !PT ;  /* 0x0000ff0022217812 */ /* 0x000fe200078ef821 */
[----:B------:R-:W-:Y:S01]  /*5800*/  IMAD.SHL.U32 R12, R38, 0x100, RZ ;  /* 0x00000100260c7824 */ /* 0x000fe200078e00ff */
[----:B------:R-:W-:Y:S01]  /*5810*/  SHF.L.U32 R8, R85, 0x10, RZ ;  /* 0x0000001055087819 */ /* 0x000fe200000006ff */
[----:B------:R-:W-:Y:S01]  /*5820*/  IMAD.U32 R86, R7, 0x10000, RZ ;  /* 0x0001000007567824 */ /* 0x000fe200078e00ff */
[----:B------:R-:W-:-:S02]  /*5830*/  LOP3.LUT R35, R6, 0xff00, R35, 0xf8, !PT ;  /* 0x0000ff0006237812 */ /* 0x000fc400078ef823 */
[----:B------:R-:W-:Y:S02]  /*5840*/  LOP3.LUT R38, R36, 0xff00, R37, 0xf8, !PT ;  /* 0x0000ff0024267812 */ /* 0x000fe400078ef825 */
[----:B------:R-:W-:Y:S02]  /*5850*/  LOP3.LUT R6, R33, 0xff0000, R8, 0xf8, !PT ;  /* 0x00ff000021067812 */ /* 0x000fe400078ef808 */
[----:B------:R-:W-:Y:S02]  /*5860*/  F2FP.F16.E4M3.UNPACK_B R36, R83.H1 ;  /* 0x00000053ff24723e */ /* 0x000fe400030006ff */
[----:B------:R-:W-:Y:S02]  /*5870*/  F2FP.F16.E4M3.UNPACK_B R34, R32.H1 ;  /* 0x00000020ff22723e */ /* 0x000fe400030006ff */
[----:B------:R-:W-:Y:S02]  /*5880*/  F2FP.F16.E4M3.UNPACK_B R33, R30.H1 ;  /* 0x0000001eff21723e */ /* 0x000fe400030006ff */
[----:B------:R-:W-:Y:S01]  /*5890*/  LOP3.LUT R4, R35, 0xff0000, R4, 0xf8, !PT ;  /* 0x00ff000023047812 */ /* 0x000fe200078ef804 */
[----:B------:R-:W-:Y:S01]  /*58a0*/  HADD2.F32 R8, -RZ, R34.H0_H0 ;  /* 0x20000022ff087230 */ /* 0x000fe20000004100 */
[----:B------:R-:W-:Y:S01]  /*58b0*/  LOP3.LUT R77, R39, 0xff00, R12, 0xf8, !PT ;  /* 0x0000ff00274d7812 */ /* 0x000fe200078ef80c */
[--C-:B------:R-:W-:Y:S01]  /*58c0*/  HADD2.F32 R39, -RZ, R36.reuse.H0_H0 ;  /* 0x20000024ff277230 */ /* 0x100fe20000004100 */
[----:B------:R-:W-:Y:S01]  /*58d0*/  F2FP.F16.E4M3.UNPACK_B R35, R81.H1 ;  /* 0x00000051ff23723e */ /* 0x000fe200030006ff */
[----:B------:R-:W-:Y:S01]  /*58e0*/  HADD2.F32 R12, -RZ, R33.H0_H0 ;  /* 0x20000021ff0c7230 */ /* 0x000fe20000004100 */
[----:B------:R-:W-:Y:S01]  /*58f0*/  LOP3.LUT R7, R38, 0xff0000, R5, 0xf8, !PT ;  /* 0x00ff000026077812 */ /* 0x000fe200078ef805 */
[----:B------:R-:W-:-:S02]  /*5900*/  HADD2.F32 R36, -RZ, R36.H1_H1 ;  /* 0x30000024ff247230 */ /* 0x000fc40000004100 */
[-C--:B------:R-:W-:Y:S01]  /*5910*/  FMUL.FTZ R85, R8, R39.reuse ;  /* 0x0000002708557220 */ /* 0x080fe20000410000 */
[--C-:B------:R-:W-:Y:S02]  /*5920*/  HADD2.F32 R37, -RZ, R35.reuse.H0_H0 ;  /* 0x20000023ff257230 */ /* 0x100fe40000004100 */
[----:B------:R-:W-:Y:S01]  /*5930*/  FMUL.FTZ R39, R12, R39 ;  /* 0x000000270c277220 */ /* 0x000fe20000410000 */
[----:B------:R-:W-:Y:S01]  /*5940*/  HADD2.F32 R38, -RZ, R35.H1_H1 ;  /* 0x30000023ff267230 */ /* 0x000fe20000004100 */
[----:B------:R-:W-:Y:S01]  /*5950*/  F2FP.F16.E4M3.UNPACK_B R83, R83 ;  /* 0x00000053ff53723e */ /* 0x000fe200020006ff */
[----:B------:R-:W-:Y:S01]  /*5960*/  HADD2.F32 R33, -RZ, R33.H1_H1 ;  /* 0x30000021ff217230 */ /* 0x000fe20000004100 */
[----:B------:R-:W-:Y:S01]  /*5970*/  F2FP.F16.E4M3.UNPACK_B R32, R32 ;  /* 0x00000020ff20723e */ /* 0x000fe200020006ff */
[----:B------:R-:W-:Y:S01]  /*5980*/  HADD2.F32 R35, -RZ, R34.H1_H1 ;  /* 0x30000022ff237230 */ /* 0x000fe20000004100 */
[----:B------:R-:W-:Y:S01]  /*5990*/  F2FP.F16.E4M3.UNPACK_B R34, R30 ;  /* 0x0000001eff22723e */ /* 0x000fe200020006ff */
[----:B------:R-:W-:Y:S01]  /*59a0*/  FFMA.FTZ R8, R8, R37, R39 ;  /* 0x0000002508087223 */ /* 0x000fe20000010027 */
[----:B------:R-:W-:Y:S01]  /*59b0*/  LOP3.LUT R5, R77, 0xff0000, R86, 0xf8, !PT ;  /* 0x00ff00004d057812 */ /* 0x000fe200078ef856 */
[-C--:B------:R-:W-:Y:S01]  /*59c0*/  FMUL.FTZ R90, R33, R36.reuse ;  /* 0x00000024215a7220 */ /* 0x080fe20000410000 */
[----:B------:R-:W-:Y:S01]  /*59d0*/  F2FP.F16.E4M3.UNPACK_B R81, R81 ;  /* 0x00000051ff51723e */ /* 0x000fe200020006ff */
[----:B------:R-:W-:Y:S01]  /*59e0*/  FMUL.FTZ R86, R35, R36 ;  /* 0x0000002423567220 */ /* 0x000fe20000410000 */
[----:B------:R-:W-:-:S02]  /*59f0*/  HADD2.F32 R39, -RZ, R83.H0_H0 ;  /* 0x20000053ff277230 */ /* 0x000fc40000004100 */
[----:B------:R-:W-:Y:S01]  /*5a00*/  FFMA.FTZ R12, R12, R37, -R85 ;  /* 0x000000250c0c7223 */ /* 0x000fe20000010855 */
[----:B------:R-:W-:Y:S02]  /*5a10*/  HADD2.F32 R36, -RZ, R32.H0_H0 ;  /* 0x20000020ff247230 */ /* 0x000fe40000004100 */
[-C--:B------:R-:W-:Y:S01]  /*5a20*/  FFMA.FTZ R33, R33, R38.reuse, -R86 ;  /* 0x0000002621217223 */ /* 0x080fe20000010856 */
[----:B------:R-:W-:Y:S02]  /*5a30*/  HADD2.F32 R30, -RZ, R34.H0_H0 ;  /* 0x20000022ff1e7230 */ /* 0x000fe40000004100 */
[----:B------:R-:W-:Y:S01]  /*5a40*/  FFMA.FTZ R35, R35, R38, R90 ;  /* 0x0000002623237223 */ /* 0x000fe2000001005a */
[----:B------:R-:W-:Y:S02]  /*5a50*/  HADD2.F32 R37, -RZ, R81.H0_H0 ;  /* 0x20000051ff257230 */ /* 0x000fe40000004100 */
[----:B------:R-:W-:Y:S01]  /*5a60*/  FMUL.FTZ R77, R36, R39 ;  /* 0x00000027244d7220 */ /* 0x000fe20000410000 */
[----:B------:R-:W-:-:S02]  /*5a70*/  HADD2.F32 R83, -RZ, R83.H1_H1 ;  /* 0x30000053ff537230 */ /* 0x000fc40000004100 */
[C---:B------:R-:W-:Y:S01]  /*5a80*/  FMUL.FTZ R85, R30.reuse, R39 ;  /* 0x000000271e557220 */ /* 0x040fe20000410000 */
[----:B------:R-:W-:Y:S02]  /*5a90*/  HADD2.F32 R39, -RZ, R32.H1_H1 ;  /* 0x30000020ff277230 */ /* 0x000fe40000004100 */
[-C--:B------:R-:W-:Y:S01]  /*5aa0*/  FFMA.FTZ R30, R30, R37.reuse, -R77 ;  /* 0x000000251e1e7223 */ /* 0x080fe2000001084d */
[----:B------:R-:W-:Y:S02]  /*5ab0*/  HADD2.F32 R34, -RZ, R34.H1_H1 ;  /* 0x30000022ff227230 */ /* 0x000fe40000004100 */
[----:B------:R-:W-:Y:S01]  /*5ac0*/  FFMA.FTZ R32, R36, R37, R85 ;  /* 0x0000002524207223 */ /* 0x000fe20000010055 */
[----:B------:R-:W-:Y:S02]  /*5ad0*/  HADD2.F32 R36, -RZ, R81.H1_H1 ;  /* 0x30000051ff247230 */ /* 0x000fe40000004100 */
[-C--:B------:R-:W-:Y:S01]  /*5ae0*/  FMUL.FTZ R37, R39, R83.reuse ;  /* 0x0000005327257220 */ /* 0x080fe20000410000 */
[----:B------:R-:W-:Y:S01]  /*5af0*/  F2FP.F16.E4M3.UNPACK_B R77, R82.H1 ;  /* 0x00000052ff4d723e */ /* 0x000fe200030006ff */
[C---:B------:R-:W-:Y:S01]  /*5b00*/  FMUL.FTZ R90, R34.reuse, R83 ;  /* 0x00000053225a7220 */ /* 0x040fe20000410000 */
[----:B------:R-:W-:Y:S01]  /*5b10*/  F2FP.F16.E4M3.UNPACK_B R38, R14.H1 ;  /* 0x0000000eff26723e */ /* 0x000fe200030006ff */
[----:B------:R-:W-:Y:S01]  /*5b20*/  FFMA.FTZ R37, R34, R36, -R37 ;  /* 0x0000002422257223 */ /* 0x000fe20000010825 */
[----:B------:R-:W-:Y:S01]  /*5b30*/  F2FP.F16.E4M3.UNPACK_B R34, R10.H1 ;  /* 0x0000000aff22723e */ /* 0x000fe200030006ff */
[----:B------:R-:W-:Y:S01]  /*5b40*/  HADD2.F32 R86, -RZ, R77.H0_H0 ;  /* 0x2000004dff567230 */ /* 0x000fe20000004100 */
[----:B------:R-:W-:Y:S01]  /*5b50*/  F2FP.F16.E4M3.UNPACK_B R83, R80.H1 ;  /* 0x00000050ff53723e */ /* 0x000fe200030006ff */
[----:B------:R-:W-:-:S02]  /*5b60*/  HADD2.F32 R81, -RZ, R38.H0_H0 ;  /* 0x20000026ff517230 */ /* 0x000fc40000004100 */
[----:B------:R-:W-:Y:S01]  /*5b70*/  FFMA.FTZ R39, R39, R36, R90 ;  /* 0x0000002427277223 */ /* 0x000fe2000001005a */
[----:B------:R-:W-:Y:S01]  /*5b80*/  HADD2.F32 R36, -RZ, R34.H0_H0 ;  /* 0x20000022ff247230 */ /* 0x000fe20000004100 */
[----:B------:R-:W-:Y:S01]  /*5b90*/  F2FP.F16.E4M3.UNPACK_B R10, R10 ;  /* 0x0000000aff0a723e */ /* 0x000fe200020006ff */
[----:B------:R-:W-:Y:S02]  /*5ba0*/  HADD2.F32 R85, -RZ, R83.H0_H0 ;  /* 0x20000053ff557230 */ /* 0x000fe40000004100 */
[-C--:B------:R-:W-:Y:S01]  /*5bb0*/  FMUL.FTZ R89, R81, R86.reuse ;  /* 0x0000005651597220 */ /* 0x080fe20000410000 */
[----:B------:R-:W-:Y:S02]  /*5bc0*/  HADD2.F32 R87, -RZ, R77.H1_H1 ;  /* 0x3000004dff577230 */ /* 0x000fe40000004100 */
[----:B------:R-:W-:Y:S01]  /*5bd0*/  FMUL.FTZ R86, R36, R86 ;  /* 0x0000005624567220 */ /* 0x000fe20000410000 */
[----:B------:R-:W-:Y:S01]  /*5be0*/  HADD2.F32 R38, -RZ, R38.H1_H1 ;  /* 0x30000026ff267230 */ /* 0x000fe20000004100 */
[----:B------:R-:W-:Y:S01]  /*5bf0*/  F2FP.SATFINITE.E4M3.F32.PACK_AB_MERGE_C R12, R33, R12, RZ ;  /* 0x0000000c210c723e */ /* 0x000fe200048070ff */
[----:B------:R-:W-:-:S02]  /*5c00*/  HADD2.F32 R77, -RZ, R34.H1_H1 ;  /* 0x30000022ff4d7230 */ /* 0x000fc40000004100 */
[----:B------:R-:W-:Y:S01]  /*5c10*/  FFMA.FTZ R34, R36, R85, -R89 ;  /* 0x0000005524227223 */ /* 0x000fe20000010859 */
[----:B------:R-:W-:Y:S02]  /*5c20*/  HADD2.F32 R83, -RZ, R83.H1_H1 ;  /* 0x30000053ff537230 */ /* 0x000fe40000004100 */
[C---:B------:R-:W-:Y:S01]  /*5c30*/  FMUL.FTZ R90, R38.reuse, R87 ;  /* 0x00000057265a7220 */ /* 0x040fe20000410000 */
[----:B------:R-:W-:Y:S01]  /*5c40*/  FFMA.FTZ R36, R81, R85, R86 ;  /* 0x0000005551247223 */ /* 0x000fe20000010056 */
[C---:B------:R-:W-:Y:S01]  /*5c50*/  FMUL.FTZ R87, R77.reuse, R87 ;  /* 0x000000574d577220 */ /* 0x040fe20000410000 */
[----:B------:R-:W-:Y:S01]  /*5c60*/  F2FP.F16.E4M3.UNPACK_B R85, R82 ;  /* 0x00000052ff55723e */ /* 0x000fe200020006ff */
[-C--:B------:R-:W-:Y:S01]  /*5c70*/  FFMA.FTZ R77, R77, R83.reuse, -R90 ;  /* 0x000000534d4d7223 */ /* 0x080fe2000001085a */
[----:B------:R-:W-:Y:S01]  /*5c80*/  F2FP.F16.E4M3.UNPACK_B R82, R14 ;  /* 0x0000000eff52723e */ /* 0x000fe200020006ff */
[----:B------:R-:W-:Y:S01]  /*5c90*/  FFMA.FTZ R81, R38, R83, R87 ;  /* 0x0000005326517223 */ /* 0x000fe20000010057 */
[----:B------:R-:W-:Y:S01]  /*5ca0*/  F2FP.F16.E4M3.UNPACK_B R83, R80 ;  /* 0x00000050ff53723e */ /* 0x000fe200020006ff */
[--C-:B------:R-:W-:Y:S01]  /*5cb0*/  HADD2.F32 R87, -RZ, R85.reuse.H0_H0 ;  /* 0x20000055ff577230 */ /* 0x100fe20000004100 */
[----:B------:R-:W-:Y:S01]  /*5cc0*/  F2FP.SATFINITE.E4M3.F32.PACK_AB_MERGE_C R35, R35, R8, RZ ;  /* 0x000000082323723e */ /* 0x000fe200048070ff */
[--C-:B------:R-:W-:Y:S01]  /*5cd0*/  HADD2.F32 R80, -RZ, R82.reuse.H0_H0 ;  /* 0x20000052ff507230 */ /* 0x100fe20000004100 */
[----:B------:R-:W-:Y:S01]  /*5ce0*/  F2FP.SATFINITE.E4M3.F32.PACK_AB_MERGE_C R8, R37, R30, R12 ;  /* 0x0000001e2508723e */ /* 0x000fe2000480700c */
[----:B------:R-:W-:Y:S01]  /*5cf0*/  HADD2.F32 R89, -RZ, R85.H1_H1 ;  /* 0x30000055ff597230 */ /* 0x000fe20000004100 */
[----:B------:R-:W-:Y:S01]  /*5d00*/  F2FP.SATFINITE.E4M3.F32.PACK_AB_MERGE_C R77, R77, R34, RZ ;  /* 0x000000224d4d723e */ /* 0x000fe200048070ff */
[----:B------:R-:W-:Y:S01]  /*5d10*/  HADD2.F32 R82, -RZ, R82.H1_H1 ;  /* 0x30000052ff527230 */ /* 0x000fe20000004100 */
[----:B------:R-:W-:Y:S01]  /*5d20*/  F2FP.SATFINITE.E4M3.F32.PACK_AB_MERGE_C R12, R39, R32, R35 ;  /* 0x00000020270c723e */ /* 0x000fe20004807023 */
[----:B------:R-:W-:-:S02]  /*5d30*/  HADD2.F32 R14, -RZ, R10.H0_H0 ;  /* 0x2000000aff0e7230 */ /* 0x000fc40000004100 */
[----:B------:R-:W-:Y:S01]  /*5d40*/  FMUL.FTZ R91, R80, R87 ;  /* 0x00000057505b7220 */ /* 0x000fe20000410000 */
[----:B------:R-:W-:Y:S02]  /*5d50*/  HADD2.F32 R38, -RZ, R10.H1_H1 ;  /* 0x3000000aff267230 */ /* 0x000fe40000004100 */
[----:B------:R-:W-:Y:S01]  /*5d60*/  FMUL.FTZ R93, R82, R89 ;  /* 0x00000059525d7220 */ /* 0x000fe20000410000 */
[--C-:B------:R-:W-:Y:S01]  /*5d70*/  HADD2.F32 R85, -RZ, R83.reuse.H0_H0 ;  /* 0x20000053ff557230 */ /* 0x100fe20000004100 */
[----:B------:R-:W-:Y:S01]  /*5d80*/  F2FP.F16.E4M3.UNPACK_B R33, R13 ;  /* 0x0000000dff21723e */ /* 0x000fe200020006ff */
[----:B------:R-:W-:Y:S01]  /*5d90*/  HADD2.F32 R83, -RZ, R83.H1_H1 ;  /* 0x30000053ff537230 */ /* 0x000fe20000004100 */
[----:B------:R-:W-:Y:S01]  /*5da0*/  F2FP.F16.E4M3.UNPACK_B R34, R7 ;  /* 0x00000007ff22723e */ /* 0x000fe200020006ff */
[----:B------:R-:W-:Y:S01]  /*5db0*/  FMUL.FTZ R87, R14, R87 ;  /* 0x000000570e577220 */ /* 0x000fe20000410000 */
[----:B------:R-:W-:Y:S01]  /*5dc0*/  F2FP.F16.E4M3.UNPACK_B R32, R9 ;  /* 0x00000009ff20723e */ /* 0x000fe200020006ff */
[----:B------:R-:W-:Y:S01]  /*5dd0*/  FMUL.FTZ R89, R38, R89 ;  /* 0x0000005926597220 */ /* 0x000fe20000410000 */
[----:B------:R-:W-:Y:S01]  /*5de0*/  FFMA.FTZ R10, R14, R85, -R91 ;  /* 0x000000550e0a7223 */ /* 0x000fe2000001085b */
[----:B------:R-:W-:Y:S01]  /*5df0*/  FFMA.FTZ R93, R38, R83, -R93 ;  /* 0x00000053265d7223 */ /* 0x000fe2000001085d */
[----:B------:R-:W-:Y:S01]  /*5e00*/  FFMA.FTZ R14, R80, R85, R87 ;  /* 0x00000055500e7223 */ /* 0x000fe20000010057 */
[----:B------:R-:W-:Y:S01]  /*5e10*/  FFMA.FTZ R89, R82, R83, R89 ;  /* 0x0000005352597223 */ /* 0x000fe20000010059 */
[----:B------:R-:W-:Y:S01]  /*5e20*/  HADD2.F32 R35, -RZ, R33.H0_H0 ;  /* 0x20000021ff237230 */ /* 0x000fe20000004100 */
[----:B------:R-:W-:Y:S01]  /*5e30*/  F2FP.F16.E4M3.UNPACK_B R37, R6 ;  /* 0x00000006ff25723e */ /* 0x000fe200020006ff */
[----:B------:R-:W-:Y:S01]  /*5e40*/  HADD2.F32 R39, -RZ, R34.H0_H0 ;  /* 0x20000022ff277230 */ /* 0x000fe20000004100 */
[----:B------:R-:W-:Y:S01]  /*5e50*/  F2FP.SATFINITE.E4M3.F32.PACK_AB_MERGE_C R36, R81, R36, RZ ;  /* 0x000000245124723e */ /* 0x000fe200048070ff */
[----:B------:R-:W-:Y:S01]  /*5e60*/  HADD2.F32 R30, -RZ, R32.H0_H0 ;  /* 0x20000020ff1e7230 */ /* 0x000fe20000004100 */
[----:B------:R-:W-:Y:S01]  /*5e70*/  F2FP.SATFINITE.E4M3.F32.PACK_AB_MERGE_C R10, R93, R10, R77 ;  /* 0x0000000a5d0a723e */ /* 0x000fe2000480704d */
[----:B------:R-:W-:Y:S01]  /*5e80*/  HADD2.F32 R38, -RZ, R37.H0_H0 ;  /* 0x20000025ff267230 */ /* 0x000fe20000004100 */
[----:B------:R-:W-:Y:S01]  /*5e90*/  F2FP.SATFINITE.E4M3.F32.PACK_AB_MERGE_C R14, R89, R14, R36 ;  /* 0x0000000e590e723e */ /* 0x000fe20004807024 */
[-C--:B------:R-:W-:Y:S01]  /*5ea0*/  FMUL.FTZ R77, R35, R39.reuse ;  /* 0x00000027234d7220 */ /* 0x080fe20000410000 */
[----:B------:R-:W-:Y:S01]  /*5eb0*/  FMUL.FTZ R80, R30, R39 ;  /* 0x000000271e507220 */ /* 0x000fe20000410000 */
[----:B------:R-:W-:Y:S01]  /*5ec0*/  HADD2.F32 R36, -RZ, R33.H1_H1 ;  /* 0x30000021ff247230 */ /* 0x000fe20000004100 */
[----:B------:R-:W-:Y:S01]  /*5ed0*/  F2FP.F16.E4M3.UNPACK_B R33, R9.H1 ;  /* 0x00000009ff21723e */ /* 0x000fe200030006ff */
[----:B------:R-:W-:-:S02]  /*5ee0*/  HADD2.F32 R39, -RZ, R34.H1_H1 ;  /* 0x30000022ff277230 */ /* 0x000fc40000004100 */
[-C--:B------:R-:W-:Y:S01]  /*5ef0*/  FFMA.FTZ R30, R30, R38.reuse, -R77 ;  /* 0x000000261e1e7223 */ /* 0x080fe2000001084d */
[----:B------:R-:W-:Y:S02]  /*5f00*/  HADD2.F32 R34, -RZ, R32.H1_H1 ;  /* 0x30000020ff227230 */ /* 0x000fe40000004100 */
[----:B------:R-:W-:Y:S01]  /*5f10*/  FFMA.FTZ R32, R35, R38, R80 ;  /* 0x0000002623207223 */ /* 0x000fe20000010050 */
[----:B------:R-:W-:Y:S02]  /*5f20*/  HADD2.F32 R37, -RZ, R37.H1_H1 ;  /* 0x30000025ff257230 */ /* 0x000fe40000004100 */
[----:B------:R-:W-:Y:S01]  /*5f30*/  FMUL.FTZ R77, R36, R39 ;  /* 0x00000027244d7220 */ /* 0x000fe20000410000 */
[----:B------:R-:W-:Y:S01]  /*5f40*/  F2FP.F16.E4M3.UNPACK_B R35, R13.H1 ;  /* 0x0000000dff23723e */ /* 0x000fe200030006ff */
[C---:B------:R-:W-:Y:S01]  /*5f50*/  FMUL.FTZ R39, R34.reuse, R39 ;  /* 0x0000002722277220 */ /* 0x040fe20000410000 */
[----:B------:R-:W-:Y:S01]  /*5f60*/  F2FP.F16.E4M3.UNPACK_B R38, R7.H1 ;  /* 0x00000007ff26723e */ /* 0x000fe200030006ff */
[-C--:B------:R-:W-:Y:S01]  /*5f70*/  FFMA.FTZ R9, R34, R37.reuse, -R77 ;  /* 0x0000002522097223 */ /* 0x080fe2000001084d */
[----:B------:R-:W-:Y:S01]  /*5f80*/  F2FP.F16.E4M3.UNPACK_B R6, R6.H1 ;  /* 0x00000006ff06723e */ /* 0x000fe200030006ff */
[----:B------:R-:W-:Y:S01]  /*5f90*/  FFMA.FTZ R7, R36, R37, R39 ;  /* 0x0000002524077223 */ /* 0x000fe20000010027 */
[----:B------:R-:W-:Y:S01]  /*5fa0*/  HADD2.F32 R34, -RZ, R35.H0_H0 ;  /* 0x20000023ff227230 */ /* 0x000fe20000004100 */
[-C--:B------:R-:W-:Y:S01]  /*5fb0*/  F2FP.F16.E4M3.UNPACK_B R83, R5.reuse ;  /* 0x00000005ff53723e */ /* 0x080fe200020006ff */
[----:B------:R-:W-:Y:S01]  /*5fc0*/  HADD2.F32 R36, -RZ, R38.H0_H0 ;  /* 0x20000026ff247230 */ /* 0x000fe20000004100 */
[----:B------:R-:W-:Y:S01]  /*5fd0*/  F2FP.F16.E4M3.UNPACK_B R85, R5.H1 ;  /* 0x00000005ff55723e */ /* 0x000fe200030006ff */
[----:B------:R-:W-:Y:S01]  /*5fe0*/  HADD2.F32 R13, -RZ, R33.H0_H0 ;  /* 0x20000021ff0d7230 */ /* 0x000fe20000004100 */
[----:B------:R-:W-:Y:S01]  /*5ff0*/  F2FP.F16.E4M3.UNPACK_B R81, R4.H1 ;  /* 0x00000004ff51723e */ /* 0x000fe200030006ff */
[----:B------:R-:W-:-:S02]  /*6000*/  HADD2.F32 R37, -RZ, R35.H1_H1 ;  /* 0x30000023ff257230 */ /* 0x000fc40000004100 */
[CC--:B------:R-:W-:Y:S01]  /*6010*/  FMUL.FTZ R82, R34.reuse, R36.reuse ;  /* 0x0000002422527220 */ /* 0x0c0fe20000410000 */
[----:B------:R-:W-:Y:S02]  /*6020*/  HADD2.F32 R35, -RZ, R6.H0_H0 ;  /* 0x20000006ff237230 */ /* 0x000fe40000004100 */
[C---:B------:R-:W-:Y:S01]  /*6030*/  FMUL.FTZ R39, R13.reuse, R36 ;  /* 0x000000240d277220 */ /* 0x040fe20000410000 */
[----:B------:R-:W-:Y:S02]  /*6040*/  HADD2.F32 R33, -RZ, R33.H1_H1 ;  /* 0x30000021ff217230 */ /* 0x000fe40000004100 */
[----:B------:R-:W-:Y:S02]  /*6050*/  HADD2.F32 R80, -RZ, R38.H1_H1 ;  /* 0x30000026ff507230 */ /* 0x000fe40000004100 */
[----:B------:R-:W-:Y:S02]  /*6060*/  HADD2.F32 R38, -RZ, R6.H1_H1 ;  /* 0x30000006ff267230 */ /* 0x000fe40000004100 */
[-C--:B------:R-:W-:Y:S01]  /*6070*/  FFMA.FTZ R6, R13, R35.reuse, -R82 ;  /* 0x000000230d067223 */ /* 0x080fe20000010852 */
[----:B------:R-:W-:Y:S01]  /*6080*/  FFMA.FTZ R13, R34, R35, R39 ;  /* 0x00000023220d7223 */ /* 0x000fe20000010027 */
[-C--:B------:R-:W-:Y:S01]  /*6090*/  FMUL.FTZ R36, R37, R80.reuse ;  /* 0x0000005025247220 */ /* 0x080fe20000410000 */
[----:B------:R-:W-:Y:S01]  /*60a0*/  FMUL.FTZ R34, R33, R80 ;  /* 0x0000005021227220 */ /* 0x000fe20000410000 */
[----:B------:R-:W-:Y:S01]  /*60b0*/  F2FP.F16.E4M3.UNPACK_B R35, R15 ;  /* 0x0000000fff23723e */ /* 0x000fe200020006ff */
[----:B------:R-:W-:-:S02]  /*60c0*/  HADD2.F32 R90, -RZ, R85.H0_H0 ;  /* 0x20000055ff5a7230 */ /* 0x000fc40000004100 */
[-C--:B------:R-:W-:Y:S01]  /*60d0*/  FFMA.FTZ R33, R33, R38.reuse, -R36 ;  /* 0x0000002621217223 */ /* 0x080fe20000010824 */
[----:B------:R-:W-:Y:S01]  /*60e0*/  FFMA.FTZ R34, R37, R38, R34 ;  /* 0x0000002625227223 */ /* 0x000fe20000010022 */
[----:B------:R-:W-:Y:S01]  /*60f0*/  F2FP.F16.E4M3.UNPACK_B R38, R15.H1 ;  /* 0x0000000fff26723e */ /* 0x000fe200030006ff */
[----:B------:R-:W-:Y:S01]  /*6100*/  HADD2.F32 R39, -RZ, R35.H0_H0 ;  /* 0x20000023ff277230 */ /* 0x000fe20000004100 */
[-C--:B------:R-:W-:Y:S01]  /*6110*/  F2FP.F16.E4M3.UNPACK_B R37, R11.reuse.H1 ;  /* 0x0000000bff25723e */ /* 0x080fe200030006ff */
[----:B------:R-:W-:Y:S01]  /*6120*/  HADD2.F32 R86, -RZ, R81.H0_H0 ;  /* 0x20000051ff567230 */ /* 0x000fe20000004100 */
[----:B------:R-:W-:Y:S01]  /*6130*/  F2FP.F16.E4M3.UNPACK_B R36, R11 ;  /* 0x0000000bff24723e */ /* 0x000fe200020006ff */
[----:B------:R-:W-:Y:S01]  /*6140*/  HADD2.F32 R77, -RZ, R38.H0_H0 ;  /* 0x20000026ff4d7230 */ /* 0x000fe20000004100 */
[----:B------:R-:W-:Y:S01]  /*6150*/  F2FP.F16.E4M3.UNPACK_B R80, R4 ;  /* 0x00000004ff50723e */ /* 0x000fe200020006ff */
[----:B------:R-:W-:Y:S01]  /*6160*/  HADD2.F32 R4, -RZ, R83.H0_H0 ;  /* 0x20000053ff047230 */ /* 0x000fe20000004100 */
[----:B------:R-:W-:Y:S01]  /*6170*/  F2FP.SATFINITE.E4M3.F32.PACK_AB_MERGE_C R6, R33, R6, RZ ;  /* 0x000000062106723e */ /* 0x000fe200048070ff */
[----:B------:R-:W-:-:S02]  /*6180*/  HADD2.F32 R15, -RZ, R37.H0_H0 ;  /* 0x20000025ff0f7230 */ /* 0x000fc40000004100 */
[----:B------:R-:W-:Y:S01]  /*6190*/  FMUL.FTZ R96, R77, R90 ;  /* 0x0000005a4d607220 */ /* 0x000fe20000410000 */
[----:B------:R-:W-:Y:S02]  /*61a0*/  HADD2.F32 R11, -RZ, R36.H0_H0 ;  /* 0x20000024ff0b7230 */ /* 0x000fe40000004100 */
[----:B------:R-:W-:Y:S01]  /*61b0*/  FMUL.FTZ R92, R39, R4 ;  /* 0x00000004275c7220 */ /* 0x000fe20000410000 */
[----:B------:R-:W-:Y:S02]  /*61c0*/  HADD2.F32 R82, -RZ, R80.H0_H0 ;  /* 0x20000050ff527230 */ /* 0x000fe40000004100 */
[----:B------:R-:W-:Y:S01]  /*61d0*/  FMUL.FTZ R90, R15, R90 ;  /* 0x0000005a0f5a7220 */ /* 0x000fe20000410000 */
[----:B------:R-:W-:Y:S02]  /*61e0*/  HADD2.F32 R38, -RZ, R38.H1_H1 ;  /* 0x30000026ff267230 */ /* 0x000fe40000004100 */
[----:B------:R-:W-:Y:S01]  /*61f0*/  FMUL.FTZ R94, R11, R4 ;  /* 0x000000040b5e7220 */ /* 0x000fe20000410000 */
[----:B------:R-:W-:-:S02]  /*6200*/  HADD2.F32 R85, -RZ, R85.H1_H1 ;  /* 0x30000055ff557230 */ /* 0x000fc40000004100 */
[----:B------:R-:W-:Y:S01]  /*6210*/  FFMA.FTZ R4, R11, R82, -R92 ;  /* 0x000000520b047223 */ /* 0x000fe2000001085c */
[----:B------:R-:W-:Y:S02]  /*6220*/  HADD2.F32 R37, -RZ, R37.H1_H1 ;  /* 0x30000025ff257230 */ /* 0x000fe40000004100 */
[-C--:B------:R-:W-:Y:S01]  /*6230*/  FFMA.FTZ R11, R15, R86.reuse, -R96 ;  /* 0x000000560f0b7223 */ /* 0x080fe20000010860 */
[----:B------:R-:W-:Y:S01]  /*6240*/  FFMA.FTZ R90, R77, R86, R90 ;  /* 0x000000564d5a7223 */ /* 0x000fe2000001005a */
[----:B------:R-:W-:Y:S02]  /*6250*/  HADD2.F32 R35, -RZ, R35.H1_H1 ;  /* 0x30000023ff237230 */ /* 0x000fe40000004100 */
[-C--:B------:R-:W-:Y:S01]  /*6260*/  FMUL.FTZ R86, R38, R85.reuse ;  /* 0x0000005526567220 */ /* 0x080fe20000410000 */
[----:B------:R-:W-:Y:S02]  /*6270*/  HADD2.F32 R83, -RZ, R83.H1_H1 ;  /* 0x30000053ff537230 */ /* 0x000fe40000004100 */
[----:B------:R-:W-:Y:S01]  /*6280*/  FMUL.FTZ R85, R37, R85 ;  /* 0x0000005525557220 */ /* 0x000fe20000410000 */
[----:B------:R-:W-:-:S02]  /*6290*/  HADD2.F32 R81, -RZ, R81.H1_H1 ;  /* 0x30000051ff517230 */ /* 0x000fc40000004100 */
[----:B------:R-:W-:Y:S01]  /*62a0*/  FFMA.FTZ R5, R39, R82, R94 ;  /* 0x0000005227057223 */ /* 0x000fe2000001005e */
[----:B------:R-:W-:Y:S02]  /*62b0*/  HADD2.F32 R36, -RZ, R36.H1_H1 ;  /* 0x30000024ff247230 */ /* 0x000fe40000004100 */
[----:B------:R-:W-:Y:S01]  /*62c0*/  FMUL.FTZ R15, R35, R83 ;  /* 0x00000053230f7220 */ /* 0x000fe20000410000 */
[----:B------:R-:W-:Y:S02]  /*62d0*/  HADD2.F32 R80, -RZ, R80.H1_H1 ;  /* 0x30000050ff507230 */ /* 0x000fe40000004100 */
[-C--:B------:R-:W-:Y:S01]  /*62e0*/  FFMA.FTZ R86, R37, R81.reuse, -R86 ;  /* 0x0000005125567223 */ /* 0x080fe20000010856 */
[----:B------:R-:W-:Y:S01]  /*62f0*/  FFMA.FTZ R85, R38, R81, R85 ;  /* 0x0000005126557223 */ /* 0x000fe20000010055 */
[----:B------:R-:W-:Y:S01]  /*6300*/  FMUL.FTZ R82, R36, R83 ;  /* 0x0000005324527220 */ /* 0x000fe20000410000 */
[----:B------:R-:W-:Y:S01]  /*6310*/  F2FP.SATFINITE.E4M3.F32.PACK_AB_MERGE_C R13, R34, R13, RZ ;  /* 0x0000000d220d723e */ /* 0x000fe200048070ff */
[-C--:B------:R-:W-:Y:S01]  /*6320*/  FFMA.FTZ R15, R36, R80.reuse, -R15 ;  /* 0x00000050240f7223 */ /* 0x080fe2000001080f */
[----:B------:R-:W-:Y:S01]  /*6330*/  F2FP.SATFINITE.E4M3.F32.PACK_AB_MERGE_C R11, R86, R11, RZ ;  /* 0x0000000b560b723e */ /* 0x000fe200048070ff */
[----:B------:R-:W-:Y:S01]  /*6340*/  FFMA.FTZ R82, R35, R80, R82 ;  /* 0x0000005023527223 */ /* 0x000fe20000010052 */
[----:B------:R-:W-:-:S02]  /*6350*/  F2FP.SATFINITE.E4M3.F32.PACK_AB_MERGE_C R85, R85, R90, RZ ;  /* 0x0000005a5555723e */ /* 0x000fc400048070ff */
[----:B------:R-:W-:Y:S02]  /*6360*/  F2FP.SATFINITE.E4M3.F32.PACK_AB_MERGE_C R11, R15, R4, R11 ;  /* 0x000000040f0b723e */ /* 0x000fe4000480700b */
[----:B------:R-:W-:Y:S02]  /*6370*/  F2FP.SATFINITE.E4M3.F32.PACK_AB_MERGE_C R9, R9, R30, R6 ;  /* 0x0000001e0909723e */ /* 0x000fe40004807006 */
[----:B------:R-:W-:Y:S02]  /*6380*/  F2FP.SATFINITE.E4M3.F32.PACK_AB_MERGE_C R13, R7, R32, R13 ;  /* 0x00000020070d723e */ /* 0x000fe4000480700d */
[----:B------:R-:W-:-:S07]  /*6390*/  F2FP.SATFINITE.E4M3.F32.PACK_AB_MERGE_C R15, R82, R5, R85 ;  /* 0x00000005520f723e */ /* 0x000fce0004807055 */
.L_x_401:
[----:B------:R-:W-:Y:S05]  /*63a0*/  BSYNC B1 ;  /* 0x0000000000017941 */ /* 0x000fea0003800000 */
.L_x_400:
[----:B0-----:R0:W-:Y:S01]  /*63b0*/  ST.E.128 desc[UR40][R28.64], R8 ;  /* 0x000000081c007985 */ /* 0x0011e2000c101d28 */
[----:B------:R-:W-:-:S13]  /*63c0*/  ISETP.GE.AND P3, PT, R31, R84, PT ;  /* 0x000000541f00720c */ /* 0x000fda0003f66270 */
[----:B------:R-:W-:Y:S05]  /*63d0*/  @P3 BRA `(.L_x_379) ;  /* 0x0000000000e83947 */ /* 0x000fea0003800000 */
[----:B------:R-:W-:-:S04]  /*63e0*/  IADD3 R4, P3, R79, R31, RZ ;  /* 0x0000001f4f047210 */ /* 0x000fc80007f7e0ff */
[----:B------:R-:W-:-:S05]  /*63f0*/  LEA.HI.X.SX32 R5, R31, R78, 0x1, P3 ;  /* 0x0000004e1f057211 */ /* 0x000fca00018f0eff */
[----:B--2---:R2:W-:Y:S01]  /*6400*/  ST.E.128 desc[UR40][R4.64], R12 ;  /* 0x0000000c04007985 */ /* 0x0045e2000c101d28 */
[----:B------:R-:W-:Y:S05]  /*6410*/  BRA `(.L_x_379) ;  /* 0x0000000000d87947 */ /* 0x000fea0003800000 */
.L_x_371:
[----:B------:R-:W-:-:S13]  /*6420*/  ISETP.NE.AND P2, PT, R157, 0x3, PT ;  /* 0x000000039d00780c */ /* 0x000fda0003f45270 */
[----:B------:R-:W-:Y:S05]  /*6430*/  @!P2 BRA `(.L_x_402) ;  /* 0x000000000004a947 */ /* 0x000fea0003800000 */
[----:B------:R-:W-:Y:S01]  /*6440*/  BPT.TRAP 0x1 ;  /* 0x000000040000795c */ /* 0x000fe20000300000 */
.L_x_402:
[----:B------:R-:W-:Y:S01]  /*6450*/  IMAD R70, R19, 0x8, R18 ;  /* 0x0000000813467824 */ /* 0x000fe200078e0212 */
[----:B------:R-:W-:Y:S01]  /*6460*/  SHF.L.U32 R76, R154, 0x1f, RZ ;  /* 0x0000001f9a4c7819 */ /* 0x000fe200000006ff */
[----:B------:R-:W-:Y:S01]  /*6470*/  BSSY B1, `(.L_x_403) ;  /* 0x0000004000017945 */ /* 0x000fe20003800000 */
[----:B------:R-:W-:Y:S02]  /*6480*/  SHF.R.S32.HI R73, RZ, 0x1f, R74 ;  /* 0x0000001fff497819 */ /* 0x000fe4000001144a */
[----:B------:R-:W0:Y:S02]  /*6490*/  SYNCS.PHASECHK.TRANS64.TRYWAIT P3, [R70+URZ+0x19c90], R76 ;  /* 0x019c904c460075a7 */ /* 0x000e24000806017f */
[----:B0-----:R-:W-:Y:S05]  /*64a0*/  @!P3 BRA `(.L_x_404) ;  /* 0x000001580058b947 */ /* 0x001fea0003800000 */
.L_x_639:
[----:B------:R-:W-:Y:S05]  /*64b0*/  BSYNC B1 ;  /* 0x0000000000017941 */ /* 0x000fea0003800000 */
.L_x_403:
[----:B------:R-:W-:Y:S01]  /*64c0*/  ULDC.64 UR4, c[0x0][0x300] ;  /* 0x0000c00000047ab9 */ /* 0x000fe20000000a00 */
[----:B-----5:R-:W-:Y:S01]  /*64d0*/  SHF.R.S32.HI R72, RZ, 0x1f, R75 ;  /* 0x0000001fff487819 */ /* 0x020fe2000001144b */
[----:B------:R-:W-:Y:S01]  /*64e0*/  IMAD R7, R73, UR4, RZ ;  /* 0x0000000449077c24 */ /* 0x000fe2000f8e02ff */
[----:B------:R-:W-:Y:S01]  /*64f0*/  ULDC.64 UR6, c[0x0][0x2e8] ;  /* 0x0000ba0000067ab9 */ /* 0x000fe20000000a00 */
[----:B------:R-:W-:-:S04]  /*6500*/  IMAD.WIDE.U32 R4, R74, UR4, RZ ;  /* 0x000000044a047c25 */ /* 0x000fc8000f8e00ff */
[----:B------:R-:W-:Y:S01]  /*6510*/  IMAD R7, R74, UR5, R7 ;  /* 0x000000054a077c24 */ /* 0x000fe2000f8e0207 */
[----:B------:R-:W-:Y:S01]  /*6520*/  ULDC.64 UR4, c[0x0][0x310] ;  /* 0x0000c40000047ab9 */ /* 0x000fe20000000a00 */
[----:B------:R-:W-:Y:S02]  /*6530*/  IMAD R71, R27, -0x80, R41 ;  /* 0xffffff801b477824 */ /* 0x000fe400078e0229 */
[----:B------:R-:W-:Y:S02]  /*6540*/  IMAD R6, R72, UR4, RZ ;  /* 0x0000000448067c24 */ /* 0x000fe4000f8e02ff */
[----:B------:R-:W-:Y:S01]  /*6550*/  IMAD.IADD R5, R5, 0x1, R7 ;  /* 0x0000000105057824 */ /* 0x000fe200078e0207 */
[----:B------:R-:W-:Y:S01]  /*6560*/  VIMNMX R71, R71, 0x80, PT ;  /* 0x0000008047477848 */ /* 0x000fe20003fe0100 */
[C---:B------:R-:W-:Y:S02]  /*6570*/  IMAD R7, R75.reuse, UR5, R6 ;  /* 0x000000054b077c24 */ /* 0x040fe4000f8e0206 */
[----:B------:R-:W-:Y:S01]  /*6580*/  IMAD.WIDE.U32 R4, R75, UR4, R4 ;  /* 0x000000044b047c25 */ /* 0x000fe2000f8e0004 */
[----:B------:R-:W-:-:S03]  /*6590*/  ULDC.64 UR4, c[0x0][0x308] ;  /* 0x0000c20000047ab9 */ /* 0x000fc60000000a00 */
[----:B------:R-:W-:Y:S02]  /*65a0*/  IMAD.IADD R5, R5, 0x1, R7 ;  /* 0x0000000105057824 */ /* 0x000fe400078e0207 */
[----:B------:R-:W-:Y:S01]  /*65b0*/  IMAD.WIDE.U32 R4, R22, UR4, R4 ;  /* 0x0000000416047c25 */ /* 0x000fe2000f8e0004 */
[----:B------:R-:W-:-:S03]  /*65c0*/  UMOV UR4, 0xffffffff ;  /* 0xffffffff00047882 */ /* 0x000fc60000000000 */
[----:B------:R-:W-:Y:S01]  /*65d0*/  IMAD R13, R22, UR5, R5 ;  /* 0x00000005160d7c24 */ /* 0x000fe2000f8e0205 */
[----:B------:R-:W-:-:S04]  /*65e0*/  IADD3 R4, P3, R4, UR6, RZ ;  /* 0x0000000604047c10 */ /* 0x000fc8000ff7e0ff */
[----:B------:R-:W-:Y:S02]  /*65f0*/  IADD3.X R13, R13, UR7, RZ, P3, !PT ;  /* 0x000000070d0d7c10 */ /* 0x000fe40009ffe4ff */
[----:B------:R-:W-:Y:S01]  /*6600*/  ISETP.GT.AND P3, PT, R71, R155, PT ;  /* 0x0000009b4700720c */ /* 0x000fe20003f64270 */
[----:B------:R-:W-:-:S12]  /*6610*/  BRA.DIV UR4, `(.L_x_405) ;  /* 0x0000015a04107947 */ /* 0x000fd8000b800000 */
[----:B------:R1:W2:Y:S04]  /*6620*/  SHFL.IDX PT, R5, R13, RZ, 0x1e1f ;  /* 0x001e1fff0d057589 */ /* 0x0002a800000e0000 */
[----:B------:R1:W3:Y:S02]  /*6630*/  SHFL.IDX PT, R14, R4, RZ, 0x1e1f ;  /* 0x001e1fff040e7589 */ /* 0x0002e400000e0000 */
.L_x_643:
[----:B------:R-:W-:Y:S05]  /*6640*/  @!P3 BRA `(.L_x_379) ;  /* 0x00000000004cb947 */ /* 0x000fea0003800000 */
[----:B------:R-:W4:Y:S01]  /*6650*/  LDL R6, [R1+0xc] ;  /* 0x00000c0001067983 */ /* 0x000f220000100800 */
[----:B------:R-:W-:-:S03]  /*6660*/  ULDC UR4, c[0x0][0x2f4] ;  /* 0x0000bd0000047ab9 */ /* 0x000fc60000000800 */
[----:B-1----:R-:W5:Y:S01]  /*6670*/  LDL R4, [R1] ;  /* 0x0000000001047983 */ /* 0x002f620000100800 */
[----:B------:R-:W-:-:S13]  /*6680*/  ISETP.GE.AND P3, PT, R16, UR4, PT ;  /* 0x0000000410007c0c */ /* 0x000fda000bf66270 */
[----:B---3--:R-:W-:-:S05]  /*6690*/  @!P3 IADD3 R12, P4, R16, R14, RZ ;  /* 0x0000000e100cb210 */ /* 0x008fca0007f9e0ff */
[----:B--2---:R-:W-:Y:S01]  /*66a0*/  @!P3 IMAD.X R13, R5, 0x1, R17, P4 ;  /* 0x00000001050db824 */ /* 0x004fe200020e0611 */
[----:B------:R-:W-:-:S13]  /*66b0*/  ISETP.GE.AND P4, PT, R23, UR4, PT ;  /* 0x0000000417007c0c */ /* 0x000fda000bf86270 */
[----:B------:R-:W-:-:S05]  /*66c0*/  @!P4 IADD3 R8, P5, R23, R14, RZ ;  /* 0x0000000e1708c210 */ /* 0x000fca0007fbe0ff */
[----:B----4-:R-:W-:Y:S01]  /*66d0*/  @!P4 IMAD.X R9, R5, 0x1, R6, P5 ;  /* 0x000000010509c824 */ /* 0x010fe200028e0606 */
[----:B------:R-:W-:-:S13]  /*66e0*/  ISETP.GE.AND P5, PT, R67, UR4, PT ;  /* 0x0000000443007c0c */ /* 0x000fda000bfa6270 */
[----:B-----5:R-:W-:-:S05]  /*66f0*/  @!P5 IMAD.SHL.U32 R4, R4, 0x10, RZ ;  /* 0x000000100404d824 */ /* 0x020fca00078e00ff */
[----:B------:R-:W-:-:S04]  /*6700*/  @!P5 IADD3 R10, P6, R4, R14, RZ ;  /* 0x0000000e040ad210 */ /* 0x000fc80007fde0ff */
[----:B------:R-:W-:Y:S02]  /*6710*/  @!P5 LEA.HI.X.SX32 R11, R4, R5, 0x1, P6 ;  /* 0x00000005040bd211 */ /* 0x000fe400030f0eff */
[----:B------:R-:W1:Y:S04]  /*6720*/  @!P3 LDS.128 R4, [R69+0x13800] ;  /* 0x013800004504b984 */ /* 0x000e680000000c00 */
[----:B-1----:R-:W-:Y:S04]  /*6730*/  @!P3 ST.E.128 desc[UR40][R12.64], R4 ;  /* 0x000000040c00b985 */ /* 0x002fe8000c101d28 */
[----:B------:R-:W1:Y:S04]  /*6740*/  @!P5 LDS.128 R4, [R69+0x14800] ;  /* 0x014800004504d984 */ /* 0x000e680000000c00 */
[----:B-1----:R-:W-:Y:S04]  /*6750*/  @!P5 ST.E.128 desc[UR40][R10.64], R4 ;  /* 0x000000040a00d985 */ /* 0x002fe8000c101d28 */
[----:B------:R-:W1:Y:S04]  /*6760*/  @!P4 LDS.128 R4, [R69+0x15800] ;  /* 0x015800004504c984 */ /* 0x000e680000000c00 */
[----:B-1----:R4:W-:Y:S02]  /*6770*/  @!P4 ST.E.128 desc[UR40][R8.64], R4 ;  /* 0x000000040800c985 */ /* 0x0029e4000c101d28 */
.L_x_379:
[----:B------:R-:W-:Y:S05]  /*6780*/  BSYNC B0 ;  /* 0x0000000000007941 */ /* 0x000fea0003800000 */
.L_x_370:
[----:B012-4-:R-:W0:Y:S01]  /*6790*/  S2R R4, SR_TID.X ;  /* 0x0000000000047919 */ /* 0x017e220000002100 */
[----:B------:R-:W-:Y:S01]  /*67a0*/  @!PT LDS RZ, [RZ] ;  /* 0x00000000fffff984 */ /* 0x000fe20000000800 */
[----:B------:R-:W-:Y:S01]  /*67b0*/  @!PT LDS RZ, [RZ] ;  /* 0x00000000fffff984 */ /* 0x000fe20000000800 */
[----:B------:R-:W-:Y:S01]  /*67c0*/  @!PT LDS RZ, [RZ] ;  /* 0x00000000fffff984 */ /* 0x000fe20000000800 */
[----:B------:R-:W-:Y:S01]  /*67d0*/  @!PT LDS RZ, [RZ] ;  /* 0x00000000fffff984 */ /* 0x000fe20000000800 */
[----:B------:R1:W-:Y:S06]  /*67e0*/  MEMBAR.ALL.CTA ;  /* 0x0000000000007992 */ /* 0x0003ec0000008000 */
[----:B-1----:R-:W1:Y:S01]  /*67f0*/  FENCE.VIEW.ASYNC.S ;  /* 0x00000000000073c6 */ /* 0x002e620000000000 */
[----:B------:R-:W-:Y:S05]  /*6800*/  WARPSYNC.ALL ;  /* 0x0000000000007948 */ /* 0x000fea0003800000 */
[----:B------:R-:W-:Y:S01]  /*6810*/  BSSY B0, `(.L_x_406) ;  /* 0x0000008000007945 */ /* 0x000fe20003800000 */
[----:B-1----:R1:W-:Y:S01]  /*6820*/  BAR.SYNC.DEFER_BLOCKING R56, 0x80 ;  /* 0x000200380000751d */ /* 0x0023e20000010000 */
[----:B0-----:R-:W-:-:S13]  /*6830*/  LOP3.LUT P3, RZ, R4, 0x7f, RZ, 0xc0, !PT ;  /* 0x0000007f04ff7812 */ /* 0x001fda000786c0ff */
[----:B------:R-:W-:-:S04]  /*6840*/  @!P3 IADD3 R4, R70, 0x19ca0, RZ ;  /* 0x00019ca04604b810 */ /* 0x000fc80007ffe0ff */
[----:B------:R-:W-:-:S04]  /*6850*/  @!P3 PRMT R4, RZ, 0x654, R4 ;  /* 0x00000654ff04b816 */ /* 0x000fc80000000004 */
[----:B------:R1:W-:Y:S01]  /*6860*/  @!P3 SYNCS.ARRIVE.TRANS64.RED.A1T0 RZ, [R4+URZ], RZ ;  /* 0x000000ff04ffb9a7 */ /* 0x0003e2000810043f */
[----:B------:R-:W-:Y:S05]  /*6870*/  @!P2 BRA `(.L_x_407) ;  /* 0x000000000004a947 */ /* 0x000fea0003800000 */
[----:B------:R-:W-:Y:S01]  /*6880*/  BPT.TRAP 0x1 ;  /* 0x000000040000795c */ /* 0x000fe20000300000 */
.L_x_407:
[----:B------:R-:W-:Y:S05]  /*6890*/  BSYNC B0 ;  /* 0x0000000000007941 */ /* 0x000fea0003800000 */
.L_x_406:
[----:B------:R-:W0:Y:S01]  /*68a0*/  SYNCS.PHASECHK.TRANS64.TRYWAIT P2, [R70+URZ+0x19cb0], R76 ;  /* 0x019cb04c460075a7 */ /* 0x000e22000804017f */
[----:B------:R-:W-:Y:S04]  /*68b0*/  BSSY B0, `(.L_x_408) ;  /* 0x0000002000007945 */ /* 0x000fe80003800000 */
[----:B0-----:R-:W-:Y:S05]  /*68c0*/  @!P2 BRA `(.L_x_409) ;  /* 0x0000015400a8a947 */ /* 0x001fea0003800000 */
.L_x_644:
[----:B------:R-:W-:Y:S05]  /*68d0*/  BSYNC B0 ;  /* 0x0000000000007941 */ /* 0x000fea0003800000 */
.L_x_408:
[----:B------:R-:W-:Y:S01]  /*68e0*/  ULDC.64 UR4, c[0x0][0x328] ;  /* 0x0000ca0000047ab9 */ /* 0x000fe20000000a00 */
[----:B------:R-:W-:Y:S01]  /*68f0*/  ULDC.64 UR6, c[0x0][0x318] ;  /* 0x0000c60000067ab9 */ /* 0x000fe20000000a00 */
[----:B------:R-:W-:Y:S01]  /*6900*/  IMAD R73, R73, UR4, RZ ;  /* 0x0000000449497c24 */ /* 0x000fe2000f8e02ff */
[----:B------:R-:W-:Y:S01]  /*6910*/  BSSY B0, `(.L_x_410) ;  /* 0x0000025000007945 */ /* 0x000fe20003800000 */
[----:B-1----:R-:W-:-:S04]  /*6920*/  IMAD.WIDE.U32 R4, R74, UR4, RZ ;  /* 0x000000044a047c25 */ /* 0x002fc8000f8e00ff */
[----:B------:R-:W-:Y:S01]  /*6930*/  IMAD R73, R74, UR5, R73 ;  /* 0x000000054a497c24 */ /* 0x000fe2000f8e0249 */
[----:B------:R-:W-:Y:S02]  /*6940*/  ULDC.64 UR4, c[0x0][0x338] ;  /* 0x0000ce0000047ab9 */ /* 0x000fe40000000a00 */
[----:B------:R-:W-:Y:S02]  /*6950*/  IMAD R72, R72, UR4, RZ ;  /* 0x0000000448487c24 */ /* 0x000fe4000f8e02ff */
[----:B------:R-:W-:Y:S02]  /*6960*/  IMAD.IADD R5, R5, 0x1, R73 ;  /* 0x0000000105057824 */ /* 0x000fe400078e0249 */
[C---:B------:R-:W-:Y:S02]  /*6970*/  IMAD R7, R75.reuse, UR5, R72 ;  /* 0x000000054b077c24 */ /* 0x040fe4000f8e0248 */
[----:B------:R-:W-:Y:S01]  /*6980*/  IMAD.WIDE.U32 R4, R75, UR4, R4 ;  /* 0x000000044b047c25 */ /* 0x000fe2000f8e0004 */
[----:B------:R-:W-:-:S03]  /*6990*/  ULDC.64 UR4, c[0x0][0x330] ;  /* 0x0000cc0000047ab9 */ /* 0x000fc60000000a00 */
[----:B------:R-:W-:Y:S02]  /*69a0*/  IMAD.IADD R5, R5, 0x1, R7 ;  /* 0x0000000105057824 */ /* 0x000fe400078e0207 */
[----:B------:R-:W-:-:S04]  /*69b0*/  IMAD.WIDE.U32 R4, R22, UR4, R4 ;  /* 0x0000000416047c25 */ /* 0x000fc8000f8e0004 */
[----:B------:R-:W-:Y:S01]  /*69c0*/  IMAD R5, R22, UR5, R5 ;  /* 0x0000000516057c24 */ /* 0x000fe2000f8e0205 */
[----:B------:R-:W-:-:S04]  /*69d0*/  IADD3 R4, P2, R4, UR6, RZ ;  /* 0x0000000604047c10 */ /* 0x000fc8000ff5e0ff */
[----:B------:R-:W-:Y:S02]  /*69e0*/  IADD3.X R5, R5, UR7, RZ, P2, !PT ;  /* 0x0000000705057c10 */ /* 0x000fe400097fe4ff */
[----:B------:R-:W-:Y:S01]  /*69f0*/  ISETP.GT.AND P2, PT, R71, R155, PT ;  /* 0x0000009b4700720c */ /* 0x000fe20003f44270 */
[----:B------:R-:W1:Y:S04]  /*6a00*/  SHFL.IDX PT, R4, R4, RZ, 0x1e1f ;  /* 0x001e1fff04047589 */ /* 0x000e6800000e0000 */
[----:B------:R-:W2:Y:S08]  /*6a10*/  SHFL.IDX PT, R5, R5, RZ, 0x1e1f ;  /* 0x001e1fff05057589 */ /* 0x000eb000000e0000 */
[----:B------:R-:W-:Y:S05]  /*6a20*/  @!P2 BRA `(.L_x_411) ;  /* 0x00000000004ca947 */ /* 0x000fea0003800000 */
[----:B------:R-:W4:Y:S01]  /*6a30*/  LDL R10, [R1+0xc] ;  /* 0x00000c00010a7983 */ /* 0x000f220000100800 */
[----:B------:R-:W-:-:S03]  /*6a40*/  ULDC UR4, c[0x0][0x2f4] ;  /* 0x0000bd0000047ab9 */ /* 0x000fc60000000800 */
[----:B------:R-:W5:Y:S01]  /*6a50*/  LDL R6, [R1] ;  /* 0x0000000001067983 */ /* 0x000f620000100800 */
[----:B------:R-:W-:-:S13]  /*6a60*/  ISETP.GE.AND P2, PT, R16, UR4, PT ;  /* 0x0000000410007c0c */ /* 0x000fda000bf46270 */
[----:B-1----:R-:W-:-:S05]  /*6a70*/  @!P2 IADD3 R12, P4, R16, R4, RZ ;  /* 0x00000004100ca210 */ /* 0x002fca0007f9e0ff */
        /* <DEDUP_REMOVED lines=14> */
.L_x_411:
[----:B------:R-:W-:Y:S05]  /*6b60*/  BSYNC B0 ;  /* 0x0000000000007941 */ /* 0x000fea0003800000 */
.L_x_410:
[----:B------:R-:W-:Y:S01]  /*6b70*/  @!PT LDS RZ, [RZ] ;  /* 0x00000000fffff984 */ /* 0x000fe20000000800 */
[----:B------:R-:W-:Y:S01]  /*6b80*/  @!PT LDS RZ, [RZ] ;  /* 0x00000000fffff984 */ /* 0x000fe20000000800 */
[----:B------:R-:W-:Y:S01]  /*6b90*/  @!PT LDS RZ, [RZ] ;  /* 0x00000000fffff984 */ /* 0x000fe20000000800 */
[----:B------:R-:W-:Y:S01]  /*6ba0*/  @!PT LDS RZ, [RZ] ;  /* 0x00000000fffff984 */ /* 0x000fe20000000800 */
[----:B------:R5:W-:Y:S06]  /*6bb0*/  MEMBAR.ALL.CTA ;  /* 0x0000000000007992 */ /* 0x000bec0000008000 */
[----:B-----5:R-:W5:Y:S01]  /*6bc0*/  FENCE.VIEW.ASYNC.S ;  /* 0x00000000000073c6 */ /* 0x020f620000000000 */
[----:B0-----:R-:W-:Y:S01]  /*6bd0*/  @!P3 VIADD R70, R70, 0x19cc0 ;  /* 0x00019cc04646b836 */ /* 0x001fe20000000000 */
[----:B-----5:R0:W-:Y:S04]  /*6be0*/  BAR.SYNC.DEFER_BLOCKING R56, 0x80 ;  /* 0x000200380000751d */ /* 0x0201e80000010000 */
[----:B------:R-:W-:Y:S01]  /*6bf0*/  @!P3 PRMT R70, RZ, 0x654, R70 ;  /* 0x00000654ff46b816 */ /* 0x000fe20000000046 */
[----:B------:R-:W-:Y:S01]  /*6c00*/  VIADD R19, R19, 0x1 ;  /* 0x0000000113137836 */ /* 0x000fe20000000000 */
[----:B------:R-:W-:-:S02]  /*6c10*/  PLOP3.LUT P2, PT, PT, PT, PT, 0x8, 0x0 ;  /* 0x000000000000781c */ /* 0x000fc40003f4e170 */
[----:B------:R0:W-:Y:S02]  /*6c20*/  @!P3 SYNCS.ARRIVE.TRANS64.RED.A1T0 RZ, [R70+URZ], RZ ;  /* 0x000000ff46ffb9a7 */ /* 0x0001e4000810043f */
[----:B------:R-:W-:-:S04]  /*6c30*/  ISETP.NE.AND P3, PT, R19, 0x2, PT ;  /* 0x000000021300780c */ /* 0x000fc80003f65270 */
[----:B--2-4-:R-:W-:Y:S02]  /*6c40*/  SEL R5, RZ, 0x1, P3 ;  /* 0x00000001ff057807 */ /* 0x014fe40001800000 */
[----:B------:R-:W-:Y:S02]  /*6c50*/  SEL R19, R19, RZ, P3 ;  /* 0x000000ff13137207 */ /* 0x000fe40001800000 */
[----:B------:R-:W-:Y:S01]  /*6c60*/  LOP3.LUT R154, R154, R5, RZ, 0x3c, !PT ;  /* 0x000000059a9a7212 */ /* 0x000fe200078e3cff */
[----:B0-----:R-:W-:Y:S06]  /*6c70*/  @P1 BRA `(.L_x_412) ;  /* 0xffffffb800101947 */ /* 0x001fec000383ffff */
.L_x_365:
[----:B------:R-:W-:Y:S01]  /*6c80*/  BSSY B0, `(.L_x_413) ;  /* 0x0000005000007945 */ /* 0x000fe20003800000 */
[----:B------:R-:W-:-:S03]  /*6c90*/  IMAD.MOV.U32 R3, RZ, RZ, RZ ;  /* 0x000000ffff037224 */ /* 0x000fc600078e00ff */
[----:B------:R-:W-:Y:S05]  /*6ca0*/  @P2 BRA `(.L_x_414) ;  /* 0x0000000000082947 */ /* 0x000fea0003800000 */
[----:B------:R-:W0:Y:S02]  /*6cb0*/  FENCE.VIEW.ASYNC.G ;  /* 0x00000000000073c6 */ /* 0x000e240000000100 */
[----:B0-----:R-:W-:Y:S06]  /*6cc0*/  BAR.ARV 0xc, 0x200 ;  /* 0x0308000000007b1d */ /* 0x001fec0000002000 */
.L_x_414:
[----:B------:R-:W-:Y:S05]  /*6cd0*/  BSYNC B0 ;  /* 0x0000000000007941 */ /* 0x000fea0003800000 */
.L_x_413:
[----:B------:R-:W2:Y:S01]  /*6ce0*/  LDL R0, [R1+0x28] ;  /* 0x0000280001007983 */ /* 0x000ea20000100800 */
[----:B------:R-:W-:Y:S01]  /*6cf0*/  BSSY B0, `(.L_x_415) ;  /* 0x0000021000007945 */ /* 0x000fe20003800000 */
[----:B--2---:R-:W-:-:S13]  /*6d00*/  LOP3.LUT P0, RZ, R0, 0x4, RZ, 0xc0, !PT ;  /* 0x0000000400ff7812 */ /* 0x004fda000780c0ff */
[----:B------:R-:W-:Y:S05]  /*6d10*/  @!P0 BRA `(.L_x_416) ;  /* 0x0000000000788947 */ /* 0x000fea0003800000 */
[----:B------:R-:W2:Y:S01]  /*6d20*/  LDL R0, [R1+0x40] ;  /* 0x0000400001007983 */ /* 0x000ea20000100800 */
[----:B------:R-:W-:Y:S01]  /*6d30*/  ULDC UR4, c[0x0][0x9f0] ;  /* 0x00027c0000047ab9 */ /* 0x000fe20000000800 */
[----:B--2---:R-:W-:-:S04]  /*6d40*/  ISETP.NE.AND P0, PT, R0, RZ, PT ;  /* 0x000000ff0000720c */ /* 0x004fc80003f05270 */
[----:B------:R-:W-:-:S04]  /*6d50*/  SEL R9, R0, UR4, P0 ;  /* 0x0000000400097c07 */ /* 0x000fc80008000000 */
[-C--:B------:R-:W-:Y:S02]  /*6d60*/  IABS R6, R9.reuse ;  /* 0x0000000900067213 */ /* 0x080fe40000000000 */
[----:B------:R-:W-:Y:S02]  /*6d70*/  IADD3 R0, R2, -0x1, R9 ;  /* 0xffffffff02007810 */ /* 0x000fe40007ffe009 */
[----:B------:R-:W0:Y:S01]  /*6d80*/  I2F.RP R3, R6 ;  /* 0x0000000600037306 */ /* 0x000e220000209400 */
[-C--:B------:R-:W-:Y:S02]  /*6d90*/  IABS R10, R9.reuse ;  /* 0x00000009000a7213 */ /* 0x080fe40000000000 */
[----:B------:R-:W-:Y:S02]  /*6da0*/  IABS R8, R0 ;  /* 0x0000000000087213 */ /* 0x000fe40000000000 */
[----:B------:R-:W-:-:S04]  /*6db0*/  LOP3.LUT R0, R0, R9, RZ, 0x3c, !PT ;  /* 0x0000000900007212 */ /* 0x000fc800078e3cff */
[----:B------:R-:W-:Y:S01]  /*6dc0*/  ISETP.GE.AND P2, PT, R0, RZ, PT ;  /* 0x000000ff0000720c */ /* 0x000fe20003f46270 */
[----:B0-----:R-:W1:Y:S02]  /*6dd0*/  MUFU.RCP R3, R3 ;  /* 0x0000000300037308 */ /* 0x001e640000001000 */
[----:B-1----:R-:W-:Y:S02]  /*6de0*/  VIADD R4, R3, 0xffffffe ;  /* 0x0ffffffe03047836 */ /* 0x002fe40000000000 */
[----:B------:R-:W-:-:S04]  /*6df0*/  IMAD.MOV R3, RZ, RZ, -R10 ;  /* 0x000000ffff037224 */ /* 0x000fc800078e0a0a */
[----:B------:R0:W1:Y:S02]  /*6e00*/  F2I.FTZ.U32.TRUNC.NTZ R5, R4 ;  /* 0x0000000400057305 */ /* 0x000064000021f000 */
[----:B0-----:R-:W-:Y:S01]  /*6e10*/  IMAD.MOV.U32 R4, RZ, RZ, RZ ;  /* 0x000000ffff047224 */ /* 0x001fe200078e00ff */
[----:B-1----:R-:W-:-:S05]  /*6e20*/  IADD3 R7, RZ, -R5, RZ ;  /* 0x80000005ff077210 */ /* 0x002fca0007ffe0ff */
        /* <DEDUP_REMOVED lines=13> */
.L_x_416:
[----:B------:R-:W-:Y:S05]  /*6f00*/  BSYNC B0 ;  /* 0x0000000000007941 */ /* 0x000fea0003800000 */
.L_x_415:
[----:B------:R-:W1:Y:S01]  /*6f10*/  LDL R0, [R1+0x5c] ;  /* 0x00005c0001007983 */ /* 0x000e620000100800 */
[----:B------:R-:W-:Y:S02]  /*6f20*/  PLOP3.LUT P0, PT, PT, PT, PT, 0x80, 0x0 ;  /* 0x000000000000781c */ /* 0x000fe40003f0f070 */
[----:B------:R-:W-:Y:S02]  /*6f30*/  CS2R R30, SRZ ;  /* 0x00000000001e7805 */ /* 0x000fe4000001ff00 */
[----:B------:R-:W-:Y:S02]  /*6f40*/  CS2R R94, SRZ ;  /* 0x00000000005e7805 */ /* 0x000fe4000001ff00 */
[----:B---3--:R-:W-:Y:S02]  /*6f50*/  CS2R R38, SRZ ;  /* 0x0000000000267805 */ /* 0x008fe4000001ff00 */
[----:B------:R-:W-:Y:S02]  /*6f60*/  CS2R R6, SRZ ;  /* 0x0000000000067805 */ /* 0x000fe4000001ff00 */
[----:B------:R-:W-:Y:S01]  /*6f70*/  CS2R R36, SRZ ;  /* 0x0000000000247805 */ /* 0x000fe2000001ff00 */
[----:B------:R-:W-:Y:S01]  /*6f80*/  IMAD.MOV.U32 R42, RZ, RZ, RZ ;  /* 0x000000ffff2a7224 */ /* 0x000fe200078e00ff */
        /* <DEDUP_REMOVED lines=17> */
[----:B------:R-:W-:Y:S01]  /*70a0*/  CS2R R130, SRZ ;  /* 0x0000000000827805 */ /* 0x000fe2000001ff00 */
[----:B-1----:R-:W-:Y:S02]  /*70b0*/  IMAD R4, R0, R3, RZ ;  /* 0x0000000300047224 */ /* 0x002fe400078e02ff */
[----:B------:R-:W-:-:S03]  /*70c0*/  IMAD.MOV.U32 R0, RZ, RZ, RZ ;  /* 0x000000ffff007224 */ /* 0x000fc600078e00ff */
[----:B------:R0:W-:Y:S01]  /*70d0*/  STL [R1+0x2c], R4 ;  /* 0x00002c0401007387 */ /* 0x0001e20000100800 */
[----:B------:R-:W-:Y:S02]  /*70e0*/  VIADDMNMX R90, R4, R3, R2, PT ;  /* 0x00000003045a7246 */ /* 0x000fe40003800102 */
[----:B------:R-:W-:Y:S02]  /*70f0*/  CS2R R2, SRZ ;  /* 0x0000000000027805 */ /* 0x000fe4000001ff00 */
[----:B------:R-:W-:-:S13]  /*7100*/  ISETP.GT.AND P1, PT, R90, R4, PT ;  /* 0x000000045a00720c */ /* 0x000fda0003f24270 */
[----:B0-----:R-:W-:Y:S05]  /*7110*/  @!P1 BRA `(.L_x_417) ;  /* 0x000000a000549947 */ /* 0x001fea0003800000 */
[----:B------:R-:W0:Y:S01]  /*7120*/  S2R R4, SR_TID.X ;  /* 0x0000000000047919 */ /* 0x000e220000002100 */
[----:B------:R-:W-:Y:S01]  /*7130*/  VIADD R30, R18, 0xf000 ;  /* 0x0000f000121e7836 */ /* 0x000fe20000000000 */
[----:B------:R-:W-:Y:S04]  /*7140*/  BSSY B6, `(.L_x_418) ;  /* 0x000001e000067945 */ /* 0x000fe80003800000 */
[----:B------:R-:W-:Y:S02]  /*7150*/  LOP3.LUT P0, RZ, R30, 0x3ff, RZ, 0xc0, !PT ;  /* 0x000003ff1eff7812 */ /* 0x000fe4000780c0ff */
[----:B0-----:R-:W-:-:S04]  /*7160*/  IADD3 R5, R4, -0x80, RZ ;  /* 0xffffff8004057810 */ /* 0x001fc80007ffe0ff */
[----:B------:R-:W-:-:S04]  /*7170*/  SHF.R.S32.HI R4, RZ, 0x1f, R5 ;  /* 0x0000001fff047819 */ /* 0x000fc80000011405 */
[----:B------:R-:W-:-:S04]  /*7180*/  LEA.HI R4, R4, R5, RZ, 0x7 ;  /* 0x0000000504047211 */ /* 0x000fc800078f38ff */
[----:B------:R-:W-:-:S05]  /*7190*/  SHF.R.S32.HI R4, RZ, 0x7, R4 ;  /* 0x00000007ff047819 */ /* 0x000fca0000011404 */
[----:B------:R-:W0:Y:S02]  /*71a0*/  SHFL.IDX PT, R0, R4, RZ, 0x1f ;  /* 0x00001fff04007589 */ /* 0x000e2400000e0000 */
[----:B0-----:R-:W-:-:S05]  /*71b0*/  IMAD.HI R2, R0, 0x55555556, RZ ;  /* 0x5555555600027827 */ /* 0x001fca00078e02ff */
[----:B------:R-:W-:-:S05]  /*71c0*/  LEA.HI R3, R2, R2, RZ, 0x1 ;  /* 0x0000000202037211 */ /* 0x000fca00078f08ff */
[----:B------:R-:W-:-:S04]  /*71d0*/  IMAD R3, R3, -0x3, R0 ;  /* 0xfffffffd03037824 */ /* 0x000fc800078e0200 */
[----:B------:R-:W-:-:S05]  /*71e0*/  IMAD R3, R3, 0x800, R30 ;  /* 0x0000080003037824 */ /* 0x000fca00078e021e */
[----:B------:R-:W-:-:S04]  /*71f0*/  SHF.R.U32.HI R3, RZ, 0x4, R3 ;  /* 0x00000004ff037819 */ /* 0x000fc80000011603 */
[----:B------:R-:W-:Y:S01]  /*7200*/  LOP3.LUT R36, R3, 0x3fff, RZ, 0xc0, !PT ;  /* 0x00003fff03247812 */ /* 0x000fe200078ec0ff */
[----:B------:R-:W-:Y:S06]  /*7210*/  @!P0 BRA `(.L_x_419) ;  /* 0x0000000000408947 */ /* 0x000fec0003800000 */
[----:B------:R-:W-:Y:S01]  /*7220*/  MOV R2, 0x0 ;  /* 0x0000000000027802 */ /* 0x000fe20000000f00 */
[----:B------:R-:W-:Y:S01]  /*7230*/  ULDC.64 UR4, c[0x4][0x98] ;  /* 0x0100260000047ab9 */ /* 0x000fe20000000a00 */
[----:B------:R-:W-:Y:S01]  /*7240*/  ULDC.64 UR6, c[0x4][0xa0] ;  /* 0x0100280000067ab9 */ /* 0x000fe20000000a00 */
[----:B------:R-:W-:Y:S01]  /*7250*/  IMAD.U32 R4, RZ, RZ, UR4 ;  /* 0x00000004ff047e24 */ /* 0x000fe2000f8e00ff */
[----:B------:R-:W-:Y:S01]  /*7260*/  MOV R12, 0x1 ;  /* 0x00000001000c7802 */ /* 0x000fe20000000f00 */
        /* <DEDUP_REMOVED lines=8> */
[----:B------:R-:W-:-:S07]  /*72f0*/  IMAD.MOV.U32 R13, RZ, RZ, RZ ;  /* 0x000000ffff0d7224 */ /* 0x000fce00078e00ff */
[----:B------:R-:W-:-:S07]  /*7300*/  LEPC R20, `(.L_x_419) ;  /* 0x000000001014794e */ /* 0x000fce0000000000 */
[----:B0----5:R-:W-:Y:S05]  /*7310*/  CALL.ABS.NOINC R2 ;  /* 0x0000000002007343 */ /* 0x021fea0003c00000 */
.L_x_419:
[----:B------:R-:W-:Y:S05]  /*7320*/  BSYNC B6 ;  /* 0x0000000000067941 */ /* 0x000fea0003800000 */
.L_x_418:
[----:B------:R-:W2:Y:S01]  /*7330*/  LDL R21, [R1+0x50] ;  /* 0x0000500001157983 */ /* 0x000ea20000100800 */
[----:B------:R-:W-:Y:S01]  /*7340*/  ULDC.64 UR6, c[0x0][0x998] ;  /* 0x0002660000067ab9 */ /* 0x000fe20000000a00 */
[----:B------:R-:W-:Y:S02]  /*7350*/  ULDC.64 UR4, c[0x0][0x990] ;  /* 0x0002640000047ab9 */ /* 0x000fe40000000a00 */
[----:B------:R-:W3:Y:S01]  /*7360*/  LDL R20, [R1+0x34] ;  /* 0x0000340001147983 */ /* 0x000ee20000100800 */
[----:B------:R-:W-:Y:S02]  /*7370*/  ISETP.NE.U32.AND P1, PT, RZ, UR6, PT ;  /* 0x00000006ff007c0c */ /* 0x000fe4000bf25070 */
[----:B------:R-:W-:Y:S02]  /*7380*/  ISETP.NE.U32.AND P0, PT, RZ, UR4, PT ;  /* 0x00000004ff007c0c */ /* 0x000fe4000bf05070 */
[----:B------:R-:W-:Y:S02]  /*7390*/  ISETP.NE.AND.EX P1, PT, RZ, UR7, PT, P1 ;  /* 0x00000007ff007c0c */ /* 0x000fe4000bf25310 */
[----:B------:R-:W-:-:S11]  /*73a0*/  ISETP.NE.AND.EX P0, PT, RZ, UR5, PT, P0 ;  /* 0x00000005ff007c0c */ /* 0x000fd6000bf05300 */
[----:B------:R-:W2:Y:S08]  /*73b0*/  @P1 LDC.64 R12, c[0x0][0x9b8] ;  /* 0x00026e00ff0c1b82 */ /* 0x000eb00000000a00 */
[----:B------:R-:W0:Y:S08]  /*73c0*/  @P0 LDC.64 R10, c[0x0][0x9a8] ;  /* 0x00026a00ff0a0b82 */ /* 0x000e300000000a00 */
[----:B------:R-:W1:Y:S08]  /*73d0*/  @P1 LDC.64 R2, c[0x0][0x9c0] ;  /* 0x00027000ff021b82 */ /* 0x000e700000000a00 */
[----:B------:R-:W4:Y:S01]  /*73e0*/  @P0 LDC.64 R4, c[0x0][0x9b0] ;  /* 0x00026c00ff040b82 */ /* 0x000f220000000a00 */
[----:B--2---:R-:W-:-:S02]  /*73f0*/  @P1 IMAD R6, R21, R12, RZ ;  /* 0x0000000c15061224 */ /* 0x004fc400078e02ff */
[----:B0-----:R-:W-:Y:S02]  /*7400*/  @P0 IMAD R0, R21, R10, RZ ;  /* 0x0000000a15000224 */ /* 0x001fe400078e02ff */
[C---:B---3--:R-:W-:Y:S02]  /*7410*/  @P1 IMAD R13, R20.reuse, R13, R6 ;  /* 0x0000000d140d1224 */ /* 0x048fe400078e0206 */
[----:B------:R-:W-:-:S04]  /*7420*/  @P1 IMAD.WIDE.U32 R8, R20, R12, RZ ;  /* 0x0000000c14081225 */ /* 0x000fc800078e00ff */
[C---:B------:R-:W-:Y:S02]  /*7430*/  @P0 IMAD R11, R20.reuse, R11, R0 ;  /* 0x0000000b140b0224 */ /* 0x040fe400078e0200 */
[----:B------:R-:W-:-:S04]  /*7440*/  @P0 IMAD.WIDE.U32 R6, R20, R10, RZ ;  /* 0x0000000a14060225 */ /* 0x000fc800078e00ff */
[----:B------:R-:W-:Y:S02]  /*7450*/  @P1 IMAD.IADD R9, R9, 0x1, R13 ;  /* 0x0000000109091824 */ /* 0x000fe400078e020d */
[----:B------:R-:W-:Y:S02]  /*7460*/  @P0 IMAD.IADD R7, R7, 0x1, R11 ;  /* 0x0000000107070824 */ /* 0x000fe400078e020b */
[----:B-1----:R-:W-:-:S04]  /*7470*/  @P1 IMAD.WIDE.U32 R8, R22, R2, R8 ;  /* 0x0000000216081225 */ /* 0x002fc800078e0008 */
[----:B----4-:R-:W-:Y:S01]  /*7480*/  @P0 IMAD.WIDE.U32 R6, R22, R4, R6 ;  /* 0x0000000416060225 */ /* 0x010fe200078e0006 */
[----:B------:R-:W-:-:S03]  /*7490*/  @P1 LEA R10, P3, R8, UR6, 0x2 ;  /* 0x00000006080a1c11 */ /* 0x000fc6000f8610ff */
[----:B------:R-:W-:Y:S01]  /*74a0*/  @P1 IMAD R3, R22, R3, R9 ;  /* 0x0000000316031224 */ /* 0x000fe200078e0209 */
[----:B------:R-:W-:Y:S01]  /*74b0*/  @P0 LEA R4, P2, R6, UR4, 0x2 ;  /* 0x0000000406040c11 */ /* 0x000fe2000f8410ff */
[----:B------:R-:W-:Y:S01]  /*74c0*/  @P0 IMAD R5, R22, R5, R7 ;  /* 0x0000000516050224 */ /* 0x000fe200078e0207 */
[----:B------:R-:W-:Y:S01]  /*74d0*/  ULDC UR4, c[0x0][0x3f4] ;  /* 0x0000fd0000047ab9 */ /* 0x000fe20000000800 */
[----:B------:R-:W-:Y:S01]  /*74e0*/  IMAD.MOV.U32 R0, RZ, RZ, 0x3f800000 ;  /* 0x3f800000ff007424 */ /* 0x000fe200078e00ff */
[----:B------:R-:W-:Y:S01]  /*74f0*/  @P1 LEA.HI.X R11, R8, UR7, R3, 0x2, P3 ;  /* 0x00000007080b1c11 */ /* 0x000fe200098f1403 */
[----:B------:R-:W-:Y:S01]  /*7500*/  IMAD.MOV.U32 R3, RZ, RZ, 0x3f800000 ;  /* 0x3f800000ff037424 */ /* 0x000fe200078e00ff */
[----:B------:R-:W-:-:S03]  /*7510*/  @P0 LEA.HI.X R5, R6, UR5, R5, 0x2, P2 ;  /* 0x0000000506050c11 */ /* 0x000fc600090f1405 */
[----:B------:R-:W2:Y:S04]  /*7520*/  @P1 LDG.E R0, desc[UR40][R10.64] ;  /* 0x000000280a001981 */ /* 0x000ea8000c1e1900 */
[----:B------:R-:W2:Y:S01]  /*7530*/  @P0 LDG.E R3, desc[UR40][R4.64] ;  /* 0x0000002804030981 */ /* 0x000ea2000c1e1900 */
[----:B------:R-:W-:Y:S01]  /*7540*/  ISETP.LT.AND P0, PT, RZ, UR4, PT ;  /* 0x00000004ff007c0c */ /* 0x000fe2000bf01270 */
[----:B------:R-:W-:Y:S01]  /*7550*/  ULDC UR4, c[0x0][0x9d8] ;  /* 0x0002760000047ab9 */ /* 0x000fe20000000800 */
[----:B--2---:R-:W-:-:S04]  /*7560*/  FMUL.FTZ R0, R3, R0 ;  /* 0x0000000003007220 */ /* 0x004fc80000410000 */
[----:B------:R-:W-:-:S07]  /*7570*/  FMUL.FTZ R2, R0, UR4 ;  /* 0x0000000400027c20 */ /* 0x000fce0008410000 */
[----:B------:R-:W-:Y:S05]  /*7580*/  @P0 BRA `(.L_x_420) ;  /* 0x0000000000400947 */ /* 0x000fea0003800000 */
[----:B------:R-:W2:Y:S02]  /*7590*/  LDL R20, [R1+0x4c] ;  /* 0x00004c0001147983 */ /* 0x000ea40000100800 */
[----:B--2---:R-:W-:-:S04]  /*75a0*/  LEA.HI R0, R20, R20, RZ, 0x1 ;  /* 0x0000001414007211 */ /* 0x004fc800078f08ff */
[----:B------:R-:W-:-:S05]  /*75b0*/  LOP3.LUT R0, R0, 0xfffffffe, RZ, 0xc0, !PT ;  /* 0xfffffffe00007812 */ /* 0x000fca00078ec0ff */
[----:B------:R-:W-:-:S05]  /*75c0*/  IMAD.IADD R0, R20, 0x1, -R0 ;  /* 0x0000000114007824 */ /* 0x000fca00078e0a00 */
[----:B------:R-:W-:-:S04]  /*75d0*/  SHF.L.U32 R3, R0, 0x1f, RZ ;  /* 0x0000001f00037819 */ /* 0x000fc800000006ff */
[----:B------:R0:W1:Y:S03]  /*75e0*/  SYNCS.PHASECHK.TRANS64.TRYWAIT P0, [R18+URZ+0x19c00], R3 ;  /* 0x019c0003120075a7 */ /* 0x000066000800017f */
[----:B-1----:R-:W-:Y:S05]  /*75f0*/  @!P0 NANOSLEEP.SYNCS 0x989680 ;  /* 0x009896800000895d */ /* 0x002fea0003900000 */
[----:B------:R-:W1:Y:S01]  /*7600*/  @!P0 SYNCS.PHASECHK.TRANS64 P0, [R18+URZ+0x19c00], R3 ;  /* 0x019c0003120085a7 */ /* 0x000e62000800007f */
[----:B------:R-:W-:Y:S04]  /*7610*/  BSSY B0, `(.L_x_421) ;  /* 0x0000006000007945 */ /* 0x000fe80003800000 */
[----:B-1----:R-:W-:Y:S05]  /*7620*/  @P0 BRA `(.L_x_422) ;  /* 0x0000000000100947 */ /* 0x002fea0003800000 */
.L_x_423:
[----:B-1----:R1:W2:Y:S02]  /*7630*/  SYNCS.PHASECHK.TRANS64.TRYWAIT P0, [R18+URZ+0x19c00], R3 ;  /* 0x019c0003120075a7 */ /* 0x0022a4000800017f */
[----:B--2---:R-:W-:Y:S05]  /*7640*/  @!P0 NANOSLEEP.SYNCS 0x989680 ;  /* 0x009896800000895d */ /* 0x004fea0003900000 */
[----:B------:R-:W2:Y:S02]  /*7650*/  @!P0 SYNCS.PHASECHK.TRANS64 P0, [R18+URZ+0x19c00], R3 ;  /* 0x019c0003120085a7 */ /* 0x000ea4000800007f */
[----:B--2---:R-:W-:Y:S05]  /*7660*/  @!P0 BRA `(.L_x_423) ;  /* 0xfffffffc00f08947 */ /* 0x004fea000383ffff */
.L_x_422:
[----:B------:R-:W-:Y:S05]  /*7670*/  BSYNC B0 ;  /* 0x0000000000007941 */ /* 0x000fea0003800000 */
.L_x_421:
[----:B------:R-:W-:Y:S05]  /*7680*/  BRA `(.L_x_424) ;  /* 0x0000004000907947 */ /* 0x000fea0003800000 */
.L_x_420:
[----:B------:R-:W0:Y:S01]  /*7690*/  LDC.64 R28, c[0x0][0x3e8] ;  /* 0x0000fa00ff1c7b82 */ /* 0x000e220000000a00 */
[----:B------:R-:W-:Y:S01]  /*76a0*/  LOP3.LUT P0, RZ, R30, 0x9f, RZ, 0xc0, !PT ;  /* 0x0000009f1eff7812 */ /* 0x000fe2000780c0ff */
[----:B------:R-:W-:Y:S01]  /*76b0*/  ULDC.64 UR4, c[0x0][0x3f8] ;  /* 0x0000fe0000047ab9 */ /* 0x000fe20000000a00 */
[----:B-----5:R-:W-:Y:S01]  /*76c0*/  SHF.R.S32.HI R0, RZ, 0x1f, R26 ;  /* 0x0000001fff007819 */ /* 0x020fe2000001141a */
[----:B------:R-:W-:Y:S01]  /*76d0*/  ULDC.64 UR6, c[0x0][0x408] ;  /* 0x0001020000067ab9 */ /* 0x000fe20000000a00 */
[----:B------:R-:W-:Y:S03]  /*76e0*/  BSSY B6, `(.L_x_425) ;  /* 0x000001b000067945 */ /* 0x000fe60003800000 */
[----:B------:R-:W1:Y:S01]  /*76f0*/  LDC.64 R4, c[0x0][0x400] ;  /* 0x00010000ff047b82 */ /* 0x000e620000000a00 */
[C---:B------:R-:W-:Y:S02]  /*7700*/  IMAD R3, R0.reuse, UR4, RZ ;  /* 0x0000000400037c24 */ /* 0x040fe4000f8e02ff */
[----:B------:R-:W-:-:S02]  /*7710*/  IMAD R7, R0, UR6, RZ ;  /* 0x0000000600077c24 */ /* 0x000fc4000f8e02ff */
[C---:B------:R-:W-:Y:S02]  /*7720*/  IMAD R3, R26.reuse, UR5, R3 ;  /* 0x000000051a037c24 */ /* 0x040fe4000f8e0203 */
[C---:B------:R-:W-:Y:S02]  /*7730*/  IMAD R7, R26.reuse, UR7, R7 ;  /* 0x000000071a077c24 */ /* 0x040fe4000f8e0207 */
[----:B0-----:R-:W-:-:S04]  /*7740*/  IMAD.WIDE.U32 R28, R26, UR4, R28 ;  /* 0x000000041a1c7c25 */ /* 0x001fc8000f8e001c */
[----:B------:R-:W-:Y:S02]  /*7750*/  IMAD.IADD R30, R3, 0x1, R29 ;  /* 0x00000001031e7824 */ /* 0x000fe400078e021d */
[----:B-1----:R-:W-:-:S04]  /*7760*/  IMAD.WIDE.U32 R26, R26, UR6, R4 ;  /* 0x000000061a1a7c25 */ /* 0x002fc8000f8e0004 */
[----:B------:R-:W-:Y:S01]  /*7770*/  IMAD.IADD R31, R7, 0x1, R27 ;  /* 0x00000001071f7824 */ /* 0x000fe200078e021b */
[----:B------:R-:W-:Y:S06]  /*7780*/  @!P0 BRA `(.L_x_426) ;  /* 0x0000000000408947 */ /* 0x000fec0003800000 */
[----:B------:R-:W-:Y:S01]  /*7790*/  MOV R14, 0x0 ;  /* 0x00000000000e7802 */ /* 0x000fe20000000f00 */
[----:B------:R-:W-:Y:S01]  /*77a0*/  ULDC.64 UR4, c[0x4][0x98] ;  /* 0x0100260000047ab9 */ /* 0x000fe20000000a00 */
[----:B------:R-:W-:Y:S01]  /*77b0*/  ULDC.64 UR6, c[0x4][0xa0] ;  /* 0x0100280000067ab9 */ /* 0x000fe20000000a00 */
[----:B------:R-:W-:Y:S01]  /*77c0*/  IMAD.U32 R4, RZ, RZ, UR4 ;  /* 0x00000004ff047e24 */ /* 0x000fe2000f8e00ff */
[----:B------:R-:W-:Y:S01]  /*77d0*/  MOV R5, UR5 ;  /* 0x0000000500057c02 */ /* 0x000fe20008000f00 */
[----:B------:R-:W-:Y:S01]  /*77e0*/  ULDC.64 UR4, c[0x4][0x28] ;  /* 0x01000a0000047ab9 */ /* 0x000fe20000000a00 */
[----:B------:R-:W0:Y:S01]  /*77f0*/  LDC.64 R14, c[0x4][R14] ;  /* 0x010000000e0e7b82 */ /* 0x000e220000000a00 */
[----:B------:R-:W-:Y:S02]  /*7800*/  IMAD.U32 R6, RZ, RZ, UR6 ;  /* 0x00000006ff067e24 */ /* 0x000fe4000f8e00ff */
[----:B------:R-:W-:Y:S02]  /*7810*/  IMAD.U32 R7, RZ, RZ, UR7 ;  /* 0x00000007ff077e24 */ /* 0x000fe4000f8e00ff */
[----:B------:R-:W-:-:S02]  /*7820*/  IMAD.U32 R10, RZ, RZ, UR4 ;  /* 0x00000004ff0a7e24 */ /* 0x000fc4000f8e00ff */
[----:B------:R-:W-:Y:S02]  /*7830*/  IMAD.U32 R11, RZ, RZ, UR5 ;  /* 0x00000005ff0b7e24 */ /* 0x000fe4000f8e00ff */
[----:B------:R-:W-:Y:S02]  /*7840*/  IMAD.MOV.U32 R8, RZ, RZ, 0x70 ;  /* 0x00000070ff087424 */ /* 0x000fe400078e00ff */
[----:B------:R-:W-:Y:S02]  /*7850*/  IMAD.MOV.U32 R12, RZ, RZ, 0x1 ;  /* 0x00000001ff0c7424 */ /* 0x000fe400078e00ff */
[----:B------:R-:W-:-:S07]  /*7860*/  IMAD.MOV.U32 R13, RZ, RZ, RZ ;  /* 0x000000ffff0d7224 */ /* 0x000fce00078e00ff */
[----:B------:R-:W-:-:S07]  /*7870*/  LEPC R20, `(.L_x_426) ;  /* 0x000000001014794e */ /* 0x000fce0000000000 */
[----:B0-----:R-:W-:Y:S05]  /*7880*/  CALL.ABS.NOINC R14 ;  /* 0x000000000e007343 */ /* 0x001fea0003c00000 */
.L_x_426:
[----:B------:R-:W-:Y:S05]  /*7890*/  BSYNC B6 ;  /* 0x0000000000067941 */ /* 0x000fea0003800000 */
.L_x_425:
[----:B------:R-:W2:Y:S01]  /*78a0*/  LDL R20, [R1+0x30] ;  /* 0x0000300001147983 */ /* 0x000ea20000100800 */
[----:B------:R-:W-:Y:S01]  /*78b0*/  ULDC.U8 UR4, c[0x0][0x410] ;  /* 0x0001040000047ab9 */ /* 0x000fe20000000000 */
[----:B------:R-:W-:Y:S01]  /*78c0*/  BSSY B0, `(.L_x_427) ;  /* 0x00003f8000007945 */ /* 0x000fe20003800000 */
[----:B------:R-:W-:Y:S01]  /*78d0*/  ISETP.NE.AND P0, PT, RZ, UR4, PT ;  /* 0x00000004ff007c0c */ /* 0x000fe2000bf05270 */
[----:B------:R-:W-:Y:S02]  /*78e0*/  IMAD R4, R25, 0xc0, R155 ;  /* 0x000000c019047824 */ /* 0x000fe400078e029b */
[----:B--2---:R-:W-:-:S10]  /*78f0*/  IMAD.IADD R21, R18, 0x1, R20 ;  /* 0x0000000112157824 */ /* 0x004fd400078e0214 */
[----:B------:R-:W-:Y:S05]  /*7900*/  @!P0 BRA `(.L_x_428) ;  /* 0x0000001800d08947 */ /* 0x000fea0003800000 */
[----:B------:R-:W-:-:S03]  /*7910*/  UMOV UR4, 0xffffffff ;  /* 0xffffffff00047882 */ /* 0x000fc60000000000 */
[----:B------:R-:W-:Y:S05]  /*7920*/  BRA.DIV UR4, `(.L_x_429) ;  /* 0x0000014604a47947 */ /* 0x000fea000b800000 */
[----:B------:R0:W1:Y:S04]  /*7930*/  SHFL.IDX PT, R29, R28, RZ, 0x1e1f ;  /* 0x001e1fff1c1d7589 */ /* 0x00006800000e0000 */
[----:B------:R0:W2:Y:S04]  /*7940*/  SHFL.IDX PT, R27, R26, RZ, 0x1e1f ;  /* 0x001e1fff1a1b7589 */ /* 0x0000a800000e0000 */
[----:B------:R0:W3:Y:S04]  /*7950*/  SHFL.IDX PT, R0, R30, RZ, 0x1e1f ;  /* 0x001e1fff1e007589 */ /* 0x0000e800000e0000 */
[----:B------:R0:W4:Y:S02]  /*7960*/  SHFL.IDX PT, R3, R31, RZ, 0x1e1f ;  /* 0x001e1fff1f037589 */ /* 0x00012400000e0000 */
.L_x_650:
[----:B------:R-:W5:Y:S01]  /*7970*/  LDL R6, [R1+0x4c] ;  /* 0x00004c0001067983 */ /* 0x000f620000100800 */
[----:B------:R-:W-:Y:S01]  /*7980*/  ULDC UR4, c[0x0][0x448] ;  /* 0x0001120000047ab9 */ /* 0x000fe20000000800 */
[----:B------:R-:W-:Y:S01]  /*7990*/  BSSY B1, `(.L_x_430) ;  /* 0x000002f000017945 */ /* 0x000fe20003800000 */
[----:B------:R-:W-:Y:S01]  /*79a0*/  IMAD R24, R24, UR4, RZ ;  /* 0x0000000418187c24 */ /* 0x000fe2000f8e02ff */
[----:B------:R-:W-:Y:S02]  /*79b0*/  CS2R R32, SRZ ;  /* 0x0000000000207805 */ /* 0x000fe4000001ff00 */
[----:B------:R-:W-:Y:S02]  /*79c0*/  CS2R R12, SRZ ;  /* 0x00000000000c7805 */ /* 0x000fe4000001ff00 */
[----:B------:R-:W-:Y:S02]  /*79d0*/  CS2R R8, SRZ ;  /* 0x0000000000087805 */ /* 0x000fe4000001ff00 */
[----:B0-----:R-:W-:-:S02]  /*79e0*/  CS2R R30, SRZ ;  /* 0x00000000001e7805 */ /* 0x001fc4000001ff00 */
[----:B------:R-:W-:Y:S02]  /*79f0*/  ISETP.GE.AND P0, PT, R4, R24, PT ;  /* 0x000000180400720c */ /* 0x000fe40003f06270 */
[----:B------:R-:W-:Y:S02]  /*7a00*/  CS2R R14, SRZ ;  /* 0x00000000000e7805 */ /* 0x000fe4000001ff00 */
[----:B------:R-:W-:Y:S02]  /*7a10*/  CS2R R10, SRZ ;  /* 0x00000000000a7805 */ /* 0x000fe4000001ff00 */
[----:B-----5:R-:W-:-:S04]  /*7a20*/  LEA.HI R5, R6, R6, RZ, 0x1 ;  /* 0x0000000606057211 */ /* 0x020fc800078f08ff */
[----:B------:R-:W-:-:S05]  /*7a30*/  LOP3.LUT R5, R5, 0xfffffffe, RZ, 0xc0, !PT ;  /* 0xfffffffe05057812 */ /* 0x000fca00078ec0ff */
[----:B------:R-:W-:-:S05]  /*7a40*/  IMAD.IADD R5, R6, 0x1, -R5 ;  /* 0x0000000106057824 */ /* 0x000fca00078e0a05 */
[----:B------:R-:W-:Y:S01]  /*7a50*/  SHF.L.U32 R37, R5, 0x1f, RZ ;  /* 0x0000001f05257819 */ /* 0x000fe200000006ff */
[----:B------:R-:W-:Y:S06]  /*7a60*/  @P0 BRA `(.L_x_431) ;  /* 0x0000000000840947 */ /* 0x000fec0003800000 */
[----:B------:R-:W2:Y:S01]  /*7a70*/  LDL R28, [R1+0x18] ;  /* 0x00001800011c7983 */ /* 0x000ea20000100800 */
[----:B------:R-:W-:-:S03]  /*7a80*/  ULDC UR4, c[0x0][0x3f4] ;  /* 0x0000fd0000047ab9 */ /* 0x000fc60000000800 */
[----:B------:R-:W3:Y:S01]  /*7a90*/  LDL R20, [R1+0x1c] ;  /* 0x00001c0001147983 */ /* 0x000ee20000100800 */
[----:B------:R-:W-:Y:S02]  /*7aa0*/  ISETP.GE.AND P1, PT, R152, UR4, PT ;  /* 0x0000000498007c0c */ /* 0x000fe4000bf26270 */
[----:B------:R-:W-:Y:S02]  /*7ab0*/  CS2R R14, SRZ ;  /* 0x00000000000e7805 */ /* 0x000fe4000001ff00 */
[----:B------:R-:W-:Y:S02]  /*7ac0*/  CS2R R12, SRZ ;  /* 0x00000000000c7805 */ /* 0x000fe4000001ff00 */
[----:B------:R-:W-:Y:S02]  /*7ad0*/  CS2R R30, SRZ ;  /* 0x00000000001e7805 */ /* 0x000fe4000001ff00 */
[----:B------:R-:W-:Y:S02]  /*7ae0*/  CS2R R32, SRZ ;  /* 0x0000000000207805 */ /* 0x000fe4000001ff00 */
[----:B------:R-:W-:-:S03]  /*7af0*/  CS2R R10, SRZ ;  /* 0x00000000000a7805 */ /* 0x000fc6000001ff00 */
[----:B-1----:R-:W-:Y:S02]  /*7b00*/  @!P1 IADD3 R26, P3, R152, R29, RZ ;  /* 0x0000001d981a9210 */ /* 0x002fe40007f7e0ff */
[----:B------:R-:W-:Y:S02]  /*7b10*/  @!P1 SHF.R.S32.HI R5, RZ, 0x1f, R152 ;  /* 0x0000001fff059819 */ /* 0x000fe40000011498 */
[----:B--2---:R-:W-:Y:S02]  /*7b20*/  ISETP.GE.AND P2, PT, R28, UR4, PT ;  /* 0x000000041c007c0c */ /* 0x004fe4000bf46270 */
[----:B------:R-:W-:Y:S02]  /*7b30*/  SHF.R.S32.HI R7, RZ, 0x1f, R28 ;  /* 0x0000001fff077819 */ /* 0x000fe4000001141c */
[----:B---3--:R-:W-:Y:S02]  /*7b40*/  ISETP.GE.AND P0, PT, R20, UR4, PT ;  /* 0x0000000414007c0c */ /* 0x008fe4000bf06270 */
[----:B------:R-:W-:-:S07]  /*7b50*/  SHF.R.S32.HI R8, RZ, 0x1f, R20 ;  /* 0x0000001fff087819 */ /* 0x000fce0000011414 */
[C---:B------:R-:W-:Y:S02]  /*7b60*/  @!P2 IADD3 R38, P5, R28.reuse, R27, RZ ;  /* 0x0000001b1c26a210 */ /* 0x040fe40007fbe0ff */
[-C--:B------:R-:W-:Y:S02]  /*7b70*/  @!P2 IADD3 R34, P6, R28, R29.reuse, RZ ;  /* 0x0000001d1c22a210 */ /* 0x080fe40007fde0ff */
[C---:B------:R-:W-:Y:S01]  /*7b80*/  @!P0 IADD3 R6, P4, R20.reuse, R29, RZ ;  /* 0x0000001d14068210 */ /* 0x040fe20007f9e0ff */
[C---:B----4-:R-:W-:Y:S01]  /*7b90*/  @!P2 IMAD.X R39, R3.reuse, 0x1, R7, P5 ;  /* 0x000000010327a824 */ /* 0x050fe200028e0607 */
[----:B------:R-:W-:Y:S02]  /*7ba0*/  @!P0 IADD3 R28, P5, R20, R27, RZ ;  /* 0x0000001b141c8210 */ /* 0x000fe40007fbe0ff */
[C---:B------:R-:W-:Y:S01]  /*7bb0*/  @!P2 IADD3.X R35, R0.reuse, R7, RZ, P6, !PT ;  /* 0x000000070023a210 */ /* 0x040fe200037fe4ff */
[--C-:B------:R-:W-:Y:S01]  /*7bc0*/  @!P0 IMAD.X R7, R0, 0x1, R8.reuse, P4 ;  /* 0x0000000100078824 */ /* 0x100fe200020e0608 */
[----:B------:R-:W-:Y:S01]  /*7bd0*/  @!P1 IADD3 R4, P6, R152, R27, RZ ;  /* 0x0000001b98049210 */ /* 0x000fe20007fde0ff */
[C---:B------:R-:W-:Y:S01]  /*7be0*/  @!P0 IMAD.X R29, R3.reuse, 0x1, R8, P5 ;  /* 0x00000001031d8824 */ /* 0x040fe200028e0608 */
[----:B------:R-:W-:Y:S01]  /*7bf0*/  CS2R R8, SRZ ;  /* 0x0000000000087805 */ /* 0x000fe2000001ff00 */
[--C-:B------:R-:W-:Y:S01]  /*7c00*/  @!P1 IMAD.X R27, R0, 0x1, R5.reuse, P3 ;  /* 0x00000001001b9824 */ /* 0x100fe200018e0605 */
[----:B------:R0:W5:Y:S01]  /*7c10*/  @!P2 LD.E.64 R14, desc[UR40][R34.64] ;  /* 0x00000028220ea980 */ /* 0x000162000c101b00 */
[----:B------:R-:W-:-:S03]  /*7c20*/  @!P1 IMAD.X R5, R3, 0x1, R5, P6 ;  /* 0x0000000103059824 */ /* 0x000fc600030e0605 */
[----:B------:R0:W5:Y:S04]  /*7c30*/  @!P2 LD.E.64 R12, desc[UR40][R38.64] ;  /* 0x00000028260ca980 */ /* 0x000168000c101b00 */
[----:B------:R0:W5:Y:S04]  /*7c40*/  @!P1 LD.E.64 R30, desc[UR40][R26.64] ;  /* 0x000000281a1e9980 */ /* 0x000168000c101b00 */
[----:B------:R0:W5:Y:S04]  /*7c50*/  @!P1 LD.E.64 R32, desc[UR40][R4.64] ;  /* 0x0000002804209980 */ /* 0x000168000c101b00 */
[----:B------:R0:W5:Y:S04]  /*7c60*/  @!P0 LD.E.64 R10, desc[UR40][R6.64] ;  /* 0x00000028060a8980 */ /* 0x000168000c101b00 */
[----:B------:R0:W5:Y:S02]  /*7c70*/  @!P0 LD.E.64 R8, desc[UR40][R28.64] ;  /* 0x000000281c088980 */ /* 0x000164000c101b00 */
.L_x_431:
[----:B------:R-:W-:Y:S05]  /*7c80*/  BSYNC B1 ;  /* 0x0000000000017941 */ /* 0x000fea0003800000 */
.L_x_430:
[----:B------:R-:W1:Y:S01]  /*7c90*/  SYNCS.PHASECHK.TRANS64.TRYWAIT P0, [R18+URZ+0x19c00], R37 ;  /* 0x019c0025120075a7 */ /* 0x000e62000800017f */
[----:B---3--:R-:W-:Y:S01]  /*7ca0*/  IMAD R0, R25, -0xc0, R24 ;  /* 0xffffff4019007824 */ /* 0x008fe200078e0218 */
[----:B------:R-:W-:Y:S04]  /*7cb0*/  BSSY B1, `(.L_x_432) ;  /* 0x0000004000017945 */ /* 0x000fe80003800000 */
[----:B------:R-:W-:-:S04]  /*7cc0*/  VIMNMX R0, R0, 0xc0, PT ;  /* 0x000000c000007848 */ /* 0x000fc80003fe0100 */
[----:B------:R-:W-:Y:S01]  /*7cd0*/  ISETP.GE.AND P1, PT, R155, R0, PT ;  /* 0x000000009b00720c */ /* 0x000fe20003f26270 */
[----:B-1----:R-:W-:-:S12]  /*7ce0*/  @!P0 BRA `(.L_x_433) ;  /* 0x0000014400288947 */ /* 0x002fd80003800000 */
.L_x_651:
[----:B------:R-:W-:Y:S05]  /*7cf0*/  BSYNC B1 ;  /* 0x0000000000017941 */ /* 0x000fea0003800000 */
.L_x_432:
[----:B------:R-:W-:Y:S05]  /*7d00*/  @P1 BRA `(.L_x_434) ;  /* 0x0000003800cc1947 */ /* 0x000fea0003800000 */
[----:B0-----:R-:W3:Y:S01]  /*7d10*/  LDL R4, [R1+0x18] ;  /* 0x0000180001047983 */ /* 0x001ee20000100800 */
[----:B----4-:R-:W0:Y:S03]  /*7d20*/  LDC R3, c[0x0][0x3f4] ;  /* 0x0000fd00ff037b82 */ /* 0x010e260000000800 */
[----:B------:R-:W4:Y:S01]  /*7d30*/  LDL R0, [R1+0x1c] ;  /* 0x00001c0001007983 */ /* 0x000f220000100800 */
[----:B------:R-:W-:Y:S01]  /*7d40*/  BSSY B1, `(.L_x_435) ;  /* 0x000007b000017945 */ /* 0x000fe20003800000 */
[-C--:B0-----:R-:W-:Y:S02]  /*7d50*/  ISETP.GE.AND P0, PT, R152, R3.reuse, PT ;  /* 0x000000039800720c */ /* 0x081fe40003f06270 */
[-C--:B---3--:R-:W-:Y:S02]  /*7d60*/  ISETP.GE.AND P1, PT, R4, R3.reuse, PT ;  /* 0x000000030400720c */ /* 0x088fe40003f26270 */
[----:B----4-:R-:W-:-:S09]  /*7d70*/  ISETP.GE.AND P2, PT, R0, R3, PT ;  /* 0x000000030000720c */ /* 0x010fd20003f46270 */
[----:B------:R-:W-:Y:S05]  /*7d80*/  @P0 BRA `(.L_x_436) ;  /* 0x0000000400d80947 */ /* 0x000fea0003800000 */
[----:B------:R-:W0:Y:S01]  /*7d90*/  LDS.128 R4, [R21+0xf000] ;  /* 0x00f0000015047984 */ /* 0x000e220000000c00 */
[----:B-----5:R-:W-:Y:S02]  /*7da0*/  SHF.R.U32.HI R25, RZ, 0x8, R31 ;  /* 0x00000008ff197819 */ /* 0x020fe4000001161f */
[----:B------:R-:W-:Y:S02]  /*7db0*/  SHF.R.U32.HI R3, RZ, 0x8, R30 ;  /* 0x00000008ff037819 */ /* 0x000fe4000001161e */
[----:B------:R-:W-:Y:S02]  /*7dc0*/  LOP3.LUT R20, R31, 0xff, RZ, 0xc0, !PT ;  /* 0x000000ff1f147812 */ /* 0x000fe400078ec0ff */
[----:B------:R-:W-:Y:S02]  /*7dd0*/  LOP3.LUT R25, R25, 0xff, RZ, 0xc0, !PT ;  /* 0x000000ff19197812 */ /* 0x000fe400078ec0ff */
[----:B------:R-:W-:Y:S02]  /*7de0*/  SHF.R.U32.HI R29, RZ, 0x8, R33 ;  /* 0x00000008ff1d7819 */ /* 0x000fe40000011621 */
[----:B------:R-:W-:-:S02]  /*7df0*/  LOP3.LUT R0, R30, 0xff, RZ, 0xc0, !PT ;  /* 0x000000ff1e007812 */ /* 0x000fc400078ec0ff */
[----:B------:R-:W-:Y:S02]  /*7e00*/  LOP3.LUT R3, R3, 0xff, RZ, 0xc0, !PT ;  /* 0x000000ff03037812 */ /* 0x000fe400078ec0ff */
[----:B------:R-:W-:Y:S02]  /*7e10*/  PRMT R20, R25, 0x7604, R20 ;  /* 0x0000760419147816 */ /* 0x000fe40000000014 */
[----:B------:R-:W-:Y:S02]  /*7e20*/  LOP3.LUT R26, R33, 0xff, RZ, 0xc0, !PT ;  /* 0x000000ff211a7812 */ /* 0x000fe400078ec0ff */
[----:B------:R-:W-:Y:S02]  /*7e30*/  LOP3.LUT R29, R29, 0xff, RZ, 0xc0, !PT ;  /* 0x000000ff1d1d7812 */ /* 0x000fe400078ec0ff */
[----:B------:R-:W-:Y:S02]  /*7e40*/  SHF.R.U32.HI R28, RZ, 0x10, R33 ;  /* 0x00000010ff1c7819 */ /* 0x000fe40000011621 */
[----:B------:R-:W-:-:S02]  /*7e50*/  SHF.R.U32.HI R25, RZ, 0x10, R31 ;  /* 0x00000010ff197819 */ /* 0x000fc4000001161f */
[----:B------:R-:W-:Y:S02]  /*7e60*/  SHF.R.U32.HI R24, RZ, 0x8, R32 ;  /* 0x00000008ff187819 */ /* 0x000fe40000011620 */
[----:B------:R-:W-:Y:S01]  /*7e70*/  PRMT R3, R3, 0x7604, R0 ;  /* 0x0000760403037816 */ /* 0x000fe20000000000 */
[----:B------:R-:W-:Y:S01]  /*7e80*/  IMAD.U32 R25, R25, 0x10000, RZ ;  /* 0x0001000019197824 */ /* 0x000fe200078e00ff */
[----:B------:R-:W-:Y:S01]  /*7e90*/  PRMT R26, R29, 0x7604, R26 ;  /* 0x000076041d1a7816 */ /* 0x000fe2000000001a */
[----:B------:R-:W-:Y:S01]  /*7ea0*/  IMAD.U32 R29, R28, 0x10000, RZ ;  /* 0x000100001c1d7824 */ /* 0x000fe200078e00ff */
[----:B------:R-:W-:Y:S02]  /*7eb0*/  LOP3.LUT R0, R32, 0xff, RZ, 0xc0, !PT ;  /* 0x000000ff20007812 */ /* 0x000fe400078ec0ff */
[----:B--2---:R-:W-:Y:S02]  /*7ec0*/  LOP3.LUT R27, R24, 0xff, RZ, 0xc0, !PT ;  /* 0x000000ff181b7812 */ /* 0x004fe400078ec0ff */
[----:B------:R-:W-:-:S02]  /*7ed0*/  LOP3.LUT R3, R3, 0xff0000, R30, 0xf8, !PT ;  /* 0x00ff000003037812 */ /* 0x000fc400078ef81e */
[----:B------:R-:W-:Y:S02]  /*7ee0*/  PRMT R27, R27, 0x7604, R0 ;  /* 0x000076041b1b7816 */ /* 0x000fe40000000000 */
[----:B------:R-:W-:Y:S02]  /*7ef0*/  LOP3.LUT R35, R26, 0xff0000, R29, 0xf8, !PT ;  /* 0x00ff00001a237812 */ /* 0x000fe400078ef81d */
[----:B------:R-:W-:Y:S02]  /*7f00*/  LOP3.LUT R25, R20, 0xff0000, R25, 0xf8, !PT ;  /* 0x00ff000014197812 */ /* 0x000fe400078ef819 */
[----:B------:R-:W-:Y:S02]  /*7f10*/  LOP3.LUT R29, R27, 0xff0000, R32, 0xf8, !PT ;  /* 0x00ff00001b1d7812 */ /* 0x000fe400078ef820 */
[----:B------:R-:W-:Y:S02]  /*7f20*/  LOP3.LUT R27, R3, 0xff000000, R30, 0xf8, !PT ;  /* 0xff000000031b7812 */ /* 0x000fe400078ef81e */
[----:B------:R-:W-:-:S02]  /*7f30*/  LOP3.LUT R35, R35, 0xff000000, R33, 0xf8, !PT ;  /* 0xff00000023237812 */ /* 0x000fc400078ef821 */
[----:B------:R-:W-:Y:S02]  /*7f40*/  LOP3.LUT R30, R25, 0xff000000, R31, 0xf8, !PT ;  /* 0xff000000191e7812 */ /* 0x000fe400078ef81f */
[----:B0-----:R-:W-:Y:S02]  /*7f50*/  F2FP.F16.E4M3.UNPACK_B R0, R6.H1 ;  /* 0x00000006ff00723e */ /* 0x001fe400030006ff */
[----:B------:R-:W-:Y:S02]  /*7f60*/  F2FP.F16.E4M3.UNPACK_B R31, R35 ;  /* 0x00000023ff1f723e */ /* 0x000fe400020006ff */
[----:B------:R-:W-:Y:S01]  /*7f70*/  F2FP.F16.E4M3.UNPACK_B R28, R30 ;  /* 0x0000001eff1c723e */ /* 0x000fe200020006ff */
[----:B------:R-:W-:Y:S01]  /*7f80*/  HADD2.F32 R24, -RZ, R0.H1_H1 ;  /* 0x30000000ff187230 */ /* 0x000fe20000004100 */
[----:B------:R-:W-:Y:S01]  /*7f90*/  LOP3.LUT R32, R29, 0xff000000, R32, 0xf8, !PT ;  /* 0xff0000001d207812 */ /* 0x000fe200078ef820 */
[----:B------:R-:W-:Y:S01]  /*7fa0*/  HADD2.F32 R33, -RZ, R31.H1_H1 ;  /* 0x3000001fff217230 */ /* 0x000fe20000004100 */
[----:B------:R-:W-:Y:S01]  /*7fb0*/  F2FP.F16.E4M3.UNPACK_B R3, R6 ;  /* 0x00000006ff03723e */ /* 0x000fe200020006ff */
[----:B------:R-:W-:Y:S01]  /*7fc0*/  HADD2.F32 R29, -RZ, R28.H1_H1 ;  /* 0x3000001cff1d7230 */ /* 0x000fe20000004100 */
[-C--:B------:R-:W-:Y:S01]  /*7fd0*/  F2FP.F16.E4M3.UNPACK_B R25, R7.reuse ;  /* 0x00000007ff19723e */ /* 0x080fe200020006ff */
[----:B------:R-:W-:Y:S01]  /*7fe0*/  HADD2.F32 R20, -RZ, R0.H0_H0 ;  /* 0x20000000ff147230 */ /* 0x000fe20000004100 */
[----:B------:R-:W-:Y:S01]  /*7ff0*/  F2FP.F16.E4M3.UNPACK_B R26, R7.H1 ;  /* 0x00000007ff1a723e */ /* 0x000fe200030006ff */
[C---:B-1----:R-:W-:Y:S01]  /*8000*/  FMUL.FTZ R37, R24.reuse, R33 ;  /* 0x0000002118257220 */ /* 0x042fe20000410000 */
[----:B------:R-:W-:Y:S01]  /*8010*/  FMUL.FTZ R24, R24, R29 ;  /* 0x0000001d18187220 */ /* 0x000fe20000410000 */
[-C--:B------:R-:W-:Y:S01]  /*8020*/  F2FP.F16.E4M3.UNPACK_B R6, R5.reuse ;  /* 0x00000005ff06723e */ /* 0x080fe200020006ff */
[----:B------:R-:W-:Y:S01]  /*8030*/  HADD2.F32 R28, -RZ, R28.H0_H0 ;  /* 0x2000001cff1c7230 */ /* 0x000fe20000004100 */
[----:B------:R-:W-:Y:S01]  /*8040*/  F2FP.F16.E4M3.UNPACK_B R7, R5.H1 ;  /* 0x00000005ff07723e */ /* 0x000fe200030006ff */
[----:B------:R-:W-:-:S02]  /*8050*/  HADD2.F32 R5, -RZ, R3.H1_H1 ;  /* 0x30000003ff057230 */ /* 0x000fc40000004100 */
[C---:B------:R-:W-:Y:S01]  /*8060*/  FFMA.FTZ R37, R20.reuse, R29, -R37 ;  /* 0x0000001d14257223 */ /* 0x040fe20000010825 */
[----:B------:R-:W-:Y:S01]  /*8070*/  FFMA.FTZ R38, R20, R33, R24 ;  /* 0x0000002114267223 */ /* 0x000fe20000010018 */
[----:B------:R-:W-:Y:S01]  /*8080*/  HADD2.F32 R20, -RZ, R31.H0_H0 ;  /* 0x2000001fff147230 */ /* 0x000fe20000004100 */
[----:B------:R-:W-:Y:S01]  /*8090*/  F2FP.F16.E4M3.UNPACK_B R30, R30.H1 ;  /* 0x0000001eff1e723e */ /* 0x000fe200030006ff */
[----:B------:R-:W-:Y:S02]  /*80a0*/  HADD2.F32 R3, -RZ, R3.H0_H0 ;  /* 0x20000003ff037230 */ /* 0x000fe40000004100 */
[C---:B------:R-:W-:Y:S01]  /*80b0*/  FMUL.FTZ R29, R5.reuse, R28 ;  /* 0x0000001c051d7220 */ /* 0x040fe20000410000 */
[----:B------:R-:W-:Y:S01]  /*80c0*/  F2FP.F16.E4M3.UNPACK_B R35, R35.H1 ;  /* 0x00000023ff23723e */ /* 0x000fe200030006ff */
[-C--:B------:R-:W-:Y:S01]  /*80d0*/  FMUL.FTZ R34, R5, R20.reuse ;  /* 0x0000001405227220 */ /* 0x080fe20000410000 */
[----:B------:R-:W-:Y:S02]  /*80e0*/  HADD2.F32 R5, -RZ, R25.H1_H1 ;  /* 0x30000019ff057230 */ /* 0x000fe40000004100 */
[----:B------:R-:W-:Y:S01]  /*80f0*/  FFMA.FTZ R33, R3, R20, R29 ;  /* 0x0000001403217223 */ /* 0x000fe2000001001d */
[----:B------:R-:W-:-:S02]  /*8100*/  HADD2.F32 R20, -RZ, R30.H0_H0 ;  /* 0x2000001eff147230 */ /* 0x000fc40000004100 */
[----:B------:R-:W-:Y:S01]  /*8110*/  FFMA.FTZ R34, R3, R28, -R34 ;  /* 0x0000001c03227223 */ /* 0x000fe20000010822 */
[----:B------:R-:W-:Y:S01]  /*8120*/  HADD2.F32 R24, -RZ, R35.H0_H0 ;  /* 0x20000023ff187230 */ /* 0x000fe20000004100 */
[----:B------:R-:W-:Y:S01]  /*8130*/  F2FP.F16.E4M3.UNPACK_B R0, R4 ;  /* 0x00000004ff00723e */ /* 0x000fe200020006ff */
[----:B------:R-:W-:Y:S02]  /*8140*/  HADD2.F32 R25, -RZ, R25.H0_H0 ;  /* 0x20000019ff197230 */ /* 0x000fe40000004100 */
[C---:B------:R-:W-:Y:S01]  /*8150*/  FMUL.FTZ R40, R5.reuse, R20 ;  /* 0x0000001405287220 */ /* 0x040fe20000410000 */
[----:B------:R-:W-:Y:S02]  /*8160*/  HADD2.F32 R35, -RZ, R35.H1_H1 ;  /* 0x30000023ff237230 */ /* 0x000fe40000004100 */
[-C--:B------:R-:W-:Y:S01]  /*8170*/  FMUL.FTZ R28, R5, R24.reuse ;  /* 0x00000018051c7220 */ /* 0x080fe20000410000 */
[----:B------:R-:W-:Y:S02]  /*8180*/  HADD2.F32 R3, -RZ, R26.H1_H1 ;  /* 0x3000001aff037230 */ /* 0x000fe40000004100 */
[----:B------:R-:W-:Y:S01]  /*8190*/  FFMA.FTZ R40, R25, R24, R40 ;  /* 0x0000001819287223 */ /* 0x000fe20000010028 */
[----:B------:R-:W-:-:S02]  /*81a0*/  HADD2.F32 R30, -RZ, R30.H1_H1 ;  /* 0x3000001eff1e7230 */ /* 0x000fc40000004100 */
[----:B------:R-:W-:Y:S01]  /*81b0*/  FFMA.FTZ R39, R25, R20, -R28 ;  /* 0x0000001419277223 */ /* 0x000fe2000001081c */
[----:B------:R-:W-:Y:S01]  /*81c0*/  HADD2.F32 R26, -RZ, R26.H0_H0 ;  /* 0x2000001aff1a7230 */ /* 0x000fe20000004100 */
[----:B------:R-:W-:Y:S01]  /*81d0*/  F2FP.F16.E4M3.UNPACK_B R24, R32 ;  /* 0x00000020ff18723e */ /* 0x000fe200020006ff */
[C---:B------:R-:W-:Y:S01]  /*81e0*/  FMUL.FTZ R5, R3.reuse, R35 ;  /* 0x0000002303057220 */ /* 0x040fe20000410000 */
[----:B------:R-:W-:Y:S01]  /*81f0*/  F2FP.F16.E4M3.UNPACK_B R4, R4.H1 ;  /* 0x00000004ff04723e */ /* 0x000fe200030006ff */
[-C--:B------:R-:W-:Y:S01]  /*8200*/  FMUL.FTZ R3, R3, R30.reuse ;  /* 0x0000001e03037220 */ /* 0x080fe20000410000 */
[----:B------:R-:W-:Y:S01]  /*8210*/  F2FP.F16.E4M3.UNPACK_B R20, R27 ;  /* 0x0000001bff14723e */ /* 0x000fe200020006ff */
[C---:B------:R-:W-:Y:S01]  /*8220*/  FFMA.FTZ R30, R26.reuse, R30, -R5 ;  /* 0x0000001e1a1e7223 */ /* 0x040fe20000010805 */
[--C-:B------:R-:W-:Y:S02]  /*8230*/  HADD2.F32 R28, -RZ, R24.reuse.H1_H1 ;  /* 0x30000018ff1c7230 */ /* 0x100fe40000004100 */
[----:B------:R-:W-:Y:S01]  /*8240*/  FFMA.FTZ R35, R26, R35, R3 ;  /* 0x000000231a237223 */ /* 0x000fe20000010003 */
[----:B------:R-:W-:Y:S01]  /*8250*/  HADD2.F32 R25, -RZ, R24.H0_H0 ;  /* 0x20000018ff197230 */ /* 0x000fe20000004100 */
[----:B------:R-:W-:Y:S01]  /*8260*/  F2FP.F16.E4M3.UNPACK_B R27, R27.H1 ;  /* 0x0000001bff1b723e */ /* 0x000fe200030006ff */
[----:B------:R-:W-:Y:S01]  /*8270*/  HADD2.F32 R5, -RZ, R4.H1_H1 ;  /* 0x30000004ff057230 */ /* 0x000fe20000004100 */
[----:B------:R-:W-:Y:S01]  /*8280*/  F2FP.F16.E4M3.UNPACK_B R32, R32.H1 ;  /* 0x00000020ff20723e */ /* 0x000fe200030006ff */
[----:B------:R-:W-:-:S02]  /*8290*/  HADD2.F32 R24, -RZ, R20.H1_H1 ;  /* 0x30000014ff187230 */ /* 0x000fc40000004100 */
[----:B------:R-:W-:Y:S02]  /*82a0*/  HADD2.F32 R3, -RZ, R0.H1_H1 ;  /* 0x30000000ff037230 */ /* 0x000fe40000004100 */
[C---:B------:R-:W-:Y:S01]  /*82b0*/  FMUL.FTZ R29, R5.reuse, R28 ;  /* 0x0000001c051d7220 */ /* 0x040fe20000410000 */
[----:B------:R-:W-:Y:S02]  /*82c0*/  HADD2.F32 R4, -RZ, R4.H0_H0 ;  /* 0x20000004ff047230 */ /* 0x000fe40000004100 */
[-C--:B------:R-:W-:Y:S01]  /*82d0*/  FMUL.FTZ R31, R5, R24.reuse ;  /* 0x00000018051f7220 */ /* 0x080fe20000410000 */
[----:B------:R-:W-:Y:S02]  /*82e0*/  HADD2.F32 R20, -RZ, R20.H0_H0 ;  /* 0x20000014ff147230 */ /* 0x000fe40000004100 */
[C---:B------:R-:W-:Y:S01]  /*82f0*/  FMUL.FTZ R5, R3.reuse, R25 ;  /* 0x0000001903057220 */ /* 0x040fe20000410000 */
[----:B------:R-:W-:Y:S02]  /*8300*/  HADD2.F32 R0, -RZ, R0.H0_H0 ;  /* 0x20000000ff007230 */ /* 0x000fe40000004100 */
[C---:B------:R-:W-:Y:S01]  /*8310*/  FFMA.FTZ R29, R4.reuse, R24, -R29 ;  /* 0x00000018041d7223 */ /* 0x040fe2000001081d */
[----:B------:R-:W-:Y:S01]  /*8320*/  FFMA.FTZ R28, R4, R28, R31 ;  /* 0x0000001c041c7223 */ /* 0x000fe2000001001f */
[----:B------:R-:W-:Y:S01]  /*8330*/  FMUL.FTZ R26, R3, R20 ;  /* 0x00000014031a7220 */ /* 0x000fe20000410000 */
[----:B------:R-:W-:-:S02]  /*8340*/  HADD2.F32 R4, -RZ, R27.H1_H1 ;  /* 0x3000001bff047230 */ /* 0x000fc40000004100 */
[C---:B------:R-:W-:Y:S01]  /*8350*/  FFMA.FTZ R24, R0.reuse, R20, -R5 ;  /* 0x0000001400187223 */ /* 0x040fe20000010805 */
[----:B------:R-:W-:Y:S02]  /*8360*/  HADD2.F32 R3, -RZ, R7.H1_H1 ;  /* 0x30000007ff037230 */ /* 0x000fe40000004100 */
[----:B------:R-:W-:Y:S01]  /*8370*/  FFMA.FTZ R25, R0, R25, R26 ;  /* 0x0000001900197223 */ /* 0x000fe2000001001a */
[--C-:B------:R-:W-:Y:S02]  /*8380*/  HADD2.F32 R20, -RZ, R32.reuse.H1_H1 ;  /* 0x30000020ff147230 */ /* 0x100fe40000004100 */
[----:B------:R-:W-:Y:S02]  /*8390*/  HADD2.F32 R5, -RZ, R32.H0_H0 ;  /* 0x20000020ff057230 */ /* 0x000fe40000004100 */
[C---:B------:R-:W-:Y:S01]  /*83a0*/  FMUL.FTZ R31, R3.reuse, R4 ;  /* 0x00000004031f7220 */ /* 0x040fe20000410000 */
[----:B------:R-:W-:Y:S02]  /*83b0*/  HADD2.F32 R0, -RZ, R6.H1_H1 ;  /* 0x30000006ff007230 */ /* 0x000fe40000004100 */
[----:B------:R-:W-:Y:S01]  /*83c0*/  FMUL.FTZ R26, R3, R20 ;  /* 0x00000014031a7220 */ /* 0x000fe20000410000 */
[----:B------:R-:W-:-:S02]  /*83d0*/  HADD2.F32 R27, -RZ, R27.H0_H0 ;  /* 0x2000001bff1b7230 */ /* 0x000fc40000004100 */
[----:B------:R-:W-:Y:S02]  /*83e0*/  HADD2.F32 R7, -RZ, R7.H0_H0 ;  /* 0x20000007ff077230 */ /* 0x000fe40000004100 */
[C---:B------:R-:W-:Y:S01]  /*83f0*/  FMUL.FTZ R3, R0.reuse, R5 ;  /* 0x0000000500037220 */ /* 0x040fe20000410000 */
[----:B------:R-:W-:Y:S02]  /*8400*/  HADD2.F32 R6, -RZ, R6.H0_H0 ;  /* 0x20000006ff067230 */ /* 0x000fe40000004100 */
[-C--:B------:R-:W-:Y:S01]  /*8410*/  FMUL.FTZ R0, R0, R27.reuse ;  /* 0x0000001b00007220 */ /* 0x080fe20000410000 */
[C---:B------:R-:W-:Y:S01]  /*8420*/  FFMA.FTZ R26, R7.reuse, R4, -R26 ;  /* 0x00000004071a7223 */ /* 0x040fe2000001081a */
[----:B------:R-:W-:Y:S01]  /*8430*/  FFMA.FTZ R31, R7, R20, R31 ;  /* 0x00000014071f7223 */ /* 0x000fe2000001001f */
[C---:B------:R-:W-:Y:S01]  /*8440*/  FFMA.FTZ R3, R6.reuse, R27, -R3 ;  /* 0x0000001b06037223 */ /* 0x040fe20000010803 */
[----:B------:R-:W-:Y:S01]  /*8450*/  FFMA.FTZ R0, R6, R5, R0 ;  /* 0x0000000506007223 */ /* 0x000fe20000010000 */
[----:B------:R-:W-:-:S02]  /*8460*/  F2FP.SATFINITE.E4M3.F32.PACK_AB_MERGE_C R6, R38, R37, RZ ;  /* 0x000000252606723e */ /* 0x000fc400048070ff */
[----:B------:R-:W-:Y:S02]  /*8470*/  F2FP.SATFINITE.E4M3.F32.PACK_AB_MERGE_C R7, R35, R30, RZ ;  /* 0x0000001e2307723e */ /* 0x000fe400048070ff */
[----:B------:R-:W-:Y:S02]  /*8480*/  F2FP.SATFINITE.E4M3.F32.PACK_AB_MERGE_C R4, R28, R29, RZ ;  /* 0x0000001d1c04723e */ /* 0x000fe400048070ff */
[----:B------:R-:W-:Y:S02]  /*8490*/  F2FP.SATFINITE.E4M3.F32.PACK_AB_MERGE_C R5, R31, R26, RZ ;  /* 0x0000001a1f05723e */ /* 0x000fe400048070ff */
[----:B------:R-:W-:Y:S02]  /*84a0*/  F2FP.SATFINITE.E4M3.F32.PACK_AB_MERGE_C R6, R33, R34, R6 ;  /* 0x000000222106723e */ /* 0x000fe40004807006 */
[----:B------:R-:W-:Y:S02]  /*84b0*/  F2FP.SATFINITE.E4M3.F32.PACK_AB_MERGE_C R7, R40, R39, R7 ;  /* 0x000000272807723e */ /* 0x000fe40004807007 */
[----:B------:R-:W-:-:S02]  /*84c0*/  F2FP.SATFINITE.E4M3.F32.PACK_AB_MERGE_C R4, R25, R24, R4 ;  /* 0x000000181904723e */ /* 0x000fc40004807004 */
[----:B------:R-:W-:-:S05]  /*84d0*/  F2FP.SATFINITE.E4M3.F32.PACK_AB_MERGE_C R5, R0, R3, R5 ;  /* 0x000000030005723e */ /* 0x000fca0004807005 */
[----:B------:R0:W-:Y:S02]  /*84e0*/  STS.128 [R21+0xf000], R4 ;  /* 0x00f0000415007388 */ /* 0x0001e40000000c00 */
.L_x_436:
[----:B------:R-:W-:Y:S05]  /*84f0*/  BSYNC B1 ;  /* 0x0000000000017941 */ /* 0x000fea0003800000 */
.L_x_435:
[----:B------:R-:W-:Y:S04]  /*8500*/  BSSY B1, `(.L_x_437) ;  /* 0x000007c000017945 */ /* 0x000fe80003800000 */
[----:B------:R-:W-:Y:S05]  /*8510*/  @P1 BRA `(.L_x_438) ;  /* 0x0000000400e81947 */ /* 0x000fea0003800000 */
[----:B0-----:R-:W0:Y:S01]  /*8520*/  LDS.128 R4, [R21+0x10800] ;  /* 0x0108000015047984 */ /* 0x001e220000000c00 */
[----:B-----5:R-:W-:Y:S02]  /*8530*/  SHF.R.U32.HI R26, RZ, 0x8, R13 ;  /* 0x00000008ff1a7819 */ /* 0x020fe4000001160d */
[----:B------:R-:W-:Y:S02]  /*8540*/  SHF.R.U32.HI R20, RZ, 0x8, R15 ;  /* 0x00000008ff147819 */ /* 0x000fe4000001160f */
[----:B------:R-:W-:Y:S02]  /*8550*/  LOP3.LUT R29, R13, 0xff, RZ, 0xc0, !PT ;  /* 0x000000ff0d1d7812 */ /* 0x000fe400078ec0ff */
[----:B------:R-:W-:Y:S02]  /*8560*/  LOP3.LUT R26, R26, 0xff, RZ, 0xc0, !PT ;  /* 0x000000ff1a1a7812 */ /* 0x000fe400078ec0ff */
[----:B------:R-:W-:Y:S02]  /*8570*/  LOP3.LUT R25, R15, 0xff, RZ, 0xc0, !PT ;  /* 0x000000ff0f197812 */ /* 0x000fe400078ec0ff */
[----:B------:R-:W-:-:S02]  /*8580*/  LOP3.LUT R20, R20, 0xff, RZ, 0xc0, !PT ;  /* 0x000000ff14147812 */ /* 0x000fc400078ec0ff */
[----:B------:R-:W-:Y:S02]  /*8590*/  SHF.R.U32.HI R0, RZ, 0x8, R14 ;  /* 0x00000008ff007819 */ /* 0x000fe4000001160e */
[----:B------:R-:W-:Y:S02]  /*85a0*/  SHF.R.U32.HI R24, RZ, 0x8, R12 ;  /* 0x00000008ff187819 */ /* 0x000fe4000001160c */
[----:B------:R-:W-:Y:S02]  /*85b0*/  PRMT R29, R26, 0x7604, R29 ;  /* 0x000076041a1d7816 */ /* 0x000fe4000000001d */
[----:B------:R-:W-:Y:S02]  /*85c0*/  PRMT R25, R20, 0x7604, R25 ;  /* 0x0000760414197816 */ /* 0x000fe40000000019 */
[----:B------:R-:W-:Y:S02]  /*85d0*/  SHF.R.U32.HI R26, RZ, 0x10, R13 ;  /* 0x00000010ff1a7819 */ /* 0x000fe4000001160d */
[----:B------:R-:W-:-:S02]  /*85e0*/  SHF.R.U32.HI R20, RZ, 0x10, R15 ;  /* 0x00000010ff147819 */ /* 0x000fc4000001160f */
[----:B------:R-:W-:Y:S02]  /*85f0*/  LOP3.LUT R3, R14, 0xff, RZ, 0xc0, !PT ;  /* 0x000000ff0e037812 */ /* 0x000fe400078ec0ff */
[----:B------:R-:W-:Y:S02]  /*8600*/  LOP3.LUT R0, R0, 0xff, RZ, 0xc0, !PT ;  /* 0x000000ff00007812 */ /* 0x000fe400078ec0ff */
[----:B--2---:R-:W-:Y:S02]  /*8610*/  LOP3.LUT R27, R12, 0xff, RZ, 0xc0, !PT ;  /* 0x000000ff0c1b7812 */ /* 0x004fe400078ec0ff */
[----:B------:R-:W-:Y:S02]  /*8620*/  LOP3.LUT R24, R24, 0xff, RZ, 0xc0, !PT ;  /* 0x000000ff18187812 */ /* 0x000fe400078ec0ff */
[----:B------:R-:W-:Y:S02]  /*8630*/  LOP3.LUT R26, R26, 0xff, RZ, 0xc0, !PT ;  /* 0x000000ff1a1a7812 */ /* 0x000fe400078ec0ff */
[----:B------:R-:W-:-:S02]  /*8640*/  LOP3.LUT R20, R20, 0xff, RZ, 0xc0, !PT ;  /* 0x000000ff14147812 */ /* 0x000fc400078ec0ff */
[----:B------:R-:W-:Y:S02]  /*8650*/  PRMT R3, R0, 0x7604, R3 ;  /* 0x0000760400037816 */ /* 0x000fe40000000003 */
[----:B------:R-:W-:Y:S02]  /*8660*/  PRMT R27, R24, 0x7604, R27 ;  /* 0x00007604181b7816 */ /* 0x000fe4000000001b */
[----:B------:R-:W-:Y:S02]  /*8670*/  SHF.R.U32.HI R0, RZ, 0x10, R14 ;  /* 0x00000010ff007819 */ /* 0x000fe4000001160e */
[----:B------:R-:W-:Y:S02]  /*8680*/  SHF.R.U32.HI R24, RZ, 0x10, R12 ;  /* 0x00000010ff187819 */ /* 0x000fe4000001160c */
[----:B------:R-:W-:Y:S02]  /*8690*/  PRMT R29, R26, 0x7054, R29 ;  /* 0x000070541a1d7816 */ /* 0x000fe4000000001d */
[----:B------:R-:W-:-:S02]  /*86a0*/  PRMT R25, R20, 0x7054, R25 ;  /* 0x0000705414197816 */ /* 0x000fc40000000019 */
[----:B------:R-:W-:Y:S02]  /*86b0*/  LOP3.LUT R0, R0, 0xff, RZ, 0xc0, !PT ;  /* 0x000000ff00007812 */ /* 0x000fe400078ec0ff */
[----:B------:R-:W-:Y:S02]  /*86c0*/  LOP3.LUT R24, R24, 0xff, RZ, 0xc0, !PT ;  /* 0x000000ff18187812 */ /* 0x000fe400078ec0ff */
[----:B------:R-:W-:Y:S02]  /*86d0*/  LOP3.LUT R29, R29, 0xff000000, R13, 0xf8, !PT ;  /* 0xff0000001d1d7812 */ /* 0x000fe400078ef80d */
[----:B------:R-:W-:Y:S02]  /*86e0*/  LOP3.LUT R25, R25, 0xff000000, R15, 0xf8, !PT ;  /* 0xff00000019197812 */ /* 0x000fe400078ef80f */
[----:B------:R-:W-:Y:S02]  /*86f0*/  PRMT R3, R0, 0x7054, R3 ;  /* 0x0000705400037816 */ /* 0x000fe40000000003 */
[----:B------:R-:W-:-:S02]  /*8700*/  PRMT R27, R24, 0x7054, R27 ;  /* 0x00007054181b7816 */ /* 0x000fc4000000001b */
[-C--:B0-----:R-:W-:Y:S02]  /*8710*/  F2FP.F16.E4M3.UNPACK_B R0, R6.reuse.H1 ;  /* 0x00000006ff00723e */ /* 0x081fe400030006ff */
[----:B------:R-:W-:Y:S02]  /*8720*/  F2FP.F16.E4M3.UNPACK_B R28, R29 ;  /* 0x0000001dff1c723e */ /* 0x000fe400020006ff */
[----:B------:R-:W-:Y:S01]  /*8730*/  F2FP.F16.E4M3.UNPACK_B R24, R25 ;  /* 0x00000019ff18723e */ /* 0x000fe200020006ff */
[----:B------:R-:W-:Y:S01]  /*8740*/  HADD2.F32 R13, -RZ, R0.H1_H1 ;  /* 0x30000000ff0d7230 */ /* 0x000fe20000004100 */
[----:B------:R-:W-:Y:S01]  /*8750*/  LOP3.LUT R20, R3, 0xff000000, R14, 0xf8, !PT ;  /* 0xff00000003147812 */ /* 0x000fe200078ef80e */
[----:B------:R-:W-:Y:S01]  /*8760*/  HADD2.F32 R30, -RZ, R28.H1_H1 ;  /* 0x3000001cff1e7230 */ /* 0x000fe20000004100 */
[----:B------:R-:W-:Y:S01]  /*8770*/  F2FP.F16.E4M3.UNPACK_B R3, R6 ;  /* 0x00000006ff03723e */ /* 0x000fe200020006ff */
[----:B------:R-:W-:Y:S01]  /*8780*/  HADD2.F32 R26, -RZ, R24.H1_H1 ;  /* 0x30000018ff1a7230 */ /* 0x000fe20000004100 */
[----:B------:R-:W-:Y:S01]  /*8790*/  LOP3.LUT R27, R27, 0xff000000, R12, 0xf8, !PT ;  /* 0xff0000001b1b7812 */ /* 0x000fe200078ef80c */
[----:B------:R-:W-:Y:S01]  /*87a0*/  HADD2.F32 R12, -RZ, R0.H0_H0 ;  /* 0x20000000ff0c7230 */ /* 0x000fe20000004100 */
[-C--:B------:R-:W-:Y:S01]  /*87b0*/  F2FP.F16.E4M3.UNPACK_B R14, R7.reuse ;  /* 0x00000007ff0e723e */ /* 0x080fe200020006ff */
[C---:B------:R-:W-:Y:S01]  /*87c0*/  FMUL.FTZ R31, R13.reuse, R30 ;  /* 0x0000001e0d1f7220 */ /* 0x040fe20000410000 */
[----:B------:R-:W-:Y:S01]  /*87d0*/  F2FP.F16.E4M3.UNPACK_B R15, R7.H1 ;  /* 0x00000007ff0f723e */ /* 0x000fe200030006ff */
[----:B------:R-:W-:Y:S01]  /*87e0*/  FMUL.FTZ R13, R13, R26 ;  /* 0x0000001a0d0d7220 */ /* 0x000fe20000410000 */
[-C--:B------:R-:W-:Y:S01]  /*87f0*/  F2FP.F16.E4M3.UNPACK_B R6, R5.reuse ;  /* 0x00000005ff06723e */ /* 0x080fe200020006ff */
[----:B------:R-:W-:Y:S01]  /*8800*/  HADD2.F32 R28, -RZ, R28.H0_H0 ;  /* 0x2000001cff1c7230 */ /* 0x000fe20000004100 */
[----:B------:R-:W-:Y:S01]  /*8810*/  F2FP.F16.E4M3.UNPACK_B R7, R5.H1 ;  /* 0x00000005ff07723e */ /* 0x000fe200030006ff */
[----:B------:R-:W-:Y:S01]  /*8820*/  HADD2.F32 R5, -RZ, R3.H1_H1 ;  /* 0x30000003ff057230 */ /* 0x000fe20000004100 */
[----:B------:R-:W-:Y:S01]  /*8830*/  F2FP.F16.E4M3.UNPACK_B R29, R29.H1 ;  /* 0x0000001dff1d723e */ /* 0x000fe200030006ff */
[----:B------:R-:W-:-:S02]  /*8840*/  HADD2.F32 R24, -RZ, R24.H0_H0 ;  /* 0x20000018ff187230 */ /* 0x000fc40000004100 */
[C---:B------:R-:W-:Y:S01]  /*8850*/  FFMA.FTZ R32, R12.reuse, R26, -R31 ;  /* 0x0000001a0c207223 */ /* 0x040fe2000001081f */
[----:B------:R-:W-:Y:S01]  /*8860*/  FFMA.FTZ R33, R12, R30, R13 ;  /* 0x0000001e0c217223 */ /* 0x000fe2000001000d */
[----:B------:R-:W-:Y:S01]  /*8870*/  HADD2.F32 R3, -RZ, R3.H0_H0 ;  /* 0x20000003ff037230 */ /* 0x000fe20000004100 */
[----:B------:R-:W-:Y:S01]  /*8880*/  F2FP.F16.E4M3.UNPACK_B R25, R25.H1 ;  /* 0x00000019ff19723e */ /* 0x000fe200030006ff */
[C---:B------:R-:W-:Y:S01]  /*8890*/  FMUL.FTZ R12, R5.reuse, R28 ;  /* 0x0000001c050c7220 */ /* 0x040fe20000410000 */
[----:B------:R-:W-:Y:S01]  /*88a0*/  FMUL.FTZ R31, R5, R24 ;  /* 0x00000018051f7220 */ /* 0x000fe20000410000 */
[----:B------:R-:W-:Y:S01]  /*88b0*/  HADD2.F32 R5, -RZ, R14.H1_H1 ;  /* 0x3000000eff057230 */ /* 0x000fe20000004100 */
[----:B------:R-:W-:Y:S01]  /*88c0*/  F2FP.F16.E4M3.UNPACK_B R0, R4 ;  /* 0x00000004ff00723e */ /* 0x000fe200020006ff */
[----:B------:R-:W-:Y:S02]  /*88d0*/  HADD2.F32 R13, -RZ, R29.H0_H0 ;  /* 0x2000001dff0d7230 */ /* 0x000fe40000004100 */
[----:B------:R-:W-:Y:S01]  /*88e0*/  FFMA.FTZ R30, R3, R24, -R12 ;  /* 0x00000018031e7223 */ /* 0x000fe2000001080c */
[----:B------:R-:W-:-:S02]  /*88f0*/  HADD2.F32 R12, -RZ, R25.H0_H0 ;  /* 0x20000019ff0c7230 */ /* 0x000fc40000004100 */
[----:B------:R-:W-:Y:S01]  /*8900*/  FFMA.FTZ R31, R3, R28, R31 ;  /* 0x0000001c031f7223 */ /* 0x000fe2000001001f */
[----:B------:R-:W-:Y:S02]  /*8910*/  HADD2.F32 R14, -RZ, R14.H0_H0 ;  /* 0x2000000eff0e7230 */ /* 0x000fe40000004100 */
[C---:B------:R-:W-:Y:S01]  /*8920*/  FMUL.FTZ R35, R5.reuse, R13 ;  /* 0x0000000d05237220 */ /* 0x040fe20000410000 */
[----:B------:R-:W-:Y:S02]  /*8930*/  HADD2.F32 R26, -RZ, R29.H1_H1 ;  /* 0x3000001dff1a7230 */ /* 0x000fe40000004100 */
[-C--:B------:R-:W-:Y:S01]  /*8940*/  FMUL.FTZ R5, R5, R12.reuse ;  /* 0x0000000c05057220 */ /* 0x080fe20000410000 */
[----:B------:R-:W-:Y:S02]  /*8950*/  HADD2.F32 R3, -RZ, R15.H1_H1 ;  /* 0x3000000fff037230 */ /* 0x000fe40000004100 */
[----:B------:R-:W-:Y:S01]  /*8960*/  FFMA.FTZ R35, R14, R12, -R35 ;  /* 0x0000000c0e237223 */ /* 0x000fe20000010823 */
[----:B------:R-:W-:-:S02]  /*8970*/  HADD2.F32 R12, -RZ, R25.H1_H1 ;  /* 0x30000019ff0c7230 */ /* 0x000fc40000004100 */
[----:B------:R-:W-:Y:S01]  /*8980*/  FFMA.FTZ R28, R14, R13, R5 ;  /* 0x0000000d0e1c7223 */ /* 0x000fe20000010005 */
[----:B------:R-:W-:Y:S02]  /*8990*/  HADD2.F32 R15, -RZ, R15.H0_H0 ;  /* 0x2000000fff0f7230 */ /* 0x000fe40000004100 */
[C---:B------:R-:W-:Y:S01]  /*89a0*/  FMUL.FTZ R24, R3.reuse, R26 ;  /* 0x0000001a03187220 */ /* 0x040fe20000410000 */
[-C--:B------:R-:W-:Y:S01]  /*89b0*/  F2FP.F16.E4M3.UNPACK_B R13, R27.reuse ;  /* 0x0000001bff0d723e */ /* 0x080fe200020006ff */
[----:B------:R-:W-:Y:S01]  /*89c0*/  FMUL.FTZ R14, R3, R12 ;  /* 0x0000000c030e7220 */ /* 0x000fe20000410000 */
[----:B------:R-:W-:Y:S01]  /*89d0*/  F2FP.F16.E4M3.UNPACK_B R4, R4.H1 ;  /* 0x00000004ff04723e */ /* 0x000fe200030006ff */
[C---:B------:R-:W-:Y:S01]  /*89e0*/  FFMA.FTZ R29, R15.reuse, R12, -R24 ;  /* 0x0000000c0f1d7223 */ /* 0x040fe20000010818 */
[----:B------:R-:W-:Y:S01]  /*89f0*/  F2FP.F16.E4M3.UNPACK_B R12, R20 ;  /* 0x00000014ff0c723e */ /* 0x000fe200020006ff */
[----:B------:R-:W-:Y:S01]  /*8a00*/  FFMA.FTZ R26, R15, R26, R14 ;  /* 0x0000001a0f1a7223 */ /* 0x000fe2000001000e */
[--C-:B------:R-:W-:Y:S01]  /*8a10*/  HADD2.F32 R24, -RZ, R13.reuse.H1_H1 ;  /* 0x3000000dff187230 */ /* 0x100fe20000004100 */
[----:B------:R-:W-:Y:S01]  /*8a20*/  F2FP.F16.E4M3.UNPACK_B R20, R20.H1 ;  /* 0x00000014ff14723e */ /* 0x000fe200030006ff */
[----:B------:R-:W-:Y:S01]  /*8a30*/  HADD2.F32 R14, -RZ, R13.H0_H0 ;  /* 0x2000000dff0e7230 */ /* 0x000fe20000004100 */
[----:B------:R-:W-:Y:S01]  /*8a40*/  F2FP.F16.E4M3.UNPACK_B R27, R27.H1 ;  /* 0x0000001bff1b723e */ /* 0x000fe200030006ff */
[----:B------:R-:W-:-:S02]  /*8a50*/  HADD2.F32 R5, -RZ, R4.H1_H1 ;  /* 0x30000004ff057230 */ /* 0x000fc40000004100 */
[----:B------:R-:W-:Y:S02]  /*8a60*/  HADD2.F32 R13, -RZ, R12.H1_H1 ;  /* 0x3000000cff0d7230 */ /* 0x000fe40000004100 */
[----:B------:R-:W-:Y:S02]  /*8a70*/  HADD2.F32 R3, -RZ, R0.H1_H1 ;  /* 0x30000000ff037230 */ /* 0x000fe40000004100 */
[C---:B------:R-:W-:Y:S01]  /*8a80*/  FMUL.FTZ R15, R5.reuse, R24 ;  /* 0x00000018050f7220 */ /* 0x040fe20000410000 */
[----:B------:R-:W-:Y:S02]  /*8a90*/  HADD2.F32 R12, -RZ, R12.H0_H0 ;  /* 0x2000000cff0c7230 */ /* 0x000fe40000004100 */
[----:B------:R-:W-:Y:S01]  /*8aa0*/  FMUL.FTZ R25, R5, R13 ;  /* 0x0000000d05197220 */ /* 0x000fe20000410000 */
[----:B------:R-:W-:Y:S02]  /*8ab0*/  HADD2.F32 R4, -RZ, R4.H0_H0 ;  /* 0x20000004ff047230 */ /* 0x000fe40000004100 */
[----:B------:R-:W-:Y:S01]  /*8ac0*/  FMUL.FTZ R5, R3, R14 ;  /* 0x0000000e03057220 */ /* 0x000fe20000410000 */
[----:B------:R-:W-:-:S02]  /*8ad0*/  HADD2.F32 R0, -RZ, R0.H0_H0 ;  /* 0x20000000ff007230 */ /* 0x000fc40000004100 */
[----:B------:R-:W-:Y:S01]  /*8ae0*/  FMUL.FTZ R3, R3, R12 ;  /* 0x0000000c03037220 */ /* 0x000fe20000410000 */
[C---:B------:R-:W-:Y:S01]  /*8af0*/  FFMA.FTZ R15, R4.reuse, R13, -R15 ;  /* 0x0000000d040f7223 */ /* 0x040fe2000001080f */
[----:B------:R-:W-:Y:S01]  /*8b00*/  FFMA.FTZ R24, R4, R24, R25 ;  /* 0x0000001804187223 */ /* 0x000fe20000010019 */
[C---:B------:R-:W-:Y:S01]  /*8b10*/  FFMA.FTZ R13, R0.reuse, R12, -R5 ;  /* 0x0000000c000d7223 */ /* 0x040fe20000010805 */
[----:B------:R-:W-:Y:S01]  /*8b20*/  FFMA.FTZ R14, R0, R14, R3 ;  /* 0x0000000e000e7223 */ /* 0x000fe20000010003 */
[----:B------:R-:W-:Y:S02]  /*8b30*/  HADD2.F32 R4, -RZ, R20.H1_H1 ;  /* 0x30000014ff047230 */ /* 0x000fe40000004100 */
[----:B------:R-:W-:Y:S02]  /*8b40*/  HADD2.F32 R3, -RZ, R7.H1_H1 ;  /* 0x30000007ff037230 */ /* 0x000fe40000004100 */
[--C-:B------:R-:W-:Y:S02]  /*8b50*/  HADD2.F32 R12, -RZ, R27.reuse.H1_H1 ;  /* 0x3000001bff0c7230 */ /* 0x100fe40000004100 */
[----:B------:R-:W-:-:S02]  /*8b60*/  HADD2.F32 R27, -RZ, R27.H0_H0 ;  /* 0x2000001bff1b7230 */ /* 0x000fc40000004100 */
[C---:B------:R-:W-:Y:S01]  /*8b70*/  FMUL.FTZ R25, R3.reuse, R4 ;  /* 0x0000000403197220 */ /* 0x040fe20000410000 */
[----:B------:R-:W-:Y:S02]  /*8b80*/  HADD2.F32 R0, -RZ, R6.H1_H1 ;  /* 0x30000006ff007230 */ /* 0x000fe40000004100 */
[----:B------:R-:W-:Y:S02]  /*8b90*/  HADD2.F32 R5, -RZ, R20.H0_H0 ;  /* 0x20000014ff057230 */ /* 0x000fe40000004100 */
[----:B------:R-:W-:Y:S01]  /*8ba0*/  FMUL.FTZ R20, R3, R12 ;  /* 0x0000000c03147220 */ /* 0x000fe20000410000 */
        /* <DEDUP_REMOVED lines=17> */
.L_x_438:
[----:B------:R-:W-:Y:S05]  /*8cc0*/  BSYNC B1 ;  /* 0x0000000000017941 */ /* 0x000fea0003800000 */
.L_x_437:
[----:B------:R-:W-:Y:S05]  /*8cd0*/  @P2 BRA `(.L_x_434) ;  /* 0x0000002800d82947 */ /* 0x000fea0003800000 */
[----:B0--3--:R-:W0:Y:S01]  /*8ce0*/  LDS.128 R4, [R21+0x12000] ;  /* 0x0120000015047984 */ /* 0x009e220000000c00 */
[----:B-----5:R-:W-:Y:S02]  /*8cf0*/  SHF.R.U32.HI R13, RZ, 0x8, R11 ;  /* 0x00000008ff0d7819 */ /* 0x020fe4000001160b */
[----:B------:R-:W-:Y:S02]  /*8d00*/  LOP3.LUT R12, R11, 0xff, RZ, 0xc0, !PT ;  /* 0x000000ff0b0c7812 */ /* 0x000fe400078ec0ff */
[----:B------:R-:W-:Y:S02]  /*8d10*/  LOP3.LUT R13, R13, 0xff, RZ, 0xc0, !PT ;  /* 0x000000ff0d0d7812 */ /* 0x000fe400078ec0ff */
[----:B------:R-:W-:Y:S02]  /*8d20*/  SHF.R.U32.HI R25, RZ, 0x8, R9 ;  /* 0x00000008ff197819 */ /* 0x000fe40000011609 */
[----:B------:R-:W-:Y:S02]  /*8d30*/  PRMT R12, R13, 0x7604, R12 ;  /* 0x000076040d0c7816 */ /* 0x000fe4000000000c */
[----:B------:R-:W-:-:S02]  /*8d40*/  LOP3.LUT R14, R9, 0xff, RZ, 0xc0, !PT ;  /* 0x000000ff090e7812 */ /* 0x000fc400078ec0ff */
[----:B------:R-:W-:Y:S02]  /*8d50*/  LOP3.LUT R25, R25, 0xff, RZ, 0xc0, !PT ;  /* 0x000000ff19197812 */ /* 0x000fe400078ec0ff */
[----:B------:R-:W-:Y:S02]  /*8d60*/  SHF.R.U32.HI R20, RZ, 0x10, R9 ;  /* 0x00000010ff147819 */ /* 0x000fe40000011609 */
[----:B------:R-:W-:Y:S02]  /*8d70*/  SHF.R.U32.HI R24, RZ, 0x10, R11 ;  /* 0x00000010ff187819 */ /* 0x000fe4000001160b */
[----:B------:R-:W-:Y:S02]  /*8d80*/  SHF.R.U32.HI R13, RZ, 0x8, R8 ;  /* 0x00000008ff0d7819 */ /* 0x000fe40000011608 */
[----:B------:R-:W-:Y:S02]  /*8d90*/  SHF.R.U32.HI R3, RZ, 0x8, R10 ;  /* 0x00000008ff037819 */ /* 0x000fe4000001160a */
[----:B------:R-:W-:Y:S01]  /*8da0*/  PRMT R14, R25, 0x7604, R14 ;  /* 0x00007604190e7816 */ /* 0x000fe2000000000e */
[----:B------:R-:W-:Y:S01]  /*8db0*/  IMAD.U32 R25, R20, 0x10000, RZ ;  /* 0x0001000014197824 */ /* 0x000fe200078e00ff */
[----:B------:R-:W-:Y:S01]  /*8dc0*/  LOP3.LUT R15, R13, 0xff, RZ, 0xc0, !PT ;  /* 0x000000ff0d0f7812 */ /* 0x000fe200078ec0ff */
[----:B------:R-:W-:Y:S01]  /*8dd0*/  IMAD.U32 R13, R24, 0x10000, RZ ;  /* 0x00010000180d7824 */ /* 0x000fe200078e00ff */
[----:B------:R-:W-:-:S02]  /*8de0*/  LOP3.LUT R0, R10, 0xff, RZ, 0xc0, !PT ;  /* 0x000000ff0a007812 */ /* 0x000fc400078ec0ff */
[----:B------:R-:W-:Y:S02]  /*8df0*/  LOP3.LUT R3, R3, 0xff, RZ, 0xc0, !PT ;  /* 0x000000ff03037812 */ /* 0x000fe400078ec0ff */
[----:B------:R-:W-:Y:S02]  /*8e00*/  LOP3.LUT R25, R14, 0xff0000, R25, 0xf8, !PT ;  /* 0x00ff00000e197812 */ /* 0x000fe400078ef819 */
[----:B------:R-:W-:Y:S02]  /*8e10*/  PRMT R3, R3, 0x7604, R0 ;  /* 0x0000760403037816 */ /* 0x000fe40000000000 */
[----:B------:R-:W-:Y:S02]  /*8e20*/  LOP3.LUT R0, R8, 0xff, RZ, 0xc0, !PT ;  /* 0x000000ff08007812 */ /* 0x000fe400078ec0ff */
[----:B------:R-:W-:Y:S02]  /*8e30*/  LOP3.LUT R13, R12, 0xff0000, R13, 0xf8, !PT ;  /* 0x00ff00000c0d7812 */ /* 0x000fe400078ef80d */
[----:B------:R-:W-:-:S02]  /*8e40*/  LOP3.LUT R25, R25, 0xff000000, R9, 0xf8, !PT ;  /* 0xff00000019197812 */ /* 0x000fc400078ef809 */
[----:B------:R-:W-:Y:S02]  /*8e50*/  PRMT R15, R15, 0x7604, R0 ;  /* 0x000076040f0f7816 */ /* 0x000fe40000000000 */
[----:B------:R-:W-:Y:S02]  /*8e60*/  LOP3.LUT R13, R13, 0xff000000, R11, 0xf8, !PT ;  /* 0xff0000000d0d7812 */ /* 0x000fe400078ef80b */
[----:B0-----:R-:W-:Y:S02]  /*8e70*/  F2FP.F16.E4M3.UNPACK_B R0, R6.H1 ;  /* 0x00000006ff00723e */ /* 0x001fe400030006ff */
[----:B------:R-:W-:Y:S02]  /*8e80*/  F2FP.F16.E4M3.UNPACK_B R24, R25 ;  /* 0x00000019ff18723e */ /* 0x000fe400020006ff */
[----:B------:R-:W-:Y:S01]  /*8e90*/  LOP3.LUT R3, R3, 0xff0000, R10, 0xf8, !PT ;  /* 0x00ff000003037812 */ /* 0x000fe200078ef80a */
[----:B------:R-:W-:Y:S01]  /*8ea0*/  HADD2.F32 R9, -RZ, R0.H1_H1 ;  /* 0x30000000ff097230 */ /* 0x000fe20000004100 */
[----:B------:R-:W-:Y:S01]  /*8eb0*/  LOP3.LUT R15, R15, 0xff0000, R8, 0xf8, !PT ;  /* 0x00ff00000f0f7812 */ /* 0x000fe200078ef808 */
[--C-:B------:R-:W-:Y:S01]  /*8ec0*/  HADD2.F32 R26, -RZ, R24.reuse.H1_H1 ;  /* 0x30000018ff1a7230 */ /* 0x100fe20000004100 */
[----:B------:R-:W-:Y:S01]  /*8ed0*/  F2FP.F16.E4M3.UNPACK_B R14, R13 ;  /* 0x0000000dff0e723e */ /* 0x000fe200020006ff */
[----:B------:R-:W-:Y:S01]  /*8ee0*/  HADD2.F32 R24, -RZ, R24.H0_H0 ;  /* 0x20000018ff187230 */ /* 0x000fe20000004100 */
[----:B------:R-:W-:-:S02]  /*8ef0*/  LOP3.LUT R12, R3, 0xff000000, R10, 0xf8, !PT ;  /* 0xff000000030c7812 */ /* 0x000fc400078ef80a */
[----:B------:R-:W-:Y:S01]  /*8f00*/  LOP3.LUT R20, R15, 0xff000000, R8, 0xf8, !PT ;  /* 0xff0000000f147812 */ /* 0x000fe200078ef808 */
[----:B------:R-:W-:Y:S01]  /*8f10*/  HADD2.F32 R15, -RZ, R14.H1_H1 ;  /* 0x3000000eff0f7230 */ /* 0x000fe20000004100 */
[----:B------:R-:W-:Y:S01]  /*8f20*/  F2FP.F16.E4M3.UNPACK_B R3, R6 ;  /* 0x00000006ff03723e */ /* 0x000fe200020006ff */
[----:B------:R-:W-:Y:S01]  /*8f30*/  HADD2.F32 R8, -RZ, R0.H0_H0 ;  /* 0x20000000ff087230 */ /* 0x000fe20000004100 */
[-C--:B------:R-:W-:Y:S01]  /*8f40*/  F2FP.F16.E4M3.UNPACK_B R10, R7.reuse ;  /* 0x00000007ff0a723e */ /* 0x080fe200020006ff */
[CC--:B--2---:R-:W-:Y:S01]  /*8f50*/  FMUL.FTZ R27, R9.reuse, R26.reuse ;  /* 0x0000001a091b7220 */ /* 0x0c4fe20000410000 */
[----:B------:R-:W-:Y:S01]  /*8f60*/  F2FP.F16.E4M3.UNPACK_B R11, R7.H1 ;  /* 0x00000007ff0b723e */ /* 0x000fe200030006ff */
[----:B------:R-:W-:Y:S01]  /*8f70*/  FMUL.FTZ R9, R9, R15 ;  /* 0x0000000f09097220 */ /* 0x000fe20000410000 */
[-C--:B------:R-:W-:Y:S01]  /*8f80*/  F2FP.F16.E4M3.UNPACK_B R6, R5.reuse ;  /* 0x00000005ff06723e */ /* 0x080fe200020006ff */
[----:B------:R-:W-:Y:S01]  /*8f90*/  HADD2.F32 R14, -RZ, R14.H0_H0 ;  /* 0x2000000eff0e7230 */ /* 0x000fe20000004100 */
[----:B------:R-:W-:Y:S01]  /*8fa0*/  F2FP.F16.E4M3.UNPACK_B R7, R5.H1 ;  /* 0x00000005ff07723e */ /* 0x000fe200030006ff */
[--C-:B------:R-:W-:Y:S01]  /*8fb0*/  HADD2.F32 R5, -RZ, R3.reuse.H1_H1 ;  /* 0x30000003ff057230 */ /* 0x100fe20000004100 */
[----:B------:R-:W-:Y:S01]  /*8fc0*/  F2FP.F16.E4M3.UNPACK_B R25, R25.H1 ;  /* 0x00000019ff19723e */ /* 0x000fe200030006ff */
        /* <DEDUP_REMOVED lines=8> */
[----:B------:R-:W-:-:S02]  /*9050*/  HADD2.F32 R9, -RZ, R25.H0_H0 ;  /* 0x20000019ff097230 */ /* 0x000fc40000004100 */
[C---:B------:R-:W-:Y:S01]  /*9060*/  FFMA.FTZ R26, R3.reuse, R14, -R8 ;  /* 0x0000000e031a7223 */ /* 0x040fe20000010808 */
[----:B------:R-:W-:Y:S01]  /*9070*/  FFMA.FTZ R27, R3, R24, R15 ;  /* 0x00000018031b7223 */ /* 0x000fe2000001000f */
[----:B------:R-:W-:Y:S01]  /*9080*/  HADD2.F32 R8, -RZ, R13.H0_H0 ;  /* 0x2000000dff087230 */ /* 0x000fe20000004100 */
[----:B------:R-:W-:Y:S01]  /*9090*/  F2FP.F16.E4M3.UNPACK_B R4, R4.H1 ;  /* 0x00000004ff04723e */ /* 0x000fe200030006ff */
[----:B------:R-:W-:Y:S02]  /*90a0*/  HADD2.F32 R10, -RZ, R10.H0_H0 ;  /* 0x2000000aff0a7230 */ /* 0x000fe40000004100 */
[C---:B------:R-:W-:Y:S01]  /*90b0*/  FMUL.FTZ R15, R5.reuse, R9 ;  /* 0x00000009050f7220 */ /* 0x040fe20000410000 */
[----:B------:R-:W-:Y:S02]  /*90c0*/  HADD2.F32 R14, -RZ, R25.H1_H1 ;  /* 0x30000019ff0e7230 */ /* 0x000fe40000004100 */
[----:B------:R-:W-:Y:S01]  /*90d0*/  FMUL.FTZ R5, R5, R8 ;  /* 0x0000000805057220 */ /* 0x000fe20000410000 */
[----:B------:R-:W-:-:S02]  /*90e0*/  HADD2.F32 R3, -RZ, R11.H1_H1 ;  /* 0x3000000bff037230 */ /* 0x000fc40000004100 */
[C---:B------:R-:W-:Y:S01]  /*90f0*/  FFMA.FTZ R24, R10.reuse, R8, -R15 ;  /* 0x000000080a187223 */ /* 0x040fe2000001080f */
[----:B------:R-:W-:Y:S02]  /*9100*/  HADD2.F32 R8, -RZ, R13.H1_H1 ;  /* 0x3000000dff087230 */ /* 0x000fe40000004100 */
[----:B------:R-:W-:Y:S01]  /*9110*/  FFMA.FTZ R25, R10, R9, R5 ;  /* 0x000000090a197223 */ /* 0x000fe20000010005 */
[----:B------:R-:W-:Y:S02]  /*9120*/  HADD2.F32 R11, -RZ, R11.H0_H0 ;  /* 0x2000000bff0b7230 */ /* 0x000fe40000004100 */
[C---:B------:R-:W-:Y:S01]  /*9130*/  FMUL.FTZ R30, R3.reuse, R14 ;  /* 0x0000000e031e7220 */ /* 0x040fe20000410000 */
[----:B------:R-:W-:Y:S01]  /*9140*/  F2FP.F16.E4M3.UNPACK_B R9, R20 ;  /* 0x00000014ff09723e */ /* 0x000fe200020006ff */
[-C--:B------:R-:W-:Y:S01]  /*9150*/  FMUL.FTZ R10, R3, R8.reuse ;  /* 0x00000008030a7220 */ /* 0x080fe20000410000 */
[----:B------:R-:W-:Y:S02]  /*9160*/  HADD2.F32 R5, -RZ, R4.H1_H1 ;  /* 0x30000004ff057230 */ /* 0x000fe40000004100 */
        /* <DEDUP_REMOVED lines=8> */
[C---:B------:R-:W-:Y:S01]  /*91f0*/  FMUL.FTZ R11, R5.reuse, R13 ;  /* 0x0000000d050b7220 */ /* 0x040fe20000410000 */
[----:B------:R-:W-:Y:S02]  /*9200*/  HADD2.F32 R3, -RZ, R0.H1_H1 ;  /* 0x30000000ff037230 */ /* 0x000fe40000004100 */
[----:B------:R-:W-:Y:S02]  /*9210*/  HADD2.F32 R8, -RZ, R8.H0_H0 ;  /* 0x20000008ff087230 */ /* 0x000fe40000004100 */
[-C--:B------:R-:W-:Y:S01]  /*9220*/  FMUL.FTZ R15, R5, R9.reuse ;  /* 0x00000009050f7220 */ /* 0x080fe20000410000 */
        /* <DEDUP_REMOVED lines=8> */
[----:B------:R-:W-:-:S02]  /*92b0*/  HADD2.F32 R4, -RZ, R12.H1_H1 ;  /* 0x3000000cff047230 */ /* 0x000fc40000004100 */
[--C-:B------:R-:W-:Y:S02]  /*92c0*/  HADD2.F32 R3, -RZ, R7.reuse.H1_H1 ;  /* 0x30000007ff037230 */ /* 0x100fe40000004100 */
[--C-:B------:R-:W-:Y:S02]  /*92d0*/  HADD2.F32 R8, -RZ, R20.reuse.H1_H1 ;  /* 0x30000014ff087230 */ /* 0x100fe40000004100 */
[----:B------:R-:W-:Y:S02]  /*92e0*/  HADD2.F32 R9, -RZ, R20.H0_H0 ;  /* 0x20000014ff097230 */ /* 0x000fe40000004100 */
[C---:B------:R-:W-:Y:S01]  /*92f0*/  FMUL.FTZ R13, R3.reuse, R4 ;  /* 0x00000004030d7220 */ /* 0x040fe20000410000 */
[----:B------:R-:W-:Y:S02]  /*9300*/  HADD2.F32 R0, -RZ, R6.H1_H1 ;  /* 0x30000006ff007230 */ /* 0x000fe40000004100 */
[----:B------:R-:W-:Y:S02]  /*9310*/  HADD2.F32 R5, -RZ, R12.H0_H0 ;  /* 0x2000000cff057230 */ /* 0x000fe40000004100 */
[----:B------:R-:W-:Y:S01]  /*9320*/  FMUL.FTZ R12, R3, R8 ;  /* 0x00000008030c7220 */ /* 0x000fe20000410000 */
[----:B------:R-:W-:-:S02]  /*9330*/  HADD2.F32 R7, -RZ, R7.H0_H0 ;  /* 0x20000007ff077230 */ /* 0x000fc40000004100 */
[C---:B------:R-:W-:Y:S01]  /*9340*/  FMUL.FTZ R3, R0.reuse, R9 ;  /* 0x0000000900037220 */ /* 0x040fe20000410000 */
[----:B------:R-:W-:Y:S02]  /*9350*/  HADD2.F32 R6, -RZ, R6.H0_H0 ;  /* 0x20000006ff067230 */ /* 0x000fe40000004100 */
[-C--:B------:R-:W-:Y:S01]  /*9360*/  FMUL.FTZ R0, R0, R5.reuse ;  /* 0x0000000500007220 */ /* 0x080fe20000410000 */
[C---:B------:R-:W-:Y:S01]  /*9370*/  FFMA.FTZ R12, R7.reuse, R4, -R12 ;  /* 0x00000004070c7223 */ /* 0x040fe2000001080c */
[----:B------:R-:W-:Y:S01]  /*9380*/  FFMA.FTZ R13, R7, R8, R13 ;  /* 0x00000008070d7223 */ /* 0x000fe2000001000d */
[C---:B------:R-:W-:Y:S01]  /*9390*/  FFMA.FTZ R5, R6.reuse, R5, -R3 ;  /* 0x0000000506057223 */ /* 0x040fe20000010803 */
[----:B------:R-:W-:Y:S01]  /*93a0*/  FFMA.FTZ R0, R6, R9, R0 ;  /* 0x0000000906007223 */ /* 0x000fe20000010000 */
[----:B------:R-:W-:Y:S02]  /*93b0*/  F2FP.SATFINITE.E4M3.F32.PACK_AB_MERGE_C R6, R29, R28, RZ ;  /* 0x0000001c1d06723e */ /* 0x000fe400048070ff */
[----:B------:R-:W-:-:S02]  /*93c0*/  F2FP.SATFINITE.E4M3.F32.PACK_AB_MERGE_C R7, R31, R30, RZ ;  /* 0x0000001e1f07723e */ /* 0x000fc400048070ff */
[----:B------:R-:W-:Y:S02]  /*93d0*/  F2FP.SATFINITE.E4M3.F32.PACK_AB_MERGE_C R4, R15, R14, RZ ;  /* 0x0000000e0f04723e */ /* 0x000fe400048070ff */
[----:B------:R-:W-:Y:S02]  /*93e0*/  F2FP.SATFINITE.E4M3.F32.PACK_AB_MERGE_C R12, R13, R12, RZ ;  /* 0x0000000c0d0c723e */ /* 0x000fe400048070ff */
[----:B------:R-:W-:Y:S02]  /*93f0*/  F2FP.SATFINITE.E4M3.F32.PACK_AB_MERGE_C R6, R27, R26, R6 ;  /* 0x0000001a1b06723e */ /* 0x000fe40004807006 */
[----:B------:R-:W-:Y:S02]  /*9400*/  F2FP.SATFINITE.E4M3.F32.PACK_AB_MERGE_C R7, R25, R24, R7 ;  /* 0x000000181907723e */ /* 0x000fe40004807007 */
[----:B------:R-:W-:Y:S02]  /*9410*/  F2FP.SATFINITE.E4M3.F32.PACK_AB_MERGE_C R4, R10, R11, R4 ;  /* 0x0000000b0a04723e */ /* 0x000fe40004807004 */
[----:B------:R-:W-:-:S05]  /*9420*/  F2FP.SATFINITE.E4M3.F32.PACK_AB_MERGE_C R5, R0, R5, R12 ;  /* 0x000000050005723e */ /* 0x000fca000480700c */
[----:B------:R0:W-:Y:S01]  /*9430*/  STS.128 [R21+0x12000], R4 ;  /* 0x0120000415007388 */ /* 0x0001e20000000c00 */
[----:B------:R-:W-:Y:S05]  /*9440*/  BRA `(.L_x_434) ;  /* 0x0000002000fc7947 */ /* 0x000fea0003800000 */
.L_x_428:
[----:B------:R-:W-:-:S03]  /*9450*/  UMOV UR4, 0xffffffff ;  /* 0xffffffff00047882 */ /* 0x000fc60000000000 */
[----:B------:R-:W-:Y:S05]  /*9460*/  BRA.DIV UR4, `(.L_x_439) ;  /* 0x0000012e045c7947 */ /* 0x000fea000b800000 */
[----:B------:R0:W1:Y:S04]  /*9470*/  SHFL.IDX PT, R3, R28, RZ, 0x1e1f ;  /* 0x001e1fff1c037589 */ /* 0x00006800000e0000 */
[----:B------:R0:W2:Y:S04]  /*9480*/  SHFL.IDX PT, R27, R26, RZ, 0x1e1f ;  /* 0x001e1fff1a1b7589 */ /* 0x0000a800000e0000 */
[----:B------:R0:W3:Y:S04]  /*9490*/  SHFL.IDX PT, R0, R30, RZ, 0x1e1f ;  /* 0x001e1fff1e007589 */ /* 0x0000e800000e0000 */
[----:B------:R0:W4:Y:S02]  /*94a0*/  SHFL.IDX PT, R20, R31, RZ, 0x1e1f ;  /* 0x001e1fff1f147589 */ /* 0x00012400000e0000 */
.L_x_657:
        /* <DEDUP_REMOVED lines=12> */
[----:B------:R-:W-:Y:S02]  /*9570*/  LOP3.LUT R8, R5, 0xfffffffe, RZ, 0xc0, !PT ;  /* 0xfffffffe05087812 */ /* 0x000fe400078ec0ff */
[----:B------:R-:W-:Y:S02]  /*9580*/  CS2R R4, SRZ ;  /* 0x0000000000047805 */ /* 0x000fe4000001ff00 */
[----:B------:R-:W-:Y:S02]  /*9590*/  IADD3 R37, R9, -R8, RZ ;  /* 0x8000000809257210 */ /* 0x000fe40007ffe0ff */
[----:B------:R-:W-:Y:S02]  /*95a0*/  CS2R R8, SRZ ;  /* 0x0000000000087805 */ /* 0x000fe4000001ff00 */
[----:B------:R-:W-:Y:S01]  /*95b0*/  SHF.L.U32 R37, R37, 0x1f, RZ ;  /* 0x0000001f25257819 */ /* 0x000fe200000006ff */
[----:B------:R-:W-:Y:S06]  /*95c0*/  @P0 BRA `(.L_x_441) ;  /* 0x0000000000700947 */ /* 0x000fec0003800000 */
[----:B------:R-:W2:Y:S01]  /*95d0*/  LDL R26, [R1] ;  /* 0x00000000011a7983 */ /* 0x000ea20000100800 */
[C---:B------:R-:W-:Y:S01]  /*95e0*/  VIADD R4, R16.reuse, 0x20 ;  /* 0x0000002010047836 */ /* 0x040fe20000000000 */
[----:B------:R-:W-:Y:S01]  /*95f0*/  ULDC UR4, c[0x0][0x3f4] ;  /* 0x0000fd0000047ab9 */ /* 0x000fe20000000800 */
[----:B------:R-:W-:Y:S02]  /*9600*/  CS2R R28, SRZ ;  /* 0x00000000001c7805 */ /* 0x000fe4000001ff00 */
[----:B------:R-:W-:Y:S02]  /*9610*/  ISETP.GE.AND P4, PT, R16, UR4, PT ;  /* 0x0000000410007c0c */ /* 0x000fe4000bf86270 */
[----:B------:R-:W-:Y:S02]  /*9620*/  CS2R R30, SRZ ;  /* 0x00000000001e7805 */ /* 0x000fe4000001ff00 */
[----:B------:R-:W-:Y:S02]  /*9630*/  ISETP.GE.AND P5, PT, R4, UR4, PT ;  /* 0x0000000404007c0c */ /* 0x000fe4000bfa6270 */
[----:B------:R-:W-:-:S02]  /*9640*/  CS2R R12, SRZ ;  /* 0x00000000000c7805 */ /* 0x000fc4000001ff00 */
[----:B------:R-:W-:Y:S02]  /*9650*/  CS2R R14, SRZ ;  /* 0x00000000000e7805 */ /* 0x000fe4000001ff00 */
[----:B------:R-:W-:Y:S02]  /*9660*/  CS2R R8, SRZ ;  /* 0x0000000000087805 */ /* 0x000fe4000001ff00 */
[----:B------:R-:W-:Y:S02]  /*9670*/  CS2R R10, SRZ ;  /* 0x00000000000a7805 */ /* 0x000fe4000001ff00 */
[----:B------:R-:W-:Y:S02]  /*9680*/  CS2R R6, SRZ ;  /* 0x0000000000067805 */ /* 0x000fe4000001ff00 */
[----:B------:R-:W-:Y:S02]  /*9690*/  @!P4 SHF.R.S32.HI R5, RZ, 0x1f, R16 ;  /* 0x0000001fff05c819 */ /* 0x000fe40000011410 */
[----:B-1----:R-:W-:-:S05]  /*96a0*/  @!P4 IADD3 R38, P0, R16, R3, RZ ;  /* 0x000000031026c210 */ /* 0x002fca0007f1e0ff */
[----:B---3--:R-:W-:-:S05]  /*96b0*/  @!P4 IMAD.X R39, R0, 0x1, R5, P0 ;  /* 0x000000010027c824 */ /* 0x008fca00000e0605 */
[----:B------:R0:W5:Y:S01]  /*96c0*/  @!P4 LD.E.128 R28, desc[UR40][R38.64] ;  /* 0x00000028261cc980 */ /* 0x000162000c101d00 */
[----:B--2---:R-:W-:Y:S01]  /*96d0*/  @!P5 IMAD.SHL.U32 R4, R26, 0x10, RZ ;  /* 0x000000101a04d824 */ /* 0x004fe200078e00ff */
[----:B------:R-:W-:-:S04]  /*96e0*/  @!P4 IADD3 R26, P1, R16, R27, RZ ;  /* 0x0000001b101ac210 */ /* 0x000fc80007f3e0ff */
[C---:B------:R-:W-:Y:S02]  /*96f0*/  @!P5 IADD3 R32, P2, R4.reuse, R3, RZ ;  /* 0x000000030420d210 */ /* 0x040fe40007f5e0ff */
[----:B------:R-:W-:Y:S01]  /*9700*/  @!P5 IADD3 R34, P3, R4, R27, RZ ;  /* 0x0000001b0422d210 */ /* 0x000fe20007f7e0ff */
[----:B----4-:R-:W-:Y:S01]  /*9710*/  @!P4 IMAD.X R27, R20, 0x1, R5, P1 ;  /* 0x00000001141bc824 */ /* 0x010fe200008e0605 */
[----:B------:R-:W-:Y:S02]  /*9720*/  @!P5 SHF.R.S32.HI R3, RZ, 0x1f, R4 ;  /* 0x0000001fff03d819 */ /* 0x000fe40000011404 */
[----:B------:R-:W-:Y:S02]  /*9730*/  CS2R R4, SRZ ;  /* 0x0000000000047805 */ /* 0x000fe4000001ff00 */
[----:B------:R0:W5:Y:S01]  /*9740*/  @!P4 LD.E.128 R12, desc[UR40][R26.64] ;  /* 0x000000281a0cc980 */ /* 0x000162000c101d00 */
[--C-:B------:R-:W-:Y:S02]  /*9750*/  @!P5 IMAD.X R33, R0, 0x1, R3.reuse, P2 ;  /* 0x000000010021d824 */ /* 0x100fe400010e0603 */
[----:B------:R-:W-:-:S03]  /*9760*/  @!P5 IMAD.X R35, R20, 0x1, R3, P3 ;  /* 0x000000011423d824 */ /* 0x000fc600018e0603 */
[----:B------:R0:W5:Y:S04]  /*9770*/  @!P5 LD.E.128 R8, desc[UR40][R32.64] ;  /* 0x000000282008d980 */ /* 0x000168000c101d00 */
[----:B------:R0:W5:Y:S02]  /*9780*/  @!P5 LD.E.128 R4, desc[UR40][R34.64] ;  /* 0x000000282204d980 */ /* 0x000164000c101d00 */
.L_x_441:
[----:B------:R-:W-:Y:S05]  /*9790*/  BSYNC B1 ;  /* 0x0000000000017941 */ /* 0x000fea0003800000 */
.L_x_440:
[----:B------:R-:W1:Y:S01]  /*97a0*/  SYNCS.PHASECHK.TRANS64.TRYWAIT P0, [R18+URZ+0x19c00], R37 ;  /* 0x019c0025120075a7 */ /* 0x000e62000800017f */
[----:B---3--:R-:W-:Y:S01]  /*97b0*/  IMAD R0, R25, -0xc0, R24 ;  /* 0xffffff4019007824 */ /* 0x008fe200078e0218 */
[----:B------:R-:W-:Y:S04]  /*97c0*/  BSSY B1, `(.L_x_442) ;  /* 0x0000004000017945 */ /* 0x000fe80003800000 */
[----:B------:R-:W-:-:S04]  /*97d0*/  VIMNMX R0, R0, 0xc0, PT ;  /* 0x000000c000007848 */ /* 0x000fc80003fe0100 */
[----:B------:R-:W-:Y:S01]  /*97e0*/  ISETP.GE.AND P1, PT, R155, R0, PT ;  /* 0x000000009b00720c */ /* 0x000fe20003f26270 */
[----:B-1----:R-:W-:-:S12]  /*97f0*/  @!P0 BRA `(.L_x_443) ;  /* 0x0000012800ec8947 */ /* 0x002fd80003800000 */
.L_x_658:
[----:B------:R-:W-:Y:S05]  /*9800*/  BSYNC B1 ;  /* 0x0000000000017941 */ /* 0x000fea0003800000 */
.L_x_442:
[----:B------:R-:W-:Y:S05]  /*9810*/  @P1 BRA `(.L_x_434) ;  /* 0x0000002000081947 */ /* 0x000fea0003800000 */
[----:B------:R3:W5:Y:S01]  /*9820*/  LDL R63, [R1+0x8] ;  /* 0x00000800013f7983 */ /* 0x0007620000100800 */
[----:B------:R-:W0:Y:S03]  /*9830*/  LDC R3, c[0x0][0x3f4] ;  /* 0x0000fd00ff037b82 */ /* 0x000e260000000800 */
[----:B------:R3:W5:Y:S04]  /*9840*/  LDL R62, [R1+0x20] ;  /* 0x00002000013e7983 */ /* 0x0007680000100800 */
[----:B------:R3:W5:Y:S01]  /*9850*/  LDL R60, [R1+0x98] ;  /* 0x00009800013c7983 */ /* 0x0007620000100800 */
[C---:B------:R-:W-:Y:S01]  /*9860*/  VIADD R0, R16.reuse, 0x20 ;  /* 0x0000002010007836 */ /* 0x040fe20000000000 */
[----:B------:R-:W-:Y:S01]  /*9870*/  BSSY B1, `(.L_x_444) ;  /* 0x00000fd000017945 */ /* 0x000fe20003800000 */
[----:B0-----:R-:W-:-:S03]  /*9880*/  ISETP.GE.AND P0, PT, R16, R3, PT ;  /* 0x000000031000720c */ /* 0x001fc60003f06270 */
[----:B------:R-:W-:-:S10]  /*9890*/  ISETP.GE.AND P1, PT, R0, R3, PT ;  /* 0x000000030000720c */ /* 0x000fd40003f26270 */
[----:B---3--:R-:W-:Y:S05]  /*98a0*/  @P0 BRA `(.L_x_445) ;  /* 0x0000000c00e40947 */ /* 0x008fea0003800000 */
[----:B------:R-:W0:Y:S01]  /*98b0*/  S2R R25, SR_TID.X ;  /* 0x0000000000197919 */ /* 0x000e220000002100 */
[----:B----45:R-:W-:Y:S02]  /*98c0*/  SHF.R.U32.HI R20, RZ, 0x8, R28 ;  /* 0x00000008ff147819 */ /* 0x030fe4000001161c */
[----:B------:R-:W-:Y:S02]  /*98d0*/  LOP3.LUT R0, R28, 0xff, RZ, 0xc0, !PT ;  /* 0x000000ff1c007812 */ /* 0x000fe400078ec0ff */
[----:B------:R-:W-:Y:S02]  /*98e0*/  SHF.R.U32.HI R26, RZ, 0x8, R30 ;  /* 0x00000008ff1a7819 */ /* 0x000fe4000001161e */
[----:B--2---:R-:W-:Y:S02]  /*98f0*/  SHF.R.U32.HI R27, RZ, 0x8, R29 ;  /* 0x00000008ff1b7819 */ /* 0x004fe4000001161d */
[----:B------:R-:W-:Y:S02]  /*9900*/  LOP3.LUT R24, R29, 0xff, RZ, 0xc0, !PT ;  /* 0x000000ff1d187812 */ /* 0x000fe400078ec0ff */
[----:B------:R-:W-:-:S02]  /*9910*/  LOP3.LUT R27, R27, 0xff, RZ, 0xc0, !PT ;  /* 0x000000ff1b1b7812 */ /* 0x000fc400078ec0ff */
[----:B------:R-:W-:Y:S02]  /*9920*/  SHF.R.U32.HI R45, RZ, 0x8, R15 ;  /* 0x00000008ff2d7819 */ /* 0x000fe4000001160f */
[----:B------:R-:W-:Y:S02]  /*9930*/  PRMT R38, R27, 0x7604, R24 ;  /* 0x000076041b267816 */ /* 0x000fe40000000018 */
[----:B------:R-:W-:Y:S02]  /*9940*/  LOP3.LUT R24, R31, 0xff, RZ, 0xc0, !PT ;  /* 0x000000ff1f187812 */ /* 0x000fe400078ec0ff */
[----:B------:R-:W-:Y:S02]  /*9950*/  SHF.R.U32.HI R40, RZ, 0x8, R13 ;  /* 0x00000008ff287819 */ /* 0x000fe4000001160d */
[----:B------:R-:W-:Y:S02]  /*9960*/  SHF.R.U32.HI R43, RZ, 0x8, R14 ;  /* 0x00000008ff2b7819 */ /* 0x000fe4000001160e */
[----:B------:R-:W-:-:S02]  /*9970*/  LOP3.LUT R44, R15, 0xff, RZ, 0xc0, !PT ;  /* 0x000000ff0f2c7812 */ /* 0x000fc400078ec0ff */
[----:B------:R-:W-:Y:S02]  /*9980*/  LOP3.LUT R45, R45, 0xff, RZ, 0xc0, !PT ;  /* 0x000000ff2d2d7812 */ /* 0x000fe400078ec0ff */
[----:B------:R-:W-:Y:S02]  /*9990*/  LOP3.LUT R39, R13, 0xff, RZ, 0xc0, !PT ;  /* 0x000000ff0d277812 */ /* 0x000fe400078ec0ff */
[----:B------:R-:W-:Y:S02]  /*99a0*/  LOP3.LUT R40, R40, 0xff, RZ, 0xc0, !PT ;  /* 0x000000ff28287812 */ /* 0x000fe400078ec0ff */
[----:B------:R-:W-:Y:S01]  /*99b0*/  LOP3.LUT R42, R14, 0xff, RZ, 0xc0, !PT ;  /* 0x000000ff0e2a7812 */ /* 0x000fe200078ec0ff */
[----:B0-----:R-:W-:Y:S01]  /*99c0*/  VIADD R33, R25, 0xffffff80 ;  /* 0xffffff8019217836 */ /* 0x001fe20000000000 */
[----:B------:R-:W-:Y:S02]  /*99d0*/  LOP3.LUT R25, R20, 0xff, RZ, 0xc0, !PT ;  /* 0x000000ff14197812 */ /* 0x000fe400078ec0ff */
[----:B------:R-:W-:-:S02]  /*99e0*/  LOP3.LUT R20, R30, 0xff, RZ, 0xc0, !PT ;  /* 0x000000ff1e147812 */ /* 0x000fc400078ec0ff */
[----:B------:R-:W-:Y:S02]  /*99f0*/  LEA.HI R32, R33, R33, RZ, 0x1 ;  /* 0x0000002121207211 */ /* 0x000fe400078f08ff */
[----:B-1----:R-:W-:Y:S02]  /*9a00*/  PRMT R37, R25, 0x7604, R0 ;  /* 0x0000760419257816 */ /* 0x002fe40000000000 */
[----:B------:R-:W-:Y:S02]  /*9a10*/  LOP3.LUT R32, R32, 0xfffffffe, RZ, 0xc0, !PT ;  /* 0xfffffffe20207812 */ /* 0x000fe400078ec0ff */
[----:B------:R-:W-:Y:S02]  /*9a20*/  SHF.R.U32.HI R25, RZ, 0x8, R31 ;  /* 0x00000008ff197819 */ /* 0x000fe4000001161f */
[----:B------:R-:W-:Y:S01]  /*9a30*/  LOP3.LUT R43, R43, 0xff, RZ, 0xc0, !PT ;  /* 0x000000ff2b2b7812 */ /* 0x000fe200078ec0ff */
[----:B------:R-:W-:Y:S01]  /*9a40*/  IMAD.IADD R32, R33, 0x1, -R32 ;  /* 0x0000000121207824 */ /* 0x000fe200078e0a20 */
[----:B------:R-:W-:-:S02]  /*9a50*/  LOP3.LUT R33, R26, 0xff, RZ, 0xc0, !PT ;  /* 0x000000ff1a217812 */ /* 0x000fc400078ec0ff */
[----:B------:R-:W-:Y:S02]  /*9a60*/  SHF.R.U32.HI R26, RZ, 0x8, R12 ;  /* 0x00000008ff1a7819 */ /* 0x000fe4000001160c */
[----:B------:R-:W-:Y:S02]  /*9a70*/  LEA.HI R0, R3, R32, RZ, 0x1c ;  /* 0x0000002003007211 */ /* 0x000fe400078fe0ff */
[----:B------:R-:W-:Y:S02]  /*9a80*/  PRMT R41, R33, 0x7604, R20 ;  /* 0x0000760421297816 */ /* 0x000fe40000000014 */
[C---:B------:R-:W-:Y:S02]  /*9a90*/  LEA.HI R20, R0.reuse, R0, RZ, 0x1 ;  /* 0x0000000000147211 */ /* 0x040fe400078f08ff */
[----:B------:R-:W-:Y:S02]  /*9aa0*/  SHF.L.U32 R0, R0, 0x4, RZ ;  /* 0x0000000400007819 */ /* 0x000fe400000006ff */
[----:B------:R-:W-:-:S02]  /*9ab0*/  SHF.R.S32.HI R20, RZ, 0x1, R20 ;  /* 0x00000001ff147819 */ /* 0x000fc40000011414 */
[----:B------:R-:W-:Y:S02]  /*9ac0*/  LOP3.LUT R0, R63, 0x10, R0, 0xf8, !PT ;  /* 0x000000103f007812 */ /* 0x000fe400078ef800 */
[----:B------:R-:W-:Y:S01]  /*9ad0*/  LOP3.LUT R25, R25, 0xff, RZ, 0xc0, !PT ;  /* 0x000000ff19197812 */ /* 0x000fe200078ec0ff */
[----:B------:R-:W-:Y:S01]  /*9ae0*/  IMAD R33, R20, 0x1800, R62 ;  /* 0x0000180014217824 */ /* 0x000fe200078e023e */
[----:B------:R-:W-:Y:S02]  /*9af0*/  LOP3.LUT R0, R0, R60, RZ, 0x3c, !PT ;  /* 0x0000003c00007212 */ /* 0x000fe400078e3cff */
[----:B------:R-:W-:Y:S02]  /*9b00*/  LOP3.LUT R32, R12, 0xff, RZ, 0xc0, !PT ;  /* 0x000000ff0c207812 */ /* 0x000fe400078ec0ff */
[----:B------:R-:W-:Y:S02]  /*9b10*/  LOP3.LUT R35, R26, 0xff, RZ, 0xc0, !PT ;  /* 0x000000ff1a237812 */ /* 0x000fe400078ec0ff */
[----:B------:R-:W-:-:S02]  /*9b20*/  IADD3 R0, R18, R33, R0 ;  /* 0x0000002112007210 */ /* 0x000fc40007ffe000 */
[----:B------:R-:W-:Y:S02]  /*9b30*/  PRMT R20, R25, 0x7604, R24 ;  /* 0x0000760419147816 */ /* 0x000fe40000000018 */
[----:B------:R-:W0:Y:S01]  /*9b40*/  LDS.128 R24, [R21+0xf000] ;  /* 0x00f0000015187984 */ /* 0x000e220000000c00 */
[----:B------:R-:W-:Y:S02]  /*9b50*/  PRMT R47, R35, 0x7604, R32 ;  /* 0x00007604232f7816 */ /* 0x000fe40000000020 */
[----:B------:R-:W-:Y:S01]  /*9b60*/  PRMT R44, R45, 0x7604, R44 ;  /* 0x000076042d2c7816 */ /* 0x000fe2000000002c */
[----:B------:R-:W1:Y:S01]  /*9b70*/  LDS.128 R32, [R0+0xf000] ;  /* 0x00f0000000207984 */ /* 0x000e620000000c00 */
[----:B------:R-:W-:Y:S02]  /*9b80*/  PRMT R40, R40, 0x7604, R39 ;  /* 0x0000760428287816 */ /* 0x000fe40000000027 */
[----:B------:R-:W-:Y:S02]  /*9b90*/  SHF.R.U32.HI R45, RZ, 0x10, R13 ;  /* 0x00000010ff2d7819 */ /* 0x000fe4000001160d */
[----:B------:R-:W-:-:S02]  /*9ba0*/  SHF.R.U32.HI R39, RZ, 0x10, R29 ;  /* 0x00000010ff277819 */ /* 0x000fc4000001161d */
[----:B------:R-:W-:Y:S01]  /*9bb0*/  PRMT R51, R43, 0x7604, R42 ;  /* 0x000076042b337816 */ /* 0x000fe2000000002a */
[----:B------:R-:W-:Y:S01]  /*9bc0*/  IMAD.U32 R45, R45, 0x10000, RZ ;  /* 0x000100002d2d7824 */ /* 0x000fe200078e00ff */
[----:B------:R-:W-:Y:S01]  /*9bd0*/  SHF.R.U32.HI R43, RZ, 0x10, R31 ;  /* 0x00000010ff2b7819 */ /* 0x000fe2000001161f */
[----:B------:R-:W-:Y:S01]  /*9be0*/  IMAD.U32 R39, R39, 0x10000, RZ ;  /* 0x0001000027277824 */ /* 0x000fe200078e00ff */
[----:B------:R-:W-:Y:S02]  /*9bf0*/  LOP3.LUT R37, R37, 0xff0000, R28, 0xf8, !PT ;  /* 0x00ff000025257812 */ /* 0x000fe400078ef81c */
[----:B------:R-:W-:Y:S01]  /*9c00*/  LOP3.LUT R49, R40, 0xff0000, R45, 0xf8, !PT ;  /* 0x00ff000028317812 */ /* 0x000fe200078ef82d */
[----:B------:R-:W-:Y:S01]  /*9c10*/  IMAD.U32 R43, R43, 0x10000, RZ ;  /* 0x000100002b2b7824 */ /* 0x000fe200078e00ff */
[----:B------:R-:W-:Y:S02]  /*9c20*/  LOP3.LUT R39, R38, 0xff0000, R39, 0xf8, !PT ;  /* 0x00ff000026277812 */ /* 0x000fe400078ef827 */
[----:B------:R-:W-:-:S02]  /*9c30*/  LOP3.LUT R41, R41, 0xff0000, R30, 0xf8, !PT ;  /* 0x00ff000029297812 */ /* 0x000fc400078ef81e */
[----:B------:R-:W-:Y:S02]  /*9c40*/  LOP3.LUT R43, R20, 0xff0000, R43, 0xf8, !PT ;  /* 0x00ff0000142b7812 */ /* 0x000fe400078ef82b */
[----:B------:R-:W-:Y:S02]  /*9c50*/  LOP3.LUT R49, R49, 0xff000000, R13, 0xf8, !PT ;  /* 0xff00000031317812 */ /* 0x000fe400078ef80d */
[----:B------:R-:W-:Y:S02]  /*9c60*/  LOP3.LUT R45, R39, 0xff000000, R29, 0xf8, !PT ;  /* 0xff000000272d7812 */ /* 0x000fe400078ef81d */
[----:B------:R-:W-:Y:S02]  /*9c70*/  LOP3.LUT R28, R37, 0xff000000, R28, 0xf8, !PT ;  /* 0xff000000251c7812 */ /* 0x000fe400078ef81c */
[----:B------:R-:W-:Y:S02]  /*9c80*/  LOP3.LUT R42, R43, 0xff000000, R31, 0xf8, !PT ;  /* 0xff0000002b2a7812 */ /* 0x000fe400078ef81f */
[----:B------:R-:W-:-:S02]  /*9c90*/  SHF.R.U32.HI R53, RZ, 0x10, R15 ;  /* 0x00000010ff357819 */ /* 0x000fc4000001160f */
[----:B------:R-:W-:Y:S02]  /*9ca0*/  LOP3.LUT R37, R47, 0xff0000, R12, 0xf8, !PT ;  /* 0x00ff00002f257812 */ /* 0x000fe400078ef80c */
[----:B------:R-:W-:Y:S01]  /*9cb0*/  LOP3.LUT R20, R41, 0xff000000, R30, 0xf8, !PT ;  /* 0xff00000029147812 */ /* 0x000fe200078ef81e */
[----:B------:R-:W-:Y:S01]  /*9cc0*/  IMAD.U32 R53, R53, 0x10000, RZ ;  /* 0x0001000035357824 */ /* 0x000fe200078e00ff */
[----:B------:R-:W-:Y:S02]  /*9cd0*/  LOP3.LUT R51, R51, 0xff0000, R14, 0xf8, !PT ;  /* 0x00ff000033337812 */ /* 0x000fe400078ef80e */
[-C--:B0-----:R-:W-:Y:S02]  /*9ce0*/  F2FP.F16.E4M3.UNPACK_B R43, R27.reuse ;  /* 0x0000001bff2b723e */ /* 0x081fe400020006ff */
[----:B------:R-:W-:Y:S02]  /*9cf0*/  F2FP.F16.E4M3.UNPACK_B R46, R27.H1 ;  /* 0x0000001bff2e723e */ /* 0x000fe400030006ff */
[----:B------:R-:W-:-:S02]  /*9d00*/  F2FP.F16.E4M3.UNPACK_B R27, R24 ;  /* 0x00000018ff1b723e */ /* 0x000fc400020006ff */
[----:B------:R-:W-:Y:S02]  /*9d10*/  F2FP.F16.E4M3.UNPACK_B R39, R24.H1 ;  /* 0x00000018ff27723e */ /* 0x000fe400030006ff */
[----:B------:R-:W-:Y:S02]  /*9d20*/  F2FP.F16.E4M3.UNPACK_B R48, R49 ;  /* 0x00000031ff30723e */ /* 0x000fe400020006ff */
[----:B-1----:R-:W-:Y:S02]  /*9d30*/  F2FP.F16.E4M3.UNPACK_B R30, R33 ;  /* 0x00000021ff1e723e */ /* 0x002fe400020006ff */
[----:B------:R-:W-:Y:S01]  /*9d40*/  F2FP.F16.E4M3.UNPACK_B R24, R45 ;  /* 0x0000002dff18723e */ /* 0x000fe200020006ff */
[----:B------:R-:W-:Y:S01]  /*9d50*/  HADD2.F32 R50, -RZ, R48.H0_H0 ;  /* 0x20000030ff327230 */ /* 0x000fe20000004100 */
[----:B------:R-:W-:Y:S02]  /*9d60*/  LOP3.LUT R37, R37, 0xff000000, R12, 0xf8, !PT ;  /* 0xff00000025257812 */ /* 0x000fe400078ef80c */
[----:B------:R-:W-:Y:S01]  /*9d70*/  LOP3.LUT R12, R51, 0xff000000, R14, 0xf8, !PT ;  /* 0xff000000330c7812 */ /* 0x000fe200078ef80e */
[----:B------:R-:W-:Y:S01]  /*9d80*/  HADD2.F32 R14, -RZ, R30.H0_H0 ;  /* 0x2000001eff0e7230 */ /* 0x000fe20000004100 */
[-C--:B------:R-:W-:Y:S01]  /*9d90*/  F2FP.F16.E4M3.UNPACK_B R29, R25.reuse ;  /* 0x00000019ff1d723e */ /* 0x080fe200020006ff */
[----:B------:R-:W-:Y:S01]  /*9da0*/  HADD2.F32 R31, -RZ, R24.H0_H0 ;  /* 0x20000018ff1f7230 */ /* 0x000fe20000004100 */
[----:B------:R-:W-:Y:S01]  /*9db0*/  F2FP.F16.E4M3.UNPACK_B R38, R25.H1 ;  /* 0x00000019ff26723e */ /* 0x000fe200030006ff */
[----:B------:R-:W-:Y:S01]  /*9dc0*/  HADD2.F32 R51, -RZ, R48.H1_H1 ;  /* 0x30000030ff337230 */ /* 0x000fe20000004100 */
[----:B------:R-:W-:Y:S01]  /*9dd0*/  F2FP.F16.E4M3.UNPACK_B R40, R33.H1 ;  /* 0x00000021ff28723e */ /* 0x000fe200030006ff */
[----:B------:R-:W-:Y:S01]  /*9de0*/  HADD2.F32 R25, -RZ, R29.H0_H0 ;  /* 0x2000001dff197230 */ /* 0x000fe20000004100 */
[----:B------:R-:W-:Y:S01]  /*9df0*/  LOP3.LUT R53, R44, 0xff0000, R53, 0xf8, !PT ;  /* 0x00ff00002c357812 */ /* 0x000fe200078ef835 */
[----:B------:R-:W-:Y:S01]  /*9e00*/  HADD2.F32 R30, -RZ, R30.H1_H1 ;  /* 0x3000001eff1e7230 */ /* 0x000fe20000004100 */
[----:B------:R-:W-:-:S02]  /*9e10*/  F2FP.F16.E4M3.UNPACK_B R33, R32 ;  /* 0x00000020ff21723e */ /* 0x000fc400020006ff */
[----:B------:R-:W-:Y:S01]  /*9e20*/  F2FP.F16.E4M3.UNPACK_B R41, R32.H1 ;  /* 0x00000020ff29723e */ /* 0x000fe200030006ff */
[-C--:B------:R-:W-:Y:S01]  /*9e30*/  FMUL.FTZ R32, R14, R50.reuse ;  /* 0x000000320e207220 */ /* 0x080fe20000410000 */
[----:B------:R-:W-:Y:S01]  /*9e40*/  F2FP.F16.E4M3.UNPACK_B R44, R35 ;  /* 0x00000023ff2c723e */ /* 0x000fe200020006ff */
[----:B------:R-:W-:Y:S01]  /*9e50*/  FMUL.FTZ R55, R30, R51 ;  /* 0x000000331e377220 */ /* 0x000fe20000410000 */
[----:B------:R-:W-:Y:S01]  /*9e60*/  F2FP.F16.E4M3.UNPACK_B R47, R35.H1 ;  /* 0x00000023ff2f723e */ /* 0x000fe200030006ff */
[----:B------:R-:W-:Y:S01]  /*9e70*/  FMUL.FTZ R35, R14, R31 ;  /* 0x0000001f0e237220 */ /* 0x000fe20000410000 */
[----:B------:R-:W-:Y:S01]  /*9e80*/  F2FP.F16.E4M3.UNPACK_B R49, R49.H1 ;  /* 0x00000031ff31723e */ /* 0x000fe200030006ff */
[C---:B------:R-:W-:Y:S01]  /*9e90*/  FFMA.FTZ R14, R25.reuse, R31, -R32 ;  /* 0x0000001f190e7223 */ /* 0x040fe20000010820 */
[----:B------:R-:W-:Y:S01]  /*9ea0*/  F2FP.F16.E4M3.UNPACK_B R45, R45.H1 ;  /* 0x0000002dff2d723e */ /* 0x000fe200030006ff */
[----:B------:R-:W-:Y:S01]  /*9eb0*/  FFMA.FTZ R25, R25, R50, R35 ;  /* 0x0000003219197223 */ /* 0x000fe20000010023 */
[----:B------:R-:W-:Y:S01]  /*9ec0*/  HADD2.F32 R35, -RZ, R24.H1_H1 ;  /* 0x30000018ff237230 */ /* 0x000fe20000004100 */
[----:B------:R-:W-:Y:S01]  /*9ed0*/  LOP3.LUT R53, R53, 0xff000000, R15, 0xf8, !PT ;  /* 0xff00000035357812 */ /* 0x000fe200078ef80f */
[----:B------:R-:W-:Y:S01]  /*9ee0*/  HADD2.F32 R24, -RZ, R29.H1_H1 ;  /* 0x3000001dff187230 */ /* 0x000fe20000004100 */
[----:B------:R-:W-:Y:S01]  /*9ef0*/  F2FP.F16.E4M3.UNPACK_B R15, R34 ;  /* 0x00000022ff0f723e */ /* 0x000fe200020006ff */
[----:B------:R-:W-:-:S02]  /*9f00*/  HADD2.F32 R48, -RZ, R49.H0_H0 ;  /* 0x20000031ff307230 */ /* 0x000fc40000004100 */
[-C--:B------:R-:W-:Y:S01]  /*9f10*/  FMUL.FTZ R30, R30, R35.reuse ;  /* 0x000000231e1e7220 */ /* 0x080fe20000410000 */
[----:B------:R-:W-:Y:S01]  /*9f20*/  HADD2.F32 R29, -RZ, R40.H0_H0 ;  /* 0x20000028ff1d7230 */ /* 0x000fe20000004100 */
[----:B------:R-:W-:Y:S01]  /*9f30*/  F2FP.F16.E4M3.UNPACK_B R34, R34.H1 ;  /* 0x00000022ff22723e */ /* 0x000fe200030006ff */
[----:B------:R-:W-:Y:S01]  /*9f40*/  HADD2.F32 R32, -RZ, R45.H0_H0 ;  /* 0x2000002dff207230 */ /* 0x000fe20000004100 */
[----:B------:R-:W-:Y:S01]  /*9f50*/  F2FP.F16.E4M3.UNPACK_B R13, R26 ;  /* 0x0000001aff0d723e */ /* 0x000fe200020006ff */
[----:B------:R-:W-:Y:S02]  /*9f60*/  HADD2.F32 R31, -RZ, R38.H0_H0 ;  /* 0x20000026ff1f7230 */ /* 0x000fe40000004100 */
[C---:B------:R-:W-:Y:S01]  /*9f70*/  FMUL.FTZ R50, R29.reuse, R48 ;  /* 0x000000301d327220 */ /* 0x040fe20000410000 */
[----:B------:R-:W-:Y:S02]  /*9f80*/  HADD2.F32 R40, -RZ, R40.H1_H1 ;  /* 0x30000028ff287230 */ /* 0x000fe40000004100 */
[-C--:B------:R-:W-:Y:S01]  /*9f90*/  FMUL.FTZ R57, R29, R32.reuse ;  /* 0x000000201d397220 */ /* 0x080fe20000410000 */
[C---:B------:R-:W-:Y:S01]  /*9fa0*/  FFMA.FTZ R29, R24.reuse, R35, -R55 ;  /* 0x00000023181d7223 */ /* 0x040fe20000010837 */
[----:B------:R-:W-:Y:S01]  /*9fb0*/  FFMA.FTZ R24, R24, R51, R30 ;  /* 0x0000003318187223 */ /* 0x000fe2000001001e */
[C---:B------:R-:W-:Y:S01]  /*9fc0*/  FFMA.FTZ R30, R31.reuse, R32, -R50 ;  /* 0x000000201f1e7223 */ /* 0x040fe20000010832 */
[----:B------:R-:W-:Y:S01]  /*9fd0*/  F2FP.F16.E4M3.UNPACK_B R50, R53 ;  /* 0x00000035ff32723e */ /* 0x000fe200020006ff */
[----:B------:R-:W-:Y:S01]  /*9fe0*/  FFMA.FTZ R31, R31, R48, R57 ;  /* 0x000000301f1f7223 */ /* 0x000fe20000010039 */
[----:B------:R-:W-:Y:S01]  /*9ff0*/  F2FP.F16.E4M3.UNPACK_B R48, R42 ;  /* 0x0000002aff30723e */ /* 0x000fe200020006ff */
[----:B------:R-:W-:Y:S01]  /*a000*/  HADD2.F32 R51, -RZ, R49.H1_H1 ;  /* 0x30000031ff337230 */ /* 0x000fe20000004100 */
[----:B------:R-:W-:Y:S01]  /*a010*/  F2FP.F16.E4M3.UNPACK_B R26, R26.H1 ;  /* 0x0000001aff1a723e */ /* 0x000fe200030006ff */
[----:B------:R-:W-:-:S02]  /*a020*/  HADD2.F32 R45, -RZ, R45.H1_H1 ;  /* 0x3000002dff2d7230 */ /* 0x000fc40000004100 */
[----:B------:R-:W-:Y:S02]  /*a030*/  HADD2.F32 R52, -RZ, R50.H0_H0 ;  /* 0x20000032ff347230 */ /* 0x000fe40000004100 */
[C---:B------:R-:W-:Y:S01]  /*a040*/  FMUL.FTZ R55, R40.reuse, R51 ;  /* 0x0000003328377220 */ /* 0x040fe20000410000 */
[----:B------:R-:W-:Y:S02]  /*a050*/  HADD2.F32 R35, -RZ, R44.H0_H0 ;  /* 0x2000002cff237230 */ /* 0x000fe40000004100 */
[----:B------:R-:W-:Y:S01]  /*a060*/  FMUL.FTZ R40, R40, R45 ;  /* 0x0000002d28287220 */ /* 0x000fe20000410000 */
[----:B------:R-:W-:Y:S02]  /*a070*/  HADD2.F32 R49, -RZ, R48.H0_H0 ;  /* 0x20000030ff317230 */ /* 0x000fe40000004100 */
[----:B------:R-:W-:Y:S02]  /*a080*/  HADD2.F32 R38, -RZ, R38.H1_H1 ;  /* 0x30000026ff267230 */ /* 0x000fe40000004100 */
[----:B------:R-:W-:Y:S01]  /*a090*/  FMUL.FTZ R57, R35, R52 ;  /* 0x0000003423397220 */ /* 0x000fe20000410000 */
[----:B------:R-:W-:-:S02]  /*a0a0*/  HADD2.F32 R32, -RZ, R43.H0_H0 ;  /* 0x2000002bff207230 */ /* 0x000fc40000004100 */
[----:B------:R-:W-:Y:S01]  /*a0b0*/  FMUL.FTZ R59, R35, R49 ;  /* 0x00000031233b7220 */ /* 0x000fe20000410000 */
[----:B------:R-:W-:Y:S02]  /*a0c0*/  HADD2.F32 R43, -RZ, R43.H1_H1 ;  /* 0x3000002bff2b7230 */ /* 0x000fe40000004100 */
[C---:B------:R-:W-:Y:S01]  /*a0d0*/  FFMA.FTZ R35, R38.reuse, R45, -R55 ;  /* 0x0000002d26237223 */ /* 0x040fe20000010837 */
[----:B------:R-:W-:Y:S01]  /*a0e0*/  FFMA.FTZ R40, R38, R51, R40 ;  /* 0x0000003326287223 */ /* 0x000fe20000010028 */
[C---:B------:R-:W-:Y:S01]  /*a0f0*/  FFMA.FTZ R38, R32.reuse, R49, -R57 ;  /* 0x0000003120267223 */ /* 0x040fe20000010839 */
[----:B------:R-:W-:Y:S01]  /*a100*/  HADD2.F32 R49, -RZ, R48.H1_H1 ;  /* 0x30000030ff317230 */ /* 0x000fe20000004100 */
[----:B------:R-:W-:Y:S01]  /*a110*/  F2FP.F16.E4M3.UNPACK_B R51, R53.H1 ;  /* 0x00000035ff33723e */ /* 0x000fe200030006ff */
[----:B------:R-:W-:Y:S01]  /*a120*/  FFMA.FTZ R32, R32, R52, R59 ;  /* 0x0000003420207223 */ /* 0x000fe2000001003b */
[----:B------:R-:W-:Y:S01]  /*a130*/  F2FP.F16.E4M3.UNPACK_B R48, R42.H1 ;  /* 0x0000002aff30723e */ /* 0x000fe200030006ff */
[----:B------:R-:W-:Y:S01]  /*a140*/  HADD2.F32 R52, -RZ, R50.H1_H1 ;  /* 0x30000032ff347230 */ /* 0x000fe20000004100 */
[----:B------:R-:W-:Y:S01]  /*a150*/  F2FP.SATFINITE.E4M3.F32.PACK_AB_MERGE_C R31, R40, R31, RZ ;  /* 0x0000001f281f723e */ /* 0x000fe200048070ff */
[----:B------:R-:W-:-:S02]  /*a160*/  HADD2.F32 R53, -RZ, R51.H0_H0 ;  /* 0x20000033ff357230 */ /* 0x000fc40000004100 */
[----:B------:R-:W-:Y:S01]  /*a170*/  HADD2.F32 R45, -RZ, R47.H0_H0 ;  /* 0x2000002fff2d7230 */ /* 0x000fe20000004100 */
[----:B------:R-:W-:Y:S01]  /*a180*/  F2FP.SATFINITE.E4M3.F32.PACK_AB_MERGE_C R25, R24, R25, R31 ;  /* 0x000000191819723e */ /* 0x000fe2000480701f */
[----:B------:R-:W-:Y:S02]  /*a190*/  HADD2.F32 R50, -RZ, R48.H0_H0 ;  /* 0x20000030ff327230 */ /* 0x000fe40000004100 */
[----:B------:R-:W-:Y:S02]  /*a1a0*/  HADD2.F32 R42, -RZ, R44.H1_H1 ;  /* 0x3000002cff2a7230 */ /* 0x000fe40000004100 */
[C---:B------:R-:W-:Y:S01]  /*a1b0*/  FMUL.FTZ R57, R45.reuse, R53 ;  /* 0x000000352d397220 */ /* 0x040fe20000410000 */
[--C-:B------:R-:W-:Y:S02]  /*a1c0*/  HADD2.F32 R44, -RZ, R46.reuse.H0_H0 ;  /* 0x2000002eff2c7230 */ /* 0x100fe40000004100 */
[----:B------:R-:W-:Y:S01]  /*a1d0*/  FMUL.FTZ R56, R45, R50 ;  /* 0x000000322d387220 */ /* 0x000fe20000410000 */
[----:B------:R-:W-:-:S02]  /*a1e0*/  HADD2.F32 R46, -RZ, R46.H1_H1 ;  /* 0x3000002eff2e7230 */ /* 0x000fc40000004100 */
[C---:B------:R-:W-:Y:S01]  /*a1f0*/  FMUL.FTZ R54, R42.reuse, R52 ;  /* 0x000000342a367220 */ /* 0x040fe20000410000 */
[----:B------:R-:W-:Y:S01]  /*a200*/  FMUL.FTZ R55, R42, R49 ;  /* 0x000000312a377220 */ /* 0x000fe20000410000 */
[C---:B------:R-:W-:Y:S01]  /*a210*/  FFMA.FTZ R42, R44.reuse, R50, -R57 ;  /* 0x000000322c2a7223 */ /* 0x040fe20000010839 */
[----:B------:R-:W-:Y:S01]  /*a220*/  FFMA.FTZ R44, R44, R53, R56 ;  /* 0x000000352c2c7223 */ /* 0x000fe20000010038 */
[C---:B------:R-:W-:Y:S01]  /*a230*/  FFMA.FTZ R45, R43.reuse, R49, -R54 ;  /* 0x000000312b2d7223 */ /* 0x040fe20000010836 */
[----:B------:R-:W-:Y:S01]  /*a240*/  F2FP.F16.E4M3.UNPACK_B R53, R37.H1 ;  /* 0x00000025ff35723e */ /* 0x000fe200030006ff */
[----:B------:R-:W-:Y:S01]  /*a250*/  FFMA.FTZ R43, R43, R52, R55 ;  /* 0x000000342b2b7223 */ /* 0x000fe20000010037 */
[----:B------:R-:W-:Y:S01]  /*a260*/  F2FP.F16.E4M3.UNPACK_B R50, R28.H1 ;  /* 0x0000001cff32723e */ /* 0x000fe200030006ff */
[----:B------:R-:W-:Y:S02]  /*a270*/  HADD2.F32 R55, -RZ, R51.H1_H1 ;  /* 0x30000033ff377230 */ /* 0x000fe40000004100 */
[----:B------:R-:W-:-:S02]  /*a280*/  HADD2.F32 R49, -RZ, R47.H1_H1 ;  /* 0x3000002fff317230 */ /* 0x000fc40000004100 */
[----:B------:R-:W-:Y:S02]  /*a290*/  HADD2.F32 R54, -RZ, R53.H0_H0 ;  /* 0x20000035ff367230 */ /* 0x000fe40000004100 */
        /* <DEDUP_REMOVED lines=8> */
[-C--:B------:R-:W-:Y:S01]  /*a320*/  FMUL.FTZ R56, R49, R52.reuse ;  /* 0x0000003431387220 */ /* 0x080fe20000410000 */
[C---:B------:R-:W-:Y:S01]  /*a330*/  FFMA.FTZ R47, R46.reuse, R52, -R61 ;  /* 0x000000342e2f7223 */ /* 0x040fe2000001083d */
[----:B------:R-:W-:Y:S01]  /*a340*/  HADD2.F32 R52, -RZ, R53.H1_H1 ;  /* 0x30000035ff347230 */ /* 0x000fe20000004100 */
[----:B------:R-:W-:Y:S01]  /*a350*/  F2FP.F16.E4M3.UNPACK_B R53, R37 ;  /* 0x00000025ff35723e */ /* 0x000fe200020006ff */
[----:B------:R-:W-:Y:S02]  /*a360*/  HADD2.F32 R50, -RZ, R50.H1_H1 ;  /* 0x30000032ff327230 */ /* 0x000fe40000004100 */
[----:B------:R-:W-:Y:S01]  /*a370*/  FFMA.FTZ R49, R46, R55, R56 ;  /* 0x000000372e317223 */ /* 0x000fe20000010038 */
[----:B------:R-:W-:-:S02]  /*a380*/  HADD2.F32 R39, -RZ, R39.H1_H1 ;  /* 0x30000027ff277230 */ /* 0x000fc40000004100 */
[C---:B------:R-:W-:Y:S01]  /*a390*/  FFMA.FTZ R46, R48.reuse, R51, -R57 ;  /* 0x00000033302e7223 */ /* 0x040fe20000010839 */
[C---:B------:R-:W-:Y:S01]  /*a3a0*/  FMUL.FTZ R56, R41.reuse, R52 ;  /* 0x0000003429387220 */ /* 0x040fe20000410000 */
[----:B------:R-:W-:Y:S01]  /*a3b0*/  F2FP.F16.E4M3.UNPACK_B R51, R28 ;  /* 0x0000001cff33723e */ /* 0x000fe200020006ff */
[----:B------:R-:W-:Y:S01]  /*a3c0*/  FMUL.FTZ R41, R41, R50 ;  /* 0x0000003229297220 */ /* 0x000fe20000410000 */
[----:B------:R-:W-:Y:S01]  /*a3d0*/  FFMA.FTZ R48, R48, R54, R59 ;  /* 0x0000003630307223 */ /* 0x000fe2000001003b */
[C---:B------:R-:W-:Y:S01]  /*a3e0*/  FFMA.FTZ R37, R39.reuse, R50, -R56 ;  /* 0x0000003227257223 */ /* 0x040fe20000010838 */
[----:B------:R-:W-:Y:S02]  /*a3f0*/  HADD2.F32 R54, -RZ, R53.H0_H0 ;  /* 0x20000035ff367230 */ /* 0x000fe40000004100 */
[----:B------:R-:W-:Y:S01]  /*a400*/  FFMA.FTZ R39, R39, R52, R41 ;  /* 0x0000003427277223 */ /* 0x000fe20000010029 */
[----:B------:R-:W-:Y:S01]  /*a410*/  HADD2.F32 R28, -RZ, R33.H0_H0 ;  /* 0x20000021ff1c7230 */ /* 0x000fe20000004100 */
[-C--:B------:R-:W-:Y:S01]  /*a420*/  F2FP.F16.E4M3.UNPACK_B R55, R12.reuse.H1 ;  /* 0x0000000cff37723e */ /* 0x080fe200030006ff */
[----:B------:R-:W-:Y:S01]  /*a430*/  HADD2.F32 R52, -RZ, R51.H0_H0 ;  /* 0x20000033ff347230 */ /* 0x000fe20000004100 */
[----:B------:R-:W-:Y:S01]  /*a440*/  F2FP.F16.E4M3.UNPACK_B R12, R12 ;  /* 0x0000000cff0c723e */ /* 0x000fe200020006ff */
[----:B------:R-:W-:-:S02]  /*a450*/  HADD2.F32 R41, -RZ, R27.H0_H0 ;  /* 0x2000001bff297230 */ /* 0x000fc40000004100 */
[C---:B------:R-:W-:Y:S01]  /*a460*/  FMUL.FTZ R56, R28.reuse, R54 ;  /* 0x000000361c387220 */ /* 0x040fe20000410000 */
[----:B------:R-:W-:Y:S02]  /*a470*/  HADD2.F32 R53, -RZ, R53.H1_H1 ;  /* 0x30000035ff357230 */ /* 0x000fe40000004100 */
[-C--:B------:R-:W-:Y:S01]  /*a480*/  FMUL.FTZ R58, R28, R52.reuse ;  /* 0x000000341c3a7220 */ /* 0x080fe20000410000 */
[----:B------:R-:W-:Y:S02]  /*a490*/  HADD2.F32 R50, -RZ, R33.H1_H1 ;  /* 0x30000021ff327230 */ /* 0x000fe40000004100 */
[C---:B------:R-:W-:Y:S01]  /*a4a0*/  FFMA.FTZ R28, R41.reuse, R52, -R56 ;  /* 0x00000034291c7223 */ /* 0x040fe20000010838 */
[----:B------:R-:W-:Y:S02]  /*a4b0*/  HADD2.F32 R51, -RZ, R51.H1_H1 ;  /* 0x30000033ff337230 */ /* 0x000fe40000004100 */
[----:B------:R-:W-:Y:S01]  /*a4c0*/  FFMA.FTZ R33, R41, R54, R58 ;  /* 0x0000003629217223 */ /* 0x000fe2000001003a */
[----:B------:R-:W-:-:S02]  /*a4d0*/  HADD2.F32 R27, -RZ, R27.H1_H1 ;  /* 0x3000001bff1b7230 */ /* 0x000fc40000004100 */
[C---:B------:R-:W-:Y:S01]  /*a4e0*/  FMUL.FTZ R56, R50.reuse, R53 ;  /* 0x0000003532387220 */ /* 0x040fe20000410000 */
[-C--:B------:R-:W-:Y:S01]  /*a4f0*/  F2FP.F16.E4M3.UNPACK_B R52, R20.reuse.H1 ;  /* 0x00000014ff34723e */ /* 0x080fe200030006ff */
[-C--:B------:R-:W-:Y:S01]  /*a500*/  FMUL.FTZ R58, R50, R51.reuse ;  /* 0x00000033323a7220 */ /* 0x080fe20000410000 */
[----:B------:R-:W-:Y:S02]  /*a510*/  HADD2.F32 R54, -RZ, R55.H0_H0 ;  /* 0x20000037ff367230 */ /* 0x000fe40000004100 */
[C---:B------:R-:W-:Y:S01]  /*a520*/  FFMA.FTZ R41, R27.reuse, R51, -R56 ;  /* 0x000000331b297223 */ /* 0x040fe20000010838 */
[----:B------:R-:W-:Y:S02]  /*a530*/  HADD2.F32 R50, -RZ, R34.H0_H0 ;  /* 0x20000022ff327230 */ /* 0x000fe40000004100 */
[----:B------:R-:W-:Y:S01]  /*a540*/  FFMA.FTZ R58, R27, R53, R58 ;  /* 0x000000351b3a7223 */ /* 0x000fe2000001003a */
[--C-:B------:R-:W-:Y:S01]  /*a550*/  HADD2.F32 R51, -RZ, R52.reuse.H0_H0 ;  /* 0x20000034ff337230 */ /* 0x100fe20000004100 */
[----:B------:R-:W-:Y:S01]  /*a560*/  F2FP.F16.E4M3.UNPACK_B R20, R20 ;  /* 0x00000014ff14723e */ /* 0x000fe200020006ff */
[----:B------:R-:W-:-:S02]  /*a570*/  HADD2.F32 R53, -RZ, R52.H1_H1 ;  /* 0x30000034ff357230 */ /* 0x000fc40000004100 */
[C---:B------:R-:W-:Y:S01]  /*a580*/  FMUL.FTZ R52, R50.reuse, R54 ;  /* 0x0000003632347220 */ /* 0x040fe20000410000 */
[----:B------:R-:W-:Y:S02]  /*a590*/  HADD2.F32 R27, -RZ, R26.H0_H0 ;  /* 0x2000001aff1b7230 */ /* 0x000fe40000004100 */
[-C--:B------:R-:W-:Y:S01]  /*a5a0*/  FMUL.FTZ R50, R50, R51.reuse ;  /* 0x0000003332327220 */ /* 0x080fe20000410000 */
[----:B------:R-:W-:Y:S01]  /*a5b0*/  HADD2.F32 R55, -RZ, R55.H1_H1 ;  /* 0x30000037ff377230 */ /* 0x000fe20000004100 */
[----:B------:R-:W-:Y:S01]  /*a5c0*/  F2FP.SATFINITE.E4M3.F32.PACK_AB_MERGE_C R39, R39, R48, RZ ;  /* 0x000000302727723e */ /* 0x000fe200048070ff */
[----:B------:R-:W-:Y:S02]  /*a5d0*/  HADD2.F32 R34, -RZ, R34.H1_H1 ;  /* 0x30000022ff227230 */ /* 0x000fe40000004100 */
[C---:B------:R-:W-:Y:S01]  /*a5e0*/  FFMA.FTZ R52, R27.reuse, R51, -R52 ;  /* 0x000000331b347223 */ /* 0x040fe20000010834 */
[----:B------:R-:W-:Y:S02]  /*a5f0*/  HADD2.F32 R26, -RZ, R26.H1_H1 ;  /* 0x3000001aff1a7230 */ /* 0x000fe40000004100 */
[----:B------:R-:W-:Y:S01]  /*a600*/  FFMA.FTZ R54, R27, R54, R50 ;  /* 0x000000361b367223 */ /* 0x000fe20000010032 */
[----:B------:R-:W-:-:S02]  /*a610*/  HADD2.F32 R27, -RZ, R20.H0_H0 ;  /* 0x20000014ff1b7230 */ /* 0x000fc40000004100 */
[C---:B------:R-:W-:Y:S01]  /*a620*/  FMUL.FTZ R51, R34.reuse, R55 ;  /* 0x0000003722337220 */ /* 0x040fe20000410000 */
[----:B------:R-:W-:Y:S01]  /*a630*/  FMUL.FTZ R34, R34, R53 ;  /* 0x0000003522227220 */ /* 0x000fe20000410000 */
[----:B------:R-:W-:Y:S02]  /*a640*/  F2FP.SATFINITE.E4M3.F32.PACK_AB_MERGE_C R24, R58, R33, R39 ;  /* 0x000000213a18723e */ /* 0x000fe40004807027 */
[C---:B------:R-:W-:Y:S01]  /*a650*/  FFMA.FTZ R57, R26.reuse, R53, -R51 ;  /* 0x000000351a397223 */ /* 0x040fe20000010833 */
[----:B------:R-:W-:Y:S01]  /*a660*/  FFMA.FTZ R55, R26, R55, R34 ;  /* 0x000000371a377223 */ /* 0x000fe20000010022 */
[----:B------:R-:W-:Y:S02]  /*a670*/  HADD2.F32 R26, -RZ, R20.H1_H1 ;  /* 0x30000014ff1a7230 */ /* 0x000fe40000004100 */
[----:B------:R-:W-:Y:S01]  /*a680*/  HADD2.F32 R51, -RZ, R12.H0_H0 ;  /* 0x2000000cff337230 */ /* 0x000fe20000004100 */
[----:B------:R-:W-:Y:S01]  /*a690*/  F2FP.SATFINITE.E4M3.F32.PACK_AB_MERGE_C R52, R57, R52, RZ ;  /* 0x000000343934723e */ /* 0x000fe200048070ff */
[----:B------:R-:W-:-:S02]  /*a6a0*/  HADD2.F32 R20, -RZ, R15.H0_H0 ;  /* 0x2000000fff147230 */ /* 0x000fc40000004100 */
[----:B------:R-:W-:Y:S02]  /*a6b0*/  HADD2.F32 R34, -RZ, R12.H1_H1 ;  /* 0x3000000cff227230 */ /* 0x000fe40000004100 */
[----:B------:R-:W-:Y:S02]  /*a6c0*/  HADD2.F32 R15, -RZ, R15.H1_H1 ;  /* 0x3000000fff0f7230 */ /* 0x000fe40000004100 */
[C---:B------:R-:W-:Y:S01]  /*a6d0*/  FMUL.FTZ R53, R20.reuse, R51 ;  /* 0x0000003314357220 */ /* 0x040fe20000410000 */
[--C-:B------:R-:W-:Y:S02]  /*a6e0*/  HADD2.F32 R12, -RZ, R13.reuse.H0_H0 ;  /* 0x2000000dff0c7230 */ /* 0x100fe40000004100 */
[----:B------:R-:W-:Y:S01]  /*a6f0*/  FMUL.FTZ R20, R20, R27 ;  /* 0x0000001b14147220 */ /* 0x000fe20000410000 */
[----:B------:R-:W-:Y:S02]  /*a700*/  HADD2.F32 R13, -RZ, R13.H1_H1 ;  /* 0x3000000dff0d7230 */ /* 0x000fe40000004100 */
[C---:B------:R-:W-:Y:S01]  /*a710*/  FMUL.FTZ R50, R15.reuse, R34 ;  /* 0x000000220f327220 */ /* 0x040fe20000410000 */
[-C--:B------:R-:W-:Y:S01]  /*a720*/  FMUL.FTZ R15, R15, R26.reuse ;  /* 0x0000001a0f0f7220 */ /* 0x080fe20000410000 */
[C---:B------:R-:W-:Y:S01]  /*a730*/  FFMA.FTZ R20, R12.reuse, R51, R20 ;  /* 0x000000330c147223 */ /* 0x040fe20000010014 */
[----:B------:R-:W-:Y:S01]  /*a740*/  FFMA.FTZ R53, R12, R27, -R53 ;  /* 0x0000001b0c357223 */ /* 0x000fe20000010835 */
[C---:B------:R-:W-:Y:S01]  /*a750*/  FFMA.FTZ R50, R13.reuse, R26, -R50 ;  /* 0x0000001a0d327223 */ /* 0x040fe20000010832 */
[----:B------:R-:W-:Y:S01]  /*a760*/  FFMA.FTZ R51, R13, R34, R15 ;  /* 0x000000220d337223 */ /* 0x000fe2000001000f */
[----:B------:R-:W-:-:S02]  /*a770*/  F2FP.SATFINITE.E4M3.F32.PACK_AB_MERGE_C R13, R35, R30, RZ ;  /* 0x0000001e230d723e */ /* 0x000fc400048070ff */
[----:B------:R-:W-:Y:S02]  /*a780*/  F2FP.SATFINITE.E4M3.F32.PACK_AB_MERGE_C R15, R47, R42, RZ ;  /* 0x0000002a2f0f723e */ /* 0x000fe400048070ff */
[----:B------:R-:W-:Y:S02]  /*a790*/  F2FP.SATFINITE.E4M3.F32.PACK_AB_MERGE_C R12, R37, R46, RZ ;  /* 0x0000002e250c723e */ /* 0x000fe400048070ff */
[----:B------:R-:W-:Y:S02]  /*a7a0*/  F2FP.SATFINITE.E4M3.F32.PACK_AB_MERGE_C R27, R49, R44, RZ ;  /* 0x0000002c311b723e */ /* 0x000fe400048070ff */
[----:B------:R-:W-:Y:S02]  /*a7b0*/  F2FP.SATFINITE.E4M3.F32.PACK_AB_MERGE_C R26, R55, R54, RZ ;  /* 0x00000036371a723e */ /* 0x000fe400048070ff */
[----:B------:R-:W-:Y:S02]  /*a7c0*/  F2FP.SATFINITE.E4M3.F32.PACK_AB_MERGE_C R13, R29, R14, R13 ;  /* 0x0000000e1d0d723e */ /* 0x000fe4000480700d */
[----:B------:R-:W-:-:S02]  /*a7d0*/  F2FP.SATFINITE.E4M3.F32.PACK_AB_MERGE_C R15, R45, R38, R15 ;  /* 0x000000262d0f723e */ /* 0x000fc4000480700f */
[----:B------:R-:W-:Y:S02]  /*a7e0*/  F2FP.SATFINITE.E4M3.F32.PACK_AB_MERGE_C R12, R41, R28, R12 ;  /* 0x0000001c290c723e */ /* 0x000fe4000480700c */
[----:B------:R-:W-:Y:S02]  /*a7f0*/  F2FP.SATFINITE.E4M3.F32.PACK_AB_MERGE_C R14, R50, R53, R52 ;  /* 0x00000035320e723e */ /* 0x000fe40004807034 */
[----:B------:R-:W-:Y:S02]  /*a800*/  F2FP.SATFINITE.E4M3.F32.PACK_AB_MERGE_C R27, R43, R32, R27 ;  /* 0x000000202b1b723e */ /* 0x000fe4000480701b */
[----:B------:R-:W-:Y:S01]  /*a810*/  F2FP.SATFINITE.E4M3.F32.PACK_AB_MERGE_C R26, R51, R20, R26 ;  /* 0x00000014331a723e */ /* 0x000fe2000480701a */
[----:B------:R0:W-:Y:S04]  /*a820*/  STS.128 [R21+0xf000], R12 ;  /* 0x00f0000c15007388 */ /* 0x0001e80000000c00 */
[----:B------:R0:W-:Y:S02]  /*a830*/  STS.128 [R0+0xf000], R24 ;  /* 0x00f0001800007388 */ /* 0x0001e40000000c00 */
.L_x_445:
[----:B------:R-:W-:Y:S05]  /*a840*/  BSYNC B1 ;  /* 0x0000000000017941 */ /* 0x000fea0003800000 */
.L_x_444:
[----:B------:R-:W-:Y:S05]  /*a850*/  @P1 BRA `(.L_x_434) ;  /* 0x0000000c00f81947 */ /* 0x000fea0003800000 */
[----:B0-2---:R-:W2:Y:S04]  /*a860*/  LDL R27, [R1] ;  /* 0x00000000011b7983 */ /* 0x005ea80000100800 */
[----:B------:R-:W3:Y:S01]  /*a870*/  LDL R49, [R1+0x94] ;  /* 0x0000940001317983 */ /* 0x000ee20000100800 */
[----:B-----5:R-:W-:Y:S02]  /*a880*/  SHF.R.U32.HI R0, RZ, 0x8, R8 ;  /* 0x00000008ff007819 */ /* 0x020fe40000011608 */
[----:B------:R-:W-:Y:S02]  /*a890*/  LOP3.LUT R13, R8, 0xff, RZ, 0xc0, !PT ;  /* 0x000000ff080d7812 */ /* 0x000fe400078ec0ff */
[----:B------:R-:W-:Y:S02]  /*a8a0*/  LOP3.LUT R0, R0, 0xff, RZ, 0xc0, !PT ;  /* 0x000000ff00007812 */ /* 0x000fe400078ec0ff */
[----:B------:R-:W-:-:S02]  /*a8b0*/  SHF.R.U32.HI R26, RZ, 0x8, R9 ;  /* 0x00000008ff1a7819 */ /* 0x000fc40000011609 */
[----:B----4-:R-:W-:Y:S02]  /*a8c0*/  PRMT R20, R0, 0x7604, R13 ;  /* 0x0000760400147816 */ /* 0x010fe4000000000d */
[----:B------:R-:W-:Y:S02]  /*a8d0*/  LOP3.LUT R15, R9, 0xff, RZ, 0xc0, !PT ;  /* 0x000000ff090f7812 */ /* 0x000fe400078ec0ff */
[----:B------:R-:W-:Y:S02]  /*a8e0*/  SHF.R.U32.HI R14, RZ, 0x8, R11 ;  /* 0x00000008ff0e7819 */ /* 0x000fe4000001160b */
[----:B------:R-:W-:Y:S02]  /*a8f0*/  LOP3.LUT R0, R26, 0xff, RZ, 0xc0, !PT ;  /* 0x000000ff1a007812 */ /* 0x000fe400078ec0ff */
[----:B------:R-:W-:Y:S02]  /*a900*/  LOP3.LUT R21, R11, 0xff, RZ, 0xc0, !PT ;  /* 0x000000ff0b157812 */ /* 0x000fe400078ec0ff */
[----:B------:R-:W-:-:S02]  /*a910*/  LOP3.LUT R14, R14, 0xff, RZ, 0xc0, !PT ;  /* 0x000000ff0e0e7812 */ /* 0x000fc400078ec0ff */
[----:B------:R-:W-:Y:S02]  /*a920*/  PRMT R28, R0, 0x7604, R15 ;  /* 0x00007604001c7816 */ /* 0x000fe4000000000f */
[----:B------:R-:W-:Y:S02]  /*a930*/  SHF.R.U32.HI R24, RZ, 0x8, R4 ;  /* 0x00000008ff187819 */ /* 0x000fe40000011604 */
[----:B------:R-:W-:Y:S02]  /*a940*/  PRMT R32, R14, 0x7604, R21 ;  /* 0x000076040e207816 */ /* 0x000fe40000000015 */
[----:B------:R-:W-:Y:S02]  /*a950*/  LOP3.LUT R25, R4, 0xff, RZ, 0xc0, !PT ;  /* 0x000000ff04197812 */ /* 0x000fe400078ec0ff */
[----:B------:R-:W-:Y:S02]  /*a960*/  LOP3.LUT R24, R24, 0xff, RZ, 0xc0, !PT ;  /* 0x000000ff18187812 */ /* 0x000fe400078ec0ff */
[----:B------:R-:W-:-:S02]  /*a970*/  SHF.R.U32.HI R21, RZ, 0x8, R6 ;  /* 0x00000008ff157819 */ /* 0x000fc40000011606 */
[----:B------:R-:W-:Y:S02]  /*a980*/  SHF.R.U32.HI R12, RZ, 0x8, R10 ;  /* 0x00000008ff0c7819 */ /* 0x000fe4000001160a */
[----:B------:R-:W-:Y:S02]  /*a990*/  PRMT R33, R24, 0x7604, R25 ;  /* 0x0000760418217816 */ /* 0x000fe40000000019 */
[----:B------:R-:W-:Y:S02]  /*a9a0*/  LOP3.LUT R26, R21, 0xff, RZ, 0xc0, !PT ;  /* 0x000000ff151a7812 */ /* 0x000fe400078ec0ff */
[----:B------:R-:W-:Y:S02]  /*a9b0*/  SHF.R.U32.HI R24, RZ, 0x8, R5 ;  /* 0x00000008ff187819 */ /* 0x000fe40000011605 */
[----:B------:R-:W-:Y:S02]  /*a9c0*/  LOP3.LUT R13, R10, 0xff, RZ, 0xc0, !PT ;  /* 0x000000ff0a0d7812 */ /* 0x000fe400078ec0ff */
[----:B------:R-:W-:-:S02]  /*a9d0*/  LOP3.LUT R12, R12, 0xff, RZ, 0xc0, !PT ;  /* 0x000000ff0c0c7812 */ /* 0x000fc400078ec0ff */
[----:B------:R-:W-:Y:S02]  /*a9e0*/  LOP3.LUT R25, R5, 0xff, RZ, 0xc0, !PT ;  /* 0x000000ff05197812 */ /* 0x000fe400078ec0ff */
[----:B------:R-:W-:Y:S02]  /*a9f0*/  LOP3.LUT R24, R24, 0xff, RZ, 0xc0, !PT ;  /* 0x000000ff18187812 */ /* 0x000fe400078ec0ff */
[----:B------:R-:W-:Y:S02]  /*aa00*/  PRMT R30, R12, 0x7604, R13 ;  /* 0x000076040c1e7816 */ /* 0x000fe4000000000d */
[----:B------:R-:W-:Y:S02]  /*aa10*/  PRMT R35, R24, 0x7604, R25 ;  /* 0x0000760418237816 */ /* 0x000fe40000000019 */
[----:B------:R-:W-:Y:S02]  /*aa20*/  SHF.R.U32.HI R29, RZ, 0x8, R7 ;  /* 0x00000008ff1d7819 */ /* 0x000fe40000011607 */
[----:B------:R-:W-:-:S02]  /*aa30*/  LOP3.LUT R34, R7, 0xff, RZ, 0xc0, !PT ;  /* 0x000000ff07227812 */ /* 0x000fc400078ec0ff */
[----:B------:R-:W-:-:S04]  /*aa40*/  SHF.R.U32.HI R31, RZ, 0x10, R11 ;  /* 0x00000010ff1f7819 */ /* 0x000fc8000001160b */
[----:B------:R-:W-:-:S04]  /*aa50*/  LOP3.LUT R31, R31, 0xff, RZ, 0xc0, !PT ;  /* 0x000000ff1f1f7812 */ /* 0x000fc800078ec0ff */
[----:B------:R-:W-:Y:S02]  /*aa60*/  PRMT R31, R31, 0x7054, R32 ;  /* 0x000070541f1f7816 */ /* 0x000fe40000000020 */
[----:B------:R-:W-:Y:S02]  /*aa70*/  SHF.R.U32.HI R32, RZ, 0x10, R7 ;  /* 0x00000010ff207819 */ /* 0x000fe40000011607 */
[----:B------:R-:W-:Y:S02]  /*aa80*/  LOP3.LUT R38, R31, 0xff000000, R11, 0xf8, !PT ;  /* 0xff0000001f267812 */ /* 0x000fe400078ef80b */
[----:B------:R-:W-:Y:S02]  /*aa90*/  LOP3.LUT R32, R32, 0xff, RZ, 0xc0, !PT ;  /* 0x000000ff20207812 */ /* 0x000fe400078ec0ff */
[----:B--2---:R-:W-:Y:S02]  /*aaa0*/  LEA.HI R3, R3, R27, RZ, 0x1c ;  /* 0x0000001b03037211 */ /* 0x004fe400078fe0ff */
[----:B------:R-:W-:-:S02]  /*aab0*/  LOP3.LUT R27, R6, 0xff, RZ, 0xc0, !PT ;  /* 0x000000ff061b7812 */ /* 0x000fc400078ec0ff */
[C---:B------:R-:W-:Y:S01]  /*aac0*/  LEA.HI R0, R3.reuse, R3, RZ, 0x1 ;  /* 0x0000000303007211 */ /* 0x040fe200078f08ff */
[----:B------:R-:W-:Y:S01]  /*aad0*/  IMAD.SHL.U32 R3, R3, 0x10, RZ ;  /* 0x0000001003037824 */ /* 0x000fe200078e00ff */
[----:B---3--:R-:W0:Y:S01]  /*aae0*/  LDS.128 R12, [R49+0xf000] ;  /* 0x00f00000310c7984 */ /* 0x008e220000000c00 */
[----:B-1----:R-:W-:Y:S02]  /*aaf0*/  PRMT R37, R26, 0x7604, R27 ;  /* 0x000076041a257816 */ /* 0x002fe4000000001b */
[----:B------:R-:W-:Y:S02]  /*ab00*/  SHF.R.S32.HI R0, RZ, 0x1, R0 ;  /* 0x00000001ff007819 */ /* 0x000fe40000011400 */
[----:B------:R-:W-:-:S03]  /*ab10*/  LOP3.LUT R3, R63, 0x10, R3, 0xf8, !PT ;  /* 0x000000103f037812 */ /* 0x000fc600078ef803 */
[----:B------:R-:W-:Y:S01]  /*ab20*/  IMAD R21, R0, 0x1800, R62 ;  /* 0x0000180000157824 */ /* 0x000fe200078e023e */
[----:B------:R-:W-:Y:S02]  /*ab30*/  LOP3.LUT R0, R3, R60, RZ, 0x3c, !PT ;  /* 0x0000003c03007212 */ /* 0x000fe400078e3cff */
[----:B------:R-:W-:Y:S02]  /*ab40*/  LOP3.LUT R3, R29, 0xff, RZ, 0xc0, !PT ;  /* 0x000000ff1d037812 */ /* 0x000fe400078ec0ff */
[----:B------:R-:W-:Y:S02]  /*ab50*/  IADD3 R0, R18, R21, R0 ;  /* 0x0000001512007210 */ /* 0x000fe40007ffe000 */
[----:B------:R-:W-:Y:S02]  /*ab60*/  SHF.R.U32.HI R21, RZ, 0x10, R9 ;  /* 0x00000010ff157819 */ /* 0x000fe40000011609 */
[----:B------:R-:W-:Y:S01]  /*ab70*/  PRMT R39, R3, 0x7604, R34 ;  /* 0x0000760403277816 */ /* 0x000fe20000000022 */
[----:B------:R-:W1:Y:S01]  /*ab80*/  LDS.128 R24, [R0+0xf000] ;  /* 0x00f0000000187984 */ /* 0x000e620000000c00 */
[----:B------:R-:W-:-:S02]  /*ab90*/  LOP3.LUT R21, R21, 0xff, RZ, 0xc0, !PT ;  /* 0x000000ff15157812 */ /* 0x000fc400078ec0ff */
[----:B------:R-:W-:Y:S02]  /*aba0*/  SHF.R.U32.HI R29, RZ, 0x10, R10 ;  /* 0x00000010ff1d7819 */ /* 0x000fe4000001160a */
[----:B------:R-:W-:Y:S02]  /*abb0*/  SHF.R.U32.HI R3, RZ, 0x10, R8 ;  /* 0x00000010ff037819 */ /* 0x000fe40000011608 */
[----:B------:R-:W-:Y:S02]  /*abc0*/  PRMT R21, R21, 0x7054, R28 ;  /* 0x0000705415157816 */ /* 0x000fe4000000001c */
[----:B------:R-:W-:Y:S02]  /*abd0*/  SHF.R.U32.HI R28, RZ, 0x10, R5 ;  /* 0x00000010ff1c7819 */ /* 0x000fe40000011605 */
[----:B------:R-:W-:Y:S02]  /*abe0*/  LOP3.LUT R29, R29, 0xff, RZ, 0xc0, !PT ;  /* 0x000000ff1d1d7812 */ /* 0x000fe400078ec0ff */
[----:B------:R-:W-:-:S02]  /*abf0*/  LOP3.LUT R3, R3, 0xff, RZ, 0xc0, !PT ;  /* 0x000000ff03037812 */ /* 0x000fc400078ec0ff */
[----:B------:R-:W-:Y:S02]  /*ac00*/  LOP3.LUT R28, R28, 0xff, RZ, 0xc0, !PT ;  /* 0x000000ff1c1c7812 */ /* 0x000fe400078ec0ff */
[----:B------:R-:W-:Y:S02]  /*ac10*/  PRMT R29, R29, 0x7054, R30 ;  /* 0x000070541d1d7816 */ /* 0x000fe4000000001e */
[----:B------:R-:W-:Y:S02]  /*ac20*/  PRMT R3, R3, 0x7054, R20 ;  /* 0x0000705403037816 */ /* 0x000fe40000000014 */
[----:B------:R-:W-:Y:S02]  /*ac30*/  SHF.R.U32.HI R30, RZ, 0x10, R6 ;  /* 0x00000010ff1e7819 */ /* 0x000fe40000011606 */
[----:B------:R-:W-:Y:S02]  /*ac40*/  SHF.R.U32.HI R20, RZ, 0x10, R4 ;  /* 0x00000010ff147819 */ /* 0x000fe40000011604 */
[----:B------:R-:W-:-:S02]  /*ac50*/  PRMT R35, R28, 0x7054, R35 ;  /* 0x000070541c237816 */ /* 0x000fc40000000023 */
[----:B------:R-:W-:Y:S02]  /*ac60*/  LOP3.LUT R30, R30, 0xff, RZ, 0xc0, !PT ;  /* 0x000000ff1e1e7812 */ /* 0x000fe400078ec0ff */
[----:B------:R-:W-:Y:S02]  /*ac70*/  LOP3.LUT R20, R20, 0xff, RZ, 0xc0, !PT ;  /* 0x000000ff14147812 */ /* 0x000fe400078ec0ff */
[----:B------:R-:W-:Y:S02]  /*ac80*/  PRMT R39, R32, 0x7054, R39 ;  /* 0x0000705420277816 */ /* 0x000fe40000000027 */
[----:B------:R-:W-:Y:S02]  /*ac90*/  LOP3.LUT R34, R35, 0xff000000, R5, 0xf8, !PT ;  /* 0xff00000023227812 */ /* 0x000fe400078ef805 */
[----:B------:R-:W-:Y:S02]  /*aca0*/  LOP3.LUT R21, R21, 0xff000000, R9, 0xf8, !PT ;  /* 0xff00000015157812 */ /* 0x000fe400078ef809 */
[----:B------:R-:W-:-:S02]  /*acb0*/  PRMT R37, R30, 0x7054, R37 ;  /* 0x000070541e257816 */ /* 0x000fc40000000025 */
[----:B------:R-:W-:Y:S02]  /*acc0*/  LOP3.LUT R8, R3, 0xff000000, R8, 0xf8, !PT ;  /* 0xff00000003087812 */ /* 0x000fe400078ef808 */
[----:B------:R-:W-:Y:S02]  /*acd0*/  PRMT R33, R20, 0x7054, R33 ;  /* 0x0000705414217816 */ /* 0x000fe40000000021 */
[----:B------:R-:W-:Y:S02]  /*ace0*/  LOP3.LUT R3, R29, 0xff000000, R10, 0xf8, !PT ;  /* 0xff0000001d037812 */ /* 0x000fe400078ef80a */
[----:B------:R-:W-:Y:S02]  /*acf0*/  LOP3.LUT R41, R39, 0xff000000, R7, 0xf8, !PT ;  /* 0xff00000027297812 */ /* 0x000fe400078ef807 */
[-C--:B0-----:R-:W-:Y:S02]  /*ad00*/  F2FP.F16.E4M3.UNPACK_B R11, R13.reuse ;  /* 0x0000000dff0b723e */ /* 0x081fe400020006ff */
[----:B------:R-:W-:-:S02]  /*ad10*/  F2FP.F16.E4M3.UNPACK_B R30, R13.H1 ;  /* 0x0000000dff1e723e */ /* 0x000fc400030006ff */
[-C--:B------:R-:W-:Y:S01]  /*ad20*/  F2FP.F16.E4M3.UNPACK_B R10, R12.reuse ;  /* 0x0000000cff0a723e */ /* 0x080fe200020006ff */
[----:B------:R-:W-:Y:S01]  /*ad30*/  HADD2.F32 R9, -RZ, R11.H0_H0 ;  /* 0x2000000bff097230 */ /* 0x000fe20000004100 */
[----:B------:R-:W-:Y:S02]  /*ad40*/  F2FP.F16.E4M3.UNPACK_B R28, R12.H1 ;  /* 0x0000000cff1c723e */ /* 0x000fe400030006ff */
[----:B------:R-:W-:Y:S02]  /*ad50*/  F2FP.F16.E4M3.UNPACK_B R39, R34 ;  /* 0x00000022ff27723e */ /* 0x000fe400020006ff */
[----:B-1----:R-:W-:Y:S02]  /*ad60*/  F2FP.F16.E4M3.UNPACK_B R13, R25 ;  /* 0x00000019ff0d723e */ /* 0x002fe400020006ff */
[----:B------:R-:W-:Y:S01]  /*ad70*/  F2FP.F16.E4M3.UNPACK_B R12, R21 ;  /* 0x00000015ff0c723e */ /* 0x000fe200020006ff */
[--C-:B------:R-:W-:Y:S01]  /*ad80*/  HADD2.F32 R40, -RZ, R39.reuse.H0_H0 ;  /* 0x20000027ff287230 */ /* 0x100fe20000004100 */
[----:B------:R-:W-:Y:S01]  /*ad90*/  LOP3.LUT R20, R33, 0xff000000, R4, 0xf8, !PT ;  /* 0xff00000021147812 */ /* 0x000fe200078ef804 */
[----:B------:R-:W-:Y:S01]  /*ada0*/  HADD2.F32 R39, -RZ, R39.H1_H1 ;  /* 0x30000027ff277230 */ /* 0x000fe20000004100 */
[----:B------:R-:W-:Y:S01]  /*adb0*/  LOP3.LUT R4, R37, 0xff000000, R6, 0xf8, !PT ;  /* 0xff00000025047812 */ /* 0x000fe200078ef806 */
[--C-:B------:R-:W-:Y:S01]  /*adc0*/  HADD2.F32 R6, -RZ, R13.reuse.H0_H0 ;  /* 0x2000000dff067230 */ /* 0x100fe20000004100 */
[-C--:B------:R-:W-:Y:S01]  /*add0*/  F2FP.F16.E4M3.UNPACK_B R31, R15.reuse ;  /* 0x0000000fff1f723e */ /* 0x080fe200020006ff */
[----:B------:R-:W-:Y:S01]  /*ade0*/  HADD2.F32 R33, -RZ, R12.H0_H0 ;  /* 0x2000000cff217230 */ /* 0x000fe20000004100 */
[----:B------:R-:W-:Y:S01]  /*adf0*/  F2FP.F16.E4M3.UNPACK_B R35, R15.H1 ;  /* 0x0000000fff23723e */ /* 0x000fe200030006ff */
[----:B------:R-:W-:Y:S01]  /*ae00*/  HADD2.F32 R13, -RZ, R13.H1_H1 ;  /* 0x3000000dff0d7230 */ /* 0x000fe20000004100 */
[----:B------:R-:W-:-:S02]  /*ae10*/  F2FP.F16.E4M3.UNPACK_B R15, R24 ;  /* 0x00000018ff0f723e */ /* 0x000fc400020006ff */
[----:B------:R-:W-:Y:S01]  /*ae20*/  F2FP.F16.E4M3.UNPACK_B R29, R24.H1 ;  /* 0x00000018ff1d723e */ /* 0x000fe200030006ff */
[CC--:B------:R-:W-:Y:S01]  /*ae30*/  FMUL.FTZ R24, R6.reuse, R40.reuse ;  /* 0x0000002806187220 */ /* 0x0c0fe20000410000 */
[-C--:B------:R-:W-:Y:S02]  /*ae40*/  F2FP.F16.E4M3.UNPACK_B R32, R27.reuse ;  /* 0x0000001bff20723e */ /* 0x080fe400020006ff */
[----:B------:R-:W-:Y:S01]  /*ae50*/  F2FP.F16.E4M3.UNPACK_B R37, R27.H1 ;  /* 0x0000001bff25723e */ /* 0x000fe200030006ff */
[-C--:B------:R-:W-:Y:S01]  /*ae60*/  FMUL.FTZ R27, R6, R33.reuse ;  /* 0x00000021061b7220 */ /* 0x080fe20000410000 */
[----:B------:R-:W-:Y:S01]  /*ae70*/  FFMA.FTZ R6, R9, R33, -R24 ;  /* 0x0000002109067223 */ /* 0x000fe20000010818 */
[----:B------:R-:W-:Y:S01]  /*ae80*/  F2FP.F16.E4M3.UNPACK_B R25, R25.H1 ;  /* 0x00000019ff19723e */ /* 0x000fe200030006ff */
[----:B------:R-:W-:Y:S01]  /*ae90*/  FMUL.FTZ R33, R13, R39 ;  /* 0x000000270d217220 */ /* 0x000fe20000410000 */
[----:B------:R-:W-:Y:S01]  /*aea0*/  FFMA.FTZ R9, R9, R40, R27 ;  /* 0x0000002809097223 */ /* 0x000fe2000001001b */
[----:B------:R-:W-:Y:S01]  /*aeb0*/  F2FP.F16.E4M3.UNPACK_B R40, R34.H1 ;  /* 0x00000022ff28723e */ /* 0x000fe200030006ff */
[----:B------:R-:W-:Y:S01]  /*aec0*/  HADD2.F32 R27, -RZ, R12.H1_H1 ;  /* 0x3000000cff1b7230 */ /* 0x000fe20000004100 */
[----:B------:R-:W-:Y:S01]  /*aed0*/  F2FP.F16.E4M3.UNPACK_B R24, R21.H1 ;  /* 0x00000015ff18723e */ /* 0x000fe200030006ff */
[----:B------:R-:W-:Y:S01]  /*aee0*/  HADD2.F32 R12, -RZ, R11.H1_H1 ;  /* 0x3000000bff0c7230 */ /* 0x000fe20000004100 */
[----:B------:R-:W-:Y:S01]  /*aef0*/  F2FP.F16.E4M3.UNPACK_B R7, R26 ;  /* 0x0000001aff07723e */ /* 0x000fe200020006ff */
[----:B------:R-:W-:-:S02]  /*af00*/  HADD2.F32 R42, -RZ, R40.H0_H0 ;  /* 0x20000028ff2a7230 */ /* 0x000fc40000004100 */
[-C--:B------:R-:W-:Y:S01]  /*af10*/  FMUL.FTZ R44, R13, R27.reuse ;  /* 0x0000001b0d2c7220 */ /* 0x080fe20000410000 */
[--C-:B------:R-:W-:Y:S01]  /*af20*/  HADD2.F32 R11, -RZ, R25.reuse.H0_H0 ;  /* 0x20000019ff0b7230 */ /* 0x100fe20000004100 */
[----:B------:R-:W-:Y:S01]  /*af30*/  F2FP.F16.E4M3.UNPACK_B R26, R26.H1 ;  /* 0x0000001aff1a723e */ /* 0x000fe200030006ff */
[----:B------:R-:W-:Y:S01]  /*af40*/  HADD2.F32 R34, -RZ, R24.H0_H0 ;  /* 0x20000018ff227230 */ /* 0x000fe20000004100 */
[----:B------:R-:W-:Y:S01]  /*af50*/  F2FP.F16.E4M3.UNPACK_B R5, R14 ;  /* 0x0000000eff05723e */ /* 0x000fe200020006ff */
[--C-:B------:R-:W-:Y:S02]  /*af60*/  HADD2.F32 R21, -RZ, R30.reuse.H0_H0 ;  /* 0x2000001eff157230 */ /* 0x100fe40000004100 */
[C---:B------:R-:W-:Y:S01]  /*af70*/  FMUL.FTZ R46, R11.reuse, R42 ;  /* 0x0000002a0b2e7220 */ /* 0x040fe20000410000 */
[----:B------:R-:W-:Y:S02]  /*af80*/  HADD2.F32 R30, -RZ, R30.H1_H1 ;  /* 0x3000001eff1e7230 */ /* 0x000fe40000004100 */
[-C--:B------:R-:W-:Y:S01]  /*af90*/  FMUL.FTZ R43, R11, R34.reuse ;  /* 0x000000220b2b7220 */ /* 0x080fe20000410000 */
[C---:B------:R-:W-:Y:S01]  /*afa0*/  FFMA.FTZ R11, R12.reuse, R27, -R33 ;  /* 0x0000001b0c0b7223 */ /* 0x040fe20000010821 */
[C---:B------:R-:W-:Y:S01]  /*afb0*/  FFMA.FTZ R13, R21.reuse, R34, -R46 ;  /* 0x00000022150d7223 */ /* 0x040fe2000001082e */
[----:B------:R-:W-:Y:S01]  /*afc0*/  FFMA.FTZ R12, R12, R39, R44 ;  /* 0x000000270c0c7223 */ /* 0x000fe2000001002c */
[----:B------:R-:W-:Y:S01]  /*afd0*/  FFMA.FTZ R21, R21, R42, R43 ;  /* 0x0000002a15157223 */ /* 0x000fe2000001002b */
[-C--:B------:R-:W-:Y:S01]  /*afe0*/  F2FP.F16.E4M3.UNPACK_B R42, R41.reuse ;  /* 0x00000029ff2a723e */ /* 0x080fe200020006ff */
[----:B------:R-:W-:Y:S01]  /*aff0*/  HADD2.F32 R33, -RZ, R24.H1_H1 ;  /* 0x30000018ff217230 */ /* 0x000fe20000004100 */
[-C--:B------:R-:W-:Y:S01]  /*b000*/  F2FP.F16.E4M3.UNPACK_B R34, R38.reuse ;  /* 0x00000026ff22723e */ /* 0x080fe200020006ff */
[----:B------:R-:W-:Y:S01]  /*b010*/  HADD2.F32 R39, -RZ, R40.H1_H1 ;  /* 0x30000028ff277230 */ /* 0x000fe20000004100 */
[----:B------:R-:W-:Y:S01]  /*b020*/  F2FP.F16.E4M3.UNPACK_B R41, R41.H1 ;  /* 0x00000029ff29723e */ /* 0x000fe200030006ff */
[----:B------:R-:W-:Y:S01]  /*b030*/  HADD2.F32 R24, -RZ, R25.H1_H1 ;  /* 0x30000019ff187230 */ /* 0x000fe20000004100 */
[----:B------:R-:W-:Y:S01]  /*b040*/  F2FP.F16.E4M3.UNPACK_B R38, R38.H1 ;  /* 0x00000026ff26723e */ /* 0x000fe200030006ff */
[----:B------:R-:W-:Y:S01]  /*b050*/  HADD2.F32 R44, -RZ, R42.H0_H0 ;  /* 0x2000002aff2c7230 */ /* 0x000fe20000004100 */
[----:B------:R-:W-:Y:S01]  /*b060*/  F2FP.F16.E4M3.UNPACK_B R14, R14.H1 ;  /* 0x0000000eff0e723e */ /* 0x000fe200030006ff */
[----:B------:R-:W-:-:S02]  /*b070*/  HADD2.F32 R27, -RZ, R32.H0_H0 ;  /* 0x20000020ff1b7230 */ /* 0x000fc40000004100 */
[C---:B------:R-:W-:Y:S01]  /*b080*/  FMUL.FTZ R43, R24.reuse, R39 ;  /* 0x00000027182b7220 */ /* 0x040fe20000410000 */
[--C-:B------:R-:W-:Y:S02]  /*b090*/  HADD2.F32 R40, -RZ, R34.reuse.H0_H0 ;  /* 0x20000022ff287230 */ /* 0x100fe40000004100 */
[-C--:B------:R-:W-:Y:S01]  /*b0a0*/  FMUL.FTZ R46, R24, R33.reuse ;  /* 0x00000021182e7220 */ /* 0x080fe20000410000 */
[----:B------:R-:W-:Y:S02]  /*b0b0*/  HADD2.F32 R25, -RZ, R31.H0_H0 ;  /* 0x2000001fff197230 */ /* 0x000fe40000004100 */
[C---:B------:R-:W-:Y:S01]  /*b0c0*/  FMUL.FTZ R48, R27.reuse, R44 ;  /* 0x0000002c1b307220 */ /* 0x040fe20000410000 */
[C---:B------:R-:W-:Y:S01]  /*b0d0*/  FFMA.FTZ R24, R30.reuse, R33, -R43 ;  /* 0x000000211e187223 */ /* 0x040fe2000001082b */
[----:B------:R-:W-:Y:S01]  /*b0e0*/  FFMA.FTZ R30, R30, R39, R46 ;  /* 0x000000271e1e7223 */ /* 0x000fe2000001002e */
[----:B------:R-:W-:Y:S01]  /*b0f0*/  FMUL.FTZ R45, R27, R40 ;  /* 0x000000281b2d7220 */ /* 0x000fe20000410000 */
[----:B------:R-:W-:-:S02]  /*b100*/  HADD2.F32 R39, -RZ, R34.H1_H1 ;  /* 0x30000022ff277230 */ /* 0x000fc40000004100 */
[C---:B------:R-:W-:Y:S01]  /*b110*/  FFMA.FTZ R27, R25.reuse, R40, -R48 ;  /* 0x00000028191b7223 */ /* 0x040fe20000010830 */
[----:B------:R-:W-:Y:S02]  /*b120*/  HADD2.F32 R42, -RZ, R42.H1_H1 ;  /* 0x3000002aff2a7230 */ /* 0x000fe40000004100 */
[----:B------:R-:W-:Y:S01]  /*b130*/  FFMA.FTZ R25, R25, R44, R45 ;  /* 0x0000002c19197223 */ /* 0x000fe2000001002d */
[----:B------:R-:W-:Y:S01]  /*b140*/  HADD2.F32 R32, -RZ, R32.H1_H1 ;  /* 0x30000020ff207230 */ /* 0x000fe20000004100 */
[----:B------:R-:W-:Y:S01]  /*b150*/  F2FP.SATFINITE.E4M3.F32.PACK_AB_MERGE_C R21, R30, R21, RZ ;  /* 0x000000151e15723e */ /* 0x000fe200048070ff */
[----:B------:R-:W-:Y:S02]  /*b160*/  HADD2.F32 R43, -RZ, R41.H0_H0 ;  /* 0x20000029ff2b7230 */ /* 0x000fe40000004100 */
[----:B------:R-:W-:Y:S02]  /*b170*/  HADD2.F32 R34, -RZ, R37.H0_H0 ;  /* 0x20000025ff227230 */ /* 0x000fe40000004100 */
[----:B------:R-:W-:Y:S01]  /*b180*/  FMUL.FTZ R44, R32, R42 ;  /* 0x0000002a202c7220 */ /* 0x000fe20000410000 */
[----:B------:R-:W-:-:S02]  /*b190*/  HADD2.F32 R40, -RZ, R38.H0_H0 ;  /* 0x20000026ff287230 */ /* 0x000fc40000004100 */
[----:B------:R-:W-:Y:S01]  /*b1a0*/  FMUL.FTZ R45, R32, R39 ;  /* 0x00000027202d7220 */ /* 0x000fe20000410000 */
[----:B------:R-:W-:Y:S02]  /*b1b0*/  HADD2.F32 R31, -RZ, R31.H1_H1 ;  /* 0x3000001fff1f7230 */ /* 0x000fe40000004100 */
[C---:B------:R-:W-:Y:S01]  /*b1c0*/  FMUL.FTZ R46, R34.reuse, R43 ;  /* 0x0000002b222e7220 */ /* 0x040fe20000410000 */
[--C-:B------:R-:W-:Y:S02]  /*b1d0*/  HADD2.F32 R33, -RZ, R35.reuse.H0_H0 ;  /* 0x20000023ff217230 */ /* 0x100fe40000004100 */
[----:B------:R-:W-:Y:S01]  /*b1e0*/  FMUL.FTZ R48, R34, R40 ;  /* 0x0000002822307220 */ /* 0x000fe20000410000 */
[----:B------:R-:W-:Y:S02]  /*b1f0*/  HADD2.F32 R35, -RZ, R35.H1_H1 ;  /* 0x30000023ff237230 */ /* 0x000fe40000004100 */
[C---:B------:R-:W-:Y:S01]  /*b200*/  FFMA.FTZ R34, R31.reuse, R39, -R44 ;  /* 0x000000271f227223 */ /* 0x040fe2000001082c */
[----:B------:R-:W-:Y:S01]  /*b210*/  FFMA.FTZ R32, R31, R42, R45 ;  /* 0x0000002a1f207223 */ /* 0x000fe2000001002d */
[C---:B------:R-:W-:Y:S01]  /*b220*/  FFMA.FTZ R31, R33.reuse, R40, -R46 ;  /* 0x00000028211f7223 */ /* 0x040fe2000001082e */
[----:B------:R-:W-:Y:S01]  /*b230*/  FFMA.FTZ R33, R33, R43, R48 ;  /* 0x0000002b21217223 */ /* 0x000fe20000010030 */
[----:B------:R-:W-:Y:S01]  /*b240*/  F2FP.F16.E4M3.UNPACK_B R43, R20.H1 ;  /* 0x00000014ff2b723e */ /* 0x000fe200030006ff */
[----:B------:R-:W-:Y:S01]  /*b250*/  HADD2.F32 R46, -RZ, R41.H1_H1 ;  /* 0x30000029ff2e7230 */ /* 0x000fe20000004100 */
[----:B------:R-:W-:Y:S01]  /*b260*/  F2FP.F16.E4M3.UNPACK_B R41, R8.H1 ;  /* 0x00000008ff29723e */ /* 0x000fe200030006ff */
[----:B------:R-:W-:Y:S01]  /*b270*/  HADD2.F32 R39, -RZ, R37.H1_H1 ;  /* 0x30000025ff277230 */ /* 0x000fe20000004100 */
[----:B------:R-:W-:Y:S01]  /*b280*/  F2FP.SATFINITE.E4M3.F32.PACK_AB_MERGE_C R9, R12, R9, R21 ;  /* 0x000000090c09723e */ /* 0x000fe20004807015 */
[----:B------:R-:W-:-:S02]  /*b290*/  HADD2.F32 R40, -RZ, R38.H1_H1 ;  /* 0x30000026ff287230 */ /* 0x000fc40000004100 */
[----:B------:R-:W-:Y:S02]  /*b2a0*/  HADD2.F32 R44, -RZ, R43.H0_H0 ;  /* 0x2000002bff2c7230 */ /* 0x000fe40000004100 */
[C---:B------:R-:W-:Y:S01]  /*b2b0*/  FMUL.FTZ R50, R39.reuse, R46 ;  /* 0x0000002e27327220 */ /* 0x040fe20000410000 */
[----:B------:R-:W-:Y:S02]  /*b2c0*/  HADD2.F32 R38, -RZ, R29.H0_H0 ;  /* 0x2000001dff267230 */ /* 0x000fe40000004100 */
[----:B------:R-:W-:Y:S01]  /*b2d0*/  FMUL.FTZ R45, R39, R40 ;  /* 0x00000028272d7220 */ /* 0x000fe20000410000 */
[----:B------:R-:W-:Y:S02]  /*b2e0*/  HADD2.F32 R42, -RZ, R41.H0_H0 ;  /* 0x20000029ff2a7230 */ /* 0x000fe40000004100 */
[----:B------:R-:W-:Y:S02]  /*b2f0*/  HADD2.F32 R37, -RZ, R28.H0_H0 ;  /* 0x2000001cff257230 */ /* 0x000fe40000004100 */
[----:B------:R-:W-:Y:S01]  /*b300*/  FMUL.FTZ R48, R38, R44 ;  /* 0x0000002c26307220 */ /* 0x000fe20000410000 */
[----:B------:R-:W-:-:S02]  /*b310*/  HADD2.F32 R29, -RZ, R29.H1_H1 ;  /* 0x3000001dff1d7230 */ /* 0x000fc40000004100 */
[----:B------:R-:W-:Y:S01]  /*b320*/  FMUL.FTZ R39, R38, R42 ;  /* 0x0000002a26277220 */ /* 0x000fe20000410000 */
[C---:B------:R-:W-:Y:S01]  /*b330*/  FFMA.FTZ R38, R35.reuse, R40, -R50 ;  /* 0x0000002823267223 */ /* 0x040fe20000010832 */
[----:B------:R-:W-:Y:S01]  /*b340*/  FFMA.FTZ R40, R35, R46, R45 ;  /* 0x0000002e23287223 */ /* 0x000fe2000001002d */
[C---:B------:R-:W-:Y:S01]  /*b350*/  FFMA.FTZ R35, R37.reuse, R42, -R48 ;  /* 0x0000002a25237223 */ /* 0x040fe20000010830 */
[----:B------:R-:W-:Y:S01]  /*b360*/  FFMA.FTZ R37, R37, R44, R39 ;  /* 0x0000002c25257223 */ /* 0x000fe20000010027 */
[----:B------:R-:W-:Y:S01]  /*b370*/  HADD2.F32 R44, -RZ, R43.H1_H1 ;  /* 0x3000002bff2c7230 */ /* 0x000fe20000004100 */
[----:B------:R-:W-:Y:S01]  /*b380*/  F2FP.F16.E4M3.UNPACK_B R42, R20 ;  /* 0x00000014ff2a723e */ /* 0x000fe200020006ff */
[----:B------:R-:W-:Y:S01]  /*b390*/  HADD2.F32 R41, -RZ, R41.H1_H1 ;  /* 0x30000029ff297230 */ /* 0x000fe20000004100 */
[----:B------:R-:W-:Y:S01]  /*b3a0*/  F2FP.F16.E4M3.UNPACK_B R39, R8 ;  /* 0x00000008ff27723e */ /* 0x000fe200020006ff */
[----:B------:R-:W-:Y:S02]  /*b3b0*/  HADD2.F32 R28, -RZ, R28.H1_H1 ;  /* 0x3000001cff1c7230 */ /* 0x000fe40000004100 */
[----:B------:R-:W-:Y:S01]  /*b3c0*/  FMUL.FTZ R45, R29, R44 ;  /* 0x0000002c1d2d7220 */ /* 0x000fe20000410000 */
[----:B------:R-:W-:-:S02]  /*b3d0*/  HADD2.F32 R43, -RZ, R42.H0_H0 ;  /* 0x2000002aff2b7230 */ /* 0x000fc40000004100 */
[-C--:B------:R-:W-:Y:S01]  /*b3e0*/  FMUL.FTZ R29, R29, R41.reuse ;  /* 0x000000291d1d7220 */ /* 0x080fe20000410000 */
[----:B------:R-:W-:Y:S02]  /*b3f0*/  HADD2.F32 R20, -RZ, R15.H0_H0 ;  /* 0x2000000fff147230 */ /* 0x000fe40000004100 */
[C---:B------:R-:W-:Y:S01]  /*b400*/  FFMA.FTZ R46, R28.reuse, R41, -R45 ;  /* 0x000000291c2e7223 */ /* 0x040fe2000001082d */
[----:B------:R-:W-:Y:S02]  /*b410*/  HADD2.F32 R8, -RZ, R10.H0_H0 ;  /* 0x2000000aff087230 */ /* 0x000fe40000004100 */
[----:B------:R-:W-:Y:S01]  /*b420*/  FFMA.FTZ R48, R28, R44, R29 ;  /* 0x0000002c1c307223 */ /* 0x000fe2000001001d */
[----:B------:R-:W-:Y:S02]  /*b430*/  HADD2.F32 R29, -RZ, R39.H0_H0 ;  /* 0x20000027ff1d7230 */ /* 0x000fe40000004100 */
[----:B------:R-:W-:Y:S01]  /*b440*/  FMUL.FTZ R41, R20, R43 ;  /* 0x0000002b14297220 */ /* 0x000fe20000410000 */
[----:B------:R-:W-:Y:S01]  /*b450*/  HADD2.F32 R42, -RZ, R42.H1_H1 ;  /* 0x3000002aff2a7230 */ /* 0x000fe20000004100 */
[----:B------:R-:W-:Y:S01]  /*b460*/  F2FP.SATFINITE.E4M3.F32.PACK_AB_MERGE_C R33, R40, R33, RZ ;  /* 0x000000212821723e */ /* 0x000fe200048070ff */
[----:B------:R-:W-:-:S02]  /*b470*/  HADD2.F32 R15, -RZ, R15.H1_H1 ;  /* 0x3000000fff0f7230 */ /* 0x000fc40000004100 */
[-C--:B------:R-:W-:Y:S01]  /*b480*/  FMUL.FTZ R45, R20, R29.reuse ;  /* 0x0000001d142d7220 */ /* 0x080fe20000410000 */
[----:B------:R-:W-:Y:S02]  /*b490*/  HADD2.F32 R39, -RZ, R39.H1_H1 ;  /* 0x30000027ff277230 */ /* 0x000fe40000004100 */
[C---:B------:R-:W-:Y:S01]  /*b4a0*/  FFMA.FTZ R41, R8.reuse, R29, -R41 ;  /* 0x0000001d08297223 */ /* 0x040fe20000010829 */
[----:B------:R-:W-:Y:S01]  /*b4b0*/  HADD2.F32 R10, -RZ, R10.H1_H1 ;  /* 0x3000000aff0a7230 */ /* 0x000fe20000004100 */
[----:B------:R-:W-:Y:S01]  /*b4c0*/  F2FP.F16.E4M3.UNPACK_B R20, R4.H1 ;  /* 0x00000004ff14723e */ /* 0x000fe200030006ff */
[----:B------:R-:W-:Y:S01]  /*b4d0*/  FFMA.FTZ R45, R8, R43, R45 ;  /* 0x0000002b082d7223 */ /* 0x000fe2000001002d */
[C---:B------:R-:W-:Y:S01]  /*b4e0*/  FMUL.FTZ R29, R15.reuse, R42 ;  /* 0x0000002a0f1d7220 */ /* 0x040fe20000410000 */
[----:B------:R-:W-:Y:S01]  /*b4f0*/  F2FP.F16.E4M3.UNPACK_B R8, R3.H1 ;  /* 0x00000003ff08723e */ /* 0x000fe200030006ff */
[----:B------:R-:W-:Y:S01]  /*b500*/  FMUL.FTZ R43, R15, R39 ;  /* 0x000000270f2b7220 */ /* 0x000fe20000410000 */
[----:B------:R-:W-:-:S02]  /*b510*/  HADD2.F32 R28, -RZ, R20.H0_H0 ;  /* 0x20000014ff1c7230 */ /* 0x000fc40000004100 */
[C---:B------:R-:W-:Y:S01]  /*b520*/  FFMA.FTZ R44, R10.reuse, R39, -R29 ;  /* 0x000000270a2c7223 */ /* 0x040fe2000001081d */
[----:B------:R-:W-:Y:S02]  /*b530*/  HADD2.F32 R15, -RZ, R26.H0_H0 ;  /* 0x2000001aff0f7230 */ /* 0x000fe40000004100 */
[----:B------:R-:W-:Y:S01]  /*b540*/  FFMA.FTZ R42, R10, R42, R43 ;  /* 0x0000002a0a2a7223 */ /* 0x000fe2000001002b */
[--C-:B------:R-:W-:Y:S01]  /*b550*/  HADD2.F32 R10, -RZ, R8.reuse.H0_H0 ;  /* 0x20000008ff0a7230 */ /* 0x100fe20000004100 */
[----:B------:R-:W-:Y:S01]  /*b560*/  F2FP.F16.E4M3.UNPACK_B R3, R3 ;  /* 0x00000003ff03723e */ /* 0x000fe200020006ff */
[----:B------:R-:W-:Y:S02]  /*b570*/  HADD2.F32 R29, -RZ, R8.H1_H1 ;  /* 0x30000008ff1d7230 */ /* 0x000fe40000004100 */
[C---:B------:R-:W-:Y:S01]  /*b580*/  FMUL.FTZ R43, R15.reuse, R28 ;  /* 0x0000001c0f2b7220 */ /* 0x040fe20000410000 */
[----:B------:R-:W-:Y:S02]  /*b590*/  HADD2.F32 R8, -RZ, R14.H0_H0 ;  /* 0x2000000eff087230 */ /* 0x000fe40000004100 */
[----:B------:R-:W-:Y:S01]  /*b5a0*/  FMUL.FTZ R15, R15, R10 ;  /* 0x0000000a0f0f7220 */ /* 0x000fe20000410000 */
[----:B------:R-:W-:-:S02]  /*b5b0*/  HADD2.F32 R39, -RZ, R20.H1_H1 ;  /* 0x30000014ff277230 */ /* 0x000fc40000004100 */
[----:B------:R-:W-:Y:S02]  /*b5c0*/  HADD2.F32 R26, -RZ, R26.H1_H1 ;  /* 0x3000001aff1a7230 */ /* 0x000fe40000004100 */
[C---:B------:R-:W-:Y:S01]  /*b5d0*/  FFMA.FTZ R28, R8.reuse, R28, R15 ;  /* 0x0000001c081c7223 */ /* 0x040fe2000001000f */
[----:B------:R-:W-:Y:S01]  /*b5e0*/  HADD2.F32 R14, -RZ, R14.H1_H1 ;  /* 0x3000000eff0e7230 */ /* 0x000fe20000004100 */
[----:B------:R-:W-:Y:S01]  /*b5f0*/  F2FP.F16.E4M3.UNPACK_B R15, R4 ;  /* 0x00000004ff0f723e */ /* 0x000fe200020006ff */
[----:B------:R-:W-:Y:S01]  /*b600*/  FFMA.FTZ R43, R8, R10, -R43 ;  /* 0x0000000a082b7223 */ /* 0x000fe2000001082b */
[C---:B------:R-:W-:Y:S01]  /*b610*/  FMUL.FTZ R47, R26.reuse, R39 ;  /* 0x000000271a2f7220 */ /* 0x040fe20000410000 */
[-C--:B------:R-:W-:Y:S01]  /*b620*/  FMUL.FTZ R26, R26, R29.reuse ;  /* 0x0000001d1a1a7220 */ /* 0x080fe20000410000 */
[----:B------:R-:W-:Y:S02]  /*b630*/  HADD2.F32 R8, -RZ, R3.H0_H0 ;  /* 0x20000003ff087230 */ /* 0x000fe40000004100 */
[C---:B------:R-:W-:Y:S01]  /*b640*/  FFMA.FTZ R50, R14.reuse, R29, -R47 ;  /* 0x0000001d0e327223 */ /* 0x040fe2000001082f */
[----:B------:R-:W-:Y:S01]  /*b650*/  FFMA.FTZ R39, R14, R39, R26 ;  /* 0x000000270e277223 */ /* 0x000fe2000001001a */
[----:B------:R-:W-:-:S02]  /*b660*/  HADD2.F32 R14, -RZ, R15.H0_H0 ;  /* 0x2000000fff0e7230 */ /* 0x000fc40000004100 */
[----:B------:R-:W-:Y:S01]  /*b670*/  HADD2.F32 R4, -RZ, R7.H0_H0 ;  /* 0x20000007ff047230 */ /* 0x000fe20000004100 */
[----:B------:R-:W-:Y:S01]  /*b680*/  F2FP.SATFINITE.E4M3.F32.PACK_AB_MERGE_C R43, R50, R43, RZ ;  /* 0x0000002b322b723e */ /* 0x000fe200048070ff */
[----:B------:R-:W-:Y:S01]  /*b690*/  HADD2.F32 R20, -RZ, R15.H1_H1 ;  /* 0x3000000fff147230 */ /* 0x000fe20000004100 */
[----:B------:R-:W-:Y:S01]  /*b6a0*/  F2FP.SATFINITE.E4M3.F32.PACK_AB_MERGE_C R28, R39, R28, RZ ;  /* 0x0000001c271c723e */ /* 0x000fe200048070ff */
[----:B------:R-:W-:Y:S02]  /*b6b0*/  HADD2.F32 R7, -RZ, R7.H1_H1 ;  /* 0x30000007ff077230 */ /* 0x000fe40000004100 */
[C---:B------:R-:W-:Y:S01]  /*b6c0*/  FMUL.FTZ R26, R4.reuse, R14 ;  /* 0x0000000e041a7220 */ /* 0x040fe20000410000 */
[----:B------:R-:W-:Y:S02]  /*b6d0*/  HADD2.F32 R10, -RZ, R3.H1_H1 ;  /* 0x30000003ff0a7230 */ /* 0x000fe40000004100 */
[----:B------:R-:W-:Y:S01]  /*b6e0*/  FMUL.FTZ R15, R4, R8 ;  /* 0x00000008040f7220 */ /* 0x000fe20000410000 */
[----:B------:R-:W-:-:S02]  /*b6f0*/  HADD2.F32 R3, -RZ, R5.H0_H0 ;  /* 0x20000005ff037230 */ /* 0x000fc40000004100 */
[C---:B------:R-:W-:Y:S01]  /*b700*/  FMUL.FTZ R4, R7.reuse, R20 ;  /* 0x0000001407047220 */ /* 0x040fe20000410000 */
[----:B------:R-:W-:Y:S02]  /*b710*/  HADD2.F32 R5, -RZ, R5.H1_H1 ;  /* 0x30000005ff057230 */ /* 0x000fe40000004100 */
[----:B------:R-:W-:Y:S01]  /*b720*/  FMUL.FTZ R7, R7, R10 ;  /* 0x0000000a07077220 */ /* 0x000fe20000410000 */
        /* <DEDUP_REMOVED lines=11> */
[----:B------:R-:W-:-:S02]  /*b7e0*/  F2FP.SATFINITE.E4M3.F32.PACK_AB_MERGE_C R6, R3, R26, R43 ;  /* 0x0000001a0306723e */ /* 0x000fc4000480702b */
[----:B------:R-:W-:Y:S02]  /*b7f0*/  F2FP.SATFINITE.E4M3.F32.PACK_AB_MERGE_C R11, R32, R25, R33 ;  /* 0x00000019200b723e */ /* 0x000fe40004807021 */
[----:B------:R-:W-:Y:S01]  /*b800*/  F2FP.SATFINITE.E4M3.F32.PACK_AB_MERGE_C R8, R42, R45, R8 ;  /* 0x0000002d2a08723e */ /* 0x000fe20004807008 */
[----:B------:R3:W-:Y:S01]  /*b810*/  STS.128 [R49+0xf000], R4 ;  /* 0x00f0000431007388 */ /* 0x0007e20000000c00 */
[----:B------:R-:W-:-:S05]  /*b820*/  F2FP.SATFINITE.E4M3.F32.PACK_AB_MERGE_C R10, R10, R15, R28 ;  /* 0x0000000f0a0a723e */ /* 0x000fca000480701c */
[----:B------:R3:W-:Y:S02]  /*b830*/  STS.128 [R0+0xf000], R8 ;  /* 0x00f0000800007388 */ /* 0x0007e40000000c00 */
.L_x_434:
[----:B------:R-:W-:Y:S05]  /*b840*/  BSYNC B0 ;  /* 0x0000000000007941 */ /* 0x000fea0003800000 */
.L_x_427:
[----:B------:R-:W-:Y:S01]  /*b850*/  @!PT LDS RZ, [RZ] ;  /* 0x00000000fffff984 */ /* 0x000fe20000000800 */
[----:B------:R-:W-:Y:S01]  /*b860*/  @!PT LDS RZ, [RZ] ;  /* 0x00000000fffff984 */ /* 0x000fe20000000800 */
[----:B------:R-:W-:Y:S01]  /*b870*/  @!PT LDS RZ, [RZ] ;  /* 0x00000000fffff984 */ /* 0x000fe20000000800 */
[----:B------:R-:W-:Y:S01]  /*b880*/  @!PT LDS RZ, [RZ] ;  /* 0x00000000fffff984 */ /* 0x000fe20000000800 */
[----:B------:R1:W-:Y:S06]  /*b890*/  MEMBAR.ALL.CTA ;  /* 0x0000000000007992 */ /* 0x0003ec0000008000 */
[----:B-1----:R-:W1:Y:S01]  /*b8a0*/  FENCE.VIEW.ASYNC.S ;  /* 0x00000000000073c6 */ /* 0x002e620000000000 */
[----:B------:R-:W-:Y:S05]  /*b8b0*/  WARPSYNC.ALL ;  /* 0x0000000000007948 */ /* 0x000fea0003800000 */
[----:B-1----:R-:W-:Y:S06]  /*b8c0*/  BAR.SYNC.DEFER_BLOCKING 0xd, 0x180 ;  /* 0x0346000000007b1d */ /* 0x002fec0000010000 */
.L_x_424:
[----:B------:R-:W-:-:S13]  /*b8d0*/  ISETP.NE.AND P0, PT, R157, 0x3, PT ;  /* 0x000000039d00780c */ /* 0x000fda0003f05270 */
[----:B------:R-:W-:Y:S05]  /*b8e0*/  @!P0 BRA `(.L_x_446) ;  /* 0x0000000000048947 */ /* 0x000fea0003800000 */
[----:B------:R-:W-:Y:S01]  /*b8f0*/  BPT.TRAP 0x1 ;  /* 0x000000040000795c */ /* 0x000fe20000300000 */
.L_x_446:
[----:B01--4-:R-:W4:Y:S01]  /*b900*/  LDL R3, [R1+0x4] ;  /* 0x0000040001037983 */ /* 0x013f220000100800 */
[----:B---3--:R-:W-:Y:S01]  /*b910*/  IMAD R0, R156, 0x8, R18 ;  /* 0x000000089c007824 */ /* 0x008fe200078e0212 */
[----:B----45:R-:W-:-:S04]  /*b920*/  SHF.L.U32 R5, R3, 0x1f, RZ ;  /* 0x0000001f03057819 */ /* 0x030fc800000006ff */
[----:B------:R0:W1:Y:S01]  /*b930*/  SYNCS.PHASECHK.TRANS64.TRYWAIT P1, [R0+URZ+0x19c30], R5 ;  /* 0x019c3005000075a7 */ /* 0x000062000802017f */
[----:B------:R-:W-:Y:S05]  /*b940*/  @!P0 BRA `(.L_x_447) ;  /* 0x0000000000048947 */ /* 0x000fea0003800000 */
[----:B------:R-:W-:Y:S01]  /*b950*/  BPT.TRAP 0x1 ;  /* 0x000000040000795c */ /* 0x000fe20000300000 */
.L_x_447:
[----:B------:R-:W-:Y:S01]  /*b960*/  VIADD R3, R18, 0x13800 ;  /* 0x0001380012037836 */ /* 0x000fe20000000000 */
[----:B------:R-:W-:Y:S01]  /*b970*/  LOP3.LUT R14, R36, 0x10000, RZ, 0xfc, !PT ;  /* 0x00010000240e7812 */ /* 0x000fe200078efcff */
[----:B------:R-:W-:-:S03]  /*b980*/  IMAD.MOV.U32 R15, RZ, RZ, -0x3ffffff0 ;  /* 0xc0000010ff0f7424 */ /* 0x000fc600078e00ff */
[----:B------:R-:W-:-:S04]  /*b990*/  SHF.R.U32.HI R3, RZ, 0x4, R3 ;  /* 0x00000004ff037819 */ /* 0x000fc80000011603 */
[----:B------:R-:W-:-:S04]  /*b9a0*/  LOP3.LUT R3, R3, 0x3fff, RZ, 0xc0, !PT ;  /* 0x00003fff03037812 */ /* 0x000fc800078ec0ff */
[----:B------:R-:W-:Y:S01]  /*b9b0*/  LOP3.LUT R13, R3, 0x10000, RZ, 0xfc, !PT ;  /* 0x00010000030d7812 */ /* 0x000fe200078efcff */
[----:B-1----:R-:W-:Y:S06]  /*b9c0*/  @P1 BRA `(.L_x_448) ;  /* 0x0000000000081947 */ /* 0x002fec0003800000 */
[----:B------:R-:W1:Y:S02]  /*b9d0*/  SYNCS.PHASECHK.TRANS64.TRYWAIT P1, [R0+URZ+0x19c30], R5 ;  /* 0x019c3005000075a7 */ /* 0x000e64000802017f */
[----:B-1----:R-:W-:Y:S05]  /*b9e0*/  @!P1 BRA `(.L_x_449) ;  /* 0x0000010800849947 */ /* 0x002fea0003800000 */
.L_x_448:
[----:B------:R-:W-:Y:S01]  /*b9f0*/  IMAD R4, R156, 0x300, R13 ;  /* 0x000003009c047824 */ /* 0x000fe200078e020d */
[----:B------:R-:W-:Y:S05]  /*ba00*/  WARPSYNC.ALL ;  /* 0x0000000000007948 */ /* 0x000fea0003800000 */
[----:B01----:R-:W-:Y:S01]  /*ba10*/  IMAD.MOV.U32 R5, RZ, RZ, -0x3ffffff0 ;  /* 0xc0000010ff057424 */ /* 0x003fe200078e00ff */
[----:B------:R-:W-:Y:S01]  /*ba20*/  R2UR UR4, R14 ;  /* 0x000000000e0472ca */ /* 0x000fe200000e0000 */
[----:B--2---:R-:W-:Y:S01]  /*ba30*/  WARPGROUP.ARRIVE ;  /* 0x00000000000079c5 */ /* 0x004fe20000000000 */
[----:B------:R-:W-:Y:S01]  /*ba40*/  R2UR UR5, R15 ;  /* 0x000000000f0572ca */ /* 0x000fe200000e0000 */
[C---:B------:R-:W-:Y:S01]  /*ba50*/  VIADD R6, R4.reuse, 0x100 ;  /* 0x0000010004067836 */ /* 0x040fe20000000000 */
[----:B------:R-:W-:Y:S01]  /*ba60*/  R2UR UR6, R4 ;  /* 0x00000000040672ca */ /* 0x000fe200000e0000 */
[----:B------:R-:W-:Y:S01]  /*ba70*/  IMAD.MOV.U32 R9, RZ, RZ, -0x3ffffff0 ;  /* 0xc0000010ff097424 */ /* 0x000fe200078e00ff */
[----:B------:R-:W-:Y:S01]  /*ba80*/  R2UR UR7, R5 ;  /* 0x00000000050772ca */ /* 0x000fe200000e0000 */
[----:B------:R-:W-:Y:S01]  /*ba90*/  IMAD.MOV.U32 R7, RZ, RZ, -0x3ffffff0 ;  /* 0xc0000010ff077424 */ /* 0x000fe200078e00ff */
[C---:B------:R-:W-:Y:S01]  /*baa0*/  IADD3 R8, R14.reuse, 0x180, RZ ;  /* 0x000001800e087810 */ /* 0x040fe20007ffe0ff */
[----:B------:R-:W-:-:S02]  /*bab0*/  VIADD R20, R14, 0x300 ;  /* 0x000003000e147836 */ /* 0x000fc40000000000 */
[----:B------:R-:W-:Y:S02]  /*bac0*/  VIADD R4, R4, 0x200 ;  /* 0x0000020004047836 */ /* 0x000fe40000000000 */
[----:B------:R-:W-:Y:S01]  /*bad0*/  IMAD.MOV.U32 R21, RZ, RZ, -0x3ffffff0 ;  /* 0xc0000010ff157424 */ /* 0x000fe200078e00ff */
[----:B------:R0:W-:Y:S01]  /*bae0*/  STL.64 [R1+0x10], R8 ;  /* 0x0000100801007387 */ /* 0x0001e20000100a00 */
[----:B------:R-:W-:Y:S02]  /*baf0*/  IMAD.MOV.U32 R5, RZ, RZ, -0x3ffffff0 ;  /* 0xc0000010ff057424 */ /* 0x000fe400078e00ff */
[----:B------:R-:W-:Y:S02]  /*bb00*/  IMAD.MOV.U32 R89, RZ, RZ, RZ ;  /* 0x000000ffff597224 */ /* 0x000fe400078e00ff */
[----:B------:R-:W-:Y:S01]  /*bb10*/  QGMMA.64x128x32.F32.E4M3.E4M3 R24, gdesc[UR4], RZ, !UPT, gsb0 ;  /* 0x01e00000041879f3 */ /* 0x000fe2000c0008ff */
[----:B------:R-:W-:Y:S02]  /*bb20*/  R2UR UR4, R8 ;  /* 0x00000000080472ca */ /* 0x000fe400000e0000 */
[----:B------:R-:W-:-:S02]  /*bb30*/  R2UR UR5, R9 ;  /* 0x00000000090572ca */ /* 0x000fc400000e0000 */
[----:B------:R-:W-:Y:S02]  /*bb40*/  R2UR UR6, R6 ;  /* 0x00000000060672ca */ /* 0x000fe400000e0000 */
[----:B------:R-:W-:Y:S01]  /*bb50*/  R2UR UR7, R7 ;  /* 0x00000000070772ca */ /* 0x000fe200000e0000 */
[----:B------:R-:W-:Y:S02]  /*bb60*/  WARPGROUP.DEPBAR.LE gsb0, 0x0 ;  /* 0x00008000000079c5 */ /* 0x000fe40000010000 */
[----:B------:R-:W-:-:S10]  /*bb70*/  WARPGROUP.ARRIVE ;  /* 0x00000000000079c5 */ /* 0x000fd40000000000 */
[----:B------:R-:W-:Y:S01]  /*bb80*/  QGMMA.64x128x32.F32.E4M3.E4M3 R24, gdesc[UR4], R24, gsb0 ;  /* 0x01e00000041879f3 */ /* 0x000fe20008000818 */
[----:B------:R-:W-:Y:S02]  /*bb90*/  R2UR UR4, R20 ;  /* 0x00000000140472ca */ /* 0x000fe400000e0000 */
[----:B------:R-:W-:Y:S02]  /*bba0*/  R2UR UR5, R21 ;  /* 0x00000000150572ca */ /* 0x000fe400000e0000 */
[----:B------:R-:W-:Y:S02]  /*bbb0*/  R2UR UR6, R4 ;  /* 0x00000000040672ca */ /* 0x000fe400000e0000 */
[----:B------:R-:W-:Y:S01]  /*bbc0*/  R2UR UR7, R5 ;  /* 0x00000000050772ca */ /* 0x000fe200000e0000 */
[----:B------:R-:W-:Y:S02]  /*bbd0*/  WARPGROUP.DEPBAR.LE gsb0, 0x0 ;  /* 0x00008000000079c5 */ /* 0x000fe40000010000 */
[----:B------:R-:W-:-:S10]  /*bbe0*/  WARPGROUP.ARRIVE ;  /* 0x00000000000079c5 */ /* 0x000fd40000000000 */
[----:B------:R-:W-:Y:S03]  /*bbf0*/  QGMMA.64x128x32.F32.E4M3.E4M3 R24, gdesc[UR4], R24, gsb0 ;  /* 0x01e00000041879f3 */ /* 0x000fe60008000818 */
[----:B------:R-:W-:Y:S02]  /*bc00*/  WARPGROUP.DEPBAR.LE gsb0, 0x0 ;  /* 0x00008000000079c5 */ /* 0x000fe40000010000 */
[----:B0-----:R-:W-:Y:S05]  /*bc10*/  @!P0 BRA `(.L_x_450) ;  /* 0x0000000000048947 */ /* 0x001fea0003800000 */
[----:B------:R-:W-:Y:S01]  /*bc20*/  BPT.TRAP 0x1 ;  /* 0x000000040000795c */ /* 0x000fe20000300000 */
.L_x_450:
[----:B------:R-:W2:Y:S01]  /*bc30*/  LDL R92, [R1+0x3c] ;  /* 0x00003c00015c7983 */ /* 0x000ea20000100800 */
[C---:B------:R-:W-:Y:S01]  /*bc40*/  FMUL.FTZ R3, R2.reuse, R24 ;  /* 0x0000001802037220 */ /* 0x040fe20000410000 */
        /* <DEDUP_REMOVED lines=21> */
[----:B------:R-:W3:Y:S01]  /*bda0*/  MUFU.TANH R7, R7 ;  /* 0x0000000700077308 */ /* 0x000ee20000002400 */
        /* <DEDUP_REMOVED lines=33> */
[----:B------:R-:W-:Y:S01]  /*bfc0*/  FMUL.FTZ R44, R2, R54 ;  /* 0x00000036022c7220 */ /* 0x000fe20000410000 */
[----:B------:R-:W-:Y:S01]  /*bfd0*/  ULDC UR4, c[0x0][0x988] ;  /* 0x0002620000047ab9 */ /* 0x000fe20000000800 */
[----:B------:R-:W-:Y:S01]  /*bfe0*/  P2R R91, PR, RZ, 0x1 ;  /* 0x00000001ff5b7803 */ /* 0x000fe20000000000 */
[----:B------:R-:W-:-:S03]  /*bff0*/  ULDC UR36, c[0x0][0x988] ;  /* 0x0002620000247ab9 */ /* 0x000fc60000000800 */
[----:B------:R-:W5:Y:S08]  /*c000*/  MUFU.TANH R6, R6 ;  /* 0x0000000600067308 */ /* 0x000f700000002400 */
[----:B------:R-:W5:Y:S08]  /*c010*/  MUFU.TANH R26, R26 ;  /* 0x0000001a001a7308 */ /* 0x000f700000002400 */
[----:B------:R-:W5:Y:S08]  /*c020*/  MUFU.TANH R9, R9 ;  /* 0x0000000900097308 */ /* 0x000f700000002400 */
[----:B------:R-:W5:Y:S08]  /*c030*/  MUFU.TANH R27, R27 ;  /* 0x0000001b001b7308 */ /* 0x000f700000002400 */
[----:B------:R-:W5:Y:S08]  /*c040*/  MUFU.TANH R10, R10 ;  /* 0x0000000a000a7308 */ /* 0x000f700000002400 */
[----:B------:R-:W-:Y:S08]  /*c050*/  MUFU.TANH R30, R30 ;  /* 0x0000001e001e7308 */ /* 0x000ff00000002400 */
[----:B------:R-:W5:Y:S08]  /*c060*/  MUFU.TANH R24, R24 ;  /* 0x0000001800187308 */ /* 0x000f700000002400 */
[----:B------:R-:W5:Y:S08]  /*c070*/  MUFU.TANH R31, R31 ;  /* 0x0000001f001f7308 */ /* 0x000f700000002400 */
[----:B------:R-:W5:Y:S01]  /*c080*/  MUFU.TANH R25, R25 ;  /* 0x0000001900197308 */ /* 0x000f620000002400 */
[C---:B------:R-:W-:Y:S01]  /*c090*/  FMUL.FTZ R69, R2.reuse, R81 ;  /* 0x0000005102457220 */ /* 0x040fe20000410000 */
[C---:B------:R-:W-:Y:S01]  /*c0a0*/  FMUL.FTZ R68, R2.reuse, R80 ;  /* 0x0000005002447220 */ /* 0x040fe20000410000 */
[C---:B------:R-:W-:Y:S01]  /*c0b0*/  FMUL.FTZ R46, R2.reuse, R56 ;  /* 0x00000038022e7220 */ /* 0x040fe20000410000 */
[----:B------:R-:W5:Y:S01]  /*c0c0*/  LDL R80, [R1+0x24] ;  /* 0x0000240001507983 */ /* 0x000f620000100800 */
[C---:B------:R-:W-:Y:S01]  /*c0d0*/  FMUL.FTZ R54, R2.reuse, R64 ;  /* 0x0000004002367220 */ /* 0x040fe20000410000 */
[C---:B------:R-:W-:Y:S01]  /*c0e0*/  FMUL.FTZ R56, R2.reuse, R66 ;  /* 0x0000004202387220 */ /* 0x040fe20000410000 */
[C---:B------:R-:W-:Y:S01]  /*c0f0*/  FMUL.FTZ R66, R2.reuse, R76 ;  /* 0x0000004c02427220 */ /* 0x040fe20000410000 */
[----:B------:R-:W5:Y:S01]  /*c100*/  MUFU.TANH R34, R34 ;  /* 0x0000002200227308 */ /* 0x000f620000002400 */
[----:B------:R-:W-:-:S07]  /*c110*/  FMUL.FTZ R64, R2, R74 ;  /* 0x0000004a02407220 */ /* 0x000fce0000410000 */
        /* <DEDUP_REMOVED lines=20> */
[----:B--2---:R-:W-:-:S07]  /*c260*/  IADD3 R71, R88, 0x80, -R92 ;  /* 0x0000008058477810 */ /* 0x004fce0007ffe85c */
[----:B------:R-:W2:Y:S01]  /*c270*/  MUFU.TANH R48, R48 ;  /* 0x0000003000307308 */ /* 0x000ea20000002400 */
[----:B------:R-:W-:-:S05]  /*c280*/  IMAD R70, R90, -0x80, R71 ;  /* 0xffffff805a467824 */ /* 0x000fca00078e0247 */
[C---:B------:R-:W-:Y:S02]  /*c290*/  ISETP.GT.AND P2, PT, R70.reuse, RZ, PT ;  /* 0x000000ff4600720c */ /* 0x040fe40003f44270 */
[----:B------:R-:W2:Y:S01]  /*c2a0*/  MUFU.TANH R55, R55 ;  /* 0x0000003700377308 */ /* 0x000ea20000002400 */
[C---:B------:R-:W-:Y:S02]  /*c2b0*/  ISETP.GT.AND P1, PT, R70.reuse, 0x1, PT ;  /* 0x000000014600780c */ /* 0x040fe40003f24270 */
[----:B------:R-:W-:Y:S02]  /*c2c0*/  ISETP.GT.AND P6, PT, R70, 0x8, PT ;  /* 0x000000084600780c */ /* 0x000fe40003fc4270 */
[----:B0-----:R-:W-:Y:S02]  /*c2d0*/  FSEL R3, R3, -INF , P2 ;  /* 0xff80000003037808 */ /* 0x001fe40001000000 */
[----:B-1----:R-:W-:Y:S01]  /*c2e0*/  FSEL R4, R4, -INF , P1 ;  /* 0xff80000004047808 */ /* 0x002fe20000800000 */
[----:B------:R-:W0:Y:S01]  /*c2f0*/  MUFU.TANH R49, R49 ;  /* 0x0000003100317308 */ /* 0x000e220000002400 */
[----:B------:R-:W-:-:S02]  /*c300*/  ISETP.GT.AND P5, PT, R70, 0x9, PT ;  /* 0x000000094600780c */ /* 0x000fc40003fa4270 */
[----:B---3--:R-:W-:Y:S02]  /*c310*/  FSEL R7, R7, -INF , P6 ;  /* 0xff80000007077808 */ /* 0x008fe40003000000 */
[----:B------:R-:W-:Y:S02]  /*c320*/  FMNMX.FTZ R72, R3, R4, !PT ;  /* 0x0000000403487209 */ /* 0x000fe40007810000 */
[----:B------:R-:W-:Y:S01]  /*c330*/  ISETP.GT.AND P4, PT, R70, 0x10, PT ;  /* 0x000000104600780c */ /* 0x000fe20003f84270 */
[----:B------:R-:W1:Y:S01]  /*c340*/  MUFU.TANH R58, R58 ;  /* 0x0000003a003a7308 */ /* 0x000e620000002400 */
[----:B----4-:R-:W-:Y:S02]  /*c350*/  FSEL R73, R8, -INF , P5 ;  /* 0xff80000008497808 */ /* 0x010fe40002800000 */
[----:B------:R-:W-:Y:S02]  /*c360*/  FMNMX.FTZ R72, R7, R72, !PT ;  /* 0x0000004807487209 */ /* 0x000fe40007810000 */
[----:B------:R-:W-:-:S02]  /*c370*/  ISETP.GT.AND P3, PT, R70, 0x11, PT ;  /* 0x000000114600780c */ /* 0x000fc40003f64270 */
[----:B-----5:R-:W-:Y:S01]  /*c380*/  FSEL R11, R11, -INF , P4 ;  /* 0xff8000000b0b7808 */ /* 0x020fe20002000000 */
[----:B------:R-:W3:Y:S01]  /*c390*/  MUFU.TANH R52, R52 ;  /* 0x0000003400347308 */ /* 0x000ee20000002400 */
[----:B------:R-:W-:Y:S02]  /*c3a0*/  FMNMX.FTZ R72, R73, R72, !PT ;  /* 0x0000004849487209 */ /* 0x000fe40007810000 */
[----:B------:R-:W-:Y:S02]  /*c3b0*/  FSEL R5, R5, -INF , P2 ;  /* 0xff80000005057808 */ /* 0x000fe40001000000 */
[----:B------:R-:W-:Y:S02]  /*c3c0*/  ISETP.GT.AND P2, PT, R70, 0x18, PT ;  /* 0x000000184600780c */ /* 0x000fe40003f44270 */
[----:B------:R-:W-:Y:S01]  /*c3d0*/  FSEL R75, R12, -INF , P3 ;  /* 0xff8000000c4b7808 */ /* 0x000fe20001800000 */
[----:B------:R-:W4:Y:S01]  /*c3e0*/  MUFU.TANH R59, R59 ;  /* 0x0000003b003b7308 */ /* 0x000f220000002400 */
        /* <DEDUP_REMOVED lines=11> */
[----:B------:R-:W-:Y:S02]  /*c4a0*/  FSEL R81, R10, -INF , P5 ;  /* 0xff8000000a517808 */ /* 0x000fe40002800000 */
[----:B------:R-:W-:Y:S02]  /*c4b0*/  ISETP.GT.AND P5, PT, R70, 0x21, PT ;  /* 0x000000214600780c */ /* 0x000fe40003fa4270 */
[----:B------:R-:W-:Y:S01]  /*c4c0*/  FMNMX.FTZ R72, R27, R72, !PT ;  /* 0x000000481b487209 */ /* 0x000fe20007810000 */
[----:B------:R2:W-:Y:S01]  /*c4d0*/  MUFU.TANH R8, R85 ;  /* 0x0000005500087308 */ /* 0x0005e20000002400 */
[----:B------:R-:W-:-:S02]  /*c4e0*/  FSEL R93, R24, -INF , P4 ;  /* 0xff800000185d7808 */ /* 0x000fc40002000000 */
[----:B------:R-:W-:Y:S02]  /*c4f0*/  ISETP.GT.AND P4, PT, R70, 0x28, PT ;  /* 0x000000284600780c */ /* 0x000fe40003f84270 */
[----:B------:R-:W-:-:S03]  /*c500*/  FSEL R31, R31, -INF , P5 ;  /* 0xff8000001f1f7808 */ /* 0x000fc60002800000 */
[----:B------:R-:W5:Y:S01]  /*c510*/  MUFU.TANH R56, R56 ;  /* 0x0000003800387308 */ /* 0x000f620000002400 */
[----:B--2---:R-:W-:-:S04]  /*c520*/  FSEL R85, R30, -INF , P6 ;  /* 0xff8000001e557808 */ /* 0x004fc80003000000 */
[----:B------:R-:W-:Y:S02]  /*c530*/  FMNMX.FTZ R72, R85, R72, !PT ;  /* 0x0000004855487209 */ /* 0x000fe40007810000 */
[----:B------:R-:W-:Y:S01]  /*c540*/  FSEL R25, R25, -INF , P3 ;  /* 0xff80000019197808 */ /* 0x000fe20001800000 */
[----:B------:R-:W2:Y:S01]  /*c550*/  MUFU.TANH R63, R63 ;  /* 0x0000003f003f7308 */ /* 0x000ea20000002400 */
[----:B------:R-:W-:Y:S02]  /*c560*/  ISETP.GT.AND P3, PT, R70, 0x29, PT ;  /* 0x000000294600780c */ /* 0x000fe40003f64270 */
[----:B------:R-:W-:Y:S02]  /*c570*/  FSEL R95, R34, -INF , P4 ;  /* 0xff800000225f7808 */ /* 0x000fe40002000000 */
[----:B------:R-:W-:Y:S02]  /*c580*/  FMNMX.FTZ R72, R31, R72, !PT ;  /* 0x000000481f487209 */ /* 0x000fe40007810000 */
[----:B------:R-:W-:Y:S01]  /*c590*/  FSEL R97, R28, -INF , P2 ;  /* 0xff8000001c617808 */ /* 0x000fe20001000000 */
[----:B------:R-:W2:Y:S01]  /*c5a0*/  MUFU.TANH R57, R57 ;  /* 0x0000003900397308 */ /* 0x000ea20000002400 */
[----:B------:R-:W-:-:S02]  /*c5b0*/  ISETP.GT.AND P2, PT, R70, 0x30, PT ;  /* 0x000000304600780c */ /* 0x000fc40003f44270 */
[----:B------:R-:W-:Y:S02]  /*c5c0*/  FSEL R35, R35, -INF , P3 ;  /* 0xff80000023237808 */ /* 0x000fe40001800000 */
[----:B------:R-:W-:Y:S02]  /*c5d0*/  FMNMX.FTZ R72, R95, R72, !PT ;  /* 0x000000485f487209 */ /* 0x000fe40007810000 */
[----:B------:R-:W-:Y:S01]  /*c5e0*/  FSEL R29, R29, -INF , P1 ;  /* 0xff8000001d1d7808 */ /* 0x000fe20000800000 */
[----:B------:R-:W2:Y:S01]  /*c5f0*/  MUFU.TANH R66, R66 ;  /* 0x0000004200427308 */ /* 0x000ea20000002400 */
[----:B------:R-:W-:Y:S02]  /*c600*/  ISETP.GT.AND P1, PT, R70, 0x31, PT ;  /* 0x000000314600780c */ /* 0x000fe40003f24270 */
[----:B------:R-:W-:Y:S02]  /*c610*/  FSEL R99, R38, -INF , P2 ;  /* 0xff80000026637808 */ /* 0x000fe40001000000 */
[----:B------:R-:W-:-:S02]  /*c620*/  FMNMX.FTZ R72, R35, R72, !PT ;  /* 0x0000004823487209 */ /* 0x000fc40007810000 */
[----:B------:R-:W-:Y:S01]  /*c630*/  FSEL R101, R32, -INF , P6 ;  /* 0xff80000020657808 */ /* 0x000fe20003000000 */
[----:B------:R-:W2:Y:S01]  /*c640*/  MUFU.TANH R60, R60 ;  /* 0x0000003c003c7308 */ /* 0x000ea20000002400 */
[C---:B------:R-:W-:Y:S02]  /*c650*/  ISETP.GT.AND P6, PT, R70.reuse, 0x38, PT ;  /* 0x000000384600780c */ /* 0x040fe40003fc4270 */
        /* <DEDUP_REMOVED lines=23> */
[----:B------:R-:W-:Y:S01]  /*c7d0*/  MUFU.TANH R65, R65 ;  /* 0x0000004100417308 */ /* 0x000fe20000002400 */
[----:B------:R-:W-:Y:S02]  /*c7e0*/  ISETP.GT.AND P1, PT, R70, 0x49, PT ;  /* 0x000000494600780c */ /* 0x000fe40003f24270 */
[----:B------:R-:W-:Y:S02]  /*c7f0*/  FSEL R113, R50, -INF , P2 ;  /* 0xff80000032717808 */ /* 0x000fe40001000000 */
[----:B------:R-:W-:-:S02]  /*c800*/  FMNMX.FTZ R72, R47, R72, !PT ;  /* 0x000000482f487209 */ /* 0x000fc40007810000 */
[----:B------:R-:W-:Y:S02]  /*c810*/  FSEL R111, R44, -INF , P6 ;  /* 0xff8000002c6f7808 */ /* 0x000fe40003000000 */
[C---:B------:R-:W-:Y:S02]  /*c820*/  ISETP.GT.AND P6, PT, R70.reuse, 0x50, PT ;  /* 0x000000504600780c */ /* 0x040fe40003fc4270 */
[----:B------:R-:W-:Y:S02]  /*c830*/  FSEL R51, R51, -INF , P1 ;  /* 0xff80000033337808 */ /* 0x000fe40000800000 */
[----:B------:R-:W-:Y:S02]  /*c840*/  FMNMX.FTZ R72, R113, R72, !PT ;  /* 0x0000004871487209 */ /* 0x000fe40007810000 */
[----:B------:R-:W-:Y:S02]  /*c850*/  FSEL R45, R45, -INF , P5 ;  /* 0xff8000002d2d7808 */ /* 0x000fe40002800000 */
[----:B------:R-:W-:-:S02]  /*c860*/  ISETP.GT.AND P5, PT, R70, 0x51, PT ;  /* 0x000000514600780c */ /* 0x000fc40003fa4270 */
[----:B------:R-:W-:Y:S02]  /*c870*/  FSEL R115, R54, -INF , P6 ;  /* 0xff80000036737808 */ /* 0x000fe40003000000 */
[----:B------:R-:W-:Y:S02]  /*c880*/  FMNMX.FTZ R72, R51, R72, !PT ;  /* 0x0000004833487209 */ /* 0x000fe40007810000 */
[----:B------:R-:W-:Y:S02]  /*c890*/  FSEL R117, R48, -INF , P4 ;  /* 0xff80000030757808 */ /* 0x000fe40002000000 */
[----:B------:R-:W-:Y:S02]  /*c8a0*/  ISETP.GT.AND P4, PT, R70, 0x58, PT ;  /* 0x000000584600780c */ /* 0x000fe40003f84270 */
[----:B------:R-:W-:Y:S02]  /*c8b0*/  FSEL R55, R55, -INF , P5 ;  /* 0xff80000037377808 */ /* 0x000fe40002800000 */
[----:B------:R-:W-:-:S02]  /*c8c0*/  FMNMX.FTZ R72, R115, R72, !PT ;  /* 0x0000004873487209 */ /* 0x000fc40007810000 */
[----:B0-----:R-:W-:Y:S02]  /*c8d0*/  FSEL R49, R49, -INF , P3 ;  /* 0xff80000031317808 */ /* 0x001fe40001800000 */
[----:B------:R-:W-:Y:S02]  /*c8e0*/  ISETP.GT.AND P3, PT, R70, 0x59, PT ;  /* 0x000000594600780c */ /* 0x000fe40003f64270 */
[----:B-1----:R-:W-:Y:S02]  /*c8f0*/  FSEL R121, R58, -INF , P4 ;  /* 0xff8000003a797808 */ /* 0x002fe40002000000 */
[----:B------:R-:W-:Y:S02]  /*c900*/  FMNMX.FTZ R72, R55, R72, !PT ;  /* 0x0000004837487209 */ /* 0x000fe40007810000 */
[----:B---3--:R-:W-:Y:S02]  /*c910*/  FSEL R119, R52, -INF , P2 ;  /* 0xff80000034777808 */ /* 0x008fe40001000000 */
[----:B------:R-:W-:-:S02]  /*c920*/  ISETP.GT.AND P2, PT, R70, 0x60, PT ;  /* 0x000000604600780c */ /* 0x000fc40003f44270 */
[----:B----4-:R-:W-:Y:S02]  /*c930*/  FSEL R59, R59, -INF , P3 ;  /* 0xff8000003b3b7808 */ /* 0x010fe40001800000 */
[----:B------:R-:W-:Y:S02]  /*c940*/  FMNMX.FTZ R72, R121, R72, !PT ;  /* 0x0000004879487209 */ /* 0x000fe40007810000 */
[----:B-----5:R-:W-:Y:S01]  /*c950*/  FSEL R53, R53, -INF , P1 ;  /* 0xff80000035357808 */ /* 0x020fe20000800000 */
[----:B------:R-:W-:Y:S01]  /*c960*/  FMUL.FTZ R71, R2, R84 ;  /* 0x0000005402477220 */ /* 0x000fe20000410000 */
[----:B------:R-:W-:Y:S02]  /*c970*/  ISETP.GT.AND P1, PT, R70, 0x61, PT ;  /* 0x000000614600780c */ /* 0x000fe40003f24270 */
[----:B------:R-:W-:Y:S02]  /*c980*/  FSEL R125, R62, -INF , P2 ;  /* 0xff8000003e7d7808 */ /* 0x000fe40001000000 */
[----:B------:R-:W-:Y:S01]  /*c990*/  FMNMX.FTZ R72, R59, R72, !PT ;  /* 0x000000483b487209 */ /* 0x000fe20007810000 */
[----:B------:R-:W0:Y:S01]  /*c9a0*/  MUFU.TANH R69, R69 ;  /* 0x0000004500457308 */ /* 0x000e220000002400 */
[----:B------:R-:W-:-:S02]  /*c9b0*/  FSEL R123, R56, -INF , P6 ;  /* 0xff800000387b7808 */ /* 0x000fc40003000000 */
[C---:B------:R-:W-:Y:S02]  /*c9c0*/  ISETP.GT.AND P6, PT, R70.reuse, 0x68, PT ;  /* 0x000000684600780c */ /* 0x040fe40003fc4270 */
[----:B--2---:R-:W-:Y:S02]  /*c9d0*/  FSEL R63, R63, -INF , P1 ;  /* 0xff8000003f3f7808 */ /* 0x004fe40000800000 */
[----:B------:R-:W-:Y:S01]  /*c9e0*/  FMNMX.FTZ R72, R125, R72, !PT ;  /* 0x000000487d487209 */ /* 0x000fe20007810000 */
[----:B------:R-:W1:Y:S01]  /*c9f0*/  MUFU.TANH R71, R71 ;  /* 0x0000004700477308 */ /* 0x000e620000002400 */
[----:B------:R-:W-:Y:S02]  /*ca00*/  FSEL R57, R57, -INF , P5 ;  /* 0xff80000039397808 */ /* 0x000fe40002800000 */
[----:B------:R-:W-:Y:S02]  /*ca10*/  ISETP.GT.AND P5, PT, R70, 0x69, PT ;  /* 0x000000694600780c */ /* 0x000fe40003fa4270 */
[----:B------:R-:W-:-:S02]  /*ca20*/  FSEL R129, R66, -INF , P6 ;  /* 0xff80000042817808 */ /* 0x000fc40003000000 */
[----:B------:R-:W-:Y:S02]  /*ca30*/  FMNMX.FTZ R72, R63, R72, !PT ;  /* 0x000000483f487209 */ /* 0x000fe40007810000 */
[----:B------:R-:W-:Y:S02]  /*ca40*/  FSEL R127, R60, -INF , P4 ;  /* 0xff8000003c7f7808 */ /* 0x000fe40002000000 */
[----:B------:R-:W-:Y:S02]  /*ca50*/  FMNMX.FTZ R34, R5, R6, !PT ;  /* 0x0000000605227209 */ /* 0x000fe40007810000 */
[----:B------:R-:W-:Y:S02]  /*ca60*/  ISETP.GT.AND P4, PT, R70, 0x70, PT ;  /* 0x000000704600780c */ /* 0x000fe40003f84270 */
[----:B------:R-:W-:Y:S02]  /*ca70*/  FSEL R67, R67, -INF , P5 ;  /* 0xff80000043437808 */ /* 0x000fe40002800000 */
[----:B------:R-:W-:-:S02]  /*ca80*/  FMNMX.FTZ R72, R129, R72, !PT ;  /* 0x0000004881487209 */ /* 0x000fc40007810000 */
[----:B------:R-:W-:Y:S02]  /*ca90*/  FSEL R61, R61, -INF , P3 ;  /* 0xff8000003d3d7808 */ /* 0x000fe40001800000 */
[----:B------:R-:W-:Y:S02]  /*caa0*/  FMNMX.FTZ R34, R9, R34, !PT ;  /* 0x0000002209227209 */ /* 0x000fe40007810000 */
[----:B------:R-:W-:Y:S02]  /*cab0*/  ISETP.GT.AND P3, PT, R70, 0x71, PT ;  /* 0x000000714600780c */ /* 0x000fe40003f64270 */
[----:B------:R-:W-:Y:S02]  /*cac0*/  FSEL R133, R68, -INF , P4 ;  /* 0xff80000044857808 */ /* 0x000fe40002000000 */
[----:B------:R-:W-:Y:S02]  /*cad0*/  FMNMX.FTZ R72, R67, R72, !PT ;  /* 0x0000004843487209 */ /* 0x000fe40007810000 */
[----:B------:R-:W-:-:S02]  /*cae0*/  FSEL R131, R64, -INF , P2 ;  /* 0xff80000040837808 */ /* 0x000fc40001000000 */
[----:B------:R-:W-:Y:S02]  /*caf0*/  FMNMX.FTZ R34, R81, R34, !PT ;  /* 0x0000002251227209 */ /* 0x000fe40007810000 */
[----:B------:R-:W-:Y:S02]  /*cb00*/  ISETP.GT.AND P2, PT, R70, 0x78, PT ;  /* 0x000000784600780c */ /* 0x000fe40003f44270 */
[----:B0-----:R-:W-:Y:S02]  /*cb10*/  FSEL R69, R69, -INF , P3 ;  /* 0xff80000045457808 */ /* 0x001fe40001800000 */
[----:B------:R-:W-:Y:S02]  /*cb20*/  FMNMX.FTZ R72, R133, R72, !PT ;  /* 0x0000004885487209 */ /* 0x000fe40007810000 */
[----:B------:R-:W-:Y:S02]  /*cb30*/  FSEL R65, R65, -INF , P1 ;  /* 0xff80000041417808 */ /* 0x000fe40000800000 */
[----:B------:R-:W-:-:S02]  /*cb40*/  FMNMX.FTZ R34, R93, R34, !PT ;  /* 0x000000225d227209 */ /* 0x000fc40007810000 */
[----:B------:R-:W-:Y:S02]  /*cb50*/  ISETP.GT.AND P1, PT, R70, 0x79, PT ;  /* 0x000000794600780c */ /* 0x000fe40003f24270 */
[----:B-1----:R-:W-:Y:S02]  /*cb60*/  FSEL R71, R71, -INF , P2 ;  /* 0xff80000047477808 */ /* 0x002fe40001000000 */
[----:B------:R-:W-:Y:S02]  /*cb70*/  FMNMX.FTZ R72, R69, R72, !PT ;  /* 0x0000004845487209 */ /* 0x000fe40007810000 */
[----:B------:R-:W-:Y:S02]  /*cb80*/  FMNMX.FTZ R36, R25, R34, !PT ;  /* 0x0000002219247209 */ /* 0x000fe40007810000 */
[----:B------:R-:W-:Y:S02]  /*cb90*/  FSEL R135, R8, -INF , P1 ;  /* 0xff80000008877808 */ /* 0x000fe40000800000 */
[----:B------:R-:W-:-:S02]  /*cba0*/  FMNMX.FTZ R72, R71, R72, !PT ;  /* 0x0000004847487209 */ /* 0x000fc40007810000 */
[----:B------:R-:W-:Y:S02]  /*cbb0*/  FMNMX.FTZ R36, R97, R36, !PT ;  /* 0x0000002461247209 */ /* 0x000fe40007810000 */
[----:B------:R-:W-:Y:S02]  /*cbc0*/  FMNMX.FTZ R72, R135, R72, !PT ;  /* 0x0000004887487209 */ /* 0x000fe40007810000 */
[----:B------:R-:W-:-:S03]  /*cbd0*/  FMNMX.FTZ R40, R29, R36, !PT ;  /* 0x000000241d287209 */ /* 0x000fc60007810000 */
[----:B------:R-:W0:Y:S01]  /*cbe0*/  SHFL.BFLY PT, R137, R72, 0x2, 0x1f ;  /* 0x0c401f0048897f89 */ /* 0x000e2200000e0000 */
[----:B------:R-:W-:-:S04]  /*cbf0*/  FMNMX.FTZ R40, R101, R40, !PT ;  /* 0x0000002865287209 */ /* 0x000fc80007810000 */
[----:B------:R-:W-:-:S04]  /*cc00*/  FMNMX.FTZ R40, R33, R40, !PT ;  /* 0x0000002821287209 */ /* 0x000fc80007810000 */
[----:B------:R-:W-:-:S04]  /*cc10*/  FMNMX.FTZ R40, R105, R40, !PT ;  /* 0x0000002869287209 */ /* 0x000fc80007810000 */
[----:B------:R-:W-:-:S04]  /*cc20*/  FMNMX.FTZ R44, R37, R40, !PT ;  /* 0x00000028252c7209 */ /* 0x000fc80007810000 */
[----:B------:R-:W-:-:S04]  /*cc30*/  FMNMX.FTZ R44, R109, R44, !PT ;  /* 0x0000002c6d2c7209 */ /* 0x000fc80007810000 */
[----:B------:R-:W-:Y:S02]  /*cc40*/  FMNMX.FTZ R44, R41, R44, !PT ;  /* 0x0000002c292c7209 */ /* 0x000fe40007810000 */
[----:B0-----:R-:W-:Y:S02]  /*cc50*/  FMNMX.FTZ R137, R72, R137, !PT ;  /* 0x0000008948897209 */ /* 0x001fe40007810000 */
[----:B------:R-:W-:-:S03]  /*cc60*/  FMNMX.FTZ R44, R111, R44, !PT ;  /* 0x0000002c6f2c7209 */ /* 0x000fc60007810000 */
[----:B------:R-:W0:Y:S01]  /*cc70*/  SHFL.BFLY PT, R38, R137, 0x1, 0x1f ;  /* 0x0c201f0089267f89 */ /* 0x000e2200000e0000 */
[----:B------:R-:W-:-:S04]  /*cc80*/  FMNMX.FTZ R46, R45, R44, !PT ;  /* 0x0000002c2d2e7209 */ /* 0x000fc80007810000 */
[----:B------:R-:W-:-:S04]  /*cc90*/  FMNMX.FTZ R46, R117, R46, !PT ;  /* 0x0000002e752e7209 */ /* 0x000fc80007810000 */
[----:B------:R-:W-:-:S04]  /*cca0*/  FMNMX.FTZ R46, R49, R46, !PT ;  /* 0x0000002e312e7209 */ /* 0x000fc80007810000 */
[----:B------:R-:W-:Y:S01]  /*ccb0*/  FMNMX.FTZ R46, R119, R46, !PT ;  /* 0x0000002e772e7209 */ /* 0x000fe20007810000 */
[----:B------:R-:W-:-:S03]  /*ccc0*/  FMUL.FTZ R10, R2, R78 ;  /* 0x0000004e020a7220 */ /* 0x000fc60000410000 */
[----:B------:R-:W-:Y:S01]  /*ccd0*/  FMNMX.FTZ R48, R53, R46, !PT ;  /* 0x0000002e35307209 */ /* 0x000fe20007810000 */
[----:B------:R-:W-:-:S03]  /*cce0*/  FMUL.FTZ R12, R2, R79 ;  /* 0x0000004f020c7220 */ /* 0x000fc60000410000 */
[----:B------:R-:W-:Y:S01]  /*ccf0*/  FMNMX.FTZ R48, R123, R48, !PT ;  /* 0x000000307b307209 */ /* 0x000fe20007810000 */
[----:B------:R-:W1:Y:S01]  /*cd00*/  MUFU.TANH R10, R10 ;  /* 0x0000000a000a7308 */ /* 0x000e620000002400 */
[----:B------:R-:W-:Y:S01]  /*cd10*/  IMAD.U32 R42, RZ, RZ, UR4 ;  /* 0x00000004ff2a7e24 */ /* 0x000fe2000f8e00ff */
[----:B0-----:R-:W-:Y:S01]  /*cd20*/  FMNMX.FTZ R38, R137, R38, !PT ;  /* 0x0000002689267209 */ /* 0x001fe20007810000 */
[C---:B------:R-:W-:Y:S01]  /*cd30*/  FMUL.FTZ R24, R2.reuse, R82 ;  /* 0x0000005202187220 */ /* 0x040fe20000410000 */
[----:B------:R-:W-:Y:S01]  /*cd40*/  FMNMX.FTZ R48, R57, R48, !PT ;  /* 0x0000003039307209 */ /* 0x000fe20007810000 */
[----:B------:R-:W-:Y:S01]  /*cd50*/  FMUL.FTZ R26, R2, R83 ;  /* 0x00000053021a7220 */ /* 0x000fe20000410000 */
[C---:B------:R-:W-:Y:S01]  /*cd60*/  FSETP.NEU.FTZ.AND P0, PT, R38.reuse, -INF , PT ;  /* 0xff8000002600780b */ /* 0x040fe20003f1d000 */
[----:B------:R-:W-:-:S01]  /*cd70*/  FFMA.FTZ R8, R38, R42, -8 ;  /* 0xc100000026087423 */ /* 0x000fc2000001002a */
[----:B------:R-:W0:Y:S01]  /*cd80*/  MUFU.TANH R12, R12 ;  /* 0x0000000c000c7308 */ /* 0x000e220000002400 */
[----:B------:R-:W-:Y:S01]  /*cd90*/  FMNMX.FTZ R48, R127, R48, !PT ;  /* 0x000000307f307209 */ /* 0x000fe20007810000 */
[----:B------:R-:W-:-:S02]  /*cda0*/  FMUL.FTZ R28, R2, R86 ;  /* 0x00000056021c7220 */ /* 0x000fc40000410000 */
[----:B------:R-:W-:Y:S02]  /*cdb0*/  FSEL R8, R8, RZ, P0 ;  /* 0x000000ff08087208 */ /* 0x000fe40000000000 */
[----:B------:R-:W-:Y:S02]  /*cdc0*/  FMNMX.FTZ R50, R61, R48, !PT ;  /* 0x000000303d327209 */ /* 0x000fe40007810000 */
[----:B------:R-:W-:Y:S01]  /*cdd0*/  MUFU.TANH R24, R24 ;  /* 0x0000001800187308 */ /* 0x000fe20000002400 */
[----:B------:R-:W-:Y:S01]  /*cde0*/  FMUL.FTZ R30, R2, R87 ;  /* 0x00000057021e7220 */ /* 0x000fe20000410000 */
[----:B------:R-:W-:Y:S01]  /*cdf0*/  FMNMX.FTZ R50, R131, R50, !PT ;  /* 0x0000003283327209 */ /* 0x000fe20007810000 */
[----:B------:R-:W-:-:S01]  /*ce00*/  FFMA.FTZ R75, R75, R42, -R8 ;  /* 0x0000002a4b4b7223 */ /* 0x000fc20000010808 */
[----:B------:R-:W-:-:S04]  /*ce10*/  FFMA.FTZ R32, R73, R42, -R8 ;  /* 0x0000002a49207223 */ /* 0x000fc80000010808 */
[----:B------:R-:W2:Y:S01]  /*ce20*/  MUFU.TANH R26, R26 ;  /* 0x0000001a001a7308 */ /* 0x000ea20000002400 */
[----:B-1----:R-:W-:Y:S02]  /*ce30*/  FSEL R73, R10, -INF , P6 ;  /* 0xff8000000a497808 */ /* 0x002fe40003000000 */
[----:B------:R-:W-:Y:S01]  /*ce40*/  FMNMX.FTZ R50, R65, R50, !PT ;  /* 0x0000003241327209 */ /* 0x000fe20007810000 */
[----:B------:R-:W-:-:S04]  /*ce50*/  FFMA.FTZ R77, R77, R42, -R8 ;  /* 0x0000002a4d4d7223 */ /* 0x000fc80000010808 */
[----:B------:R-:W1:Y:S01]  /*ce60*/  MUFU.TANH R28, R28 ;  /* 0x0000001c001c7308 */ /* 0x000e620000002400 */
[----:B------:R-:W-:-:S07]  /*ce70*/  FMNMX.FTZ R50, R73, R50, !PT ;  /* 0x0000003249327209 */ /* 0x000fce0007810000 */
[----:B------:R3:W-:Y:S08]  /*ce80*/  MUFU.EX2 R34, R75 ;  /* 0x0000004b00227308 */ /* 0x0007f00000000800 */
[----:B------:R-:W4:Y:S01]  /*ce90*/  MUFU.TANH R30, R30 ;  /* 0x0000001e001e7308 */ /* 0x000f220000002400 */
[----:B---3--:R-:W-:-:S01]  /*cea0*/  FFMA.FTZ R75, R43, R42, -R8 ;  /* 0x0000002a2b4b7223 */ /* 0x008fc20000010808 */
[----:B0-----:R-:W-:-:S04]  /*ceb0*/  FSEL R43, R12, -INF , P5 ;  /* 0xff8000000c2b7808 */ /* 0x001fc80002800000 */
[----:B------:R-:W-:Y:S02]  /*cec0*/  FMNMX.FTZ R50, R43, R50, !PT ;  /* 0x000000322b327209 */ /* 0x000fe40007810000 */
[----:B------:R0:W-:Y:S01]  /*ced0*/  MUFU.EX2 R36, R77 ;  /* 0x0000004d00247308 */ /* 0x0001e20000000800 */
[----:B--2---:R-:W-:Y:S01]  /*cee0*/  FSEL R79, R26, -INF , P3 ;  /* 0xff8000001a4f7808 */ /* 0x004fe20001800000 */
[----:B------:R-:W-:Y:S01]  /*cef0*/  FFMA.FTZ R85, R85, R42, -R8 ;  /* 0x0000002a55557223 */ /* 0x000fe20000010808 */
[----:B0-----:R-:W-:-:S04]  /*cf00*/  FSEL R77, R24, -INF , P4 ;  /* 0xff800000184d7808 */ /* 0x001fc80002000000 */
[----:B------:R-:W-:Y:S02]  /*cf10*/  FMNMX.FTZ R50, R77, R50, !PT ;  /* 0x000000324d327209 */ /* 0x000fe40007810000 */
[----:B-1----:R-:W-:Y:S02]  /*cf20*/  FSEL R83, R28, -INF , P2 ;  /* 0xff8000001c537808 */ /* 0x002fe40001000000 */
[----:B------:R-:W-:Y:S01]  /*cf30*/  FMNMX.FTZ R50, R79, R50, !PT ;  /* 0x000000324f327209 */ /* 0x000fe20007810000 */
[----:B------:R4:W-:Y:S03]  /*cf40*/  MUFU.EX2 R40, R85 ;  /* 0x0000005500287308 */ /* 0x0009e60000000800 */
[----:B------:R-:W-:Y:S02]  /*cf50*/  FMNMX.FTZ R50, R83, R50, !PT ;  /* 0x0000003253327209 */ /* 0x000fe40007810000 */
[----:B----4-:R-:W-:-:S04]  /*cf60*/  FSEL R85, R30, -INF , P1 ;  /* 0xff8000001e557808 */ /* 0x010fc80000800000 */
[----:B------:R-:W-:Y:S02]  /*cf70*/  FMNMX.FTZ R50, R85, R50, !PT ;  /* 0x0000003255327209 */ /* 0x000fe40007810000 */
[----:B------:R-:W-:-:S03]  /*cf80*/  ISETP.NE.AND P0, PT, R91, RZ, PT ;  /* 0x000000ff5b00720c */ /* 0x000fc60003f05270 */
[----:B------:R-:W0:Y:S02]  /*cf90*/  SHFL.BFLY PT, R91, R50, 0x2, 0x1f ;  /* 0x0c401f00325b7f89 */ /* 0x000e2400000e0000 */
[----:B0-----:R-:W-:-:S05]  /*cfa0*/  FMNMX.FTZ R91, R50, R91, !PT ;  /* 0x0000005b325b7209 */ /* 0x001fca0007810000 */
[----:B------:R-:W0:Y:S01]  /*cfb0*/  SHFL.BFLY PT, R54, R91, 0x1, 0x1f ;  /* 0x0c201f005b367f89 */ /* 0x000e2200000e0000 */
[----:B------:R-:W-:-:S01]  /*cfc0*/  FFMA.FTZ R3, R3, R42, -R8 ;  /* 0x0000002a03037223 */ /* 0x000fc20000010808 */
[-CC-:B------:R-:W-:Y:S01]  /*cfd0*/  FFMA.FTZ R4, R4, R42.reuse, -R8.reuse ;  /* 0x0000002a04047223 */ /* 0x180fe20000010808 */
[----:B------:R-:W-:-:S01]  /*cfe0*/  FFMA.FTZ R7, R7, R42, -R8 ;  /* 0x0000002a07077223 */ /* 0x000fc20000010808 */
[----:B0-----:R-:W-:-:S04]  /*cff0*/  FMNMX.FTZ R54, R91, R54, !PT ;  /* 0x000000365b367209 */ /* 0x001fc80007810000 */
[C---:B------:R-:W-:Y:S01]  /*d000*/  FSETP.NEU.FTZ.AND P1, PT, R54.reuse, -INF , PT ;  /* 0xff8000003600780b */ /* 0x040fe20003f3d000 */
[----:B------:R-:W-:-:S05]  /*d010*/  FFMA.FTZ R56, R54, R42, -8 ;  /* 0xc100000036387423 */ /* 0x000fca000001002a */
[----:B------:R-:W-:-:S05]  /*d020*/  FSEL R56, R56, RZ, P1 ;  /* 0x000000ff38387208 */ /* 0x000fca0000800000 */
[-CC-:B------:R-:W-:Y:S01]  /*d030*/  FFMA.FTZ R5, R5, R42.reuse, -R56.reuse ;  /* 0x0000002a05057223 */ /* 0x180fe20000010838 */
[----:B------:R-:W-:-:S01]  /*d040*/  FFMA.FTZ R6, R6, R42, -R56 ;  /* 0x0000002a06067223 */ /* 0x000fc20000010838 */
[-CC-:B------:R-:W-:Y:S01]  /*d050*/  FFMA.FTZ R60, R9, R42.reuse, -R56.reuse ;  /* 0x0000002a093c7223 */ /* 0x180fe20000010838 */
[----:B------:R-:W-:Y:S08]  /*d060*/  MUFU.EX2 R3, R3 ;  /* 0x0000000300037308 */ /* 0x000ff00000000800 */
[----:B------:R-:W0:Y:S08]  /*d070*/  MUFU.EX2 R4, R4 ;  /* 0x0000000400047308 */ /* 0x000e300000000800 */
[----:B------:R-:W-:Y:S08]  /*d080*/  MUFU.EX2 R5, R5 ;  /* 0x0000000500057308 */ /* 0x000ff00000000800 */
[----:B------:R-:W1:Y:S08]  /*d090*/  MUFU.EX2 R6, R6 ;  /* 0x0000000600067308 */ /* 0x000e700000000800 */
[----:B------:R-:W2:Y:S08]  /*d0a0*/  MUFU.EX2 R7, R7 ;  /* 0x0000000700077308 */ /* 0x000eb00000000800 */
[----:B------:R-:W3:Y:S01]  /*d0b0*/  MUFU.EX2 R60, R60 ;  /* 0x0000003c003c7308 */ /* 0x000ee20000000800 */
[----:B------:R-:W-:-:S01]  /*d0c0*/  FFMA.FTZ R91, R37, R42, -R56 ;  /* 0x0000002a255b7223 */ /* 0x000fc20000010838 */
[----:B0-----:R-:W-:Y:S01]  /*d0d0*/  FADD.FTZ R74, R3, R4 ;  /* 0x00000004034a7221 */ /* 0x001fe20000010000 */
[----:B-1----:R-:W-:-:S01]  /*d0e0*/  FADD.FTZ R37, R5, R6 ;  /* 0x0000000605257221 */ /* 0x002fc20000010000 */
[----:B------:R-:W-:-:S02]  /*d0f0*/  FFMA.FTZ R66, R49, R42, -R56 ;  /* 0x0000002a31427223 */ /* 0x000fc40000010838 */
[----:B--2---:R-:W-:-:S01]  /*d100*/  FADD.FTZ R49, R7, R74 ;  /* 0x0000004a07317221 */ /* 0x004fc20000010000 */
[----:B---3--:R-:W-:Y:S01]  /*d110*/  FADD.FTZ R74, R60, R37 ;  /* 0x000000253c4a7221 */ /* 0x008fe20000010000 */
[----:B------:R-:W-:-:S04]  /*d120*/  IADD3 R37, R0, 0x19c40, RZ ;  /* 0x00019c4000257810 */ /* 0x000fc80007ffe0ff */
[----:B------:R-:W-:Y:S02]  /*d130*/  PRMT R37, R80, 0x654, R37 ;  /* 0x0000065450257816 */ /* 0x000fe40000000025 */
[----:B------:R-:W2:Y:S01]  /*d140*/  LDL R80, [R1+0x2c] ;  /* 0x00002c0001507983 */ /* 0x000ea20000100800 */
[----:B------:R-:W-:-:S01]  /*d150*/  FFMA.FTZ R87, R51, R42, -R8 ;  /* 0x0000002a33577223 */ /* 0x000fc20000010808 */
[-CC-:B------:R-:W-:Y:S01]  /*d160*/  FFMA.FTZ R51, R55, R42.reuse, -R8.reuse ;  /* 0x0000002a37337223 */ /* 0x180fe20000010808 */
[----:B------:R-:W-:-:S01]  /*d170*/  FFMA.FTZ R55, R59, R42, -R8 ;  /* 0x0000002a3b377223 */ /* 0x000fc20000010808 */
[-CC-:B------:R-:W-:Y:S01]  /*d180*/  FFMA.FTZ R52, R71, R42.reuse, -R8.reuse ;  /* 0x0000002a47347223 */ /* 0x180fe20000010808 */
[----:B------:R-:W-:-:S01]  /*d190*/  FFMA.FTZ R59, R63, R42, -R8 ;  /* 0x0000002a3f3b7223 */ /* 0x000fc20000010808 */
[-C--:B------:R-:W-:Y:S01]  /*d1a0*/  FFMA.FTZ R71, R81, R42.reuse, -R56 ;  /* 0x0000002a51477223 */ /* 0x080fe20000010838 */
[----:B------:R-:W-:-:S01]  /*d1b0*/  FFMA.FTZ R63, R67, R42, -R8 ;  /* 0x0000002a433f7223 */ /* 0x000fc20000010808 */
[-CC-:B------:R-:W-:Y:S01]  /*d1c0*/  FFMA.FTZ R67, R69, R42.reuse, -R8.reuse ;  /* 0x0000002a45437223 */ /* 0x180fe20000010808 */
        /* <DEDUP_REMOVED lines=18> */
[----:B------:R-:W0:Y:S01]  /*d2f0*/  MUFU.EX2 R32, R32 ;  /* 0x0000002000207308 */ /* 0x000e220000000800 */
[----:B------:R-:W-:-:S01]  /*d300*/  FFMA.FTZ R9, R25, R42, -R56 ;  /* 0x0000002a19097223 */ /* 0x000fc20000010838 */
[-CC-:B------:R-:W-:Y:S01]  /*d310*/  FFMA.FTZ R64, R97, R42.reuse, -R56.reuse ;  /* 0x0000002a61407223 */ /* 0x180fe20000010838 */
[----:B------:R-:W-:-:S01]  /*d320*/  FFMA.FTZ R58, R33, R42, -R56 ;  /* 0x0000002a213a7223 */ /* 0x000fc20000010838 */
[-CC-:B------:R-:W-:Y:S01]  /*d330*/  FFMA.FTZ R72, R53, R42.reuse, -R56.reuse ;  /* 0x0000002a35487223 */ /* 0x180fe20000010838 */
[----:B------:R-:W-:-:S01]  /*d340*/  FFMA.FTZ R68, R105, R42, -R56 ;  /* 0x0000002a69447223 */ /* 0x000fc20000010838 */
[-CC-:B------:R-:W-:Y:S01]  /*d350*/  FFMA.FTZ R57, R57, R42.reuse, -R56.reuse ;  /* 0x0000002a39397223 */ /* 0x180fe20000010838 */
[----:B------:R-:W-:-:S01]  /*d360*/  FFMA.FTZ R62, R41, R42, -R56 ;  /* 0x0000002a293e7223 */ /* 0x000fc20000010838 */
[----:B------:R-:W1:Y:S01]  /*d370*/  MUFU.EX2 R71, R71 ;  /* 0x0000004700477308 */ /* 0x000e620000000800 */
[----:B------:R-:W-:-:S01]  /*d380*/  FFMA.FTZ R81, R29, R42, -R56 ;  /* 0x0000002a1d517223 */ /* 0x000fc20000010838 */
[----:B------:R3:W-:Y:S06]  /*d390*/  SYNCS.ARRIVE.TRANS64.RED.A1T0 RZ, [R37+URZ], RZ ;  /* 0x000000ff25ff79a7 */ /* 0x0007ec000810043f */
[----:B------:R-:W4:Y:S08]  /*d3a0*/  MUFU.EX2 R11, R11 ;  /* 0x0000000b000b7308 */ /* 0x000f300000000800 */
[----:B------:R-:W5:Y:S01]  /*d3b0*/  MUFU.EX2 R8, R8 ;  /* 0x0000000800087308 */ /* 0x000f620000000800 */
[----:B------:R-:W-:-:S07]  /*d3c0*/  FFMA.FTZ R25, R101, R42, -R56 ;  /* 0x0000002a65197223 */ /* 0x000fce0000010838 */
[----:B------:R-:W3:Y:S01]  /*d3d0*/  MUFU.EX2 R9, R9 ;  /* 0x0000000900097308 */ /* 0x000ee20000000800 */
[----:B0-----:R-:W-:-:S01]  /*d3e0*/  FADD.FTZ R76, R32, R49 ;  /* 0x00000031204c7221 */ /* 0x001fc20000010000 */
[----:B-1----:R-:W-:-:S06]  /*d3f0*/  FADD.FTZ R49, R71, R74 ;  /* 0x0000004a47317221 */ /* 0x002fcc0000010000 */
[----:B------:R-:W0:Y:S01]  /*d400*/  MUFU.EX2 R64, R64 ;  /* 0x0000004000407308 */ /* 0x000e220000000800 */
[----:B----4-:R-:W-:-:S01]  /*d410*/  FADD.FTZ R53, R11, R76 ;  /* 0x0000004c0b357221 */ /* 0x010fc20000010000 */
[----:B-----5:R-:W-:-:S06]  /*d420*/  FADD.FTZ R74, R8, R49 ;  /* 0x00000031084a7221 */ /* 0x020fcc0000010000 */
[----:B------:R-:W1:Y:S08]  /*d430*/  MUFU.EX2 R27, R27 ;  /* 0x0000001b001b7308 */ /* 0x000e700000000800 */
[----:B------:R-:W4:Y:S01]  /*d440*/  MUFU.EX2 R81, R81 ;  /* 0x0000005100517308 */ /* 0x000f220000000800 */
[----:B------:R-:W-:-:S01]  /*d450*/  FADD.FTZ R53, R34, R53 ;  /* 0x0000003522357221 */ /* 0x000fc20000010000 */
[----:B---3--:R-:W-:-:S06]  /*d460*/  FADD.FTZ R93, R9, R74 ;  /* 0x0000004a095d7221 */ /* 0x008fcc0000010000 */
[----:B------:R-:W-:Y:S01]  /*d470*/  MUFU.EX2 R25, R25 ;  /* 0x0000001900197308 */ /* 0x000fe20000000800 */
[----:B------:R-:W-:-:S01]  /*d480*/  FADD.FTZ R76, R36, R53 ;  /* 0x00000035244c7221 */ /* 0x000fc20000010000 */
[----:B0-----:R-:W-:-:S06]  /*d490*/  FADD.FTZ R78, R64, R93 ;  /* 0x0000005d404e7221 */ /* 0x001fcc0000010000 */
[----:B------:R-:W0:Y:S01]  /*d4a0*/  MUFU.EX2 R31, R31 ;  /* 0x0000001f001f7308 */ /* 0x000e220000000800 */
[----:B------:R-:W-:-:S07]  /*d4b0*/  FFMA.FTZ R29, R109, R42, -R56 ;  /* 0x0000002a6d1d7223 */ /* 0x000fce0000010838 */
[----:B------:R-:W-:Y:S01]  /*d4c0*/  MUFU.EX2 R58, R58 ;  /* 0x0000003a003a7308 */ /* 0x000fe20000000800 */
[----:B-1----:R-:W-:-:S01]  /*d4d0*/  FADD.FTZ R53, R27, R76 ;  /* 0x0000004c1b357221 */ /* 0x002fc20000010000 */
[----:B----4-:R-:W-:-:S06]  /*d4e0*/  FADD.FTZ R78, R81, R78 ;  /* 0x0000004e514e7221 */ /* 0x010fcc0000010000 */
[----:B------:R-:W1:Y:S08]  /*d4f0*/  MUFU.EX2 R44, R95 ;  /* 0x0000005f002c7308 */ /* 0x000e700000000800 */
[----:B------:R-:W3:Y:S01]  /*d500*/  MUFU.EX2 R68, R68 ;  /* 0x0000004400447308 */ /* 0x000ee20000000800 */
[----:B------:R-:W-:-:S07]  /*d510*/  FADD.FTZ R76, R40, R53 ;  /* 0x00000035284c7221 */ /* 0x000fce0000010000 */
[----:B------:R-:W4:Y:S01]  /*d520*/  MUFU.EX2 R35, R35 ;  /* 0x0000002300237308 */ /* 0x000f220000000800 */
[----:B------:R-:W-:-:S07]  /*d530*/  FFMA.FTZ R41, R111, R42, -R56 ;  /* 0x0000002a6f297223 */ /* 0x000fce0000010838 */
[----:B------:R-:W5:Y:S01]  /*d540*/  MUFU.EX2 R91, R91 ;  /* 0x0000005b005b7308 */ /* 0x000f620000000800 */
[----:B------:R-:W-:-:S01]  /*d550*/  FFMA.FTZ R74, R61, R42, -R56 ;  /* 0x0000002a3d4a7223 */ /* 0x000fc20000010838 */
[----:B0-----:R-:W-:-:S06]  /*d560*/  FADD.FTZ R61, R31, R76 ;  /* 0x0000004c1f3d7221 */ /* 0x001fcc0000010000 */
[----:B------:R-:W0:Y:S01]  /*d570*/  MUFU.EX2 R46, R99 ;  /* 0x00000063002e7308 */ /* 0x000e220000000800 */
[----:B------:R-:W-:-:S07]  /*d580*/  FFMA.FTZ R70, R45, R42, -R56 ;  /* 0x0000002a2d467223 */ /* 0x000fce0000010838 */
[----:B------:R-:W0:Y:S08]  /*d590*/  MUFU.EX2 R29, R29 ;  /* 0x0000001d001d7308 */ /* 0x000e300000000800 */
[----:B------:R3:W-:Y:S01]  /*d5a0*/  MUFU.EX2 R37, R57 ;  /* 0x0000003900257308 */ /* 0x0007e20000000800 */
[----:B-1----:R-:W-:-:S01]  /*d5b0*/  FADD.FTZ R76, R44, R61 ;  /* 0x0000003d2c4c7221 */ /* 0x002fc20000010000 */
[----:B---3--:R-:W-:-:S06]  /*d5c0*/  FADD.FTZ R57, R25, R78 ;  /* 0x0000004e19397221 */ /* 0x008fcc0000010000 */
[----:B------:R-:W1:Y:S01]  /*d5d0*/  MUFU.EX2 R39, R39 ;  /* 0x0000002700277308 */ /* 0x000e620000000800 */
[----:B------:R-:W-:-:S07]  /*d5e0*/  FADD.FTZ R57, R58, R57 ;  /* 0x000000393a397221 */ /* 0x000fce0000010000 */
[----:B------:R-:W3:Y:S01]  /*d5f0*/  MUFU.EX2 R62, R62 ;  /* 0x0000003e003e7308 */ /* 0x000ee20000000800 */
[----:B------:R-:W-:-:S01]  /*d600*/  FADD.FTZ R78, R68, R57 ;  /* 0x00000039444e7221 */ /* 0x000fc20000010000 */
[----:B------:R-:W-:Y:S01]  /*d610*/  FFMA.FTZ R33, R117, R42, -R56 ;  /* 0x0000002a75217223 */ /* 0x000fe20000010838 */
[----:B----4-:R-:W-:-:S05]  /*d620*/  FADD.FTZ R57, R35, R76 ;  /* 0x0000004c23397221 */ /* 0x010fca0000010000 */
[----:B------:R-:W4:Y:S01]  /*d630*/  MUFU.EX2 R48, R103 ;  /* 0x0000006700307308 */ /* 0x000f220000000800 */
[----:B-----5:R-:W-:-:S07]  /*d640*/  FADD.FTZ R78, R91, R78 ;  /* 0x0000004e5b4e7221 */ /* 0x020fce0000010000 */
[----:B------:R-:W5:Y:S01]  /*d650*/  MUFU.EX2 R41, R41 ;  /* 0x0000002900297308 */ /* 0x000f620000000800 */
[----:B0-----:R-:W-:-:S07]  /*d660*/  FADD.FTZ R76, R46, R57 ;  /* 0x000000392e4c7221 */ /* 0x001fce0000010000 */
[----:B------:R-:W0:Y:S01]  /*d670*/  MUFU.EX2 R75, R75 ;  /* 0x0000004b004b7308 */ /* 0x000e220000000800 */
[----:B------:R-:W-:-:S01]  /*d680*/  FADD.FTZ R57, R29, R78 ;  /* 0x0000004e1d397221 */ /* 0x000fc20000010000 */
[----:B------:R-:W-:-:S06]  /*d690*/  FFMA.FTZ R45, R119, R42, -R56 ;  /* 0x0000002a772d7223 */ /* 0x000fcc0000010838 */
[----:B------:R-:W0:Y:S01]  /*d6a0*/  MUFU.EX2 R70, R70 ;  /* 0x0000004600467308 */ /* 0x000e220000000800 */
[----:B------:R-:W-:Y:S01]  /*d6b0*/  F2FP.SATFINITE.E4M3.F32.PACK_AB_MERGE_C R148, R32, R7, RZ ;  /* 0x000000072094723e */ /* 0x000fe200048070ff */
[----:B-1----:R-:W-:Y:S01]  /*d6c0*/  FADD.FTZ R7, R39, R76 ;  /* 0x0000004c27077221 */ /* 0x002fe20000010000 */
[----:B------:R-:W-:-:S05]  /*d6d0*/  F2FP.SATFINITE.E4M3.F32.PACK_AB_MERGE_C R150, R27, R36, RZ ;  /* 0x000000241b96723e */ /* 0x000fca00048070ff */
[----:B------:R-:W1:Y:S01]  /*d6e0*/  MUFU.EX2 R10, R10 ;  /* 0x0000000a000a7308 */ /* 0x000e620000000800 */
[----:B---3--:R-:W-:-:S07]  /*d6f0*/  FADD.FTZ R36, R62, R57 ;  /* 0x000000393e247221 */ /* 0x008fce0000010000 */
[----:B------:R-:W3:Y:S01]  /*d700*/  MUFU.EX2 R33, R33 ;  /* 0x0000002100217308 */ /* 0x000ee20000000800 */
[----:B----4-:R-:W-:-:S01]  /*d710*/  FADD.FTZ R76, R48, R7 ;  /* 0x00000007304c7221 */ /* 0x010fc20000010000 */
[----:B-----5:R-:W-:-:S06]  /*d720*/  FADD.FTZ R7, R41, R36 ;  /* 0x0000002429077221 */ /* 0x020fcc0000010000 */
[----:B------:R-:W4:Y:S01]  /*d730*/  MUFU.EX2 R47, R47 ;  /* 0x0000002f002f7308 */ /* 0x000f220000000800 */
[----:B0-----:R-:W-:-:S07]  /*d740*/  F2FP.SATFINITE.E4M3.F32.PACK_AB_MERGE_C R138, R75, R48, RZ ;  /* 0x000000304b8a723e */ /* 0x001fce00048070ff */
[----:B------:R-:W0:Y:S01]  /*d750*/  MUFU.EX2 R66, R66 ;  /* 0x0000004200427308 */ /* 0x000e220000000800 */
[----:B------:R-:W-:-:S01]  /*d760*/  FFMA.FTZ R123, R123, R42, -R56 ;  /* 0x0000002a7b7b7223 */ /* 0x000fc20000010838 */
[----:B------:R-:W-:-:S06]  /*d770*/  FADD.FTZ R75, R75, R76 ;  /* 0x0000004c4b4b7221 */ /* 0x000fcc0000010000 */
[----:B------:R-:W5:Y:S01]  /*d780*/  MUFU.EX2 R24, R24 ;  /* 0x0000001800187308 */ /* 0x000f620000000800 */
[----:B------:R-:W-:-:S07]  /*d790*/  FADD.FTZ R36, R70, R7 ;  /* 0x0000000746247221 */ /* 0x000fce0000010000 */
[----:B------:R-:W5:Y:S01]  /*d7a0*/  MUFU.EX2 R45, R45 ;  /* 0x0000002d002d7308 */ /* 0x000f620000000800 */
[----:B------:R-:W-:Y:S01]  /*d7b0*/  F2FP.SATFINITE.E4M3.F32.PACK_AB_MERGE_C R136, R35, R44, RZ ;  /* 0x0000002c2388723e */ /* 0x000fe200048070ff */
[----:B-1----:R-:W-:-:S06]  /*d7c0*/  FADD.FTZ R44, R10, R75 ;  /* 0x0000004b0a2c7221 */ /* 0x002fcc0000010000 */
[----:B------:R-:W1:Y:S01]  /*d7d0*/  MUFU.EX2 R87, R87 ;  /* 0x0000005700577308 */ /* 0x000e620000000800 */
[----:B---3--:R-:W-:-:S01]  /*d7e0*/  FADD.FTZ R7, R33, R36 ;  /* 0x0000002421077221 */ /* 0x008fc20000010000 */
[----:B------:R-:W-:-:S06]  /*d7f0*/  FFMA.FTZ R49, R127, R42, -R56 ;  /* 0x0000002a7f317223 */ /* 0x000fcc0000010838 */
[----:B------:R-:W3:Y:S01]  /*d800*/  MUFU.EX2 R72, R72 ;  /* 0x0000004800487308 */ /* 0x000ee20000000800 */
[----:B----4-:R-:W-:-:S01]  /*d810*/  FADD.FTZ R27, R47, R44 ;  /* 0x0000002c2f1b7221 */ /* 0x010fc20000010000 */
[----:B0-----:R-:W-:-:S06]  /*d820*/  FADD.FTZ R44, R66, R7 ;  /* 0x00000007422c7221 */ /* 0x001fcc0000010000 */
[----:B------:R-:W0:Y:S08]  /*d830*/  MUFU.EX2 R12, R12 ;  /* 0x0000000c000c7308 */ /* 0x000e300000000800 */
[----:B------:R-:W4:Y:S01]  /*d840*/  MUFU.EX2 R0, R123 ;  /* 0x0000007b00007308 */ /* 0x000f220000000800 */
[----:B-----5:R-:W-:-:S01]  /*d850*/  FADD.FTZ R48, R24, R27 ;  /* 0x0000001b18307221 */ /* 0x020fc20000010000 */
[----:B------:R-:W-:-:S06]  /*d860*/  F2FP.SATFINITE.E4M3.F32.PACK_AB_MERGE_C R148, R4, R3, R148 ;  /* 0x000000030494723e */ /* 0x000fcc0004807094 */
[----:B------:R-:W5:Y:S01]  /*d870*/  MUFU.EX2 R51, R51 ;  /* 0x0000003300337308 */ /* 0x000f620000000800 */
[----:B------:R-:W-:-:S01]  /*d880*/  FADD.FTZ R3, R45, R44 ;  /* 0x0000002c2d037221 */ /* 0x000fc20000010000 */
[----:B-1----:R-:W-:Y:S01]  /*d890*/  F2FP.SATFINITE.E4M3.F32.PACK_AB_MERGE_C R140, R87, R24, RZ ;  /* 0x00000018578c723e */ /* 0x002fe200048070ff */
[----:B------:R-:W-:-:S05]  /*d8a0*/  FFMA.FTZ R131, R131, R42, -R56 ;  /* 0x0000002a83837223 */ /* 0x000fca0000010838 */
[----:B------:R-:W1:Y:S01]  /*d8b0*/  MUFU.EX2 R26, R26 ;  /* 0x0000001a001a7308 */ /* 0x000e620000000800 */
[----:B------:R-:W-:-:S01]  /*d8c0*/  FADD.FTZ R87, R87, R48 ;  /* 0x0000003057577221 */ /* 0x000fc20000010000 */
[----:B---3--:R-:W-:-:S06]  /*d8d0*/  FADD.FTZ R3, R72, R3 ;  /* 0x0000000348037221 */ /* 0x008fcc0000010000 */
[----:B------:R-:W3:Y:S01]  /*d8e0*/  MUFU.EX2 R49, R49 ;  /* 0x0000003100317308 */ /* 0x000ee20000000800 */
[----:B------:R-:W-:-:S01]  /*d8f0*/  FFMA.FTZ R53, R43, R42, -R56 ;  /* 0x0000002a2b357223 */ /* 0x000fc20000010838 */
[----:B------:R-:W-:-:S06]  /*d900*/  FFMA.FTZ R65, R65, R42, -R56 ;  /* 0x0000002a41417223 */ /* 0x000fcc0000010838 */
[----:B------:R-:W2:Y:S01]  /*d910*/  MUFU.EX2 R55, R55 ;  /* 0x0000003700377308 */ /* 0x000ea20000000800 */
[----:B0-----:R-:W-:-:S01]  /*d920*/  FADD.FTZ R4, R12, R87 ;  /* 0x000000570c047221 */ /* 0x001fc20000010000 */
[----:B----4-:R-:W-:-:S06]  /*d930*/  FADD.FTZ R24, R0, R3 ;  /* 0x0000000300187221 */ /* 0x010fcc0000010000 */
[----:B------:R-:W0:Y:S01]  /*d940*/  MUFU.EX2 R74, R74 ;  /* 0x0000004a004a7308 */ /* 0x000e220000000800 */
[----:B------:R-:W-:-:S01]  /*d950*/  FFMA.FTZ R73, R73, R42, -R56 ;  /* 0x0000002a49497223 */ /* 0x000fc20000010838 */
[----:B-----5:R-:W-:-:S06]  /*d960*/  FADD.FTZ R3, R51, R4 ;  /* 0x0000000433037221 */ /* 0x020fcc0000010000 */
[----:B------:R-:W-:Y:S01]  /*d970*/  MUFU.EX2 R30, R30 ;  /* 0x0000001e001e7308 */ /* 0x000fe20000000800 */
[----:B------:R-:W-:-:S07]  /*d980*/  FADD.FTZ R24, R37, R24 ;  /* 0x0000001825187221 */ /* 0x000fce0000010000 */
[----:B------:R-:W4:Y:S08]  /*d990*/  MUFU.EX2 R63, R63 ;  /* 0x0000003f003f7308 */ /* 0x000f300000000800 */
[----:B------:R-:W5:Y:S01]  /*d9a0*/  MUFU.EX2 R28, R28 ;  /* 0x0000001c001c7308 */ /* 0x000f620000000800 */
[----:B------:R-:W-:-:S07]  /*d9b0*/  F2FP.SATFINITE.E4M3.F32.PACK_AB_MERGE_C R150, R34, R11, R150 ;  /* 0x0000000b2296723e */ /* 0x000fce0004807096 */
[----:B------:R-:W5:Y:S01]  /*d9c0*/  MUFU.EX2 R43, R131 ;  /* 0x00000083002b7308 */ /* 0x000f620000000800 */
[----:B-1----:R-:W-:-:S07]  /*d9d0*/  FADD.FTZ R34, R26, R3 ;  /* 0x000000031a227221 */ /* 0x002fce0000010000 */
[----:B------:R-:W1:Y:S01]  /*d9e0*/  MUFU.EX2 R59, R59 ;  /* 0x0000003b003b7308 */ /* 0x000e620000000800 */
[----:B---3--:R-:W-:-:S01]  /*d9f0*/  FADD.FTZ R3, R49, R24 ;  /* 0x0000001831037221 */ /* 0x008fc20000010000 */
[----:B------:R-:W-:-:S06]  /*da00*/  FFMA.FTZ R77, R77, R42, -R56 ;  /* 0x0000002a4d4d7223 */ /* 0x000fcc0000010838 */
[----:B------:R-:W3:Y:S01]  /*da10*/  MUFU.EX2 R32, R65 ;  /* 0x0000004100207308 */ /* 0x000ee20000000800 */
[C---:B--2---:R-:W-:Y:S01]  /*da20*/  F2FP.SATFINITE.E4M3.F32.PACK_AB_MERGE_C R142, R55.reuse, R26, RZ ;  /* 0x0000001a378e723e */ /* 0x044fe200048070ff */
[----:B------:R-:W-:Y:S01]  /*da30*/  FADD.FTZ R55, R55, R34 ;  /* 0x0000002237377221 */ /* 0x000fe20000010000 */
[----:B0-----:R-:W-:-:S05]  /*da40*/  F2FP.SATFINITE.E4M3.F32.PACK_AB_MERGE_C R143, R74, R49, RZ ;  /* 0x000000314a8f723e */ /* 0x001fca00048070ff */
[----:B------:R-:W0:Y:S01]  /*da50*/  MUFU.EX2 R73, R73 ;  /* 0x0000004900497308 */ /* 0x000e220000000800 */
[----:B------:R-:W-:-:S01]  /*da60*/  FADD.FTZ R74, R74, R3 ;  /* 0x000000034a4a7221 */ /* 0x000fc20000010000 */
[----:B------:R-:W-:Y:S01]  /*da70*/  F2FP.SATFINITE.E4M3.F32.PACK_AB_MERGE_C R140, R47, R10, R140 ;  /* 0x0000000a2f8c723e */ /* 0x000fe2000480708c */
[----:B------:R-:W-:-:S01]  /*da80*/  FFMA.FTZ R79, R79, R42, -R56 ;  /* 0x0000002a4f4f7223 */ /* 0x000fc20000010838 */
[----:B----4-:R-:W-:-:S04]  /*da90*/  F2FP.SATFINITE.E4M3.F32.PACK_AB_MERGE_C R144, R63, R30, RZ ;  /* 0x0000001e3f90723e */ /* 0x010fc800048070ff */
[----:B------:R-:W2:Y:S01]  /*daa0*/  MUFU.EX2 R36, R53 ;  /* 0x0000003500247308 */ /* 0x000ea20000000800 */
[----:B------:R-:W-:Y:S01]  /*dab0*/  F2FP.SATFINITE.E4M3.F32.PACK_AB_MERGE_C R149, R71, R60, RZ ;  /* 0x0000003c4795723e */ /* 0x000fe200048070ff */
[----:B-----5:R-:W-:Y:S01]  /*dac0*/  FADD.FTZ R10, R28, R55 ;  /* 0x000000371c0a7221 */ /* 0x020fe20000010000 */
[----:B------:R-:W-:-:S01]  /*dad0*/  FFMA.FTZ R83, R83, R42, -R56 ;  /* 0x0000002a53537223 */ /* 0x000fc20000010838 */
[----:B------:R-:W-:-:S04]  /*dae0*/  FADD.FTZ R3, R43, R74 ;  /* 0x0000004a2b037221 */ /* 0x000fc80000010000 */
[----:B------:R-:W-:Y:S01]  /*daf0*/  MUFU.EX2 R52, R52 ;  /* 0x0000003400347308 */ /* 0x000fe20000000800 */
[----:B------:R-:W-:-:S01]  /*db00*/  FFMA.FTZ R56, R85, R42, -R56 ;  /* 0x0000002a55387223 */ /* 0x000fc20000010838 */
[----:B-1----:R-:W-:-:S06]  /*db10*/  F2FP.SATFINITE.E4M3.F32.PACK_AB_MERGE_C R144, R59, R28, R144 ;  /* 0x0000001c3b90723e */ /* 0x002fcc0004807090 */
[----:B------:R-:W1:Y:S01]  /*db20*/  MUFU.EX2 R69, R69 ;  /* 0x0000004500457308 */ /* 0x000e620000000800 */
[----:B------:R-:W-:Y:S01]  /*db30*/  F2FP.SATFINITE.E4M3.F32.PACK_AB_MERGE_C R151, R81, R64, RZ ;  /* 0x000000405197723e */ /* 0x000fe200048070ff */
[----:B------:R-:W-:Y:S01]  /*db40*/  FADD.FTZ R59, R59, R10 ;  /* 0x0000000a3b3b7221 */ /* 0x000fe20000010000 */
[----:B------:R-:W-:-:S05]  /*db50*/  F2FP.SATFINITE.E4M3.F32.PACK_AB_MERGE_C R149, R6, R5, R149 ;  /* 0x000000050695723e */ /* 0x000fca0004807095 */
[----:B------:R-:W4:Y:S01]  /*db60*/  MUFU.EX2 R50, R50 ;  /* 0x0000003200327308 */ /* 0x000f220000000800 */
[----:B---3--:R-:W-:-:S07]  /*db70*/  FADD.FTZ R6, R32, R3 ;  /* 0x0000000320067221 */ /* 0x008fce0000010000 */
[----:B------:R-:W3:Y:S01]  /*db80*/  MUFU.EX2 R77, R77 ;  /* 0x0000004d004d7308 */ /* 0x000ee20000000800 */
[----:B------:R-:W-:-:S01]  /*db90*/  FADD.FTZ R30, R30, R59 ;  /* 0x0000003b1e1e7221 */ /* 0x000fc20000010000 */
[----:B------:R-:W-:-:S06]  /*dba0*/  F2FP.SATFINITE.E4M3.F32.PACK_AB_MERGE_C R151, R9, R8, R151 ;  /* 0x000000080997723e */ /* 0x000fcc0004807097 */
[----:B------:R-:W5:Y:S01]  /*dbb0*/  MUFU.EX2 R67, R67 ;  /* 0x0000004300437308 */ /* 0x000f620000000800 */
[----:B0-----:R-:W-:-:S01]  /*dbc0*/  FADD.FTZ R3, R73, R6 ;  /* 0x0000000649037221 */ /* 0x001fc20000010000 */
[----:B------:R-:W-:-:S06]  /*dbd0*/  VIADD R8, R90, 0xfffffffe ;  /* 0xfffffffe5a087836 */ /* 0x000fcc0000000000 */
[----:B------:R-:W0:Y:S01]  /*dbe0*/  MUFU.EX2 R4, R79 ;  /* 0x0000004f00047308 */ /* 0x000e220000000800 */
[----:B------:R-:W-:-:S01]  /*dbf0*/  FADD.FTZ R63, R63, R30 ;  /* 0x0000001e3f3f7221 */ /* 0x000fc20000010000 */
[C---:B--2---:R-:W-:Y:S01]  /*dc00*/  F2FP.SATFINITE.E4M3.F32.PACK_AB_MERGE_C R145, R36.reuse, R73, RZ ;  /* 0x000000492491723e */ /* 0x044fe200048070ff */
[----:B------:R-:W-:-:S05]  /*dc10*/  FADD.FTZ R36, R36, R3 ;  /* 0x0000000324247221 */ /* 0x000fca0000010000 */
[----:B------:R-:W2:Y:S01]  /*dc20*/  MUFU.EX2 R83, R83 ;  /* 0x0000005300537308 */ /* 0x000ea20000000800 */
[----:B------:R-:W-:-:S07]  /*dc30*/  ISETP.GE.AND P1, PT, R8, R80, PT ;  /* 0x000000500800720c */ /* 0x000fce0003f26270 */
[----:B------:R-:W2:Y:S01]  /*dc40*/  MUFU.EX2 R56, R56 ;  /* 0x0000003800387308 */ /* 0x000ea20000000800 */
[----:B-1----:R-:W-:Y:S01]  /*dc50*/  F2FP.SATFINITE.E4M3.F32.PACK_AB_MERGE_C R146, R69, R52, RZ ;  /* 0x000000344592723e */ /* 0x002fe200048070ff */
[----:B----4-:R-:W-:Y:S01]  /*dc60*/  FADD.FTZ R6, R50, R63 ;  /* 0x0000003f32067221 */ /* 0x010fe20000010000 */
[----:B---3--:R-:W-:-:S02]  /*dc70*/  FADD.FTZ R3, R77, R36 ;  /* 0x000000244d037221 */ /* 0x008fc40000010000 */
[C---:B-----5:R-:W-:Y:S01]  /*dc80*/  F2FP.SATFINITE.E4M3.F32.PACK_AB_MERGE_C R146, R67.reuse, R50, R146 ;  /* 0x000000324392723e */ /* 0x060fe20004807092 */
[----:B------:R-:W-:-:S01]  /*dc90*/  FADD.FTZ R67, R67, R6 ;  /* 0x0000000643437221 */ /* 0x000fc20000010000 */
[----:B0-----:R-:W-:Y:S01]  /*dca0*/  FADD.FTZ R6, R4, R3 ;  /* 0x0000000304067221 */ /* 0x001fe20000010000 */
[----:B------:R-:W-:Y:S01]  /*dcb0*/  F2FP.SATFINITE.E4M3.F32.PACK_AB_MERGE_C R143, R37, R0, R143 ;  /* 0x00000000258f723e */ /* 0x000fe2000480708f */
[----:B------:R-:W-:Y:S01]  /*dcc0*/  BSSY B0, `(.L_x_451) ;  /* 0x00002bc000007945 */ /* 0x000fe20003800000 */
[----:B------:R-:W-:Y:S01]  /*dcd0*/  F2FP.SATFINITE.E4M3.F32.PACK_AB_MERGE_C R137, R91, R68, RZ ;  /* 0x000000445b89723e */ /* 0x000fe200048070ff */
[----:B------:R-:W-:Y:S01]  /*dce0*/  FADD.FTZ R0, R52, R67 ;  /* 0x0000004334007221 */ /* 0x000fe20000010000 */
[----:B------:R-:W-:Y:S01]  /*dcf0*/  F2FP.SATFINITE.E4M3.F32.PACK_AB_MERGE_C R139, R70, R41, RZ ;  /* 0x00000029468b723e */ /* 0x000fe200048070ff */
[----:B--2---:R-:W-:Y:S01]  /*dd00*/  FADD.FTZ R3, R83, R6 ;  /* 0x0000000653037221 */ /* 0x004fe20000010000 */
[----:B------:R-:W-:-:S02]  /*dd10*/  F2FP.SATFINITE.E4M3.F32.PACK_AB_MERGE_C R141, R72, R45, RZ ;  /* 0x0000002d488d723e */ /* 0x000fc400048070ff */
[----:B------:R-:W-:Y:S01]  /*dd20*/  F2FP.SATFINITE.E4M3.F32.PACK_AB_MERGE_C R147, R56, R83, RZ ;  /* 0x000000533893723e */ /* 0x000fe200048070ff */
[----:B------:R-:W-:-:S01]  /*dd30*/  FADD.FTZ R0, R69, R0 ;  /* 0x0000000045007221 */ /* 0x000fc20000010000 */
[----:B------:R-:W-:Y:S01]  /*dd40*/  F2FP.SATFINITE.E4M3.F32.PACK_AB_MERGE_C R136, R31, R40, R136 ;  /* 0x000000281f88723e */ /* 0x000fe20004807088 */
[----:B------:R-:W-:-:S01]  /*dd50*/  FADD.FTZ R3, R56, R3 ;  /* 0x0000000338037221 */ /* 0x000fc20000010000 */
[----:B------:R-:W-:Y:S01]  /*dd60*/  F2FP.SATFINITE.E4M3.F32.PACK_AB_MERGE_C R138, R39, R46, R138 ;  /* 0x0000002e278a723e */ /* 0x000fe2000480708a */
[--C-:B------:R-:W-:Y:S01]  /*dd70*/  IMAD.MOV.U32 R88, RZ, RZ, R89.reuse ;  /* 0x000000ffff587224 */ /* 0x100fe200078e0059 */
[----:B------:R-:W-:Y:S01]  /*dd80*/  F2FP.SATFINITE.E4M3.F32.PACK_AB_MERGE_C R142, R51, R12, R142 ;  /* 0x0000000c338e723e */ /* 0x000fe2000480708e */
[----:B------:R-:W-:Y:S01]  /*dd90*/  IMAD.MOV.U32 R91, RZ, RZ, R89 ;  /* 0x000000ffff5b7224 */ /* 0x000fe200078e0059 */
        /* <DEDUP_REMOVED lines=9> */
[--C-:B------:R-:W-:Y:S01]  /*de30*/  IMAD.MOV.U32 R94, RZ, RZ, R89.reuse ;  /* 0x000000ffff5e7224 */ /* 0x100fe200078e0059 */
[-C--:B------:R-:W-:Y:S01]  /*de40*/  MOV R96, R89.reuse ;  /* 0x0000005900607202 */ /* 0x080fe20000000f00 */
[--C-:B------:R-:W-:Y:S01]  /*de50*/  IMAD.MOV.U32 R97, RZ, RZ, R89.reuse ;  /* 0x000000ffff617224 */ /* 0x100fe200078e0059 */
[-C--:B------:R-:W-:Y:S01]  /*de60*/  MOV R106, R89.reuse ;  /* 0x00000059006a7202 */ /* 0x080fe20000000f00 */
[--C-:B------:R-:W-:Y:S01]  /*de70*/  IMAD.MOV.U32 R99, RZ, RZ, R89.reuse ;  /* 0x000000ffff637224 */ /* 0x100fe200078e0059 */
[-C--:B------:R-:W-:Y:S01]  /*de80*/  MOV R116, R89.reuse ;  /* 0x0000005900747202 */ /* 0x080fe20000000f00 */
[--C-:B------:R-:W-:Y:S01]  /*de90*/  IMAD.MOV.U32 R98, RZ, RZ, R89.reuse ;  /* 0x000000ffff627224 */ /* 0x100fe200078e0059 */
[----:B------:R-:W-:Y:S01]  /*dea0*/  MOV R126, R89 ;  /* 0x00000059007e7202 */ /* 0x000fe20000000f00 */
[----:B------:R-:W-:-:S02]  /*deb0*/  IMAD.MOV.U32 R101, RZ, RZ, R89 ;  /* 0x000000ffff657224 */ /* 0x000fc400078e0059 */
[--C-:B------:R-:W-:Y:S02]  /*dec0*/  IMAD.MOV.U32 R100, RZ, RZ, R89.reuse ;  /* 0x000000ffff647224 */ /* 0x100fe400078e0059 */
[--C-:B------:R-:W-:Y:S02]  /*ded0*/  IMAD.MOV.U32 R103, RZ, RZ, R89.reuse ;  /* 0x000000ffff677224 */ /* 0x100fe400078e0059 */
[--C-:B------:R-:W-:Y:S02]  /*dee0*/  IMAD.MOV.U32 R102, RZ, RZ, R89.reuse ;  /* 0x000000ffff667224 */ /* 0x100fe400078e0059 */
[--C-:B------:R-:W-:Y:S02]  /*def0*/  IMAD.MOV.U32 R105, RZ, RZ, R89.reuse ;  /* 0x000000ffff697224 */ /* 0x100fe400078e0059 */
[--C-:B------:R-:W-:Y:S02]  /*df00*/  IMAD.MOV.U32 R104, RZ, RZ, R89.reuse ;  /* 0x000000ffff687224 */ /* 0x100fe400078e0059 */
        /* <DEDUP_REMOVED lines=26> */
[----:B------:R-:W-:Y:S01]  /*e0b0*/  IMAD.MOV.U32 R134, RZ, RZ, R89 ;  /* 0x000000ffff867224 */ /* 0x000fe200078e0059 */
[----:B------:R-:W-:Y:S06]  /*e0c0*/  @!P1 BRA `(.L_x_452) ;  /* 0x0000002400ec9947 */ /* 0x000fec0003800000 */
[----:B------:R0:W5:Y:S01]  /*e0d0*/  LDL.LU R5, [R1+0x4] ;  /* 0x0000040001057983 */ /* 0x0001620000300800 */
[----:B------:R-:W-:Y:S01]  /*e0e0*/  IMAD.MOV.U32 R9, RZ, RZ, R54 ;  /* 0x000000ffff097224 */ /* 0x000fe200078e0036 */
[----:B------:R-:W-:Y:S01]  /*e0f0*/  MOV R10, R38 ;  /* 0x00000026000a7202 */ /* 0x000fe20000000f00 */
[----:B------:R-:W-:Y:S01]  /*e100*/  IMAD.MOV.U32 R4, RZ, RZ, R156 ;  /* 0x000000ffff047224 */ /* 0x000fe200078e009c */
        /* <DEDUP_REMOVED lines=23> */
[----:B0-----:R-:W-:-:S07]  /*e280*/  CS2R R88, SRZ ;  /* 0x0000000000587805 */ /* 0x001fce000001ff00 */
.L_x_465:
[----:B------:R-:W-:-:S04]  /*e290*/  ISETP.NE.AND P1, PT, R4, 0x1, PT ;  /* 0x000000010400780c */ /* 0x000fc80003f25270 */
[----:B------:R-:W-:-:S04]  /*e2a0*/  SEL R6, RZ, 0x1, P1 ;  /* 0x00000001ff067807 */ /* 0x000fc80000800000 */
[----:B-----5:R-:W-:-:S05]  /*e2b0*/  LOP3.LUT R7, R5, R6, RZ, 0x3c, !PT ;  /* 0x0000000605077212 */ /* 0x020fca00078e3cff */
[----:B------:R0:W-:Y:S01]  /*e2c0*/  STL [R1+0x4], R7 ;  /* 0x0000040701007387 */ /* 0x0001e20000100800 */
[----:B------:R-:W-:Y:S05]  /*e2d0*/  @!P0 BRA `(.L_x_453) ;  /* 0x0000000000048947 */ /* 0x000fea0003800000 */
[----:B------:R-:W-:Y:S01]  /*e2e0*/  BPT.TRAP 0x1 ;  /* 0x000000040000795c */ /* 0x000fe20000300000 */
.L_x_453:
[----:B------:R-:W-:Y:S01]  /*e2f0*/  VIADD R156, R4, 0x1 ;  /* 0x00000001049c7836 */ /* 0x000fe20000000000 */
[----:B------:R-:W-:-:S04]  /*e300*/  SHF.L.U32 R6, R7, 0x1f, RZ ;  /* 0x0000001f07067819 */ /* 0x000fc800000006ff */
[----:B------:R-:W-:-:S04]  /*e310*/  ISETP.NE.AND P1, PT, R156, 0x2, PT ;  /* 0x000000029c00780c */ /* 0x000fc80003f25270 */
[----:B------:R-:W-:-:S05]  /*e320*/  SEL R156, R156, RZ, P1 ;  /* 0x000000ff9c9c7207 */ /* 0x000fca0000800000 */
[----:B------:R-:W-:-:S04]  /*e330*/  IMAD R11, R156, 0x8, R18 ;  /* 0x000000089c0b7824 */ /* 0x000fc800078e0212 */
[----:B------:R1:W2:Y:S01]  /*e340*/  SYNCS.PHASECHK.TRANS64.TRYWAIT P1, [R11+URZ+0x19c30], R6 ;  /* 0x019c30060b0075a7 */ /* 0x0002a2000802017f */
[----:B------:R-:W-:Y:S05]  /*e350*/  @!P0 BRA `(.L_x_454) ;  /* 0x0000000000048947 */ /* 0x000fea0003800000 */
[----:B------:R-:W-:Y:S01]  /*e360*/  BPT.TRAP 0x1 ;  /* 0x000000040000795c */ /* 0x000fe20000300000 */
.L_x_454:
[----:B------:R-:W-:Y:S01]  /*e370*/  BSSY B1, `(.L_x_455) ;  /* 0x0000006000017945 */ /* 0x000fe20003800000 */
[----:B------:R-:W-:Y:S02]  /*e380*/  IMAD R24, R156, 0x300, R13 ;  /* 0x000003009c187824 */ /* 0x000fe400078e020d */
[----:B------:R-:W-:Y:S01]  /*e390*/  IMAD.MOV.U32 R25, RZ, RZ, -0x3ffffff0 ;  /* 0xc0000010ff197424 */ /* 0x000fe200078e00ff */
[----:B--2---:R-:W-:Y:S06]  /*e3a0*/  @P1 BRA `(.L_x_456) ;  /* 0x0000000000081947 */ /* 0x004fec0003800000 */
[----:B------:R-:W2:Y:S02]  /*e3b0*/  SYNCS.PHASECHK.TRANS64.TRYWAIT P1, [R11+URZ+0x19c30], R6 ;  /* 0x019c30060b0075a7 */ /* 0x000ea4000802017f */
[----:B--2---:R-:W-:Y:S05]  /*e3c0*/  @!P1 BRA `(.L_x_457) ;  /* 0x000000e000209947 */ /* 0x004fea0003800000 */
.L_x_456:
[----:B------:R-:W-:Y:S05]  /*e3d0*/  BSYNC B1 ;  /* 0x0000000000017941 */ /* 0x000fea0003800000 */
.L_x_455:
[C---:B-12---:R-:W-:Y:S01]  /*e3e0*/  VIADD R6, R24.reuse, 0x100 ;  /* 0x0000010018067836 */ /* 0x046fe20000000000 */
[C---:B------:R-:W-:Y:S01]  /*e3f0*/  R2UR UR6, R24.reuse ;  /* 0x00000000180672ca */ /* 0x040fe200000e0000 */
[----:B0-----:R-:W-:Y:S01]  /*e400*/  IMAD.MOV.U32 R7, RZ, RZ, -0x3ffffff0 ;  /* 0xc0000010ff077424 */ /* 0x001fe200078e00ff */
[----:B------:R-:W-:Y:S01]  /*e410*/  R2UR UR7, R25 ;  /* 0x00000000190772ca */ /* 0x000fe200000e0000 */
[----:B------:R-:W-:Y:S01]  /*e420*/  VIADD R24, R24, 0x200 ;  /* 0x0000020018187836 */ /* 0x000fe20000000000 */
[----:B------:R-:W-:Y:S02]  /*e430*/  R2UR UR10, R6 ;  /* 0x00000000060a72ca */ /* 0x000fe400000e0000 */
[----:B------:R-:W-:Y:S02]  /*e440*/  R2UR UR11, R7 ;  /* 0x00000000070b72ca */ /* 0x000fe400000e0000 */
[----:B------:R-:W2:Y:S01]  /*e450*/  LDL.64 R6, [R1+0x10] ;  /* 0x0000100001067983 */ /* 0x000ea20000100a00 */
[----:B------:R-:W-:Y:S01]  /*e460*/  R2UR UR4, R14 ;  /* 0x000000000e0472ca */ /* 0x000fe200000e0000 */
[----:B------:R-:W-:Y:S01]  /*e470*/  IMAD.MOV.U32 R25, RZ, RZ, -0x3ffffff0 ;  /* 0xc0000010ff197424 */ /* 0x000fe200078e00ff */
[----:B------:R-:W-:-:S02]  /*e480*/  R2UR UR5, R15 ;  /* 0x000000000f0572ca */ /* 0x000fc400000e0000 */
[----:B------:R-:W-:Y:S02]  /*e490*/  R2UR UR14, R24 ;  /* 0x00000000180e72ca */ /* 0x000fe400000e0000 */
[----:B------:R-:W-:Y:S02]  /*e4a0*/  R2UR UR15, R25 ;  /* 0x00000000190f72ca */ /* 0x000fe400000e0000 */
[----:B------:R-:W-:-:S07]  /*e4b0*/  WARPGROUP.ARRIVE ;  /* 0x00000000000079c5 */ /* 0x000fce0000000000 */
[----:B------:R-:W-:Y:S01]  /*e4c0*/  QGMMA.64x128x32.F32.E4M3.E4M3 R24, gdesc[UR4], RZ, !UPT, gsb0 ;  /* 0x01e00000041879f3 */ /* 0x000fe2000c0008ff */
[----:B------:R-:W-:Y:S02]  /*e4d0*/  R2UR UR12, R20 ;  /* 0x00000000140c72ca */ /* 0x000fe400000e0000 */
[----:B------:R-:W-:Y:S01]  /*e4e0*/  R2UR UR13, R21 ;  /* 0x00000000150d72ca */ /* 0x000fe200000e0000 */
[----:B------:R-:W-:Y:S02]  /*e4f0*/  WARPGROUP.DEPBAR.LE gsb0, 0x0 ;  /* 0x00008000000079c5 */ /* 0x000fe40000010000 */
[----:B------:R-:W-:Y:S01]  /*e500*/  WARPGROUP.ARRIVE ;  /* 0x00000000000079c5 */ /* 0x000fe20000000000 */
[----:B--2---:R-:W-:Y:S02]  /*e510*/  R2UR UR8, R6 ;  /* 0x00000000060872ca */ /* 0x004fe400000e0000 */
[----:B------:R-:W-:-:S13]  /*e520*/  R2UR UR9, R7 ;  /* 0x00000000070972ca */ /* 0x000fda00000e0000 */
[----:B------:R-:W-:Y:S03]  /*e530*/  QGMMA.64x128x32.F32.E4M3.E4M3 R24, gdesc[UR8], R24, gsb0 ;  /* 0x01e00000081879f3 */ /* 0x000fe60008000818 */
[----:B------:R-:W-:Y:S02]  /*e540*/  WARPGROUP.DEPBAR.LE gsb0, 0x0 ;  /* 0x00008000000079c5 */ /* 0x000fe40000010000 */
[----:B------:R-:W-:-:S07]  /*e550*/  WARPGROUP.ARRIVE ;  /* 0x00000000000079c5 */ /* 0x000fce0000000000 */
[----:B------:R-:W-:Y:S03]  /*e560*/  QGMMA.64x128x32.F32.E4M3.E4M3 R24, gdesc[UR12], R24, gsb0 ;  /* 0x01e000000c1879f3 */ /* 0x000fe60008000818 */
[----:B------:R-:W-:Y:S02]  /*e570*/  WARPGROUP.DEPBAR.LE gsb0, 0x0 ;  /* 0x00008000000079c5 */ /* 0x000fe40000010000 */
[----:B------:R-:W-:Y:S05]  /*e580*/  @!P0 BRA `(.L_x_458) ;  /* 0x0000000000048947 */ /* 0x000fea0003800000 */
[----:B------:R-:W-:Y:S01]  /*e590*/  BPT.TRAP 0x1 ;  /* 0x000000040000795c */ /* 0x000fe20000300000 */
.L_x_458:
[----:B------:R-:W-:Y:S01]  /*e5a0*/  SHF.L.U32 R5, R5, 0x1f, RZ ;  /* 0x0000001f05057819 */ /* 0x000fe200000006ff */
[----:B------:R-:W-:-:S04]  /*e5b0*/  IMAD R12, R4, 0x8, R18 ;  /* 0x00000008040c7824 */ /* 0x000fc800078e0212 */
[----:B------:R0:W1:Y:S01]  /*e5c0*/  SYNCS.PHASECHK.TRANS64.TRYWAIT P1, [R12+URZ+0x19c50], R5 ;  /* 0x019c50050c0075a7 */ /* 0x000062000802017f */
[----:B------:R-:W-:Y:S05]  /*e5d0*/  @!P0 BRA `(.L_x_459) ;  /* 0x0000000000048947 */ /* 0x000fea0003800000 */
[----:B------:R-:W-:Y:S01]  /*e5e0*/  BPT.TRAP 0x1 ;  /* 0x000000040000795c */ /* 0x000fe20000300000 */
.L_x_459:
[----:B------:R-:W-:Y:S04]  /*e5f0*/  BSSY B1, `(.L_x_460) ;  /* 0x0000004000017945 */ /* 0x000fe80003800000 */
[----:B-1----:R-:W-:Y:S05]  /*e600*/  @P1 BRA `(.L_x_461) ;  /* 0x0000000000081947 */ /* 0x002fea0003800000 */
[----:B------:R-:W1:Y:S02]  /*e610*/  SYNCS.PHASECHK.TRANS64.TRYWAIT P1, [R12+URZ+0x19c50], R5 ;  /* 0x019c50050c0075a7 */ /* 0x000e64000802017f */
[----:B-1----:R-:W-:Y:S05]  /*e620*/  @!P1 BRA `(.L_x_462) ;  /* 0x000000dc009c9947 */ /* 0x002fea0003800000 */
.L_x_461:
[----:B------:R-:W-:Y:S05]  /*e630*/  BSYNC B1 ;  /* 0x0000000000017941 */ /* 0x000fea0003800000 */
.L_x_460:
[----:B01----:R-:W-:Y:S01]  /*e640*/  IADD3 R5, R18, 0x3000, RZ ;  /* 0x0000300012057810 */ /* 0x003fe20007ffe0ff */
[----:B------:R-:W-:Y:S01]  /*e650*/  WARPGROUP.ARRIVE ;  /* 0x00000000000079c5 */ /* 0x000fe20000000000 */
[----:B------:R-:W-:Y:S02]  /*e660*/  IMAD.MOV.U32 R7, RZ, RZ, 0x40000040 ;  /* 0x40000040ff077424 */ /* 0x000fe400078e00ff */
[----:B------:R-:W-:-:S04]  /*e670*/  SHF.R.U32.HI R5, RZ, 0x4, R5 ;  /* 0x00000004ff057819 */ /* 0x000fc80000011605 */
[----:B------:R-:W-:-:S04]  /*e680*/  LOP3.LUT R5, R5, 0x3fff, RZ, 0xc0, !PT ;  /* 0x00003fff05057812 */ /* 0x000fc800078ec0ff */
[----:B------:R-:W-:-:S05]  /*e690*/  LOP3.LUT R5, R5, 0x10000, RZ, 0xfc, !PT ;  /* 0x0001000005057812 */ /* 0x000fca00078efcff */
[----:B------:R-:W-:Y:S02]  /*e6a0*/  IMAD R4, R4, 0x300, R5 ;  /* 0x0000030004047824 */ /* 0x000fe400078e0205 */
[----:B------:R-:W-:Y:S02]  /*e6b0*/  IMAD.MOV.U32 R5, RZ, RZ, 0x40000040 ;  /* 0x40000040ff057424 */ /* 0x000fe400078e00ff */
[C---:B------:R-:W-:Y:S01]  /*e6c0*/  VIADD R6, R4.reuse, 0x2 ;  /* 0x0000000204067836 */ /* 0x040fe20000000000 */
[----:B------:R-:W-:Y:S02]  /*e6d0*/  R2UR UR6, R4 ;  /* 0x00000000040672ca */ /* 0x000fe400000e0000 */
[----:B------:R-:W-:Y:S01]  /*e6e0*/  R2UR UR7, R5 ;  /* 0x00000000050772ca */ /* 0x000fe200000e0000 */
[----:B------:R-:W-:-:S12]  /*e6f0*/  IMAD.MOV.U32 R5, RZ, RZ, 0x40000040 ;  /* 0x40000040ff057424 */ /* 0x000fd800078e00ff */
[----:B------:R-:W-:Y:S01]  /*e700*/  QGMMA.64x96x32.F32.E4M3.E4M3 R88, R148, gdesc[UR4], R88, gsb0 ;  /* 0x0160000494587df3 */ /* 0x000fe20008000858 */
[----:B------:R-:W-:Y:S01]  /*e710*/  R2UR UR6, R6 ;  /* 0x00000000060672ca */ /* 0x000fe200000e0000 */
[C---:B------:R-:W-:Y:S01]  /*e720*/  VIADD R6, R4.reuse, 0x4 ;  /* 0x0000000404067836 */ /* 0x040fe20000000000 */
[----:B------:R-:W-:Y:S01]  /*e730*/  R2UR UR7, R7 ;  /* 0x00000000070772ca */ /* 0x000fe200000e0000 */
[----:B------:R-:W-:Y:S02]  /*e740*/  IMAD.MOV.U32 R7, RZ, RZ, 0x40000040 ;  /* 0x40000040ff077424 */ /* 0x000fe400078e00ff */
[----:B------:R-:W-:Y:S01]  /*e750*/  VIADD R4, R4, 0x6 ;  /* 0x0000000604047836 */ /* 0x000fe20000000000 */
[----:B------:R-:W-:Y:S02]  /*e760*/  WARPGROUP.DEPBAR.LE gsb0, 0x0 ;  /* 0x00008000000079c5 */ /* 0x000fe40000010000 */
[----:B------:R-:W-:-:S07]  /*e770*/  WARPGROUP.ARRIVE ;  /* 0x00000000000079c5 */ /* 0x000fce0000000000 */
[----:B------:R-:W-:Y:S01]  /*e780*/  QGMMA.64x96x32.F32.E4M3.E4M3 R88, R136, gdesc[UR4], R88, gsb0 ;  /* 0x0160000488587df3 */ /* 0x000fe20008000858 */
[----:B------:R-:W-:Y:S02]  /*e790*/  R2UR UR6, R6 ;  /* 0x00000000060672ca */ /* 0x000fe400000e0000 */
[----:B------:R-:W-:Y:S01]  /*e7a0*/  R2UR UR7, R7 ;  /* 0x00000000070772ca */ /* 0x000fe200000e0000 */
[----:B------:R-:W-:Y:S02]  /*e7b0*/  WARPGROUP.DEPBAR.LE gsb0, 0x0 ;  /* 0x00008000000079c5 */ /* 0x000fe40000010000 */
[----:B------:R-:W-:-:S10]  /*e7c0*/  WARPGROUP.ARRIVE ;  /* 0x00000000000079c5 */ /* 0x000fd40000000000 */
[----:B------:R-:W-:Y:S01]  /*e7d0*/  QGMMA.64x96x32.F32.E4M3.E4M3 R88, R140, gdesc[UR4], R88, gsb0 ;  /* 0x016000048c587df3 */ /* 0x000fe20008000858 */
[----:B------:R-:W-:Y:S02]  /*e7e0*/  R2UR UR6, R4 ;  /* 0x00000000040672ca */ /* 0x000fe400000e0000 */
[----:B------:R-:W-:Y:S01]  /*e7f0*/  R2UR UR7, R5 ;  /* 0x00000000050772ca */ /* 0x000fe200000e0000 */
[----:B------:R-:W-:Y:S02]  /*e800*/  WARPGROUP.DEPBAR.LE gsb0, 0x0 ;  /* 0x00008000000079c5 */ /* 0x000fe40000010000 */
[----:B------:R-:W-:-:S10]  /*e810*/  WARPGROUP.ARRIVE ;  /* 0x00000000000079c5 */ /* 0x000fd40000000000 */
[----:B------:R-:W-:Y:S03]  /*e820*/  QGMMA.64x96x32.F32.E4M3.E4M3 R88, R144, gdesc[UR4], R88, gsb0 ;  /* 0x0160000490587df3 */ /* 0x000fe60008000858 */
[----:B------:R-:W-:Y:S02]  /*e830*/  WARPGROUP.DEPBAR.LE gsb0, 0x0 ;  /* 0x00008000000079c5 */ /* 0x000fe40000010000 */
[----:B------:R-:W-:Y:S05]  /*e840*/  @!P0 BRA `(.L_x_463) ;  /* 0x0000000000048947 */ /* 0x000fea0003800000 */
[----:B------:R-:W-:Y:S01]  /*e850*/  BPT.TRAP 0x1 ;  /* 0x000000040000795c */ /* 0x000fe20000300000 */
.L_x_463:
        /* <DEDUP_REMOVED lines=23> */
[----:B------:R-:W3:Y:S01]  /*e9d0*/  MUFU.TANH R24, R24 ;  /* 0x0000001800187308 */ /* 0x000ee20000002400 */
[----:B0-----:R-:W-:Y:S01]  /*e9e0*/  FMNMX.FTZ R52, R4, R10, !PT ;  /* 0x0000000a04347209 */ /* 0x001fe20007810000 */
[C---:B------:R-:W-:Y:S01]  /*e9f0*/  FMUL.FTZ R31, R2.reuse, R35 ;  /* 0x00000023021f7220 */ /* 0x040fe20000410000 */
[C---:B------:R-:W-:Y:S01]  /*ea00*/  FMUL.FTZ R35, R2.reuse, R41 ;  /* 0x0000002902237220 */ /* 0x040fe20000410000 */
[C---:B------:R-:W-:Y:S01]  /*ea10*/  FMUL.FTZ R41, R2.reuse, R49 ;  /* 0x0000003102297220 */ /* 0x040fe20000410000 */
[----:B------:R-:W-:Y:S01]  /*ea20*/  FMUL.FTZ R57, R2, R57 ;  /* 0x0000003902397220 */ /* 0x000fe20000410000 */
[----:B------:R-:W-:-:S02]  /*ea30*/  VIADD R49, R11, 0x19c40 ;  /* 0x00019c400b317836 */ /* 0x000fc40000000000 */
        /* <DEDUP_REMOVED lines=8> */
[----:B------:R-:W-:Y:S01]  /*eac0*/  FMUL.FTZ R72, R2, R72 ;  /* 0x0000004802487220 */ /* 0x000fe20000410000 */
[----:B------:R-:W1:Y:S01]  /*ead0*/  MUFU.TANH R28, R28 ;  /* 0x0000001c001c7308 */ /* 0x000e620000002400 */
[----:B---3--:R-:W-:Y:S01]  /*eae0*/  FMNMX.FTZ R53, R24, R53, !PT ;  /* 0x0000003518357209 */ /* 0x008fe20007810000 */
[C---:B------:R-:W-:Y:S01]  /*eaf0*/  FMUL.FTZ R73, R2.reuse, R73 ;  /* 0x0000004902497220 */ /* 0x040fe20000410000 */
[C---:B------:R-:W-:Y:S01]  /*eb00*/  FMUL.FTZ R76, R2.reuse, R76 ;  /* 0x0000004c024c7220 */ /* 0x040fe20000410000 */
[C---:B------:R-:W-:Y:S01]  /*eb10*/  FMUL.FTZ R77, R2.reuse, R77 ;  /* 0x0000004d024d7220 */ /* 0x040fe20000410000 */
[C---:B------:R-:W-:Y:S01]  /*eb20*/  FMUL.FTZ R80, R2.reuse, R80 ;  /* 0x0000005002507220 */ /* 0x040fe20000410000 */
[C---:B------:R-:W-:Y:S01]  /*eb30*/  FMUL.FTZ R81, R2.reuse, R81 ;  /* 0x0000005102517220 */ /* 0x040fe20000410000 */
[C---:B------:R-:W-:Y:S01]  /*eb40*/  FMUL.FTZ R84, R2.reuse, R84 ;  /* 0x0000005402547220 */ /* 0x040fe20000410000 */
[----:B------:R-:W3:Y:S01]  /*eb50*/  MUFU.TANH R29, R29 ;  /* 0x0000001d001d7308 */ /* 0x000ee20000002400 */
        /* <DEDUP_REMOVED lines=27> */
[----:B------:R-:W-:-:S04]  /*ed10*/  FMUL.FTZ R83, R2, R83 ;  /* 0x0000005302537220 */ /* 0x000fc80000410000 */
[----:B------:R-:W5:Y:S08]  /*ed20*/  MUFU.TANH R35, R35 ;  /* 0x0000002300237308 */ /* 0x000f700000002400 */
[----:B------:R3:W-:Y:S08]  /*ed30*/  MUFU.TANH R11, R57 ;  /* 0x00000039000b7308 */ /* 0x0007f00000002400 */
[----:B------:R-:W5:Y:S01]  /*ed40*/  MUFU.TANH R36, R36 ;  /* 0x0000002400247308 */ /* 0x000f620000002400 */
[----:B---3--:R-:W-:-:S04]  /*ed50*/  FMNMX.FTZ R57, R29, R56, !PT ;  /* 0x000000381d397209 */ /* 0x008fc80007810000 */
[----:B0-----:R-:W-:-:S03]  /*ed60*/  FMNMX.FTZ R57, R32, R57, !PT ;  /* 0x0000003920397209 */ /* 0x001fc60007810000 */
[----:B------:R-:W0:Y:S08]  /*ed70*/  MUFU.TANH R37, R37 ;  /* 0x0000002500257308 */ /* 0x000e300000002400 */
[----:B------:R-:W3:Y:S08]  /*ed80*/  MUFU.TANH R40, R40 ;  /* 0x0000002800287308 */ /* 0x000ef00000002400 */
[----:B------:R-:W3:Y:S08]  /*ed90*/  MUFU.TANH R41, R41 ;  /* 0x0000002900297308 */ /* 0x000ef00000002400 */
[----:B------:R-:W-:Y:S08]  /*eda0*/  MUFU.TANH R52, R61 ;  /* 0x0000003d00347308 */ /* 0x000ff00000002400 */
[----:B------:R-:W3:Y:S08]  /*edb0*/  MUFU.TANH R44, R44 ;  /* 0x0000002c002c7308 */ /* 0x000ef00000002400 */
[----:B------:R-:W3:Y:S08]  /*edc0*/  MUFU.TANH R45, R45 ;  /* 0x0000002d002d7308 */ /* 0x000ef00000002400 */
[----:B------:R-:W-:Y:S08]  /*edd0*/  MUFU.TANH R53, R64 ;  /* 0x0000004000357308 */ /* 0x000ff00000002400 */
[----:B------:R-:W3:Y:S08]  /*ede0*/  MUFU.TANH R48, R48 ;  /* 0x0000003000307308 */ /* 0x000ef00000002400 */
[----:B------:R-:W-:Y:S08]  /*edf0*/  MUFU.TANH R56, R65 ;  /* 0x0000004100387308 */ /* 0x000ff00000002400 */
        /* <DEDUP_REMOVED lines=15> */
[----:B------:R-:W-:Y:S01]  /*eef0*/  MUFU.TANH R62, R62 ;  /* 0x0000003e003e7308 */ /* 0x000fe20000002400 */
[----:B--2---:R-:W-:-:S07]  /*ef00*/  PRMT R49, R136, 0x654, R49 ;  /* 0x0000065488317816 */ /* 0x004fce0000000031 */
[----:B------:R-:W-:Y:S01]  /*ef10*/  MUFU.TANH R63, R63 ;  /* 0x0000003f003f7308 */ /* 0x000fe20000002400 */
[----:B------:R2:W-:Y:S07]  /*ef20*/  SYNCS.ARRIVE.TRANS64.RED.A1T0 RZ, [R49+URZ], RZ ;  /* 0x000000ff31ff79a7 */ /* 0x0005ee000810043f */
[----:B------:R-:W-:Y:S08]  /*ef30*/  MUFU.TANH R66, R66 ;  /* 0x0000004200427308 */ /* 0x000ff00000002400 */
[----:B--2---:R1:W2:Y:S08]  /*ef40*/  MUFU.TANH R49, R60 ;  /* 0x0000003c00317308 */ /* 0x0042b00000002400 */
[----:B------:R-:W-:Y:S01]  /*ef50*/  MUFU.TANH R67, R67 ;  /* 0x0000004300437308 */ /* 0x000fe20000002400 */
[----:B-1----:R-:W-:-:S04]  /*ef60*/  FMNMX.FTZ R60, R33, R57, !PT ;  /* 0x00000039213c7209 */ /* 0x002fc80007810000 */
[----:B----4-:R-:W-:-:S03]  /*ef70*/  FMNMX.FTZ R60, R34, R60, !PT ;  /* 0x0000003c223c7209 */ /* 0x010fc60007810000 */
[----:B------:R1:W4:Y:S01]  /*ef80*/  MUFU.TANH R57, R68 ;  /* 0x0000004400397308 */ /* 0x0003220000002400 */
[----:B-----5:R-:W-:-:S04]  /*ef90*/  FMNMX.FTZ R61, R35, R60, !PT ;  /* 0x0000003c233d7209 */ /* 0x020fc80007810000 */
[----:B------:R-:W-:-:S03]  /*efa0*/  FMNMX.FTZ R61, R36, R61, !PT ;  /* 0x0000003d243d7209 */ /* 0x000fc60007810000 */
[----:B------:R5:W4:Y:S01]  /*efb0*/  MUFU.TANH R60, R69 ;  /* 0x00000045003c7308 */ /* 0x000b220000002400 */
[----:B0-----:R-:W-:-:S04]  /*efc0*/  FMNMX.FTZ R64, R37, R61, !PT ;  /* 0x0000003d25407209 */ /* 0x001fc80007810000 */
[----:B---3--:R-:W-:-:S03]  /*efd0*/  FMNMX.FTZ R64, R40, R64, !PT ;  /* 0x0000004028407209 */ /* 0x008fc60007810000 */
[----:B------:R0:W3:Y:S01]  /*efe0*/  MUFU.TANH R61, R72 ;  /* 0x00000048003d7308 */ /* 0x0000e20000002400 */
[----:B------:R-:W-:-:S04]  /*eff0*/  FMNMX.FTZ R65, R41, R64, !PT ;  /* 0x0000004029417209 */ /* 0x000fc80007810000 */
[----:B------:R-:W-:-:S03]  /*f000*/  FMNMX.FTZ R65, R44, R65, !PT ;  /* 0x000000412c417209 */ /* 0x000fc60007810000 */
[----:B------:R4:W3:Y:S01]  /*f010*/  MUFU.TANH R64, R73 ;  /* 0x0000004900407308 */ /* 0x0008e20000002400 */
[----:B-1----:R-:W-:-:S04]  /*f020*/  FMNMX.FTZ R68, R45, R65, !PT ;  /* 0x000000412d447209 */ /* 0x002fc80007810000 */
[----:B------:R-:W-:-:S03]  /*f030*/  FMNMX.FTZ R68, R48, R68, !PT ;  /* 0x0000004430447209 */ /* 0x000fc60007810000 */
[----:B------:R1:W3:Y:S01]  /*f040*/  MUFU.TANH R65, R76 ;  /* 0x0000004c00417308 */ /* 0x0002e20000002400 */
[----:B-----5:R-:W-:-:S04]  /*f050*/  FMNMX.FTZ R69, R11, R68, !PT ;  /* 0x000000440b457209 */ /* 0x020fc80007810000 */
[----:B--2---:R-:W-:-:S03]  /*f060*/  FMNMX.FTZ R69, R49, R69, !PT ;  /* 0x0000004531457209 */ /* 0x004fc60007810000 */
[----:B------:R2:W5:Y:S01]  /*f070*/  MUFU.TANH R68, R77 ;  /* 0x0000004d00447308 */ /* 0x0005620000002400 */
[----:B0-----:R-:W-:-:S04]  /*f080*/  FMNMX.FTZ R72, R52, R69, !PT ;  /* 0x0000004534487209 */ /* 0x001fc80007810000 */
[----:B------:R-:W-:-:S03]  /*f090*/  FMNMX.FTZ R72, R53, R72, !PT ;  /* 0x0000004835487209 */ /* 0x000fc60007810000 */
[----:B------:R-:W0:Y:S01]  /*f0a0*/  MUFU.TANH R69, R80 ;  /* 0x0000005000457308 */ /* 0x000e220000002400 */
[----:B----4-:R-:W-:-:S04]  /*f0b0*/  FMNMX.FTZ R73, R56, R72, !PT ;  /* 0x0000004838497209 */ /* 0x010fc80007810000 */
[----:B------:R-:W-:-:S03]  /*f0c0*/  FMNMX.FTZ R73, R57, R73, !PT ;  /* 0x0000004939497209 */ /* 0x000fc60007810000 */
[----:B------:R4:W0:Y:S01]  /*f0d0*/  MUFU.TANH R72, R81 ;  /* 0x0000005100487308 */ /* 0x0008220000002400 */
[----:B-1----:R-:W-:-:S04]  /*f0e0*/  FMNMX.FTZ R76, R60, R73, !PT ;  /* 0x000000493c4c7209 */ /* 0x002fc80007810000 */
[----:B---3--:R-:W-:-:S03]  /*f0f0*/  FMNMX.FTZ R76, R61, R76, !PT ;  /* 0x0000004c3d4c7209 */ /* 0x008fc60007810000 */
[----:B------:R1:W3:Y:S01]  /*f100*/  MUFU.TANH R73, R84 ;  /* 0x0000005400497308 */ /* 0x0002e20000002400 */
[----:B--2---:R-:W-:Y:S01]  /*f110*/  FMNMX.FTZ R77, R64, R76, !PT ;  /* 0x0000004c404d7209 */ /* 0x004fe20007810000 */
[----:B----4-:R-:W-:-:S03]  /*f120*/  FMUL.FTZ R81, R2, R54 ;  /* 0x0000003602517220 */ /* 0x010fc60000410000 */
[----:B------:R-:W-:-:S03]  /*f130*/  FMNMX.FTZ R77, R65, R77, !PT ;  /* 0x0000004d414d7209 */ /* 0x000fc60007810000 */
[----:B------:R2:W4:Y:S01]  /*f140*/  MUFU.TANH R76, R85 ;  /* 0x00000055004c7308 */ /* 0x0005220000002400 */
[----:B-----5:R-:W-:Y:S01]  /*f150*/  FMNMX.FTZ R80, R68, R77, !PT ;  /* 0x0000004d44507209 */ /* 0x020fe20007810000 */
[----:B-1----:R-:W-:-:S03]  /*f160*/  FMUL.FTZ R84, R2, R86 ;  /* 0x0000005602547220 */ /* 0x002fc60000410000 */
[----:B0-----:R-:W-:-:S03]  /*f170*/  FMNMX.FTZ R80, R69, R80, !PT ;  /* 0x0000005045507209 */ /* 0x001fc60007810000 */
[----:B------:R3:W0:Y:S01]  /*f180*/  MUFU.TANH R77, R38 ;  /* 0x00000026004d7308 */ /* 0x0006220000002400 */
[----:B------:R-:W-:Y:S01]  /*f190*/  FMNMX.FTZ R80, R72, R80, !PT ;  /* 0x0000005048507209 */ /* 0x000fe20007810000 */
[----:B--2---:R-:W-:-:S06]  /*f1a0*/  FMUL.FTZ R85, R2, R87 ;  /* 0x0000005702557220 */ /* 0x004fcc0000410000 */
[----:B------:R-:W-:Y:S01]  /*f1b0*/  MUFU.TANH R81, R81 ;  /* 0x0000005100517308 */ /* 0x000fe20000002400 */
[----:B---3--:R-:W-:Y:S01]  /*f1c0*/  FMNMX.FTZ R38, R73, R80, !PT ;  /* 0x0000005049267209 */ /* 0x008fe20007810000 */
[----:B------:R-:W-:-:S03]  /*f1d0*/  FMUL.FTZ R80, R2, R42 ;  /* 0x0000002a02507220 */ /* 0x000fc60000410000 */
[----:B----4-:R-:W-:-:S03]  /*f1e0*/  FMNMX.FTZ R38, R76, R38, !PT ;  /* 0x000000264c267209 */ /* 0x010fc60007810000 */
[----:B------:R-:W1:Y:S02]  /*f1f0*/  MUFU.TANH R80, R80 ;  /* 0x0000005000507308 */ /* 0x000e640000002400 */
[----:B------:R-:W2:Y:S06]  /*f200*/  SHFL.BFLY PT, R42, R38, 0x2, 0x1f ;  /* 0x0c401f00262a7f89 */ /* 0x000eac00000e0000 */
[----:B------:R-:W3:Y:S08]  /*f210*/  MUFU.TANH R70, R70 ;  /* 0x0000004600467308 */ /* 0x000ef00000002400 */
[----:B------:R-:W4:Y:S08]  /*f220*/  MUFU.TANH R71, R71 ;  /* 0x0000004700477308 */ /* 0x000f300000002400 */
[----:B------:R-:W5:Y:S01]  /*f230*/  MUFU.TANH R74, R74 ;  /* 0x0000004a004a7308 */ /* 0x000f620000002400 */
[----:B--2---:R-:W-:-:S05]  /*f240*/  FMNMX.FTZ R38, R38, R42, !PT ;  /* 0x0000002a26267209 */ /* 0x004fca0007810000 */
[----:B------:R-:W2:Y:S02]  /*f250*/  SHFL.BFLY PT, R42, R38, 0x1, 0x1f ;  /* 0x0c201f00262a7f89 */ /* 0x000ea400000e0000 */
[----:B------:R-:W5:Y:S08]  /*f260*/  MUFU.TANH R75, R75 ;  /* 0x0000004b004b7308 */ /* 0x000f700000002400 */
[----:B------:R-:W5:Y:S08]  /*f270*/  MUFU.TANH R78, R78 ;  /* 0x0000004e004e7308 */ /* 0x000f700000002400 */
[----:B------:R-:W5:Y:S01]  /*f280*/  MUFU.TANH R79, R79 ;  /* 0x0000004f004f7308 */ /* 0x000f620000002400 */
[----:B--2---:R-:W-:-:S07]  /*f290*/  FMNMX.FTZ R38, R38, R42, !PT ;  /* 0x0000002a26267209 */ /* 0x004fce0007810000 */
[----:B------:R-:W2:Y:S01]  /*f2a0*/  MUFU.TANH R82, R82 ;  /* 0x0000005200527308 */ /* 0x000ea20000002400 */
[----:B------:R-:W-:Y:S01]  /*f2b0*/  FMNMX.FTZ R42, R6, R9, !PT ;  /* 0x00000009062a7209 */ /* 0x000fe20007810000 */
[----:B------:R-:W-:-:S03]  /*f2c0*/  FADD.FTZ R10, -R38, R10 ;  /* 0x0000000a260a7221 */ /* 0x000fc60000010100 */
[----:B------:R-:W-:-:S03]  /*f2d0*/  FMNMX.FTZ R42, R7, R42, !PT ;  /* 0x0000002a072a7209 */ /* 0x000fc60007810000 */
[----:B------:R-:W2:Y:S01]  /*f2e0*/  MUFU.TANH R83, R83 ;  /* 0x0000005300537308 */ /* 0x000ea20000002400 */
[----:B------:R-:W-:-:S04]  /*f2f0*/  FMNMX.FTZ R42, R26, R42, !PT ;  /* 0x0000002a1a2a7209 */ /* 0x000fc80007810000 */
[----:B------:R-:W-:-:S03]  /*f300*/  FMNMX.FTZ R42, R27, R42, !PT ;  /* 0x0000002a1b2a7209 */ /* 0x000fc60007810000 */
[----:B------:R-:W2:Y:S01]  /*f310*/  MUFU.TANH R84, R84 ;  /* 0x0000005400547308 */ /* 0x000ea20000002400 */
[----:B------:R-:W-:-:S04]  /*f320*/  FMNMX.FTZ R42, R30, R42, !PT ;  /* 0x0000002a1e2a7209 */ /* 0x000fc80007810000 */
[----:B------:R-:W-:-:S03]  /*f330*/  FMNMX.FTZ R42, R31, R42, !PT ;  /* 0x0000002a1f2a7209 */ /* 0x000fc60007810000 */
[----:B------:R-:W2:Y:S01]  /*f340*/  MUFU.TANH R85, R85 ;  /* 0x0000005500557308 */ /* 0x000ea20000002400 */
[----:B0-----:R-:W-:-:S04]  /*f350*/  FMNMX.FTZ R42, R77, R42, !PT ;  /* 0x0000002a4d2a7209 */ /* 0x001fc80007810000 */
[----:B------:R-:W-:-:S04]  /*f360*/  FMNMX.FTZ R42, R39, R42, !PT ;  /* 0x0000002a272a7209 */ /* 0x000fc80007810000 */
[----:B-1----:R-:W-:-:S04]  /*f370*/  FMNMX.FTZ R42, R80, R42, !PT ;  /* 0x0000002a502a7209 */ /* 0x002fc80007810000 */
[----:B------:R-:W-:-:S04]  /*f380*/  FMNMX.FTZ R42, R43, R42, !PT ;  /* 0x0000002a2b2a7209 */ /* 0x000fc80007810000 */
        /* <DEDUP_REMOVED lines=12> */
[----:B---3--:R-:W-:-:S04]  /*f450*/  FMNMX.FTZ R42, R70, R42, !PT ;  /* 0x0000002a462a7209 */ /* 0x008fc80007810000 */
[----:B----4-:R-:W-:-:S04]  /*f460*/  FMNMX.FTZ R42, R71, R42, !PT ;  /* 0x0000002a472a7209 */ /* 0x010fc80007810000 */
[----:B-----5:R-:W-:-:S04]  /*f470*/  FMNMX.FTZ R42, R74, R42, !PT ;  /* 0x0000002a4a2a7209 */ /* 0x020fc80007810000 */
[----:B------:R-:W-:-:S04]  /*f480*/  FMNMX.FTZ R42, R75, R42, !PT ;  /* 0x0000002a4b2a7209 */ /* 0x000fc80007810000 */
[----:B------:R-:W-:-:S04]  /*f490*/  FMNMX.FTZ R42, R78, R42, !PT ;  /* 0x0000002a4e2a7209 */ /* 0x000fc80007810000 */
[----:B------:R-:W-:-:S04]  /*f4a0*/  FMNMX.FTZ R42, R79, R42, !PT ;  /* 0x0000002a4f2a7209 */ /* 0x000fc80007810000 */
[----:B--2---:R-:W-:-:S04]  /*f4b0*/  FMNMX.FTZ R42, R82, R42, !PT ;  /* 0x0000002a522a7209 */ /* 0x004fc80007810000 */
[----:B------:R-:W-:-:S04]  /*f4c0*/  FMNMX.FTZ R42, R83, R42, !PT ;  /* 0x0000002a532a7209 */ /* 0x000fc80007810000 */
[----:B------:R-:W-:-:S04]  /*f4d0*/  FMNMX.FTZ R42, R84, R42, !PT ;  /* 0x0000002a542a7209 */ /* 0x000fc80007810000 */
[----:B------:R-:W-:-:S05]  /*f4e0*/  FMNMX.FTZ R42, R85, R42, !PT ;  /* 0x0000002a552a7209 */ /* 0x000fca0007810000 */
[----:B------:R-:W0:Y:S02]  /*f4f0*/  SHFL.BFLY PT, R54, R42, 0x2, 0x1f ;  /* 0x0c401f002a367f89 */ /* 0x000e2400000e0000 */
[----:B0-----:R-:W-:-:S05]  /*f500*/  FMNMX.FTZ R54, R42, R54, !PT ;  /* 0x000000362a367209 */ /* 0x001fca0007810000 */
[----:B------:R-:W0:Y:S02]  /*f510*/  SHFL.BFLY PT, R42, R54, 0x1, 0x1f ;  /* 0x0c201f00362a7f89 */ /* 0x000e2400000e0000 */
[----:B0-----:R-:W-:Y:S01]  /*f520*/  FMNMX.FTZ R54, R54, R42, !PT ;  /* 0x0000002a36367209 */ /* 0x001fe20007810000 */
[----:B------:R-:W-:-:S04]  /*f530*/  IMAD.U32 R42, RZ, RZ, UR36 ;  /* 0x00000024ff2a7e24 */ /* 0x000fc8000f8e00ff */
[----:B------:R-:W-:Y:S01]  /*f540*/  FADD.FTZ R86, -R54, R9 ;  /* 0x0000000936567221 */ /* 0x000fe20000010100 */
[----:B------:R-:W-:-:S01]  /*f550*/  FFMA.FTZ R9, R38, R42, -8 ;  /* 0xc100000026097423 */ /* 0x000fc2000001002a */
[-C--:B------:R-:W-:Y:S01]  /*f560*/  FFMA.FTZ R87, R54, R42.reuse, -8 ;  /* 0xc100000036577423 */ /* 0x080fe2000001002a */
[-C--:B------:R-:W-:Y:S01]  /*f570*/  FMUL.FTZ R10, R10, R42.reuse ;  /* 0x0000002a0a0a7220 */ /* 0x080fe20000410000 */
[-C--:B------:R-:W-:Y:S01]  /*f580*/  FMUL.FTZ R86, R86, R42.reuse ;  /* 0x0000002a56567220 */ /* 0x080fe20000410000 */
[----:B------:R-:W-:-:S01]  /*f590*/  FFMA.FTZ R4, R4, R42, -R9 ;  /* 0x0000002a04047223 */ /* 0x000fc20000010809 */
[-C--:B------:R-:W-:Y:S01]  /*f5a0*/  FFMA.FTZ R6, R6, R42.reuse, -R87 ;  /* 0x0000002a06067223 */ /* 0x080fe20000010857 */
[----:B------:R-:W-:-:S01]  /*f5b0*/  FFMA.FTZ R5, R5, R42, -R9 ;  /* 0x0000002a05057223 */ /* 0x000fc20000010809 */
[-C--:B------:R-:W-:Y:S01]  /*f5c0*/  FFMA.FTZ R7, R7, R42.reuse, -R87 ;  /* 0x0000002a07077223 */ /* 0x080fe20000010857 */
[----:B------:R-:W-:Y:S01]  /*f5d0*/  MUFU.EX2 R10, R10 ;  /* 0x0000000a000a7308 */ /* 0x000fe20000000800 */
[----:B------:R-:W-:-:S01]  /*f5e0*/  FFMA.FTZ R24, R24, R42, -R9 ;  /* 0x0000002a18187223 */ /* 0x000fc20000010809 */
[-C--:B------:R-:W-:Y:S01]  /*f5f0*/  FFMA.FTZ R26, R26, R42.reuse, -R87 ;  /* 0x0000002a1a1a7223 */ /* 0x080fe20000010857 */
[----:B------:R-:W-:-:S01]  /*f600*/  FFMA.FTZ R25, R25, R42, -R9 ;  /* 0x0000002a19197223 */ /* 0x000fc20000010809 */
[-C--:B------:R-:W-:Y:S01]  /*f610*/  FFMA.FTZ R27, R27, R42.reuse, -R87 ;  /* 0x0000002a1b1b7223 */ /* 0x080fe20000010857 */
[----:B------:R-:W-:-:S01]  /*f620*/  FFMA.FTZ R28, R28, R42, -R9 ;  /* 0x0000002a1c1c7223 */ /* 0x000fc20000010809 */
[-C--:B------:R-:W-:Y:S01]  /*f630*/  FFMA.FTZ R30, R30, R42.reuse, -R87 ;  /* 0x0000002a1e1e7223 */ /* 0x080fe20000010857 */
[----:B------:R-:W-:-:S01]  /*f640*/  FFMA.FTZ R29, R29, R42, -R9 ;  /* 0x0000002a1d1d7223 */ /* 0x000fc20000010809 */
        /* <DEDUP_REMOVED lines=8> */
[----:B------:R-:W0:Y:S01]  /*f6d0*/  MUFU.EX2 R4, R4 ;  /* 0x0000000400047308 */ /* 0x000e220000000800 */
[----:B------:R-:W-:-:S01]  /*f6e0*/  FFMA.FTZ R35, R35, R42, -R9 ;  /* 0x0000002a23237223 */ /* 0x000fc20000010809 */
[-C--:B------:R-:W-:Y:S01]  /*f6f0*/  FFMA.FTZ R43, R43, R42.reuse, -R87 ;  /* 0x0000002a2b2b7223 */ /* 0x080fe20000010857 */
[----:B------:R-:W-:-:S01]  /*f700*/  FFMA.FTZ R36, R36, R42, -R9 ;  /* 0x0000002a24247223 */ /* 0x000fc20000010809 */
[-C--:B------:R-:W-:Y:S01]  /*f710*/  FFMA.FTZ R46, R46, R42.reuse, -R87 ;  /* 0x0000002a2e2e7223 */ /* 0x080fe20000010857 */
[----:B------:R-:W-:-:S01]  /*f720*/  FFMA.FTZ R37, R37, R42, -R9 ;  /* 0x0000002a25257223 */ /* 0x000fc20000010809 */
[-C--:B------:R-:W-:Y:S01]  /*f730*/  FFMA.FTZ R47, R47, R42.reuse, -R87 ;  /* 0x0000002a2f2f7223 */ /* 0x080fe20000010857 */
[----:B------:R-:W-:-:S01]  /*f740*/  FFMA.FTZ R40, R40, R42, -R9 ;  /* 0x0000002a28287223 */ /* 0x000fc20000010809 */
[----:B------:R-:W1:Y:S01]  /*f750*/  MUFU.EX2 R6, R6 ;  /* 0x0000000600067308 */ /* 0x000e620000000800 */
[----:B------:R-:W-:-:S01]  /*f760*/  FFMA.FTZ R50, R50, R42, -R87 ;  /* 0x0000002a32327223 */ /* 0x000fc20000010857 */
[-C--:B------:R-:W-:Y:S01]  /*f770*/  FFMA.FTZ R41, R41, R42.reuse, -R9 ;  /* 0x0000002a29297223 */ /* 0x080fe20000010809 */
[----:B------:R-:W-:-:S01]  /*f780*/  FFMA.FTZ R51, R51, R42, -R87 ;  /* 0x0000002a33337223 */ /* 0x000fc20000010857 */
[-C--:B------:R-:W-:Y:S01]  /*f790*/  FFMA.FTZ R44, R44, R42.reuse, -R9 ;  /* 0x0000002a2c2c7223 */ /* 0x080fe20000010809 */
[----:B------:R-:W-:-:S01]  /*f7a0*/  FFMA.FTZ R81, R81, R42, -R87 ;  /* 0x0000002a51517223 */ /* 0x000fc20000010857 */
[-C--:B------:R-:W-:Y:S01]  /*f7b0*/  FFMA.FTZ R45, R45, R42.reuse, -R9 ;  /* 0x0000002a2d2d7223 */ /* 0x080fe20000010809 */
[----:B------:R-:W-:-:S01]  /*f7c0*/  FFMA.FTZ R55, R55, R42, -R87 ;  /* 0x0000002a37377223 */ /* 0x000fc20000010857 */
[----:B------:R-:W2:Y:S01]  /*f7d0*/  MUFU.EX2 R5, R5 ;  /* 0x0000000500057308 */ /* 0x000ea20000000800 */
[----:B0-----:R-:W-:-:S01]  /*f7e0*/  FFMA.FTZ R0, R10, R0, R4 ;  /* 0x000000000a007223 */ /* 0x001fc20000010004 */
[-C--:B------:R-:W-:Y:S01]  /*f7f0*/  FFMA.FTZ R48, R48, R42.reuse, -R9 ;  /* 0x0000002a30307223 */ /* 0x080fe20000010809 */
[----:B------:R-:W-:-:S01]  /*f800*/  FFMA.FTZ R58, R58, R42, -R87 ;  /* 0x0000002a3a3a7223 */ /* 0x000fc20000010857 */
[-C--:B------:R-:W-:Y:S01]  /*f810*/  FFMA.FTZ R11, R11, R42.reuse, -R9 ;  /* 0x0000002a0b0b7223 */ /* 0x080fe20000010809 */
[----:B------:R-:W-:-:S01]  /*f820*/  FFMA.FTZ R59, R59, R42, -R87 ;  /* 0x0000002a3b3b7223 */ /* 0x000fc20000010857 */
[-C--:B------:R-:W-:Y:S01]  /*f830*/  FFMA.FTZ R49, R49, R42.reuse, -R9 ;  /* 0x0000002a31317223 */ /* 0x080fe20000010809 */
[----:B------:R-:W-:-:S01]  /*f840*/  FFMA.FTZ R62, R62, R42, -R87 ;  /* 0x0000002a3e3e7223 */ /* 0x000fc20000010857 */
[----:B------:R-:W0:Y:S01]  /*f850*/  MUFU.EX2 R7, R7 ;  /* 0x0000000700077308 */ /* 0x000e220000000800 */
[----:B-1----:R-:W-:-:S01]  /*f860*/  FFMA.FTZ R3, R86, R3, R6 ;  /* 0x0000000356037223 */ /* 0x002fc20000010006 */
[-C--:B------:R-:W-:Y:S01]  /*f870*/  FFMA.FTZ R52, R52, R42.reuse, -R9 ;  /* 0x0000002a34347223 */ /* 0x080fe20000010809 */
[----:B------:R-:W-:-:S01]  /*f880*/  FFMA.FTZ R63, R63, R42, -R87 ;  /* 0x0000002a3f3f7223 */ /* 0x000fc20000010857 */
[-C--:B------:R-:W-:Y:S01]  /*f890*/  FFMA.FTZ R53, R53, R42.reuse, -R9 ;  /* 0x0000002a35357223 */ /* 0x080fe20000010809 */
[----:B------:R-:W-:-:S01]  /*f8a0*/  FFMA.FTZ R66, R66, R42, -R87 ;  /* 0x0000002a42427223 */ /* 0x000fc20000010857 */
[-C--:B------:R-:W-:Y:S01]  /*f8b0*/  FFMA.FTZ R56, R56, R42.reuse, -R9 ;  /* 0x0000002a38387223 */ /* 0x080fe20000010809 */
[----:B------:R-:W-:-:S01]  /*f8c0*/  FFMA.FTZ R67, R67, R42, -R87 ;  /* 0x0000002a43437223 */ /* 0x000fc20000010857 */
[----:B------:R-:W1:Y:S01]  /*f8d0*/  MUFU.EX2 R24, R24 ;  /* 0x0000001800187308 */ /* 0x000e620000000800 */
[----:B--2---:R-:W-:-:S01]  /*f8e0*/  FADD.FTZ R0, R5, R0 ;  /* 0x0000000005007221 */ /* 0x004fc20000010000 */
[-C--:B------:R-:W-:Y:S01]  /*f8f0*/  FFMA.FTZ R57, R57, R42.reuse, -R9 ;  /* 0x0000002a39397223 */ /* 0x080fe20000010809 */
[----:B------:R-:W-:-:S01]  /*f900*/  FFMA.FTZ R70, R70, R42, -R87 ;  /* 0x0000002a46467223 */ /* 0x000fc20000010857 */
[-C--:B------:R-:W-:Y:S01]  /*f910*/  FFMA.FTZ R60, R60, R42.reuse, -R9 ;  /* 0x0000002a3c3c7223 */ /* 0x080fe20000010809 */
[----:B------:R-:W-:-:S01]  /*f920*/  FFMA.FTZ R71, R71, R42, -R87 ;  /* 0x0000002a47477223 */ /* 0x000fc20000010857 */
[-C--:B------:R-:W-:Y:S01]  /*f930*/  FFMA.FTZ R61, R61, R42.reuse, -R9 ;  /* 0x0000002a3d3d7223 */ /* 0x080fe20000010809 */
[----:B------:R-:W-:-:S01]  /*f940*/  FFMA.FTZ R74, R74, R42, -R87 ;  /* 0x0000002a4a4a7223 */ /* 0x000fc20000010857 */
[----:B------:R-:W2:Y:S01]  /*f950*/  MUFU.EX2 R26, R26 ;  /* 0x0000001a001a7308 */ /* 0x000ea20000000800 */
[----:B0-----:R-:W-:-:S01]  /*f960*/  FADD.FTZ R3, R7, R3 ;  /* 0x0000000307037221 */ /* 0x001fc20000010000 */
[-C--:B------:R-:W-:Y:S01]  /*f970*/  FFMA.FTZ R64, R64, R42.reuse, -R9 ;  /* 0x0000002a40407223 */ /* 0x080fe20000010809 */
[----:B------:R-:W-:-:S01]  /*f980*/  FFMA.FTZ R75, R75, R42, -R87 ;  /* 0x0000002a4b4b7223 */ /* 0x000fc20000010857 */
[-C--:B------:R-:W-:Y:S01]  /*f990*/  FFMA.FTZ R65, R65, R42.reuse, -R9 ;  /* 0x0000002a41417223 */ /* 0x080fe20000010809 */
[----:B------:R-:W-:-:S01]  /*f9a0*/  FFMA.FTZ R78, R78, R42, -R87 ;  /* 0x0000002a4e4e7223 */ /* 0x000fc20000010857 */
[-C--:B------:R-:W-:Y:S01]  /*f9b0*/  FFMA.FTZ R68, R68, R42.reuse, -R9 ;  /* 0x0000002a44447223 */ /* 0x080fe20000010809 */
[----:B------:R-:W-:-:S01]  /*f9c0*/  FFMA.FTZ R79, R79, R42, -R87 ;  /* 0x0000002a4f4f7223 */ /* 0x000fc20000010857 */
[----:B------:R-:W0:Y:S01]  /*f9d0*/  MUFU.EX2 R25, R25 ;  /* 0x0000001900197308 */ /* 0x000e220000000800 */
[----:B-1----:R-:W-:-:S01]  /*f9e0*/  FADD.FTZ R0, R24, R0 ;  /* 0x0000000018007221 */ /* 0x002fc20000010000 */
        /* <DEDUP_REMOVED lines=9> */
[----:B------:R-:W-:-:S05]  /*fa80*/  FFMA.FTZ R85, R85, R42, -R87 ;  /* 0x0000002a55557223 */ /* 0x000fca0000010857 */
        /* <DEDUP_REMOVED lines=112> */
[----:B--2---:R-:W-:-:S03]  /*10190*/  FADD.FTZ R0, R9, R0 ;  /* 0x0000000009007221 */ /* 0x004fc60000010000 */
[----:B0-----:R-:W-:Y:S01]  /*101a0*/  FADD.FTZ R3, R85, R3 ;  /* 0x0000000355037221 */ /* 0x001fe20000010000 */
[----:B------:R-:W-:Y:S06]  /*101b0*/  @!P0 BRA `(.L_x_464) ;  /* 0x0000000000048947 */ /* 0x000fec0003800000 */
[----:B------:R-:W-:Y:S01]  /*101c0*/  BPT.TRAP 0x1 ;  /* 0x000000040000795c */ /* 0x000fe20000300000 */
.L_x_464:
[----:B------:R-:W2:Y:S01]  /*101d0*/  LDL R76, [R1+0x2c] ;  /* 0x00002c00014c7983 */ /* 0x000ea20000100800 */
[----:B------:R-:W-:Y:S02]  /*101e0*/  F2FP.SATFINITE.E4M3.F32.PACK_AB_MERGE_C R24, R25, R24, RZ ;  /* 0x000000181918723e */ /* 0x000fe400048070ff */
[----:B------:R-:W-:Y:S02]  /*101f0*/  IADD3 R12, R12, 0x19c60, RZ ;  /* 0x00019c600c0c7810 */ /* 0x000fe40007ffe0ff */
[----:B------:R-:W-:Y:S02]  /*10200*/  F2FP.SATFINITE.E4M3.F32.PACK_AB_MERGE_C R24, R5, R4, R24 ;  /* 0x000000040518723e */ /* 0x000fe40004807018 */
[----:B------:R0:W5:Y:S01]  /*10210*/  LDL R5, [R1+0x4] ;  /* 0x0000040001057983 */ /* 0x0001620000100800 */
[----:B------:R-:W-:Y:S02]  /*10220*/  F2FP.SATFINITE.E4M3.F32.PACK_AB_MERGE_C R26, R27, R26, RZ ;  /* 0x0000001a1b1a723e */ /* 0x000fe400048070ff */
[----:B------:R-:W-:-:S02]  /*10230*/  F2FP.SATFINITE.E4M3.F32.PACK_AB_MERGE_C R32, R33, R32, RZ ;  /* 0x000000202120723e */ /* 0x000fc400048070ff */
[----:B------:R-:W-:Y:S02]  /*10240*/  F2FP.SATFINITE.E4M3.F32.PACK_AB_MERGE_C R39, R39, R77, RZ ;  /* 0x0000004d2727723e */ /* 0x000fe400048070ff */
[----:B------:R-:W-:Y:S02]  /*10250*/  F2FP.SATFINITE.E4M3.F32.PACK_AB_MERGE_C R36, R37, R36, RZ ;  /* 0x000000242524723e */ /* 0x000fe400048070ff */
[----:B------:R-:W-:Y:S02]  /*10260*/  F2FP.SATFINITE.E4M3.F32.PACK_AB_MERGE_C R44, R45, R44, RZ ;  /* 0x0000002c2d2c723e */ /* 0x000fe400048070ff */
[----:B------:R-:W-:Y:S02]  /*10270*/  F2FP.SATFINITE.E4M3.F32.PACK_AB_MERGE_C R55, R55, R81, RZ ;  /* 0x000000513737723e */ /* 0x000fe400048070ff */
        /* <DEDUP_REMOVED lines=9> */
[----:B------:R-:W-:Y:S02]  /*10310*/  PRMT R12, R136, 0x654, R12 ;  /* 0x00000654880c7816 */ /* 0x000fe4000000000c */
[----:B------:R-:W-:Y:S02]  /*10320*/  F2FP.SATFINITE.E4M3.F32.PACK_AB_MERGE_C R26, R7, R6, R26 ;  /* 0x00000006071a723e */ /* 0x000fe4000480701a */
[----:B------:R-:W-:Y:S01]  /*10330*/  F2FP.SATFINITE.E4M3.F32.PACK_AB_MERGE_C R32, R29, R28, R32 ;  /* 0x0000001c1d20723e */ /* 0x000fe20004807020 */
[----:B------:R0:W-:Y:S01]  /*10340*/  SYNCS.ARRIVE.TRANS64.RED.A1T0 RZ, [R12+URZ], RZ ;  /* 0x000000ff0cff79a7 */ /* 0x0001e2000810043f */
        /* <DEDUP_REMOVED lines=61> */
[----:B------:R-:W-:Y:S01]  /*10720*/  IMAD.MOV.U32 R9, RZ, RZ, R54 ;  /* 0x000000ffff097224 */ /* 0x000fe200078e0036 */
[----:B------:R-:W-:Y:S01]  /*10730*/  MOV R137, R46 ;  /* 0x0000002e00897202 */ /* 0x000fe20000000f00 */
[----:B------:R-:W-:Y:S01]  /*10740*/  IMAD.MOV.U32 R10, RZ, RZ, R38 ;  /* 0x000000ffff0a7224 */ /* 0x000fe200078e0026 */
[----:B------:R-:W-:Y:S01]  /*10750*/  MOV R147, R84 ;  /* 0x0000005400937202 */ /* 0x000fe20000000f00 */
[----:B------:R-:W-:-:S02]  /*10760*/  IMAD.MOV.U32 R4, RZ, RZ, R156 ;  /* 0x000000ffff047224 */ /* 0x000fc400078e009c */
[----:B------:R-:W-:Y:S02]  /*10770*/  IMAD.MOV.U32 R148, RZ, RZ, R24 ;  /* 0x000000ffff947224 */ /* 0x000fe400078e0018 */
[----:B------:R-:W-:Y:S02]  /*10780*/  IMAD.MOV.U32 R149, RZ, RZ, R26 ;  /* 0x000000ffff957224 */ /* 0x000fe400078e001a */
[----:B------:R-:W-:Y:S02]  /*10790*/  IMAD.MOV.U32 R150, RZ, RZ, R32 ;  /* 0x000000ffff967224 */ /* 0x000fe400078e0020 */
[----:B------:R-:W-:Y:S02]  /*107a0*/  IMAD.MOV.U32 R151, RZ, RZ, R39 ;  /* 0x000000ffff977224 */ /* 0x000fe400078e0027 */
[----:B------:R-:W-:Y:S02]  /*107b0*/  IMAD.MOV.U32 R136, RZ, RZ, R36 ;  /* 0x000000ffff887224 */ /* 0x000fe400078e0024 */
        /* <DEDUP_REMOVED lines=8> */
[----:B------:R-:W-:Y:S01]  /*10840*/  IMAD.MOV.U32 R146, RZ, RZ, R69 ;  /* 0x000000ffff927224 */ /* 0x000fe200078e0045 */
[C---:B--2---:R-:W-:Y:S01]  /*10850*/  ISETP.GT.AND P1, PT, R8.reuse, R76, PT ;  /* 0x0000004c0800720c */ /* 0x044fe20003f24270 */
[----:B------:R-:W-:-:S12]  /*10860*/  VIADD R8, R8, 0xffffffff ;  /* 0xffffffff08087836 */ /* 0x000fd80000000000 */
[----:B0-----:R-:W-:Y:S05]  /*10870*/  @P1 BRA `(.L_x_465) ;  /* 0xffffffd800841947 */ /* 0x001fea000383ffff */
.L_x_452:
[----:B------:R-:W-:Y:S05]  /*10880*/  BSYNC B0 ;  /* 0x0000000000007941 */ /* 0x000fea0003800000 */
.L_x_451:
[----:B------:R-:W-:Y:S06]  /*10890*/  BAR.ARV 0x8, 0x200 ;  /* 0x0208000000007b1d */ /* 0x000fec0000002000 */
[----:B------:R-:W-:Y:S05]  /*108a0*/  @!P0 BRA `(.L_x_466) ;  /* 0x0000000000048947 */ /* 0x000fea0003800000 */
[----:B------:R-:W-:Y:S01]  /*108b0*/  BPT.TRAP 0x1 ;  /* 0x000000040000795c */ /* 0x000fe20000300000 */
.L_x_466:
[----:B------:R-:W2:Y:S01]  /*108c0*/  LDL R2, [R1+0x4] ;  /* 0x0000040001027983 */ /* 0x000ea20000100800 */
[----:B------:R-:W-:Y:S01]  /*108d0*/  IMAD R10, R156, 0x8, R18 ;  /* 0x000000089c0a7824 */ /* 0x000fe200078e0212 */
[----:B--2--5:R-:W-:-:S04]  /*108e0*/  SHF.L.U32 R5, R2, 0x1f, RZ ;  /* 0x0000001f02057819 */ /* 0x024fc800000006ff */
[----:B------:R0:W1:Y:S01]  /*108f0*/  SYNCS.PHASECHK.TRANS64.TRYWAIT P1, [R10+URZ+0x19c50], R5 ;  /* 0x019c50050a0075a7 */ /* 0x000062000802017f */
[----:B------:R-:W-:Y:S05]  /*10900*/  @!P0 BRA `(.L_x_467) ;  /* 0x0000000000048947 */ /* 0x000fea0003800000 */
[----:B------:R-:W-:Y:S01]  /*10910*/  BPT.TRAP 0x1 ;  /* 0x000000040000795c */ /* 0x000fe20000300000 */
.L_x_467:
[----:B------:R-:W-:Y:S04]  /*10920*/  BSSY B0, `(.L_x_468) ;  /* 0x0000004000007945 */ /* 0x000fe80003800000 */
[----:B-1----:R-:W-:Y:S05]  /*10930*/  @P1 BRA `(.L_x_469) ;  /* 0x0000000000081947 */ /* 0x002fea0003800000 */
[----:B------:R-:W1:Y:S02]  /*10940*/  SYNCS.PHASECHK.TRANS64.TRYWAIT P1, [R10+URZ+0x19c50], R5 ;  /* 0x019c50050a0075a7 */ /* 0x000e64000802017f */
[----:B-1----:R-:W-:Y:S05]  /*10950*/  @!P1 BRA `(.L_x_470) ;  /* 0x000000b800e49947 */ /* 0x002fea0003800000 */
.L_x_469:
[----:B------:R-:W-:Y:S05]  /*10960*/  BSYNC B0 ;  /* 0x0000000000007941 */ /* 0x000fea0003800000 */
.L_x_468:
[----:B------:R-:W2:Y:S04]  /*10970*/  LDL R2, [R1+0x50] ;  /* 0x0000500001027983 */ /* 0x000ea80000100800 */
[----:B------:R-:W3:Y:S01]  /*10980*/  LDL R11, [R1+0x34] ;  /* 0x00003400010b7983 */ /* 0x000ee20000100800 */
[----:B------:R-:W-:Y:S01]  /*10990*/  VIADD R18, R18, 0x3000 ;  /* 0x0000300012127836 */ /* 0x000fe20000000000 */
[----:B------:R-:W-:Y:S01]  /*109a0*/  ULDC.64 UR4, c[0x0][0x9a0] ;  /* 0x0002680000047ab9 */ /* 0x000fe20000000a00 */
[----:B------:R-:W-:Y:S01]  /*109b0*/  WARPGROUP.ARRIVE ;  /* 0x00000000000079c5 */ /* 0x000fe20000000000 */
[----:B------:R-:W-:Y:S02]  /*109c0*/  ISETP.NE.U32.AND P1, PT, RZ, UR4, PT ;  /* 0x00000004ff007c0c */ /* 0x000fe4000bf25070 */
[----:B------:R-:W-:-:S02]  /*109d0*/  SHF.R.U32.HI R18, RZ, 0x4, R18 ;  /* 0x00000004ff127819 */ /* 0x000fc40000011612 */
[----:B------:R-:W-:Y:S02]  /*109e0*/  ISETP.NE.AND.EX P1, PT, RZ, UR5, PT, P1 ;  /* 0x00000005ff007c0c */ /* 0x000fe4000bf25310 */
[----:B------:R-:W-:-:S04]  /*109f0*/  LOP3.LUT R18, R18, 0x3fff, RZ, 0xc0, !PT ;  /* 0x00003fff12127812 */ /* 0x000fc800078ec0ff */
[----:B01----:R-:W-:-:S05]  /*10a00*/  LOP3.LUT R5, R18, 0x10000, RZ, 0xfc, !PT ;  /* 0x0001000012057812 */ /* 0x003fca00078efcff */
[----:B------:R-:W-:Y:S02]  /*10a10*/  IMAD R4, R156, 0x300, R5 ;  /* 0x000003009c047824 */ /* 0x000fe400078e0205 */
[----:B------:R-:W-:Y:S01]  /*10a20*/  IMAD.MOV.U32 R5, RZ, RZ, 0x40000040 ;  /* 0x40000040ff057424 */ /* 0x000fe200078e00ff */
[----:B------:R-:W2:Y:S02]  /*10a30*/  @P1 LDC.64 R8, c[0x0][0x9c8] ;  /* 0x00027200ff081b82 */ /* 0x000ea40000000a00 */
[----:B------:R-:W-:Y:S02]  /*10a40*/  R2UR UR6, R4 ;  /* 0x00000000040672ca */ /* 0x000fe400000e0000 */
[----:B------:R-:W-:-:S04]  /*10a50*/  R2UR UR7, R5 ;  /* 0x00000000050772ca */ /* 0x000fc800000e0000 */
[----:B------:R-:W0:Y:S09]  /*10a60*/  @P1 LDC.64 R6, c[0x0][0x9d0] ;  /* 0x00027400ff061b82 */ /* 0x000e320000000a00 */
[----:B------:R-:W-:Y:S03]  /*10a70*/  QGMMA.64x96x32.F32.E4M3.E4M3 R88, R148, gdesc[UR4], R88, gsb0 ;  /* 0x0160000494587df3 */ /* 0x000fe60008000858 */
[----:B------:R-:W-:-:S02]  /*10a80*/  WARPGROUP.DEPBAR.LE gsb0, 0x0 ;  /* 0x00008000000079c5 */ /* 0x000fc40000010000 */
[----:B------:R-:W-:Y:S01]  /*10a90*/  WARPGROUP.ARRIVE ;  /* 0x00000000000079c5 */ /* 0x000fe20000000000 */
[----:B--2---:R-:W-:-:S04]  /*10aa0*/  @P1 IMAD R2, R2, R8, RZ ;  /* 0x0000000802021224 */ /* 0x004fc800078e02ff */
[C---:B---3--:R-:W-:Y:S02]  /*10ab0*/  @P1 IMAD R5, R11.reuse, R9, R2 ;  /* 0x000000090b051224 */ /* 0x048fe400078e0202 */
[----:B------:R-:W-:-:S04]  /*10ac0*/  @P1 IMAD.WIDE.U32 R8, R11, R8, RZ ;  /* 0x000000080b081225 */ /* 0x000fc800078e00ff */
[----:B------:R-:W-:Y:S02]  /*10ad0*/  @P1 IMAD.IADD R9, R9, 0x1, R5 ;  /* 0x0000000109091824 */ /* 0x000fe400078e0205 */
[----:B0-----:R-:W-:-:S04]  /*10ae0*/  @P1 IMAD.WIDE.U32 R8, R22, R6, R8 ;  /* 0x0000000616081225 */ /* 0x001fc800078e0008 */
[----:B------:R-:W-:Y:S01]  /*10af0*/  @P1 IMAD R7, R22, R7, R9 ;  /* 0x0000000716071224 */ /* 0x000fe200078e0209 */
[----:B------:R-:W-:-:S04]  /*10b00*/  @P1 LEA R6, P2, R8, UR4, 0x2 ;  /* 0x0000000408061c11 */ /* 0x000fc8000f8410ff */
[----:B------:R-:W-:Y:S01]  /*10b10*/  @P1 LEA.HI.X R7, R8, UR5, R7, 0x2, P2 ;  /* 0x0000000508071c11 */ /* 0x000fe200090f1407 */
[----:B------:R-:W-:-:S06]  /*10b20*/  IMAD.MOV.U32 R8, RZ, RZ, 0x3f800000 ;  /* 0x3f800000ff087424 */ /* 0x000fcc00078e00ff */
[----:B------:R0:W2:Y:S01]  /*10b30*/  @P1 LDG.E R8, desc[UR40][R6.64] ;  /* 0x0000002806081981 */ /* 0x0000a2000c1e1900 */
[----:B------:R-:W-:-:S03]  /*10b40*/  IMAD.MOV.U32 R5, RZ, RZ, 0x40000040 ;  /* 0x40000040ff057424 */ /* 0x000fc600078e00ff */
[----:B------:R-:W1:Y:S04]  /*10b50*/  SHFL.BFLY PT, R9, R0, 0x2, 0x1f ;  /* 0x0c401f0000097f89 */ /* 0x000e6800000e0000 */
[----:B------:R-:W3:Y:S01]  /*10b60*/  SHFL.BFLY PT, R12, R3, 0x2, 0x1f ;  /* 0x0c401f00030c7f89 */ /* 0x000ee200000e0000 */
[----:B0-----:R-:W-:Y:S02]  /*10b70*/  VIADD R6, R4, 0x2 ;  /* 0x0000000204067836 */ /* 0x001fe40000000000 */
[----:B------:R-:W-:-:S03]  /*10b80*/  IMAD.MOV.U32 R7, RZ, RZ, 0x40000040 ;  /* 0x40000040ff077424 */ /* 0x000fc600078e00ff */
[----:B------:R-:W-:Y:S01]  /*10b90*/  R2UR UR6, R6 ;  /* 0x00000000060672ca */ /* 0x000fe200000e0000 */
[C---:B------:R-:W-:Y:S01]  /*10ba0*/  VIADD R6, R4.reuse, 0x4 ;  /* 0x0000000404067836 */ /* 0x040fe20000000000 */
[----:B------:R-:W-:Y:S01]  /*10bb0*/  R2UR UR7, R7 ;  /* 0x00000000070772ca */ /* 0x000fe200000e0000 */
[----:B------:R-:W-:Y:S01]  /*10bc0*/  IMAD.MOV.U32 R7, RZ, RZ, 0x40000040 ;  /* 0x40000040ff077424 */ /* 0x000fe200078e00ff */
[----:B------:R-:W-:Y:S01]  /*10bd0*/  IADD3 R4, R4, 0x6, RZ ;  /* 0x0000000604047810 */ /* 0x000fe20007ffe0ff */
[----:B-1----:R-:W-:-:S01]  /*10be0*/  FADD.FTZ R9, R9, R0 ;  /* 0x0000000009097221 */ /* 0x002fc20000010000 */
[----:B------:R-:W-:-:S09]  /*10bf0*/  IMAD.MOV.U32 R0, RZ, RZ, -0x800000 ;  /* 0xff800000ff007424 */ /* 0x000fd200078e00ff */
[----:B------:R-:W-:Y:S01]  /*10c00*/  QGMMA.64x96x32.F32.E4M3.E4M3 R88, R136, gdesc[UR4], R88, gsb0 ;  /* 0x0160000488587df3 */ /* 0x000fe20008000858 */
[----:B------:R-:W-:Y:S01]  /*10c10*/  R2UR UR6, R6 ;  /* 0x00000000060672ca */ /* 0x000fe200000e0000 */
[----:B---3--:R-:W-:Y:S01]  /*10c20*/  FADD.FTZ R12, R12, R3 ;  /* 0x000000030c0c7221 */ /* 0x008fe20000010000 */
[----:B------:R-:W-:Y:S01]  /*10c30*/  R2UR UR7, R7 ;  /* 0x00000000070772ca */ /* 0x000fe200000e0000 */
[----:B------:R-:W0:Y:S01]  /*10c40*/  SHFL.BFLY PT, R2, R9, 0x1, 0x1f ;  /* 0x0c201f0009027f89 */ /* 0x000e2200000e0000 */
[----:B------:R-:W-:Y:S02]  /*10c50*/  IMAD.MOV.U32 R3, RZ, RZ, RZ ;  /* 0x000000ffff037224 */ /* 0x000fe400078e00ff */
[----:B------:R-:W-:Y:S02]  /*10c60*/  IMAD.MOV.U32 R7, RZ, RZ, RZ ;  /* 0x000000ffff077224 */ /* 0x000fe400078e00ff */
[----:B0-----:R-:W-:-:S01]  /*10c70*/  FADD.FTZ R11, R9, R2 ;  /* 0x00000002090b7221 */ /* 0x001fc20000010000 */
[----:B------:R-:W-:-:S03]  /*10c80*/  IMAD.MOV.U32 R2, RZ, RZ, -0x800000 ;  /* 0xff800000ff027424 */ /* 0x000fc600078e00ff */
[C---:B------:R-:W-:Y:S01]  /*10c90*/  FMUL.FTZ R14, R11.reuse, 0.00390625 ;  /* 0x3b8000000b0e7820 */ /* 0x040fe20000410000 */
[----:B------:R-:W-:-:S04]  /*10ca0*/  FSETP.NE.FTZ.AND P1, PT, R11, RZ, PT ;  /* 0x000000ff0b00720b */ /* 0x000fc80003f35000 */
[----:B------:R-:W-:-:S09]  /*10cb0*/  FSETP.NE.FTZ.AND P2, PT, R14, RZ, PT ;  /* 0x000000ff0e00720b */ /* 0x000fd20003f55000 */
[----:B------:R-:W-:Y:S01]  /*10cc0*/  @P1 MUFU.RCP R3, R11 ;  /* 0x0000000b00031308 */ /* 0x000fe20000001000 */
[----:B------:R-:W-:Y:S02]  /*10cd0*/  WARPGROUP.DEPBAR.LE gsb0, 0x0 ;  /* 0x00008000000079c5 */ /* 0x000fe40000010000 */
[----:B------:R-:W-:-:S06]  /*10ce0*/  WARPGROUP.ARRIVE ;  /* 0x00000000000079c5 */ /* 0x000fcc0000000000 */
[----:B------:R-:W-:Y:S01]  /*10cf0*/  QGMMA.64x96x32.F32.E4M3.E4M3 R88, R140, gdesc[UR4], R88, gsb0 ;  /* 0x016000048c587df3 */ /* 0x000fe20008000858 */
[----:B------:R-:W-:Y:S02]  /*10d00*/  R2UR UR6, R4 ;  /* 0x00000000040672ca */ /* 0x000fe400000e0000 */
[----:B------:R-:W-:Y:S01]  /*10d10*/  R2UR UR7, R5 ;  /* 0x00000000050772ca */ /* 0x000fe200000e0000 */
[----:B------:R-:W0:Y:S01]  /*10d20*/  @P2 MUFU.LG2 R4, R14 ;  /* 0x0000000e00042308 */ /* 0x000e220000000c00 */
[----:B------:R-:W1:Y:S01]  /*10d30*/  SHFL.BFLY PT, R5, R12, 0x1, 0x1f ;  /* 0x0c201f000c057f89 */ /* 0x000e6200000e0000 */
[----:B0-----:R-:W-:Y:S01]  /*10d40*/  @P2 FMUL.FTZ R4, R4, 0.69314718246459960938 ;  /* 0x3f31721804042820 */ /* 0x001fe20000410000 */
[----:B-1----:R-:W-:Y:S01]  /*10d50*/  FADD.FTZ R13, R12, R5 ;  /* 0x000000050c0d7221 */ /* 0x002fe20000010000 */
[----:B------:R-:W-:-:S03]  /*10d60*/  @P2 FMUL.FTZ R5, R42, 0.69314718246459960938 ;  /* 0x3f3172182a052820 */ /* 0x000fc60000410000 */
[C---:B------:R-:W-:Y:S01]  /*10d70*/  FMUL.FTZ R6, R13.reuse, 0.00390625 ;  /* 0x3b8000000d067820 */ /* 0x040fe20000410000 */
[----:B------:R-:W-:Y:S01]  /*10d80*/  FSETP.NE.FTZ.AND P1, PT, R13, RZ, PT ;  /* 0x000000ff0d00720b */ /* 0x000fe20003f35000 */
[----:B------:R-:W-:-:S03]  /*10d90*/  @P2 FFMA.FTZ R0, R5, R38, R4 ;  /* 0x0000002605002223 */ /* 0x000fc60000010004 */
[----:B------:R-:W-:-:S09]  /*10da0*/  FSETP.NE.FTZ.AND P3, PT, R6, RZ, PT ;  /* 0x000000ff0600720b */ /* 0x000fd20003f75000 */
[----:B------:R-:W-:Y:S04]  /*10db0*/  @P1 MUFU.RCP R7, R13 ;  /* 0x0000000d00071308 */ /* 0x000fe80000001000 */
[----:B------:R-:W-:-:S04]  /*10dc0*/  @P3 FMUL.FTZ R42, R42, 0.69314718246459960938 ;  /* 0x3f3172182a2a3820 */ /* 0x000fc80000410000 */
[----:B------:R-:W0:Y:S02]  /*10dd0*/  @P3 MUFU.LG2 R6, R6 ;  /* 0x0000000600063308 */ /* 0x000e240000000c00 */
[----:B0-----:R-:W-:-:S04]  /*10de0*/  @P3 FMUL.FTZ R9, R6, 0.69314718246459960938 ;  /* 0x3f31721806093820 */ /* 0x001fc80000410000 */
[----:B------:R-:W-:Y:S01]  /*10df0*/  @P3 FFMA.FTZ R2, R42, R54, R9 ;  /* 0x000000362a023223 */ /* 0x000fe20000010009 */
[----:B------:R-:W-:Y:S02]  /*10e00*/  WARPGROUP.DEPBAR.LE gsb0, 0x0 ;  /* 0x00008000000079c5 */ /* 0x000fe40000010000 */
[----:B------:R-:W-:-:S06]  /*10e10*/  WARPGROUP.ARRIVE ;  /* 0x00000000000079c5 */ /* 0x000fcc0000000000 */
[----:B------:R-:W-:Y:S01]  /*10e20*/  QGMMA.64x96x32.F32.E4M3.E4M3 R88, R144, gdesc[UR4], R88, gsb0 ;  /* 0x0160000490587df3 */ /* 0x000fe20008000858 */
[-C--:B--2---:R-:W-:Y:S01]  /*10e30*/  FMUL.FTZ R38, R3, R8.reuse ;  /* 0x0000000803267220 */ /* 0x084fe20000410000 */
[----:B------:R-:W-:Y:S01]  /*10e40*/  FMUL.FTZ R4, R7, R8 ;  /* 0x0000000807047220 */ /* 0x000fe20000410000 */
[----:B------:R-:W-:Y:S02]  /*10e50*/  WARPGROUP.DEPBAR.LE gsb0, 0x0 ;  /* 0x00008000000079c5 */ /* 0x000fe40000010000 */
[----:B------:R-:W-:Y:S05]  /*10e60*/  @!P0 BRA `(.L_x_471) ;  /* 0x0000000000048947 */ /* 0x000fea0003800000 */
[----:B------:R-:W-:Y:S01]  /*10e70*/  BPT.TRAP 0x1 ;  /* 0x000000040000795c */ /* 0x000fe20000300000 */
.L_x_471:
[----:B------:R-:W2:Y:S01]  /*10e80*/  LDL.LU R5, [R1+0x24] ;  /* 0x0000240001057983 */ /* 0x000ea20000300800 */
[----:B------:R-:W-:Y:S02]  /*10e90*/  VIADD R10, R10, 0x19c60 ;  /* 0x00019c600a0a7836 */ /* 0x000fe40000000000 */
[-C--:B------:R-:W-:Y:S01]  /*10ea0*/  FMUL.FTZ R3, R88, R38.reuse ;  /* 0x0000002658037220 */ /* 0x080fe20000410000 */
[----:B------:R-:W-:Y:S01]  /*10eb0*/  FMUL.FTZ R6, R93, R38 ;  /* 0x000000265d067220 */ /* 0x000fe20000410000 */
[----:B------:R-:W3:Y:S04]  /*10ec0*/  LDL.LU R24, [R1+0x4] ;  /* 0x0000040001187983 */ /* 0x000ee80000300800 */
[----:B------:R-:W4:Y:S01]  /*10ed0*/  LDL.LU R18, [R1+0x4c] ;  /* 0x00004c0001127983 */ /* 0x000f220000300800 */
[----:B------:R-:W-:-:S05]  /*10ee0*/  VIADD R156, R156, 0x1 ;  /* 0x000000019c9c7836 */ /* 0x000fca0000000000 */
[----:B------:R-:W-:Y:S01]  /*10ef0*/  ISETP.NE.AND P1, PT, R156, 0x2, PT ;  /* 0x000000029c00780c */ /* 0x000fe20003f25270 */
        /* <DEDUP_REMOVED lines=44> */
[----:B------:R-:W-:Y:S01]  /*111c0*/  FMUL.FTZ R131, R131, R4 ;  /* 0x0000000483837220 */ /* 0x000fe20000410000 */
[----:B------:R-:W-:-:S02]  /*111d0*/  SEL R156, R156, RZ, P1 ;  /* 0x000000ff9c9c7207 */ /* 0x000fc40000800000 */
[----:B--2---:R-:W-:-:S04]  /*111e0*/  PRMT R5, R5, 0x654, R10 ;  /* 0x0000065405057816 */ /* 0x004fc8000000000a */
[----:B------:R0:W-:Y:S01]  /*111f0*/  SYNCS.ARRIVE.TRANS64.RED.A1T0 RZ, [R5+URZ], RZ ;  /* 0x000000ff05ff79a7 */ /* 0x0001e2000810043f */
[----:B----4-:R-:W-:Y:S01]  /*11200*/  VIADD R18, R18, 0x1 ;  /* 0x0000000112127836 */ /* 0x010fe20000000000 */
[----:B0-----:R-:W-:-:S04]  /*11210*/  SEL R5, RZ, 0x1, P1 ;  /* 0x00000001ff057807 */ /* 0x001fc80000800000 */
[----:B---3--:R-:W-:Y:S01]  /*11220*/  LOP3.LUT R24, R24, R5, RZ, 0x3c, !PT ;  /* 0x0000000518187212 */ /* 0x008fe200078e3cff */
[----:B------:R0:W-:Y:S04]  /*11230*/  STL [R1+0x4c], R18 ;  /* 0x00004c1201007387 */ /* 0x0001e80000100800 */
[----:B------:R0:W-:Y:S01]  /*11240*/  STL [R1+0x4], R24 ;  /* 0x0000041801007387 */ /* 0x0001e20000100800 */
[-C--:B------:R-:W-:Y:S01]  /*11250*/  FMUL.FTZ R10, R109, R38.reuse ;  /* 0x000000266d0a7220 */ /* 0x080fe20000410000 */
[----:B------:R-:W-:-:S07]  /*11260*/  FMUL.FTZ R38, R129, R38 ;  /* 0x0000002681267220 */ /* 0x000fce0000410000 */
.L_x_417:
[----:B------:R-:W2:Y:S01]  /*11270*/  LDL R88, [R1+0x40] ;  /* 0x0000400001587983 */ /* 0x000ea20000100800 */
[----:B------:R-:W1:Y:S01]  /*11280*/  S2UR UR4, SR_CgaCtaId ;  /* 0x00000000000479c3 */ /* 0x000e620000008800 */
[----:B0-----:R-:W-:Y:S01]  /*11290*/  MOV R18, 0x400 ;  /* 0x0000040000127802 */ /* 0x001fe20000000f00 */
[----:B------:R-:W-:Y:S01]  /*112a0*/  BSSY B0, `(.L_x_472) ;  /* 0x0000336000007945 */ /* 0x000fe20003800000 */
[----:B-1----:R-:W-:-:S05]  /*112b0*/  IMAD.U32 R4, RZ, RZ, UR4 ;  /* 0x00000004ff047e24 */ /* 0x002fca000f8e00ff */
[----:B------:R0:W-:Y:S01]  /*112c0*/  STL [R1+0x24], R4 ;  /* 0x0000240401007387 */ /* 0x0001e20000100800 */
[----:B------:R-:W-:Y:S01]  /*112d0*/  LEA R18, R4, R18, 0x18 ;  /* 0x0000001204127211 */ /* 0x000fe200078ec0ff */
[----:B------:R-:W-:Y:S06]  /*112e0*/  BAR.SYNC.DEFER_BLOCKING 0x5, 0x200 ;  /* 0x0148000000007b1d */ /* 0x000fec0000010000 */
[----:B-----5:R0:W1:Y:S02]  /*112f0*/  LDS.128 R24, [R18+0x19cd0] ;  /* 0x019cd00012187984 */ /* 0x0200640000000c00 */
[----:B------:R-:W-:Y:S06]  /*11300*/  BAR.ARV 0x4, 0x200 ;  /* 0x0108000000007b1d */ /* 0x000fec0000002000 */
[----:B--2---:R-:W-:-:S13]  /*11310*/  ISETP.NE.AND P1, PT, R88, RZ, PT ;  /* 0x000000ff5800720c */ /* 0x004fda0003f25270 */
[----:B------:R-:W2:Y:S02]  /*11320*/  @!P1 LDC R88, c[0x0][0xad4] ;  /* 0x0002b500ff589b82 */ /* 0x000ea40000000800 */
[----:B--2---:R0:W-:Y:S01]  /*11330*/  @!P1 STL [R1+0x40], R88 ;  /* 0x0000405801009387 */ /* 0x0041e20000100800 */
[----:B-1----:R-:W-:Y:S05]  /*11340*/  @P0 BRA `(.L_x_473) ;  /* 0x0000002400e80947 */ /* 0x002fea0003800000 */
[----:B------:R-:W2:Y:S01]  /*11350*/  LDL.LU R5, [R1+0x34] ;  /* 0x0000340001057983 */ /* 0x000ea20000300800 */
[----:B------:R-:W-:Y:S01]  /*11360*/  ULDC.64 UR4, c[0x4][0x38] ;  /* 0x01000e0000047ab9 */ /* 0x000fe20000000a00 */
[----:B------:R-:W-:Y:S02]  /*11370*/  ULDC.64 UR6, c[0x0][0xc08] ;  /* 0x0003020000067ab9 */ /* 0x000fe40000000a00 */
[----:B0-----:R-:W3:Y:S01]  /*11380*/  LDL.LU R4, [R1+0x50] ;  /* 0x0000500001047983 */ /* 0x001ee20000300800 */
[----:B------:R-:W0:Y:S01]  /*11390*/  S2R R44, SR_TID.X ;  /* 0x00000000002c7919 */ /* 0x000e220000002100 */
[----:B------:R-:W-:Y:S01]  /*113a0*/  BAR.SYNC.DEFER_BLOCKING 0x1, 0x180 ;  /* 0x0046000000007b1d */ /* 0x000fe20000010000 */
[----:B--2---:R-:W-:Y:S01]  /*113b0*/  MOV R43, R5 ;  /* 0x00000005002b7202 */ /* 0x004fe20000000f00 */
[----:B---3--:R-:W-:Y:S02]  /*113c0*/  IMAD.MOV.U32 R41, RZ, RZ, R4 ;  /* 0x000000ffff297224 */ /* 0x008fe400078e0004 */
[----:B0-----:R-:W-:-:S05]  /*113d0*/  IMAD.SHL.U32 R4, R44, 0x4, RZ ;  /* 0x000000042c047824 */ /* 0x001fca00078e00ff */
[----:B------:R-:W-:-:S04]  /*113e0*/  LOP3.LUT R4, R4, 0xc, RZ, 0xc0, !PT ;  /* 0x0000000c04047812 */ /* 0x000fc800078ec0ff */
[----:B------:R-:W-:-:S05]  /*113f0*/  IADD3 R4, P0, R4, UR4, RZ ;  /* 0x0000000404047c10 */ /* 0x000fca000ff1e0ff */
[----:B------:R-:W-:Y:S01]  /*11400*/  IMAD.X R5, RZ, RZ, UR5, P0 ;  /* 0x00000005ff057e24 */ /* 0x000fe200080e06ff */
[----:B------:R-:W-:-:S04]  /*11410*/  ULDC.64 UR4, c[0x0][0xc00] ;  /* 0x0003000000047ab9 */ /* 0x000fc80000000a00 */
[----:B------:R0:W2:Y:S01]  /*11420*/  LDG.E.CONSTANT R40, desc[UR40][R4.64] ;  /* 0x0000002804287981 */ /* 0x0000a2000c1e9900 */
[----:B------:R-:W-:Y:S01]  /*11430*/  LOP3.LUT P0, R24, R44, 0x3, RZ, 0xc0, !PT ;  /* 0x000000032c187812 */ /* 0x000fe2000780c0ff */
[----:B------:R-:W-:Y:S02]  /*11440*/  IMAD.MOV.U32 R52, RZ, RZ, R41 ;  /* 0x000000ffff347224 */ /* 0x000fe400078e0029 */
[----:B------:R-:W-:Y:S01]  /*11450*/  IMAD.MOV.U32 R50, RZ, RZ, R43 ;  /* 0x000000ffff327224 */ /* 0x000fe200078e002b */
[----:B------:R-:W3:Y:S01]  /*11460*/  LDL R4, [R1+0xa4] ;  /* 0x0000a40001047983 */ /* 0x000ee20000100800 */
[----:B------:R-:W-:Y:S01]  /*11470*/  ISETP.EQ.OR P0, PT, R24, 0x3, !P0 ;  /* 0x000000031800780c */ /* 0x000fe20004702670 */
[----:B------:R-:W-:Y:S02]  /*11480*/  IMAD.MOV.U32 R96, RZ, RZ, R52 ;  /* 0x000000ffff607224 */ /* 0x000fe400078e0034 */
[----:B------:R-:W-:Y:S01]  /*11490*/  IMAD.MOV.U32 R97, RZ, RZ, R50 ;  /* 0x000000ffff617224 */ /* 0x000fe200078e0032 */
[----:B------:R-:W-:-:S02]  /*114a0*/  SEL R69, R98, R99, P0 ;  /* 0x0000006362457207 */ /* 0x000fc40000000000 */
[----:B------:R-:W-:Y:S02]  /*114b0*/  SEL R98, R99, R98, P0 ;  /* 0x0000006263627207 */ /* 0x000fe40000000000 */
[----:B------:R-:W4:Y:S01]  /*114c0*/  LDL.LU R99, [R1+0x44] ;  /* 0x0000440001637983 */ /* 0x000f220000300800 */
[----:B------:R-:W-:Y:S02]  /*114d0*/  SEL R67, R94, R95, P0 ;  /* 0x0000005f5e437207 */ /* 0x000fe40000000000 */
[----:B------:R-:W-:Y:S02]  /*114e0*/  SEL R94, R95, R94, P0 ;  /* 0x0000005e5f5e7207 */ /* 0x000fe40000000000 */
[----:B------:R-:W4:Y:S01]  /*114f0*/  LDL.LU R95, [R1+0x48] ;  /* 0x00004800015f7983 */ /* 0x000f220000300800 */
[----:B------:R-:W-:Y:S02]  /*11500*/  SEL R41, R3, R36, P0 ;  /* 0x0000002403297207 */ /* 0x000fe40000000000 */
[----:B------:R-:W-:Y:S01]  /*11510*/  SEL R36, R36, R3, P0 ;  /* 0x0000000324247207 */ /* 0x000fe20000000000 */
[----:B------:R-:W4:Y:S01]  /*11520*/  LDL R93, [R1+0xa0] ;  /* 0x0000a000015d7983 */ /* 0x000f220000100800 */
[----:B------:R-:W-:-:S02]  /*11530*/  SEL R63, R37, R20, P0 ;  /* 0x00000014253f7207 */ /* 0x000fc40000000000 */
[----:B------:R-:W-:Y:S01]  /*11540*/  SEL R47, R21, R8, P0 ;  /* 0x00000008152f7207 */ /* 0x000fe20000000000 */
[----:B------:R-:W1:Y:S01]  /*11550*/  S2R R3, SR_SWINHI ;  /* 0x0000000000037919 */ /* 0x000e620000002f00 */
[----:B------:R-:W-:Y:S02]  /*11560*/  SEL R45, R8, R21, P0 ;  /* 0x00000015082d7207 */ /* 0x000fe40000000000 */
[----:B------:R-:W-:Y:S01]  /*11570*/  SEL R37, R20, R37, P0 ;  /* 0x0000002514257207 */ /* 0x000fe20000000000 */
[----:B------:R-:W4:Y:S01]  /*11580*/  LDL R92, [R1+0x54] ;  /* 0x00005400015c7983 */ /* 0x000f220000100800 */
[----:B------:R-:W-:Y:S02]  /*11590*/  SEL R55, R33, R12, P0 ;  /* 0x0000000c21377207 */ /* 0x000fe40000000000 */
[----:B------:R-:W-:Y:S01]  /*115a0*/  SEL R57, R13, R34, P0 ;  /* 0x000000220d397207 */ /* 0x000fe20000000000 */
[----:B------:R-:W4:Y:S01]  /*115b0*/  LDL R90, [R1+0x5c] ;  /* 0x00005c00015a7983 */ /* 0x000f220000100800 */
        /* <DEDUP_REMOVED lines=12> */
[----:B------:R-:W-:-:S02]  /*11680*/  MOV R20, R18 ;  /* 0x0000001200147202 */ /* 0x000fc40000000f00 */
[----:B-1----:R-:W-:Y:S02]  /*11690*/  MOV R21, R3 ;  /* 0x0000000300157202 */ /* 0x002fe40000000f00 */
        /* <DEDUP_REMOVED lines=23> */
[----:B------:R-:W-:Y:S01]  /*11810*/  SEL R134, R135, R134, P0 ;  /* 0x0000008687867207 */ /* 0x000fe20000000000 */
[----:B---3--:R-:W-:-:S03]  /*11820*/  IMAD.WIDE R12, R4, 0x2, R20 ;  /* 0x00000002040c7825 */ /* 0x008fc600078e0214 */
[C---:B------:R-:W-:Y:S02]  /*11830*/  LOP3.LUT R3, R12.reuse, 0x180, RZ, 0xc0, !PT ;  /* 0x000001800c037812 */ /* 0x040fe400078ec0ff */
[----:B------:R-:W-:Y:S02]  /*11840*/  IADD3 R6, P5, R12, 0x20, RZ ;  /* 0x000000200c067810 */ /* 0x000fe40007fbe0ff */
[----:B------:R-:W-:Y:S02]  /*11850*/  SHF.R.U64 R3, R3, 0x3, RZ ;  /* 0x0000000303037819 */ /* 0x000fe400000012ff */
[----:B0-----:R-:W-:Y:S02]  /*11860*/  LOP3.LUT R4, R6, 0x180, RZ, 0xc0, !PT ;  /* 0x0000018006047812 */ /* 0x001fe400078ec0ff */
[C---:B------:R-:W-:Y:S02]  /*11870*/  IADD3 R8, P4, R12.reuse, 0x3000, RZ ;  /* 0x000030000c087810 */ /* 0x040fe40007f9e0ff */
[----:B------:R-:W-:-:S02]  /*11880*/  IADD3 R35, P3, R12, 0x3020, RZ ;  /* 0x000030200c237810 */ /* 0x000fc40007f7e0ff */
[C---:B------:R-:W-:Y:S02]  /*11890*/  IADD3 R85, P2, R12.reuse, 0x6000, RZ ;  /* 0x000060000c557810 */ /* 0x040fe40007f5e0ff */
[----:B------:R-:W-:Y:S02]  /*118a0*/  IADD3 R91, P1, R12, 0x6020, RZ ;  /* 0x000060200c5b7810 */ /* 0x000fe40007f3e0ff */
[----:B------:R-:W-:Y:S02]  /*118b0*/  LOP3.LUT R12, R3, R12, RZ, 0x3c, !PT ;  /* 0x0000000c030c7212 */ /* 0x000fe400078e3cff */
[----:B------:R-:W-:Y:S02]  /*118c0*/  SHF.R.U64 R3, R4, 0x3, RZ ;  /* 0x0000000304037819 */ /* 0x000fe400000012ff */
[----:B------:R-:W-:Y:S02]  /*118d0*/  LOP3.LUT R4, R35, 0x180, RZ, 0xc0, !PT ;  /* 0x0000018023047812 */ /* 0x000fe400078ec0ff */
[----:B------:R-:W-:-:S02]  /*118e0*/  LOP3.LUT R14, R3, R6, RZ, 0x3c, !PT ;  /* 0x00000006030e7212 */ /* 0x000fc400078e3cff */
[----:B------:R-:W-:Y:S02]  /*118f0*/  LOP3.LUT R3, R8, 0x180, RZ, 0xc0, !PT ;  /* 0x0000018008037812 */ /* 0x000fe400078ec0ff */
[----:B------:R-:W-:Y:S02]  /*11900*/  LOP3.LUT R24, R91, 0x180, RZ, 0xc0, !PT ;  /* 0x000001805b187812 */ /* 0x000fe400078ec0ff */
[----:B------:R-:W-:Y:S02]  /*11910*/  LOP3.LUT R6, R85, 0x180, RZ, 0xc0, !PT ;  /* 0x0000018055067812 */ /* 0x000fe400078ec0ff */
[----:B------:R-:W-:Y:S01]  /*11920*/  SHF.R.U64 R3, R3, 0x3, RZ ;  /* 0x0000000303037819 */ /* 0x000fe200000012ff */
[----:B--2---:R0:W-:Y:S01]  /*11930*/  SHFL.IDX PT, R58, R49, R40, 0x1c1f ;  /* 0x001c1f28313a7589 */ /* 0x0041e200000e0000 */
[----:B------:R-:W-:Y:S02]  /*11940*/  SHF.R.U64 R4, R4, 0x3, RZ ;  /* 0x0000000304047819 */ /* 0x000fe400000012ff */
[----:B------:R-:W-:Y:S01]  /*11950*/  SHF.R.U64 R24, R24, 0x3, RZ ;  /* 0x0000000318187819 */ /* 0x000fe200000012ff */
[----:B------:R-:W-:Y:S01]  /*11960*/  IMAD.X R11, RZ, RZ, R13, P4 ;  /* 0x000000ffff0b7224 */ /* 0x000fe200020e060d */
[----:B------:R-:W-:-:S02]  /*11970*/  IADD3.X R9, RZ, R13, RZ, P3, !PT ;  /* 0x0000000dff097210 */ /* 0x000fc40001ffe4ff */
[----:B------:R-:W-:Y:S02]  /*11980*/  SHF.R.U64 R6, R6, 0x3, RZ ;  /* 0x0000000306067819 */ /* 0x000fe400000012ff */
[----:B------:R-:W-:Y:S02]  /*11990*/  LOP3.LUT R10, R3, R8, RZ, 0x3c, !PT ;  /* 0x00000008030a7212 */ /* 0x000fe400078e3cff */
[----:B0-----:R-:W-:Y:S01]  /*119a0*/  LOP3.LUT R49, R40, 0x2, RZ, 0x3c, !PT ;  /* 0x0000000228317812 */ /* 0x001fe200078e3cff */
[--C-:B------:R-:W-:Y:S01]  /*119b0*/  IMAD.X R5, RZ, RZ, R13.reuse, P1 ;  /* 0x000000ffff057224 */ /* 0x100fe200008e060d */
[----:B------:R-:W-:Y:S01]  /*119c0*/  LOP3.LUT R8, R4, R35, RZ, 0x3c, !PT ;  /* 0x0000002304087212 */ /* 0x000fe200078e3cff */
[--C-:B------:R-:W-:Y:S01]  /*119d0*/  IMAD.X R7, RZ, RZ, R13.reuse, P2 ;  /* 0x000000ffff077224 */ /* 0x100fe200010e060d */
[----:B------:R-:W-:Y:S01]  /*119e0*/  LOP3.LUT R4, R24, R91, RZ, 0x3c, !PT ;  /* 0x0000005b18047212 */ /* 0x000fe200078e3cff */
[----:B------:R-:W-:Y:S01]  /*119f0*/  SHFL.IDX PT, R41, R41, R40, 0x1c1f ;  /* 0x001c1f2829297589 */ /* 0x000fe200000e0000 */
[----:B------:R-:W-:Y:S01]  /*11a00*/  LOP3.LUT R6, R6, R85, RZ, 0x3c, !PT ;  /* 0x0000005506067212 */ /* 0x000fe200078e3cff */
[----:B------:R-:W-:Y:S01]  /*11a10*/  IMAD.X R15, RZ, RZ, R13, P5 ;  /* 0x000000ffff0f7224 */ /* 0x000fe200028e060d */
[----:B------:R-:W-:Y:S01]  /*11a20*/  MOV R24, R8 ;  /* 0x0000000800187202 */ /* 0x000fe20000000f00 */
[----:B------:R-:W0:Y:S01]  /*11a30*/  SHFL.IDX PT, R36, R36, R49, 0x1c1f ;  /* 0x001c1f3124247589 */ /* 0x000e2200000e0000 */
[----:B------:R-:W-:-:S03]  /*11a40*/  MOV R86, R10 ;  /* 0x0000000a00567202 */ /* 0x000fc60000000f00 */
        /* <DEDUP_REMOVED lines=8> */
[----:B------:R-:W-:Y:S04]  /*11ad0*/  SHFL.IDX PT, R65, R65, R40, 0x1c1f ;  /* 0x001c1f2841417589 */ /* 0x000fe800000e0000 */
[----:B------:R-:W-:Y:S04]  /*11ae0*/  SHFL.IDX PT, R67, R67, R40, 0x1c1f ;  /* 0x001c1f2843437589 */ /* 0x000fe800000e0000 */
[----:B------:R-:W-:Y:S04]  /*11af0*/  SHFL.IDX PT, R78, R81, R40, 0x1c1f ;  /* 0x001c1f28514e7589 */ /* 0x000fe800000e0000 */
[----:B------:R-:W-:Y:S04]  /*11b00*/  SHFL.IDX PT, R8, R83, R40, 0x1c1f ;  /* 0x001c1f2853087589 */ /* 0x000fe800000e0000 */
[----:B------:R-:W-:Y:S04]  /*11b10*/  SHFL.IDX PT, R51, R45, R49, 0x1c1f ;  /* 0x001c1f312d337589 */ /* 0x000fe800000e0000 */
[----:B------:R-:W1:Y:S04]  /*11b20*/  SHFL.IDX PT, R38, R39, R49, 0x1c1f ;  /* 0x001c1f3127267589 */ /* 0x000e6800000e0000 */
[----:B------:R-:W2:Y:S04]  /*11b30*/  SHFL.IDX PT, R94, R94, R49, 0x1c1f ;  /* 0x001c1f315e5e7589 */ /* 0x000ea800000e0000 */
[----:B------:R-:W-:Y:S04]  /*11b40*/  SHFL.IDX PT, R31, R31, R40, 0x1c1f ;  /* 0x001c1f281f1f7589 */ /* 0x000fe800000e0000 */
[----:B------:R-:W-:Y:S04]  /*11b50*/  SHFL.IDX PT, R66, R53, R40, 0x1c1f ;  /* 0x001c1f2835427589 */ /* 0x000fe800000e0000 */
[----:B------:R-:W-:Y:S04]  /*11b60*/  SHFL.IDX PT, R5, R59, R40, 0x1c1f ;  /* 0x001c1f283b057589 */ /* 0x000fe800000e0000 */
[----:B------:R-:W-:Y:S04]  /*11b70*/  SHFL.IDX PT, R82, R61, R40, 0x1c1f ;  /* 0x001c1f283d527589 */ /* 0x000fe800000e0000 */
[----:B------:R-:W-:Y:S04]  /*11b80*/  SHFL.IDX PT, R69, R69, R40, 0x1c1f ;  /* 0x001c1f2845457589 */ /* 0x000fe800000e0000 */
[----:B------:R-:W-:Y:S04]  /*11b90*/  SHFL.IDX PT, R71, R71, R40, 0x1c1f ;  /* 0x001c1f2847477589 */ /* 0x000fe800000e0000 */
[----:B------:R-:W3:Y:S04]  /*11ba0*/  SHFL.IDX PT, R32, R32, R49, 0x1c1f ;  /* 0x001c1f3120207589 */ /* 0x000ee800000e0000 */
[----:B------:R-:W-:Y:S04]  /*11bb0*/  SHFL.IDX PT, R81, R30, R49, 0x1c1f ;  /* 0x001c1f311e517589 */ /* 0x000fe800000e0000 */
[----:B------:R-:W4:Y:S04]  /*11bc0*/  SHFL.IDX PT, R98, R98, R49, 0x1c1f ;  /* 0x001c1f3162627589 */ /* 0x000f2800000e0000 */
[----:B------:R-:W-:Y:S04]  /*11bd0*/  SHFL.IDX PT, R83, R48, R49, 0x1c1f ;  /* 0x001c1f3130537589 */ /* 0x000fe800000e0000 */
[----:B------:R-:W4:Y:S04]  /*11be0*/  SHFL.IDX PT, R102, R102, R49, 0x1c1f ;  /* 0x001c1f3166667589 */ /* 0x000f2800000e0000 */
[----:B------:R-:W-:Y:S04]  /*11bf0*/  SHFL.IDX PT, R73, R73, R40, 0x1c1f ;  /* 0x001c1f2849497589 */ /* 0x000fe800000e0000 */
[----:B------:R-:W-:Y:S04]  /*11c00*/  SHFL.IDX PT, R75, R75, R40, 0x1c1f ;  /* 0x001c1f284b4b7589 */ /* 0x000fe800000e0000 */
[----:B------:R-:W4:Y:S04]  /*11c10*/  SHFL.IDX PT, R59, R28, R49, 0x1c1f ;  /* 0x001c1f311c3b7589 */ /* 0x000f2800000e0000 */
[----:B------:R-:W-:Y:S04]  /*11c20*/  SHFL.IDX PT, R110, R110, R49, 0x1c1f ;  /* 0x001c1f316e6e7589 */ /* 0x000fe800000e0000 */
[----:B------:R-:W4:Y:S04]  /*11c30*/  SHFL.IDX PT, R106, R106, R49, 0x1c1f ;  /* 0x001c1f316a6a7589 */ /* 0x000f2800000e0000 */
[----:B------:R-:W-:Y:S04]  /*11c40*/  SHFL.IDX PT, R6, R55, R40, 0x1c1f ;  /* 0x001c1f2837067589 */ /* 0x000fe800000e0000 */
[----:B------:R-:W-:Y:S04]  /*11c50*/  SHFL.IDX PT, R4, R63, R40, 0x1c1f ;  /* 0x001c1f283f047589 */ /* 0x000fe800000e0000 */
[----:B------:R-:W-:Y:S04]  /*11c60*/  SHFL.IDX PT, R77, R77, R40, 0x1c1f ;  /* 0x001c1f284d4d7589 */ /* 0x000fe800000e0000 */
[----:B------:R-:W-:Y:S04]  /*11c70*/  SHFL.IDX PT, R79, R79, R40, 0x1c1f ;  /* 0x001c1f284f4f7589 */ /* 0x000fe800000e0000 */
[----:B------:R-:W-:Y:S04]  /*11c80*/  SHFL.IDX PT, R7, R87, R40, 0x1c1f ;  /* 0x001c1f2857077589 */ /* 0x000fe800000e0000 */
[----:B------:R-:W4:Y:S04]  /*11c90*/  SHFL.IDX PT, R33, R33, R49, 0x1c1f ;  /* 0x001c1f3121217589 */ /* 0x000f2800000e0000 */
[----:B------:R1:W-:Y:S04]  /*11ca0*/  SHFL.IDX PT, R12, R46, R49, 0x1c1f ;  /* 0x001c1f312e0c7589 */ /* 0x0003e800000e0000 */
[----:B------:R-:W-:Y:S04]  /*11cb0*/  SHFL.IDX PT, R11, R37, R49, 0x1c1f ;  /* 0x001c1f31250b7589 */ /* 0x000fe800000e0000 */
[----:B------:R-:W-:Y:S04]  /*11cc0*/  SHFL.IDX PT, R118, R118, R49, 0x1c1f ;  /* 0x001c1f3176767589 */ /* 0x000fe800000e0000 */
[----:B------:R-:W4:Y:S04]  /*11cd0*/  SHFL.IDX PT, R114, R114, R49, 0x1c1f ;  /* 0x001c1f3172727589 */ /* 0x000f2800000e0000 */
[----:B------:R-:W4:Y:S04]  /*11ce0*/  SHFL.IDX PT, R130, R130, R49, 0x1c1f ;  /* 0x001c1f3182827589 */ /* 0x000f2800000e0000 */
[----:B------:R-:W4:Y:S04]  /*11cf0*/  SHFL.IDX PT, R14, R29, R49, 0x1c1f ;  /* 0x001c1f311d0e7589 */ /* 0x000f2800000e0000 */
[----:B------:R-:W4:Y:S04]  /*11d00*/  SHFL.IDX PT, R15, R126, R49, 0x1c1f ;  /* 0x001c1f317e0f7589 */ /* 0x000f2800000e0000 */
[----:B------:R-:W-:Y:S04]  /*11d10*/  SHFL.IDX PT, R74, R57, R40, 0x1c1f ;  /* 0x001c1f28394a7589 */ /* 0x000fe800000e0000 */
[----:B------:R-:W4:Y:S04]  /*11d20*/  SHFL.IDX PT, R13, R34, R49, 0x1c1f ;  /* 0x001c1f31220d7589 */ /* 0x000f2800000e0000 */
[----:B------:R-:W4:Y:S04]  /*11d30*/  SHFL.IDX PT, R29, R122, R49, 0x1c1f ;  /* 0x001c1f317a1d7589 */ /* 0x000f2800000e0000 */
[----:B------:R2:W-:Y:S04]  /*11d40*/  SHFL.IDX PT, R89, R89, R40, 0x1c1f ;  /* 0x001c1f2859597589 */ /* 0x0005e800000e0000 */
[----:B------:R3:W4:Y:S01]  /*11d50*/  SHFL.IDX PT, R134, R134, R49, 0x1c1f ;  /* 0x001c1f3186867589 */ /* 0x00072200000e0000 */
[----:B0-----:R-:W-:-:S02]  /*11d60*/  SEL R42, R36, R41, P0 ;  /* 0x00000029242a7207 */ /* 0x001fc40000000000 */
[----:B-1----:R-:W-:Y:S02]  /*11d70*/  SEL R46, R38, R65, P0 ;  /* 0x00000041262e7207 */ /* 0x002fe40000000000 */
[----:B--2---:R-:W-:Y:S02]  /*11d80*/  SEL R40, R41, R36, P0 ;  /* 0x0000002429287207 */ /* 0x004fe40000000000 */
[----:B------:R-:W-:Y:S02]  /*11d90*/  SEL R41, R43, R44, P0 ;  /* 0x0000002c2b297207 */ /* 0x000fe40000000000 */
[----:B------:R-:W-:Y:S02]  /*11da0*/  SEL R43, R44, R43, P0 ;  /* 0x0000002b2c2b7207 */ /* 0x000fe40000000000 */
[----:B------:R-:W-:Y:S02]  /*11db0*/  SEL R44, R65, R38, P0 ;  /* 0x00000026412c7207 */ /* 0x000fe40000000000 */
[----:B------:R-:W-:-:S02]  /*11dc0*/  SEL R45, R67, R94, P0 ;  /* 0x0000005e432d7207 */ /* 0x000fc40000000000 */
[----:B------:R-:W-:Y:S02]  /*11dd0*/  SEL R47, R94, R67, P0 ;  /* 0x000000435e2f7207 */ /* 0x000fe40000000000 */
[----:B---3--:R-:W-:Y:S02]  /*11de0*/  SEL R49, R10, R51, P0 ;  /* 0x000000330a317207 */ /* 0x008fe40000000000 */
[----:B------:R-:W-:Y:S02]  /*11df0*/  SEL R48, R31, R32, P0 ;  /* 0x000000201f307207 */ /* 0x000fe40000000000 */
[----:B------:R-:W-:Y:S02]  /*11e00*/  SEL R50, R32, R31, P0 ;  /* 0x0000001f20327207 */ /* 0x000fe40000000000 */
[----:B------:R-:W-:Y:S02]  /*11e10*/  SEL R51, R51, R10, P0 ;  /* 0x0000000a33337207 */ /* 0x000fe40000000000 */
[----:B----4-:R-:W-:-:S02]  /*11e20*/  SEL R52, R69, R98, P0 ;  /* 0x0000006245347207 */ /* 0x010fc40000000000 */
        /* <DEDUP_REMOVED lines=29> */
[----:B------:R-:W-:-:S02]  /*12000*/  F2FP.BF16.F32.PACK_AB R4, R41, R40 ;  /* 0x000000282904723e */ /* 0x000fc400000010ff */
[----:B------:R-:W-:Y:S02]  /*12010*/  F2FP.BF16.F32.PACK_AB R5, R45, R44 ;  /* 0x0000002c2d05723e */ /* 0x000fe400000010ff */
[----:B------:R-:W-:Y:S02]  /*12020*/  F2FP.BF16.F32.PACK_AB R6, R43, R42 ;  /* 0x0000002a2b06723e */ /* 0x000fe400000010ff */
[----:B------:R-:W-:Y:S02]  /*12030*/  F2FP.BF16.F32.PACK_AB R7, R47, R46 ;  /* 0x0000002e2f07723e */ /* 0x000fe400000010ff */
[----:B------:R-:W-:Y:S02]  /*12040*/  F2FP.BF16.F32.PACK_AB R8, R49, R48 ;  /* 0x000000303108723e */ /* 0x000fe400000010ff */
[----:B------:R-:W-:Y:S02]  /*12050*/  F2FP.BF16.F32.PACK_AB R9, R53, R52 ;  /* 0x000000343509723e */ /* 0x000fe400000010ff */
[----:B------:R-:W-:-:S02]  /*12060*/  F2FP.BF16.F32.PACK_AB R10, R51, R50 ;  /* 0x00000032330a723e */ /* 0x000fc400000010ff */
[----:B------:R-:W-:Y:S02]  /*12070*/  F2FP.BF16.F32.PACK_AB R11, R55, R54 ;  /* 0x00000036370b723e */ /* 0x000fe400000010ff */
[----:B------:R-:W-:Y:S02]  /*12080*/  SEL R72, R74, R13, P0 ;  /* 0x0000000d4a487207 */ /* 0x000fe40000000000 */
[----:B------:R-:W-:Y:S02]  /*12090*/  SEL R76, R78, R29, P0 ;  /* 0x0000001d4e4c7207 */ /* 0x000fe40000000000 */
[----:B------:R-:W-:Y:S02]  /*120a0*/  SEL R74, R13, R74, P0 ;  /* 0x0000004a0d4a7207 */ /* 0x000fe40000000000 */
[----:B------:R-:W-:Y:S01]  /*120b0*/  SEL R78, R29, R78, P0 ;  /* 0x0000004e1d4e7207 */ /* 0x000fe20000000000 */
[----:B------:R-:W-:Y:S01]  /*120c0*/  STSM.16.M88.4 [R3], R4 ;  /* 0x0000000403007844 */ /* 0x000fe20000000200 */
[----:B------:R-:W-:-:S02]  /*120d0*/  SEL R37, R89, R134, P0 ;  /* 0x0000008659257207 */ /* 0x000fc40000000000 */
[----:B------:R-:W-:Y:S01]  /*120e0*/  SEL R39, R134, R89, P0 ;  /* 0x0000005986277207 */ /* 0x000fe20000000000 */
[----:B------:R0:W-:Y:S01]  /*120f0*/  STSM.16.M88.4 [R35], R8 ;  /* 0x0000000823007844 */ /* 0x0001e20000000200 */
[----:B------:R-:W-:Y:S02]  /*12100*/  F2FP.BF16.F32.PACK_AB R12, R57, R56 ;  /* 0x00000038390c723e */ /* 0x000fe400000010ff */
[----:B------:R-:W-:Y:S02]  /*12110*/  F2FP.BF16.F32.PACK_AB R13, R61, R60 ;  /* 0x0000003c3d0d723e */ /* 0x000fe400000010ff */
[----:B------:R-:W-:Y:S02]  /*12120*/  F2FP.BF16.F32.PACK_AB R14, R59, R58 ;  /* 0x0000003a3b0e723e */ /* 0x000fe400000010ff */
[----:B------:R-:W-:Y:S02]  /*12130*/  F2FP.BF16.F32.PACK_AB R15, R63, R62 ;  /* 0x0000003e3f0f723e */ /* 0x000fe400000010ff */
[----:B------:R-:W-:-:S02]  /*12140*/  F2FP.BF16.F32.PACK_AB R28, R65, R64 ;  /* 0x00000040411c723e */ /* 0x000fc400000010ff */
[----:B------:R-:W-:Y:S02]  /*12150*/  F2FP.BF16.F32.PACK_AB R29, R69, R68 ;  /* 0x00000044451d723e */ /* 0x000fe400000010ff */
[----:B------:R-:W-:Y:S02]  /*12160*/  F2FP.BF16.F32.PACK_AB R30, R67, R66 ;  /* 0x00000042431e723e */ /* 0x000fe400000010ff */
[----:B------:R-:W-:Y:S02]  /*12170*/  F2FP.BF16.F32.PACK_AB R31, R71, R70 ;  /* 0x00000046471f723e */ /* 0x000fe400000010ff */
[----:B------:R-:W-:Y:S02]  /*12180*/  F2FP.BF16.F32.PACK_AB R32, R73, R72 ;  /* 0x000000484920723e */ /* 0x000fe400000010ff */
[----:B------:R-:W-:Y:S02]  /*12190*/  F2FP.BF16.F32.PACK_AB R33, R77, R76 ;  /* 0x0000004c4d21723e */ /* 0x000fe400000010ff */
[----:B------:R-:W-:-:S02]  /*121a0*/  F2FP.BF16.F32.PACK_AB R34, R75, R74 ;  /* 0x0000004a4b22723e */ /* 0x000fc400000010ff */
[----:B0-----:R-:W-:Y:S02]  /*121b0*/  F2FP.BF16.F32.PACK_AB R35, R79, R78 ;  /* 0x0000004e4f23723e */ /* 0x001fe400000010ff */
[----:B------:R-:W-:Y:S02]  /*121c0*/  F2FP.BF16.F32.PACK_AB R4, R81, R80 ;  /* 0x000000505104723e */ /* 0x000fe400000010ff */
[----:B------:R-:W-:Y:S02]  /*121d0*/  F2FP.BF16.F32.PACK_AB R5, R37, R36 ;  /* 0x000000242505723e */ /* 0x000fe400000010ff */
[----:B------:R-:W-:Y:S02]  /*121e0*/  F2FP.BF16.F32.PACK_AB R6, R83, R82 ;  /* 0x000000525306723e */ /* 0x000fe400000010ff */
[----:B------:R-:W-:Y:S01]  /*121f0*/  F2FP.BF16.F32.PACK_AB R7, R39, R38 ;  /* 0x000000262707723e */ /* 0x000fe200000010ff */
[----:B------:R-:W-:Y:S04]  /*12200*/  STSM.16.M88.4 [R86], R12 ;  /* 0x0000000c56007844 */ /* 0x000fe80000000200 */
[----:B------:R0:W-:Y:S04]  /*12210*/  STSM.16.M88.4 [R24], R28 ;  /* 0x0000001c18007844 */ /* 0x0001e80000000200 */
[----:B------:R-:W-:Y:S04]  /*12220*/  STSM.16.M88.4 [R84], R32 ;  /* 0x0000002054007844 */ /* 0x000fe80000000200 */
[----:B------:R1:W-:Y:S01]  /*12230*/  STSM.16.M88.4 [R85], R4 ;  /* 0x0000000455007844 */ /* 0x0003e20000000200 */
[----:B------:R-:W-:Y:S01]  /*12240*/  BAR.SYNC.DEFER_BLOCKING 0x1, 0x180 ;  /* 0x0046000000007b1d */ /* 0x000fe20000010000 */
[----:B------:R-:W-:-:S04]  /*12250*/  ISETP.NE.U32.AND P0, PT, RZ, UR4, PT ;  /* 0x00000004ff007c0c */ /* 0x000fc8000bf05070 */
[----:B------:R-:W-:Y:S02]  /*12260*/  ISETP.NE.AND.EX P0, PT, RZ, UR5, PT, P0 ;  /* 0x00000005ff007c0c */ /* 0x000fe4000bf05300 */
[----:B------:R-:W-:Y:S01]  /*12270*/  IADD3 R8, P1, R99, UR4, RZ ;  /* 0x0000000463087c10 */ /* 0x000fe2000ff3e0ff */
[----:B------:R-:W-:Y:S01]  /*12280*/  IMAD.MOV.U32 R3, RZ, RZ, RZ ;  /* 0x000000ffff037224 */ /* 0x000fe200078e00ff */
[----:B------:R-:W-:Y:S01]  /*12290*/  ISETP.GT.AND P3, PT, R88, 0x1, PT ;  /* 0x000000015800780c */ /* 0x000fe20003f64270 */
[----:B0-----:R-:W-:Y:S01]  /*122a0*/  IMAD.MOV.U32 R28, RZ, RZ, 0x9b8 ;  /* 0x000009b8ff1c7424 */ /* 0x001fe200078e00ff */
[----:B------:R-:W-:Y:S01]  /*122b0*/  IADD3.X R9, R95, UR5, RZ, P1, !PT ;  /* 0x000000055f097c10 */ /* 0x000fe20008ffe4ff */
[----:B------:R-:W0:Y:S08]  /*122c0*/  LDC R24, c[0x0][0xbe8] ;  /* 0x0002fa00ff187b82 */ /* 0x000e300000000800 */
[----:B------:R-:W2:Y:S01]  /*122d0*/  LDC.64 R14, c[0x0][0xba8] ;  /* 0x0002ea00ff0e7b82 */ /* 0x000ea20000000a00 */
[----:B------:R-:W3:Y:S01]  /*122e0*/  @P0 LDG.E R3, desc[UR40][R8.64] ;  /* 0x0000002808030981 */ /* 0x000ee2000c1e1900 */
[----:B------:R-:W-:-:S06]  /*122f0*/  SEL R28, R28, 0x978, P3 ;  /* 0x000009781c1c7807 */ /* 0x000fcc0001800000 */
[----:B-1----:R-:W1:Y:S01]  /*12300*/  LDC.64 R6, c[0x0][R28+0x220] ;  /* 0x000088001c067b82 */ /* 0x002e620000000a00 */
[----:B------:R-:W-:-:S07]  /*12310*/  ISETP.NE.U32.AND P1, PT, RZ, UR6, PT ;  /* 0x00000006ff007c0c */ /* 0x000fce000bf25070 */
[----:B------:R-:W4:Y:S01]  /*12320*/  LDC.64 R10, c[0x0][R28+0x218] ;  /* 0x000086001c0a7b82 */ /* 0x000f220000000a00 */
[----:B------:R-:W-:Y:S02]  /*12330*/  ISETP.NE.AND.EX P1, PT, RZ, UR7, PT, P1 ;  /* 0x00000007ff007c0c */ /* 0x000fe4000bf25310 */
[----:B0-----:R-:W-:-:S05]  /*12340*/  ISETP.NE.AND P4, PT, R24, 0x1, PT ;  /* 0x000000011800780c */ /* 0x001fca0003f85270 */
[----:B------:R-:W0:Y:S06]  /*12350*/  LDC.64 R12, c[0x0][R28+0x228] ;  /* 0x00008a001c0c7b82 */ /* 0x000e2c0000000a00 */
[----:B------:R-:W-:Y:S01]  /*12360*/  @P1 IADD3 R4, P2, R99, UR6, RZ ;  /* 0x0000000663041c10 */ /* 0x000fe2000ff5e0ff */
[----:B------:R-:W-:Y:S01]  /*12370*/  ULDC UR6, c[0x0][0xa88] ;  /* 0x0002a20000067ab9 */ /* 0x000fe20000000800 */
[----:B------:R-:W3:Y:S01]  /*12380*/  @P4 LDC R30, c[0x0][0xbec] ;  /* 0x0002fb00ff1e4b82 */ /* 0x000ee20000000800 */
[----:B------:R-:W-:Y:S01]  /*12390*/  IMAD.U32 R31, RZ, RZ, UR6 ;  /* 0x00000006ff1f7e24 */ /* 0x000fe2000f8e00ff */
[----:B------:R-:W-:-:S05]  /*123a0*/  @P1 IADD3.X R5, R95, UR7, RZ, P2, !PT ;  /* 0x000000075f051c10 */ /* 0x000fca00097fe4ff */
[----:B------:R2:W5:Y:S01]  /*123b0*/  @P1 LDG.E R31, desc[UR40][R4.64] ;  /* 0x00000028041f1981 */ /* 0x000562000c1e1900 */
[----:B------:R-:W-:Y:S01]  /*123c0*/  ISETP.NE.U32.AND P2, PT, RZ, UR4, PT ;  /* 0x00000004ff007c0c */ /* 0x000fe2000bf45070 */
[----:B------:R-:W3:Y:S08]  /*123d0*/  @P4 LDC R87, c[0x0][0xbf0] ;  /* 0x0002fc00ff574b82 */ /* 0x000ef00000000800 */
[----:B--2---:R2:W2:Y:S01]  /*123e0*/  LDC.64 R4, c[0x0][R28+0x210] ;  /* 0x000084001c047b82 */ /* 0x0044a20000000a00 */
[----:B------:R-:W-:-:S04]  /*123f0*/  ISETP.NE.AND.EX P2, PT, RZ, UR5, PT, P2 ;  /* 0x00000005ff007c0c */ /* 0x000fc8000bf45320 */
[----:B------:R-:W-:Y:S02]  /*12400*/  SEL R84, R97, RZ, !P2 ;  /* 0x000000ff61547207 */ /* 0x000fe40005000000 */
[----:B------:R-:W-:Y:S01]  /*12410*/  SEL R29, R96, RZ, !P2 ;  /* 0x000000ff601d7207 */ /* 0x000fe20005000000 */
[----:B------:R-:W2:Y:S02]  /*12420*/  @!P3 LDC R14, c[0x0][0xb50] ;  /* 0x0002d400ff0ebb82 */ /* 0x000ea40000000800 */
[----:B-1----:R-:W-:-:S04]  /*12430*/  IMAD R7, R7, R84, RZ ;  /* 0x0000005407077224 */ /* 0x002fc800078e02ff */
[----:B------:R-:W-:Y:S02]  /*12440*/  IMAD R85, R6, R29, R7 ;  /* 0x0000001d06557224 */ /* 0x000fe400078e0207 */
[-C--:B----4-:R-:W-:Y:S01]  /*12450*/  IMAD R35, R11, R22.reuse, RZ ;  /* 0x000000160b237224 */ /* 0x090fe200078e02ff */
[----:B------:R-:W-:Y:S01]  /*12460*/  SEL R33, R90, RZ, P3 ;  /* 0x000000ff5a217207 */ /* 0x000fe20001800000 */
[----:B------:R-:W-:Y:S01]  /*12470*/  IMAD.WIDE.U32 R10, R10, R22, RZ ;  /* 0x000000160a0a7225 */ /* 0x000fe200078e00ff */
[----:B------:R-:W1:Y:S03]  /*12480*/  @!P3 LDC R15, c[0x0][0xb54] ;  /* 0x0002d500ff0fbb82 */ /* 0x000e660000000800 */
[----:B------:R-:W-:-:S04]  /*12490*/  IMAD.WIDE.U32 R6, R6, R84, RZ ;  /* 0x0000005406067225 */ /* 0x000fc800078e00ff */
[----:B------:R-:W-:Y:S02]  /*124a0*/  IMAD R29, R92, 0xc0, R93 ;  /* 0x000000c05c1d7824 */ /* 0x000fe400078e025d */
[----:B------:R-:W-:Y:S02]  /*124b0*/  IMAD.IADD R85, R7, 0x1, R85 ;  /* 0x0000000107557824 */ /* 0x000fe400078e0255 */
[----:B------:R-:W-:Y:S02]  /*124c0*/  IMAD.MOV.U32 R7, RZ, RZ, R29 ;  /* 0x000000ffff077224 */ /* 0x000fe400078e001d */
[----:B------:R-:W-:Y:S02]  /*124d0*/  IMAD.IADD R11, R11, 0x1, R35 ;  /* 0x000000010b0b7824 */ /* 0x000fe400078e0223 */
[-C--:B0-----:R-:W-:Y:S02]  /*124e0*/  IMAD R35, R13, R33.reuse, RZ ;  /* 0x000000210d237224 */ /* 0x081fe400078e02ff */
[----:B------:R-:W-:-:S05]  /*124f0*/  IMAD.WIDE.U32 R12, R12, R33, RZ ;  /* 0x000000210c0c7225 */ /* 0x000fca00078e00ff */
[----:B------:R-:W-:Y:S02]  /*12500*/  IADD3 R35, R13, R35, RZ ;  /* 0x000000230d237210 */ /* 0x000fe40007ffe0ff */
[--C-:B---3--:R-:W-:Y:S01]  /*12510*/  IADD3 R10, P2, P5, R6, R10, R3.reuse ;  /* 0x0000000a060a7210 */ /* 0x108fe20007d5e003 */
[----:B------:R-:W-:Y:S01]  /*12520*/  @P4 IMAD.HI.U32 R6, R29, R30, RZ ;  /* 0x0000001e1d064227 */ /* 0x000fe200078e00ff */
[----:B------:R-:W-:-:S04]  /*12530*/  SHF.R.S32.HI R86, RZ, 0x1f, R3 ;  /* 0x0000001fff567819 */ /* 0x000fc80000011403 */
[----:B------:R-:W-:Y:S02]  /*12540*/  @P4 SHF.R.U32.HI R7, RZ, R87, R6 ;  /* 0x00000057ff074219 */ /* 0x000fe40000011606 */
[----:B------:R-:W-:-:S03]  /*12550*/  IADD3.X R11, R85, R11, R86, P2, P5 ;  /* 0x0000000b550b7210 */ /* 0x000fc600017ea456 */
[--C-:B--2---:R-:W-:Y:S01]  /*12560*/  IMAD.MOV R28, RZ, RZ, -R7.reuse ;  /* 0x000000ffff1c7224 */ /* 0x104fe200078e0a07 */
[----:B------:R-:W-:Y:S02]  /*12570*/  IADD3 R12, P2, P5, R7, R10, R12 ;  /* 0x0000000a070c7210 */ /* 0x000fe40007d5e00c */
[----:B------:R-:W-:Y:S01]  /*12580*/  SHF.R.S32.HI R6, RZ, 0x1f, R7 ;  /* 0x0000001fff067819 */ /* 0x000fe20000011407 */
[----:B------:R-:W-:-:S03]  /*12590*/  IMAD R7, R24, R28, R29 ;  /* 0x0000001c18077224 */ /* 0x000fc600078e021d */
[----:B------:R-:W-:Y:S01]  /*125a0*/  IADD3.X R13, R6, R11, R35, P2, P5 ;  /* 0x0000000b060d7210 */ /* 0x000fe200017ea423 */
[-C--:B------:R-:W-:Y:S01]  /*125b0*/  IMAD R5, R5, R7.reuse, RZ ;  /* 0x0000000705057224 */ /* 0x080fe200078e02ff */
[----:B------:R-:W-:Y:S01]  /*125c0*/  SHF.R.S32.HI R11, RZ, 0x1f, R7 ;  /* 0x0000001fff0b7819 */ /* 0x000fe20000011407 */
[----:B------:R-:W-:-:S04]  /*125d0*/  IMAD.WIDE.U32 R12, R4, R7, R12 ;  /* 0x00000007040c7225 */ /* 0x000fc800078e000c */
[----:B------:R-:W-:Y:S01]  /*125e0*/  IMAD R5, R4, R11, R5 ;  /* 0x0000000b04057224 */ /* 0x000fe200078e0205 */
[----:B------:R-:W-:-:S03]  /*125f0*/  LEA R14, P2, R12, R14, 0x2 ;  /* 0x0000000e0c0e7211 */ /* 0x000fc600078410ff */
[----:B------:R-:W-:-:S05]  /*12600*/  IMAD.IADD R4, R13, 0x1, R5 ;  /* 0x000000010d047824 */ /* 0x000fca00078e0205 */
[----:B-1----:R-:W-:Y:S01]  /*12610*/  LEA.HI.X R15, R12, R15, R4, 0x2, P2 ;  /* 0x0000000f0c0f7211 */ /* 0x002fe200010f1404 */
[----:B------:R-:W-:Y:S06]  /*12620*/  @P1 BRA `(.L_x_474) ;  /* 0x0000000000101947 */ /* 0x000fec0003800000 */
[----:B------:R-:W-:Y:S05]  /*12630*/  @!P0 BRA `(.L_x_474) ;  /* 0x00000000000c8947 */ /* 0x000fea0003800000 */
[----:B------:R-:W2:Y:S04]  /*12640*/  LDG.E R4, desc[UR40][R8.64] ;  /* 0x0000002808047981 */ /* 0x000ea8000c1e1900 */
[----:B-----5:R-:W2:Y:S02]  /*12650*/  LDG.E R31, desc[UR40][R8.64+0x4] ;  /* 0x00000428081f7981 */ /* 0x020ea4000c1e1900 */
[----:B--2---:R-:W-:-:S07]  /*12660*/  IMAD.IADD R31, R31, 0x1, -R4 ;  /* 0x000000011f1f7824 */ /* 0x004fce00078e0a04 */
.L_x_474:
[----:B------:R-:W2:Y:S01]  /*12670*/  LDL R8, [R1+0x9c] ;  /* 0x00009c0001087983 */ /* 0x000ea20000100800 */
[----:B------:R-:W0:Y:S03]  /*12680*/  S2R R4, SR_TID.X ;  /* 0x0000000000047919 */ /* 0x000e260000002100 */
[----:B------:R-:W-:Y:S04]  /*12690*/  SHFL.IDX PT, R5, R15, RZ, 0x1c1f ;  /* 0x001c1fff0f057589 */ /* 0x000fe800000e0000 */
[----:B------:R-:W-:Y:S04]  /*126a0*/  SHFL.IDX PT, R6, R14, 0x1, 0x1c1f ;  /* 0x003c1f000e067f89 */ /* 0x000fe800000e0000 */
[----:B------:R-:W-:Y:S01]  /*126b0*/  SHFL.IDX PT, R7, R15, 0x1, 0x1c1f ;  /* 0x003c1f000f077f89 */ /* 0x000fe200000e0000 */
[----:B0-----:R-:W-:-:S05]  /*126c0*/  VIADD R10, R4, 0xffffff80 ;  /* 0xffffff80040a7836 */ /* 0x001fca0000000000 */
[----:B------:R-:W-:-:S04]  /*126d0*/  SHF.R.S32.HI R9, RZ, 0x1f, R10 ;  /* 0x0000001fff097819 */ /* 0x000fc8000001140a */
[----:B------:R-:W-:Y:S01]  /*126e0*/  LEA.HI R9, R9, R10, RZ, 0x7 ;  /* 0x0000000a09097211 */ /* 0x000fe200078f38ff */
[----:B------:R-:W0:Y:S03]  /*126f0*/  SHFL.IDX PT, R4, R14, RZ, 0x1c1f ;  /* 0x001c1fff0e047589 */ /* 0x000e2600000e0000 */
[----:B------:R-:W-:Y:S01]  /*12700*/  LOP3.LUT R9, R9, 0xffffff80, RZ, 0xc0, !PT ;  /* 0xffffff8009097812 */ /* 0x000fe200078ec0ff */
[----:B-----5:R-:W-:-:S04]  /*12710*/  IMAD R85, R31, R24, RZ ;  /* 0x000000181f557224 */ /* 0x020fc800078e02ff */
[----:B------:R-:W-:-:S05]  /*12720*/  IMAD.IADD R9, R10, 0x1, -R9 ;  /* 0x000000010a097824 */ /* 0x000fca00078e0a09 */
[----:B------:R-:W-:Y:S01]  /*12730*/  LOP3.LUT P0, RZ, R9, 0x3, RZ, 0xc0, !PT ;  /* 0x0000000309ff7812 */ /* 0x000fe2000780c0ff */
[----:B--2---:R-:W-:-:S04]  /*12740*/  IMAD R8, R92, 0xc0, R8 ;  /* 0x000000c05c087824 */ /* 0x004fc800078e0208 */
[C---:B------:R-:W-:Y:S01]  /*12750*/  VIADD R10, R8.reuse, 0x8 ;  /* 0x00000008080a7836 */ /* 0x040fe20000000000 */
[----:B------:R-:W-:-:S04]  /*12760*/  ISETP.GE.OR P1, PT, R8, R85, P0 ;  /* 0x000000550800720c */ /* 0x000fc80000726670 */
[----:B------:R-:W-:-:S09]  /*12770*/  ISETP.GE.OR P0, PT, R10, R85, P0 ;  /* 0x000000550a00720c */ /* 0x000fd20000706670 */
[----:B0-----:R0:W-:Y:S04]  /*12780*/  @!P1 ST.E desc[UR40][R4.64], R0 ;  /* 0x0000000004009985 */ /* 0x0011e8000c101928 */
[----:B------:R0:W-:Y:S01]  /*12790*/  @!P0 ST.E desc[UR40][R6.64], R2 ;  /* 0x0000000206008985 */ /* 0x0001e2000c101928 */
[----:B------:R-:W-:Y:S05]  /*127a0*/  @P3 BRA `(.L_x_475) ;  /* 0x00000008001c3947 */ /* 0x000fea0003800000 */
[----:B------:R-:W2:Y:S01]  /*127b0*/  LDL R87, [R1+0x38] ;  /* 0x0000380001577983 */ /* 0x000ea20000100800 */
[----:B------:R-:W1:Y:S01]  /*127c0*/  @P4 LDC R43, c[0x0][0xbec] ;  /* 0x0002fb00ff2b4b82 */ /* 0x000e620000000800 */
[----:B------:R-:W-:Y:S02]  /*127d0*/  ULDC.64 UR4, c[0x0][0xaa0] ;  /* 0x0002a80000047ab9 */ /* 0x000fe40000000a00 */
[----:B------:R-:W5:Y:S04]  /*127e0*/  LDL R49, [R1+0xac] ;  /* 0x0000ac0001317983 */ /* 0x000f680000100800 */
[----:B------:R-:W5:Y:S01]  /*127f0*/  LDL R48, [R1+0x58] ;  /* 0x0000580001307983 */ /* 0x000f620000100800 */
[----:B------:R-:W3:Y:S03]  /*12800*/  @P4 LDC R45, c[0x0][0xbf0] ;  /* 0x0002fc00ff2d4b82 */ /* 0x000ee60000000800 */
[----:B------:R-:W5:Y:S04]  /*12810*/  LDL R47, [R1+0xa8] ;  /* 0x0000a800012f7983 */ /* 0x000f680000100800 */
[----:B------:R-:W5:Y:S01]  /*12820*/  LDL R46, [R1+0x60] ;  /* 0x00006000012e7983 */ /* 0x000f620000100800 */
[----:B------:R-:W4:Y:S02]  /*12830*/  S2R R9, SR_TID.X ;  /* 0x0000000000097919 */ /* 0x000f240000002100 */
[----:B----4-:R-:W-:-:S05]  /*12840*/  VIADD R89, R9, 0xffffff80 ;  /* 0xffffff8009597836 */ /* 0x010fca0000000000 */
[----:B------:R-:W-:-:S04]  /*12850*/  SHF.R.S32.HI R88, RZ, 0x1f, R89 ;  /* 0x0000001fff587819 */ /* 0x000fc80000011459 */
[----:B------:R-:W-:-:S04]  /*12860*/  LEA.HI R88, R88, R89, RZ, 0x2 ;  /* 0x0000005958587211 */ /* 0x000fc800078f10ff */
[----:B------:R-:W-:Y:S02]  /*12870*/  SHF.R.S32.HI R88, RZ, 0x2, R88 ;  /* 0x00000002ff587819 */ /* 0x000fe40000011458 */
[----:B------:R-:W-:-:S04]  /*12880*/  SHF.R.S32.HI R40, RZ, 0x1f, R89 ;  /* 0x0000001fff287819 */ /* 0x000fc80000011459 */
[----:B------:R-:W-:Y:S01]  /*12890*/  LEA.HI R40, R40, R89, RZ, 0x2 ;  /* 0x0000005928287211 */ /* 0x000fe200078f10ff */
[----:B------:R-:W-:-:S03]  /*128a0*/  IMAD R86, R86, UR4, RZ ;  /* 0x0000000456567c24 */ /* 0x000fc6000f8e02ff */
[----:B------:R-:W-:Y:S01]  /*128b0*/  LOP3.LUT R40, R40, 0xfffffffc, RZ, 0xc0, !PT ;  /* 0xfffffffc28287812 */ /* 0x000fe200078ec0ff */
[C---:B------:R-:W-:Y:S02]  /*128c0*/  IMAD R41, R3.reuse, UR5, R86 ;  /* 0x0000000503297c24 */ /* 0x040fe4000f8e0256 */
[----:B0-----:R-:W-:Y:S01]  /*128d0*/  IMAD.WIDE.U32 R2, R3, UR4, RZ ;  /* 0x0000000403027c25 */ /* 0x001fe2000f8e00ff */
[----:B------:R-:W-:-:S03]  /*128e0*/  ULDC.64 UR4, c[0x0][0xae8] ;  /* 0x0002ba0000047ab9 */ /* 0x000fc60000000a00 */
[----:B------:R-:W-:Y:S02]  /*128f0*/  IMAD.IADD R40, R89, 0x1, -R40 ;  /* 0x0000000159287824 */ /* 0x000fe400078e0a28 */
[----:B------:R-:W-:Y:S01]  /*12900*/  IMAD.IADD R3, R3, 0x1, R41 ;  /* 0x0000000103037824 */ /* 0x000fe200078e0229 */
[----:B------:R-:W-:Y:S01]  /*12910*/  SHF.R.S32.HI R41, RZ, 0x1f, R84 ;  /* 0x0000001fff297819 */ /* 0x000fe20000011454 */
[----:B------:R-:W-:-:S04]  /*12920*/  IMAD.WIDE.U32 R2, R22, UR4, R2 ;  /* 0x0000000416027c25 */ /* 0x000fc8000f8e0002 */
[----:B------:R-:W-:Y:S01]  /*12930*/  IMAD R3, R22, UR5, R3 ;  /* 0x0000000516037c24 */ /* 0x000fe2000f8e0203 */
[----:B------:R-:W-:Y:S02]  /*12940*/  ULDC.64 UR4, c[0x0][0xaf0] ;  /* 0x0002bc0000047ab9 */ /* 0x000fe40000000a00 */
[----:B------:R-:W-:Y:S02]  /*12950*/  IMAD R41, R41, UR4, RZ ;  /* 0x0000000429297c24 */ /* 0x000fe4000f8e02ff */
[----:B------:R-:W-:-:S04]  /*12960*/  IMAD.WIDE.U32 R2, R84, UR4, R2 ;  /* 0x0000000454027c25 */ /* 0x000fc8000f8e0002 */
[----:B------:R-:W-:Y:S01]  /*12970*/  IMAD R41, R84, UR5, R41 ;  /* 0x0000000554297c24 */ /* 0x000fe2000f8e0229 */
[----:B------:R-:W-:-:S03]  /*12980*/  ULDC.64 UR4, c[0x0][0xae0] ;  /* 0x0002b80000047ab9 */ /* 0x000fc60000000a00 */
[----:B------:R-:W-:Y:S02]  /*12990*/  IMAD.IADD R3, R3, 0x1, R41 ;  /* 0x0000000103037824 */ /* 0x000fe400078e0229 */
[----:B------:R-:W-:Y:S01]  /*129a0*/  IMAD R44, R92, 0xc0, R88 ;  /* 0x000000c05c2c7824 */ /* 0x000fe200078e0258 */
[----:B------:R-:W-:Y:S01]  /*129b0*/  BSSY B1, `(.L_x_476) ;  /* 0x0000053000017945 */ /* 0x000fe20003800000 */
[----:B--2---:R-:W-:-:S04]  /*129c0*/  IMAD R5, R88, 0x20, R87 ;  /* 0x0000002058057824 */ /* 0x004fc800078e0257 */
[----:B------:R-:W-:-:S03]  /*129d0*/  IMAD.WIDE R20, R5, 0x2, R20 ;  /* 0x0000000205147825 */ /* 0x000fc600078e0214 */
[C---:B------:R-:W-:Y:S02]  /*129e0*/  IADD3 R5, P5, R20.reuse, 0x7800, RZ ;  /* 0x0000780014057810 */ /* 0x040fe40007fbe0ff */
[----:B------:R-:W-:Y:S02]  /*129f0*/  LOP3.LUT R7, R20, 0x180, RZ, 0xc0, !PT ;  /* 0x0000018014077812 */ /* 0x000fe400078ec0ff */
[----:B------:R-:W-:Y:S02]  /*12a00*/  LOP3.LUT R0, R5, 0x180, RZ, 0xc0, !PT ;  /* 0x0000018005007812 */ /* 0x000fe400078ec0ff */
[----:B------:R-:W-:Y:S02]  /*12a10*/  SHF.R.U64 R7, R7, 0x3, RZ ;  /* 0x0000000307077819 */ /* 0x000fe400000012ff */
[----:B------:R-:W-:Y:S02]  /*12a20*/  SHF.R.U64 R0, R0, 0x3, RZ ;  /* 0x0000000300007819 */ /* 0x000fe400000012ff */
[----:B------:R-:W-:-:S02]  /*12a30*/  IADD3 R9, P0, R20, 0x1800, RZ ;  /* 0x0000180014097810 */ /* 0x000fc40007f1e0ff */
[C---:B------:R-:W-:Y:S02]  /*12a40*/  IADD3 R13, P1, R20.reuse, 0x3000, RZ ;  /* 0x00003000140d7810 */ /* 0x040fe40007f3e0ff */
[C---:B------:R-:W-:Y:S02]  /*12a50*/  IADD3 R29, P2, R20.reuse, 0x4800, RZ ;  /* 0x00004800141d7810 */ /* 0x040fe40007f5e0ff */
[----:B------:R-:W-:Y:S02]  /*12a60*/  IADD3 R33, P3, R20, 0x6000, RZ ;  /* 0x0000600014217810 */ /* 0x000fe40007f7e0ff */
[----:B------:R-:W-:Y:S02]  /*12a70*/  LOP3.LUT R20, R7, R20, RZ, 0x3c, !PT ;  /* 0x0000001407147212 */ /* 0x000fe400078e3cff */
[----:B------:R-:W-:Y:S01]  /*12a80*/  LOP3.LUT R36, R0, R5, RZ, 0x3c, !PT ;  /* 0x0000000500247212 */ /* 0x000fe200078e3cff */
[----:B------:R-:W-:Y:S01]  /*12a90*/  IMAD R0, R40, 0x60, R88 ;  /* 0x0000006028007824 */ /* 0x000fe200078e0258 */
[----:B------:R-:W-:Y:S01]  /*12aa0*/  LOP3.LUT R8, R9, 0x180, RZ, 0xc0, !PT ;  /* 0x0000018009087812 */ /* 0x000fe200078ec0ff */
[----:B------:R0:W5:Y:S01]  /*12ab0*/  LD.E.128 R4, desc[UR40][R20.64] ;  /* 0x0000002814047980 */ /* 0x000162000c101d00 */
[----:B------:R-:W-:-:S02]  /*12ac0*/  LOP3.LUT R12, R13, 0x180, RZ, 0xc0, !PT ;  /* 0x000001800d0c7812 */ /* 0x000fc400078ec0ff */
[----:B------:R-:W-:Y:S02]  /*12ad0*/  LOP3.LUT R28, R29, 0x180, RZ, 0xc0, !PT ;  /* 0x000001801d1c7812 */ /* 0x000fe400078ec0ff */
[----:B------:R-:W-:Y:S02]  /*12ae0*/  LOP3.LUT R32, R33, 0x180, RZ, 0xc0, !PT ;  /* 0x0000018021207812 */ /* 0x000fe400078ec0ff */
[----:B------:R-:W-:Y:S01]  /*12af0*/  SHF.R.U64 R8, R8, 0x3, RZ ;  /* 0x0000000308087819 */ /* 0x000fe200000012ff */
[----:B0-----:R-:W-:Y:S01]  /*12b00*/  IMAD R20, R92, 0xc0, R0 ;  /* 0x000000c05c147824 */ /* 0x001fe200078e0200 */
[----:B------:R-:W-:Y:S02]  /*12b10*/  SHF.R.U64 R12, R12, 0x3, RZ ;  /* 0x000000030c0c7819 */ /* 0x000fe400000012ff */
[----:B------:R-:W-:Y:S02]  /*12b20*/  SHF.R.U64 R28, R28, 0x3, RZ ;  /* 0x000000031c1c7819 */ /* 0x000fe400000012ff */
[----:B------:R-:W-:Y:S01]  /*12b30*/  SHF.R.U64 R32, R32, 0x3, RZ ;  /* 0x0000000320207819 */ /* 0x000fe200000012ff */
[----:B-1----:R-:W-:Y:S01]  /*12b40*/  @P4 IMAD.HI.U32 R0, R20, R43, RZ ;  /* 0x0000002b14004227 */ /* 0x002fe200078e00ff */
[----:B------:R-:W-:-:S02]  /*12b50*/  LOP3.LUT R8, R8, R9, RZ, 0x3c, !PT ;  /* 0x0000000908087212 */ /* 0x000fc400078e3cff */
[----:B------:R-:W-:Y:S01]  /*12b60*/  LOP3.LUT R12, R12, R13, RZ, 0x3c, !PT ;  /* 0x0000000d0c0c7212 */ /* 0x000fe200078e3cff */
[--C-:B------:R-:W-:Y:S01]  /*12b70*/  IMAD.X R9, RZ, RZ, R21.reuse, P0 ;  /* 0x000000ffff097224 */ /* 0x100fe200000e0615 */
[----:B------:R-:W-:Y:S01]  /*12b80*/  LOP3.LUT R28, R28, R29, RZ, 0x3c, !PT ;  /* 0x0000001d1c1c7212 */ /* 0x000fe200078e3cff */
[--C-:B------:R-:W-:Y:S01]  /*12b90*/  IMAD.X R13, RZ, RZ, R21.reuse, P1 ;  /* 0x000000ffff0d7224 */ /* 0x100fe200008e0615 */
[----:B------:R-:W-:Y:S01]  /*12ba0*/  LOP3.LUT R32, R32, R33, RZ, 0x3c, !PT ;  /* 0x0000002120207212 */ /* 0x000fe200078e3cff */
[--C-:B------:R-:W-:Y:S01]  /*12bb0*/  IMAD.X R33, RZ, RZ, R21.reuse, P3 ;  /* 0x000000ffff217224 */ /* 0x100fe200018e0615 */
[----:B------:R-:W-:Y:S01]  /*12bc0*/  IADD3.X R29, RZ, R21, RZ, P2, !PT ;  /* 0x00000015ff1d7210 */ /* 0x000fe200017fe4ff */
[----:B------:R-:W-:Y:S01]  /*12bd0*/  IMAD.X R37, RZ, RZ, R21, P5 ;  /* 0x000000ffff257224 */ /* 0x000fe200028e0615 */
[----:B------:R-:W5:Y:S01]  /*12be0*/  LD.E.128 R8, desc[UR40][R8.64] ;  /* 0x0000002808087980 */ /* 0x000f62000c101d00 */
[----:B------:R-:W-:Y:S01]  /*12bf0*/  IMAD.MOV.U32 R21, RZ, RZ, R20 ;  /* 0x000000ffff157224 */ /* 0x000fe200078e0014 */
[----:B---3--:R-:W-:-:S02]  /*12c00*/  @P4 SHF.R.U32.HI R21, RZ, R45, R0 ;  /* 0x0000002dff154219 */ /* 0x008fc40000011600 */
[----:B------:R-:W5:Y:S02]  /*12c10*/  LD.E.128 R12, desc[UR40][R12.64] ;  /* 0x000000280c0c7980 */ /* 0x000f64000c101d00 */
[--C-:B------:R-:W-:Y:S01]  /*12c20*/  SHF.R.S32.HI R0, RZ, 0x1f, R21.reuse ;  /* 0x0000001fff007819 */ /* 0x100fe20000011415 */
[----:B------:R-:W-:Y:S01]  /*12c30*/  IMAD.MOV R43, RZ, RZ, -R21 ;  /* 0x000000ffff2b7224 */ /* 0x000fe200078e0a15 */
[----:B------:R-:W5:Y:S03]  /*12c40*/  LD.E.128 R28, desc[UR40][R28.64] ;  /* 0x000000281c1c7980 */ /* 0x000f66000c101d00 */
[----:B------:R-:W-:Y:S01]  /*12c50*/  IMAD R0, R0, UR4, RZ ;  /* 0x0000000400007c24 */ /* 0x000fe2000f8e02ff */
[----:B------:R-:W5:Y:S01]  /*12c60*/  LD.E.128 R32, desc[UR40][R32.64] ;  /* 0x0000002820207980 */ /* 0x000f62000c101d00 */
[----:B------:R-:W-:Y:S02]  /*12c70*/  IMAD R41, R24, R43, R20 ;  /* 0x0000002b18297224 */ /* 0x000fe400078e0214 */
[C---:B------:R-:W-:Y:S01]  /*12c80*/  IMAD R43, R21.reuse, UR5, R0 ;  /* 0x00000005152b7c24 */ /* 0x040fe2000f8e0200 */
[----:B------:R-:W5:Y:S01]  /*12c90*/  LD.E.128 R36, desc[UR40][R36.64] ;  /* 0x0000002824247980 */ /* 0x000f62000c101d00 */
[----:B------:R-:W-:Y:S01]  /*12ca0*/  IMAD.WIDE.U32 R2, R21, UR4, R2 ;  /* 0x0000000415027c25 */ /* 0x000fe2000f8e0002 */
[----:B------:R-:W-:Y:S01]  /*12cb0*/  SHF.R.S32.HI R0, RZ, 0x1f, R41 ;  /* 0x0000001fff007819 */ /* 0x000fe20000011429 */
[----:B------:R-:W-:Y:S01]  /*12cc0*/  ULDC.64 UR4, c[0x0][0xad8] ;  /* 0x0002b60000047ab9 */ /* 0x000fe20000000a00 */
[----:B------:R-:W-:Y:S01]  /*12cd0*/  @!PT LDS RZ, [RZ] ;  /* 0x00000000fffff984 */ /* 0x000fe20000000800 */
[----:B------:R-:W-:Y:S01]  /*12ce0*/  @!PT LDS RZ, [RZ] ;  /* 0x00000000fffff984 */ /* 0x000fe20000000800 */
[----:B------:R-:W-:Y:S01]  /*12cf0*/  @!PT LDS RZ, [RZ] ;  /* 0x00000000fffff984 */ /* 0x000fe20000000800 */
[----:B------:R-:W-:Y:S01]  /*12d00*/  @!PT LDS RZ, [RZ] ;  /* 0x00000000fffff984 */ /* 0x000fe20000000800 */
[----:B------:R0:W-:Y:S06]  /*12d10*/  MEMBAR.ALL.CTA ;  /* 0x0000000000007992 */ /* 0x0001ec0000008000 */
[----:B0-----:R-:W0:Y:S01]  /*12d20*/  FENCE.VIEW.ASYNC.S ;  /* 0x00000000000073c6 */ /* 0x001e220000000000 */
[----:B------:R-:W-:-:S02]  /*12d30*/  IMAD.IADD R3, R3, 0x1, R43 ;  /* 0x0000000103037824 */ /* 0x000fc400078e022b */
[----:B------:R-:W-:Y:S02]  /*12d40*/  IMAD R0, R0, UR4, RZ ;  /* 0x0000000400007c24 */ /* 0x000fe4000f8e02ff */
[----:B------:R-:W-:Y:S01]  /*12d50*/  IMAD.WIDE.U32 R2, R41, UR4, R2 ;  /* 0x0000000429027c25 */ /* 0x000fe2000f8e0002 */
[----:B------:R-:W-:-:S03]  /*12d60*/  ISETP.GE.AND P0, PT, R44, R85, PT ;  /* 0x000000552c00720c */ /* 0x000fc60003f06270 */
[----:B------:R-:W-:Y:S01]  /*12d70*/  IMAD R21, R41, UR5, R0 ;  /* 0x0000000529157c24 */ /* 0x000fe2000f8e0200 */
[----:B------:R-:W-:Y:S01]  /*12d80*/  ULDC.64 UR4, c[0x0][0xa80] ;  /* 0x0002a00000047ab9 */ /* 0x000fe20000000a00 */
[----:B------:R-:W-:Y:S01]  /*12d90*/  VIADD R0, R18, 0x19c20 ;  /* 0x00019c2012007836 */ /* 0x000fe20000000000 */
[C---:B------:R-:W-:Y:S02]  /*12da0*/  LEA R22, P1, R2.reuse, UR4, 0x1 ;  /* 0x0000000402167c11 */ /* 0x040fe4000f8208ff */
[----:B------:R-:W-:Y:S02]  /*12db0*/  IADD3 R3, R3, R21, RZ ;  /* 0x0000001503037210 */ /* 0x000fe40007ffe0ff */
[----:B------:R-:W-:Y:S02]  /*12dc0*/  PRMT R0, RZ, 0x654, R0 ;  /* 0x00000654ff007816 */ /* 0x000fe40000000000 */
[----:B------:R-:W-:Y:S01]  /*12dd0*/  LEA.HI.X R24, R2, UR5, R3, 0x1, P1 ;  /* 0x0000000502187c11 */ /* 0x000fe200088f0c03 */
[----:B0-----:R0:W1:Y:S04]  /*12de0*/  SHFL.IDX PT, R20, R22, RZ, 0x1c1f ;  /* 0x001c1fff16147589 */ /* 0x00106800000e0000 */
[----:B------:R0:W2:Y:S01]  /*12df0*/  SHFL.IDX PT, R21, R24, RZ, 0x1c1f ;  /* 0x001c1fff18157589 */ /* 0x0000a200000e0000 */
[----:B------:R0:W-:Y:S01]  /*12e00*/  SYNCS.ARRIVE.TRANS64.RED.A1T0 RZ, [R0+URZ], RZ ;  /* 0x000000ff00ff79a7 */ /* 0x0001e2000810043f */
[----:B------:R-:W-:Y:S05]  /*12e10*/  @P0 BRA `(.L_x_477) ;  /* 0x0000000000300947 */ /* 0x000fea0003800000 */
[----:B------:R-:W-:Y:S02]  /*12e20*/  ULDC UR4, c[0x0][0xac8] ;  /* 0x0002b20000047ab9 */ /* 0x000fe40000000800 */
[----:B-----5:R-:W-:Y:S02]  /*12e30*/  ISETP.GE.AND P1, PT, R48, UR4, PT ;  /* 0x0000000430007c0c */ /* 0x020fe4000bf26270 */
[----:B------:R-:W-:Y:S02]  /*12e40*/  ISETP.GE.AND P2, PT, R46, UR4, PT ;  /* 0x000000042e007c0c */ /* 0x000fe4000bf46270 */
[----:B------:R-:W-:-:S09]  /*12e50*/  ISETP.GE.AND P0, PT, R87, UR4, PT ;  /* 0x0000000457007c0c */ /* 0x000fd2000bf06270 */
[-C--:B-1----:R-:W-:Y:S02]  /*12e60*/  @!P1 LEA R40, P3, R48, R20.reuse, 0x1 ;  /* 0x0000001430289211 */ /* 0x082fe400078608ff */
[----:B------:R-:W-:Y:S02]  /*12e70*/  @!P2 LEA R42, P4, R46, R20, 0x1 ;  /* 0x000000142e2aa211 */ /* 0x000fe400078808ff */
[----:B--2---:R-:W-:Y:S01]  /*12e80*/  @!P0 IMAD.WIDE R2, R87, 0x2, R20 ;  /* 0x0000000257028825 */ /* 0x004fe200078e0214 */
[-C--:B------:R-:W-:Y:S02]  /*12e90*/  @!P1 LEA.HI.X R41, R48, R21.reuse, R49, 0x1, P3 ;  /* 0x0000001530299211 */ /* 0x080fe400018f0c31 */
[----:B------:R-:W-:Y:S02]  /*12ea0*/  @!P2 LEA.HI.X R43, R46, R21, R47, 0x1, P4 ;  /* 0x000000152e2ba211 */ /* 0x000fe400020f0c2f */
[----:B------:R3:W-:Y:S04]  /*12eb0*/  @!P0 ST.E.128 desc[UR40][R2.64], R4 ;  /* 0x0000000402008985 */ /* 0x0007e8000c101d28 */
[----:B------:R3:W-:Y:S04]  /*12ec0*/  @!P1 ST.E.128 desc[UR40][R40.64], R12 ;  /* 0x0000000c28009985 */ /* 0x0007e8000c101d28 */
[----:B------:R3:W-:Y:S02]  /*12ed0*/  @!P2 ST.E.128 desc[UR40][R42.64], R32 ;  /* 0x000000202a00a985 */ /* 0x0007e4000c101d28 */
.L_x_477:
[----:B------:R-:W-:Y:S05]  /*12ee0*/  BSYNC B1 ;  /* 0x0000000000017941 */ /* 0x000fea0003800000 */
.L_x_476:
[----:B0-----:R-:W-:Y:S01]  /*12ef0*/  VIADD R0, R44, 0x60 ;  /* 0x000000602c007836 */ /* 0x001fe20000000000 */
[----:B---3-5:R0:W3:Y:S04]  /*12f00*/  SHFL.IDX PT, R5, R24, 0x1, 0x1c1f ;  /* 0x003c1f0018057f89 */ /* 0x0280e800000e0000 */
[----:B------:R-:W-:Y:S01]  /*12f10*/  ISETP.GE.AND P0, PT, R0, R85, PT ;  /* 0x000000550000720c */ /* 0x000fe20003f06270 */
[----:B------:R0:W4:-:S12]  /*12f20*/  SHFL.IDX PT, R4, R22, 0x1, 0x1c1f ;  /* 0x003c1f0016047f89 */ /* 0x00011800000e0000 */
[----:B0-----:R-:W-:Y:S05]  /*12f30*/  @P0 BRA `(.L_x_478) ;  /* 0x0000001400b00947 */ /* 0x001fea0003800000 */
[----:B------:R-:W-:Y:S02]  /*12f40*/  ULDC UR4, c[0x0][0xac8] ;  /* 0x0002b20000047ab9 */ /* 0x000fe40000000800 */
[----:B------:R-:W-:Y:S02]  /*12f50*/  ISETP.GE.AND P2, PT, R48, UR4, PT ;  /* 0x0000000430007c0c */ /* 0x000fe4000bf46270 */
[----:B------:R-:W-:-:S11]  /*12f60*/  ISETP.GE.AND P1, PT, R87, UR4, PT ;  /* 0x0000000457007c0c */ /* 0x000fd6000bf26270 */
[C---:B----4-:R-:W-:Y:S02]  /*12f70*/  @!P2 LEA R6, P0, R48.reuse, R4, 0x1 ;  /* 0x000000043006a211 */ /* 0x050fe400078008ff */
[----:B---3--:R-:W-:Y:S02]  /*12f80*/  @!P1 IMAD.WIDE R2, R87, 0x2, R4 ;  /* 0x0000000257029825 */ /* 0x008fe400078e0204 */
        /* <DEDUP_REMOVED lines=9> */
.L_x_475:
[----:B------:R-:W-:Y:S01]  /*13020*/  ULDC.64 UR4, c[0x0][0xb08] ;  /* 0x0002c20000047ab9 */ /* 0x000fe20000000a00 */
[----:B------:R-:W2:Y:S01]  /*13030*/  LDL R95, [R1+0x3c] ;  /* 0x00003c00015f7983 */ /* 0x000ea20000100800 */
[----:B------:R-:W-:Y:S01]  /*13040*/  IMAD R86, R86, UR4, RZ ;  /* 0x0000000456567c24 */ /* 0x000fe2000f8e02ff */
[----:B0-----:R-:W0:Y:S01]  /*13050*/  @P4 LDC R0, c[0x0][0xbec] ;  /* 0x0002fb00ff004b82 */ /* 0x001e220000000800 */
[C---:B------:R-:W-:Y:S01]  /*13060*/  IMAD.WIDE.U32 R4, R3.reuse, UR4, RZ ;  /* 0x0000000403047c25 */ /* 0x040fe2000f8e00ff */
[----:B------:R1:W5:Y:S01]  /*13070*/  LDL R94, [R1+0x90] ;  /* 0x00009000015e7983 */ /* 0x0003620000100800 */
[----:B------:R-:W-:Y:S02]  /*13080*/  ULDC.64 UR6, c[0x0][0xb30] ;  /* 0x0002cc0000067ab9 */ /* 0x000fe40000000a00 */
[----:B------:R-:W-:Y:S01]  /*13090*/  IMAD R3, R3, UR5, R86 ;  /* 0x0000000503037c24 */ /* 0x000fe2000f8e0256 */
[----:B------:R-:W-:Y:S01]  /*130a0*/  ULDC.64 UR4, c[0x0][0xb38] ;  /* 0x0002ce0000047ab9 */ /* 0x000fe20000000a00 */
[----:B------:R1:W5:Y:S01]  /*130b0*/  LDL R93, [R1+0x78] ;  /* 0x00007800015d7983 */ /* 0x0003620000100800 */
[----:B------:R-:W3:Y:S01]  /*130c0*/  @P4 LDC R9, c[0x0][0xbf0] ;  /* 0x0002fc00ff094b82 */ /* 0x000ee20000000800 */
[----:B------:R-:W-:Y:S01]  /*130d0*/  IMAD.IADD R5, R5, 0x1, R3 ;  /* 0x0000000105057824 */ /* 0x000fe200078e0203 */
[----:B------:R-:W-:Y:S01]  /*130e0*/  SHF.R.S32.HI R3, RZ, 0x1f, R84 ;  /* 0x0000001fff037819 */ /* 0x000fe20000011454 */
[----:B------:R1:W5:Y:S01]  /*130f0*/  LDL R92, [R1+0x8c] ;  /* 0x00008c00015c7983 */ /* 0x0003620000100800 */
[----:B------:R-:W-:-:S03]  /*13100*/  IMAD.WIDE.U32 R4, R22, UR4, R4 ;  /* 0x0000000416047c25 */ /* 0x000fc6000f8e0004 */
[----:B------:R1:W5:Y:S01]  /*13110*/  LDL R91, [R1+0x74] ;  /* 0x00007400015b7983 */ /* 0x0003620000100800 */
[----:B------:R-:W-:Y:S01]  /*13120*/  IMAD R5, R22, UR5, R5 ;  /* 0x0000000516057c24 */ /* 0x000fe2000f8e0205 */
[----:B------:R-:W-:Y:S02]  /*13130*/  ULDC.64 UR4, c[0x0][0xb40] ;  /* 0x0002d00000047ab9 */ /* 0x000fe40000000a00 */
[----:B------:R1:W5:Y:S01]  /*13140*/  LDL R89, [R1+0x70] ;  /* 0x0000700001597983 */ /* 0x0003620000100800 */
[----:B------:R-:W-:Y:S02]  /*13150*/  IMAD R3, R3, UR4, RZ ;  /* 0x0000000403037c24 */ /* 0x000fe4000f8e02ff */
[C---:B------:R-:W-:Y:S01]  /*13160*/  IMAD.WIDE.U32 R4, R84.reuse, UR4, R4 ;  /* 0x0000000454047c25 */ /* 0x040fe2000f8e0004 */
[----:B------:R1:W5:Y:S03]  /*13170*/  LDL R88, [R1+0x84] ;  /* 0x0000840001587983 */ /* 0x0003660000100800 */
[----:B------:R-:W-:Y:S01]  /*13180*/  IMAD R7, R84, UR5, R3 ;  /* 0x0000000554077c24 */ /* 0x000fe2000f8e0203 */
[----:B------:R-:W-:Y:S01]  /*13190*/  ULDC.64 UR4, c[0x0][0xb48] ;  /* 0x0002d20000047ab9 */ /* 0x000fe20000000a00 */
[----:B------:R1:W5:Y:S01]  /*131a0*/  LDL R87, [R1+0x6c] ;  /* 0x00006c0001577983 */ /* 0x0003620000100800 */
[----:B0-----:R-:W-:-:S03]  /*131b0*/  @P4 IMAD.HI.U32 R0, R29, R0, RZ ;  /* 0x000000001d004227 */ /* 0x001fc600078e00ff */
[----:B------:R1:W5:Y:S01]  /*131c0*/  LDL R86, [R1+0x80] ;  /* 0x0000800001567983 */ /* 0x0003620000100800 */
[----:B------:R-:W-:Y:S02]  /*131d0*/  IMAD.IADD R5, R5, 0x1, R7 ;  /* 0x0000000105057824 */ /* 0x000fe400078e0207 */
[----:B------:R-:W-:Y:S01]  /*131e0*/  IMAD.MOV.U32 R3, RZ, RZ, R29 ;  /* 0x000000ffff037224 */ /* 0x000fe200078e001d */
[----:B------:R1:W5:Y:S01]  /*131f0*/  LDL R84, [R1+0x68] ;  /* 0x0000680001547983 */ /* 0x0003620000100800 */
[C---:B------:R-:W-:Y:S01]  /*13200*/  IMAD.WIDE.U32 R4, R90.reuse, UR4, R4 ;  /* 0x000000045a047c25 */ /* 0x040fe2000f8e0004 */
[----:B---3--:R-:W-:Y:S02]  /*13210*/  @P4 SHF.R.U32.HI R3, RZ, R9, R0 ;  /* 0x00000009ff034219 */ /* 0x008fe40000011600 */
[----:B------:R1:W5:Y:S01]  /*13220*/  LDL R34, [R1+0x7c] ;  /* 0x00007c0001227983 */ /* 0x0003620000100800 */
[----:B------:R-:W-:Y:S01]  /*13230*/  IMAD R5, R90, UR5, R5 ;  /* 0x000000055a057c24 */ /* 0x000fe2000f8e0205 */
[--C-:B------:R-:W-:Y:S01]  /*13240*/  SHF.R.S32.HI R0, RZ, 0x1f, R3.reuse ;  /* 0x0000001fff007819 */ /* 0x100fe20000011403 */
[----:B------:R-:W-:Y:S01]  /*13250*/  IMAD.MOV R7, RZ, RZ, -R3 ;  /* 0x000000ffff077224 */ /* 0x000fe200078e0a03 */
[----:B------:R1:W5:Y:S01]  /*13260*/  LDL R90, [R1+0x88] ;  /* 0x00008800015a7983 */ /* 0x0003620000100800 */
[----:B------:R-:W-:-:S02]  /*13270*/  ULDC.64 UR4, c[0x0][0xb28] ;  /* 0x0002ca0000047ab9 */ /* 0x000fc40000000a00 */
[----:B------:R-:W-:Y:S01]  /*13280*/  IMAD R7, R24, R7, R29 ;  /* 0x0000000718077224 */ /* 0x000fe200078e021d */
[----:B------:R1:W5:Y:S01]  /*13290*/  LDL R32, [R1+0x64] ;  /* 0x0000640001207983 */ /* 0x0003620000100800 */
[----:B------:R-:W-:Y:S02]  /*132a0*/  IMAD R0, R0, UR6, RZ ;  /* 0x0000000600007c24 */ /* 0x000fe4000f8e02ff */
[----:B------:R-:W-:-:S04]  /*132b0*/  IMAD.WIDE.U32 R4, R3, UR6, R4 ;  /* 0x0000000603047c25 */ /* 0x000fc8000f8e0004 */
[----:B------:R-:W-:Y:S01]  /*132c0*/  IMAD R9, R3, UR7, R0 ;  /* 0x0000000703097c24 */ /* 0x000fe2000f8e0200 */
[----:B------:R-:W-:-:S03]  /*132d0*/  SHF.R.S32.HI R0, RZ, 0x1f, R7 ;  /* 0x0000001fff007819 */ /* 0x000fc60000011407 */
[----:B------:R-:W-:Y:S02]  /*132e0*/  IMAD.IADD R5, R5, 0x1, R9 ;  /* 0x0000000105057824 */ /* 0x000fe400078e0209 */
[----:B------:R-:W-:Y:S02]  /*132f0*/  IMAD R0, R0, UR4, RZ ;  /* 0x0000000400007c24 */ /* 0x000fe4000f8e02ff */
[----:B------:R-:W-:Y:S01]  /*13300*/  IMAD.WIDE.U32 R4, R7, UR4, R4 ;  /* 0x0000000407047c25 */ /* 0x000fe2000f8e0004 */
[----:B------:R-:W-:-:S03]  /*13310*/  ISETP.GE.AND P0, PT, R8, R85, PT ;  /* 0x000000550800720c */ /* 0x000fc60003f06270 */
[----:B------:R-:W-:Y:S01]  /*13320*/  IMAD R3, R7, UR5, R0 ;  /* 0x0000000507037c24 */ /* 0x000fe2000f8e0200 */
[----:B------:R-:W-:Y:S01]  /*13330*/  ULDC.64 UR4, c[0x0][0xb00] ;  /* 0x0002c00000047ab9 */ /* 0x000fe20000000a00 */
[----:B------:R-:W-:Y:S01]  /*13340*/  VIADD R2, R18, 0x19c20 ;  /* 0x00019c2012027836 */ /* 0x000fe20000000000 */
[----:B------:R-:W-:Y:S01]  /*13350*/  LEA R20, P1, R4, UR4, 0x2 ;  /* 0x0000000404147c11 */ /* 0x000fe2000f8210ff */
[----:B------:R-:W-:-:S03]  /*13360*/  IMAD.IADD R3, R5, 0x1, R3 ;  /* 0x0000000105037824 */ /* 0x000fc600078e0203 */
[----:B------:R-:W-:Y:S02]  /*13370*/  PRMT R2, RZ, 0x654, R2 ;  /* 0x00000654ff027816 */ /* 0x000fe40000000002 */
[----:B------:R-:W-:Y:S01]  /*13380*/  LEA.HI.X R21, R4, UR5, R3, 0x2, P1 ;  /* 0x0000000504157c11 */ /* 0x000fe200088f1403 */
[----:B------:R-:W-:Y:S01]  /*13390*/  BSSY B1, `(.L_x_479) ;  /* 0x000003f000017945 */ /* 0x000fe20003800000 */
[----:B------:R0:W-:Y:S03]  /*133a0*/  SYNCS.ARRIVE.TRANS64.RED.A1T0 RZ, [R2+URZ], RZ ;  /* 0x000000ff02ff79a7 */ /* 0x0001e6000810043f */
[----:B------:R1:W3:Y:S04]  /*133b0*/  SHFL.IDX PT, R3, R21, RZ, 0x1c1f ;  /* 0x001c1fff15037589 */ /* 0x0002e800000e0000 */
[----:B0-----:R1:W0:Y:S01]  /*133c0*/  SHFL.IDX PT, R2, R20, RZ, 0x1c1f ;  /* 0x001c1fff14027589 */ /* 0x00122200000e0000 */
[C---:B--2---:R-:W-:Y:S01]  /*133d0*/  VIADD R29, R95.reuse, 0x8 ;  /* 0x000000085f1d7836 */ /* 0x044fe20000000000 */
[C---:B------:R-:W-:Y:S01]  /*133e0*/  IADD3 R31, R95.reuse, 0x10, RZ ;  /* 0x000000105f1f7810 */ /* 0x040fe20007ffe0ff */
[----:B------:R-:W-:-:S02]  /*133f0*/  VIADD R33, R95, 0x18 ;  /* 0x000000185f217836 */ /* 0x000fc40000000000 */
[C---:B------:R-:W-:Y:S02]  /*13400*/  VIADD R35, R95.reuse, 0x20 ;  /* 0x000000205f237836 */ /* 0x040fe40000000000 */
[----:B------:R-:W-:Y:S01]  /*13410*/  VIADD R11, R95, 0x28 ;  /* 0x000000285f0b7836 */ /* 0x000fe20000000000 */
[----:B------:R-:W-:Y:S02]  /*13420*/  SHF.R.S32.HI R22, RZ, 0x1f, R29 ;  /* 0x0000001fff167819 */ /* 0x000fe4000001141d */
[----:B------:R-:W-:Y:S02]  /*13430*/  SHF.R.S32.HI R24, RZ, 0x1f, R31 ;  /* 0x0000001fff187819 */ /* 0x000fe4000001141f */
[----:B------:R-:W-:Y:S02]  /*13440*/  SHF.R.S32.HI R28, RZ, 0x1f, R33 ;  /* 0x0000001fff1c7819 */ /* 0x000fe40000011421 */
[----:B------:R-:W-:Y:S02]  /*13450*/  SHF.R.S32.HI R30, RZ, 0x1f, R35 ;  /* 0x0000001fff1e7819 */ /* 0x000fe40000011423 */
[----:B------:R-:W-:Y:S01]  /*13460*/  SHF.R.S32.HI R0, RZ, 0x1f, R11 ;  /* 0x0000001fff007819 */ /* 0x000fe2000001140b */
[----:B01-3--:R-:W-:Y:S06]  /*13470*/  @P0 BRA `(.L_x_480) ;  /* 0x0000000000c00947 */ /* 0x00bfec0003800000 */
[----:B------:R-:W-:Y:S02]  /*13480*/  ULDC UR4, c[0x0][0xac8] ;  /* 0x0002b20000047ab9 */ /* 0x000fe40000000800 */
[----:B------:R-:W-:Y:S02]  /*13490*/  ISETP.GE.AND P1, PT, R29, UR4, PT ;  /* 0x000000041d007c0c */ /* 0x000fe4000bf26270 */
[----:B------:R-:W-:Y:S02]  /*134a0*/  ISETP.GE.AND P2, PT, R95, UR4, PT ;  /* 0x000000045f007c0c */ /* 0x000fe4000bf46270 */
[----:B------:R-:W-:Y:S02]  /*134b0*/  ISETP.GE.AND P0, PT, R31, UR4, PT ;  /* 0x000000041f007c0c */ /* 0x000fe4000bf06270 */
[----:B------:R-:W-:Y:S02]  /*134c0*/  ISETP.GE.AND P3, PT, R33, UR4, PT ;  /* 0x0000000421007c0c */ /* 0x000fe4000bf66270 */
[----:B------:R-:W-:-:S05]  /*134d0*/  ISETP.GE.AND P4, PT, R35, UR4, PT ;  /* 0x0000000423007c0c */ /* 0x000fca000bf86270 */
[-C--:B------:R-:W-:Y:S02]  /*134e0*/  @!P1 LEA R4, P6, R29, R2.reuse, 0x2 ;  /* 0x000000021d049211 */ /* 0x080fe400078c10ff */
[----:B------:R-:W-:Y:S02]  /*134f0*/  @!P2 IMAD.WIDE R6, R95, 0x4, R2 ;  /* 0x000000045f06a825 */ /* 0x000fe400078e0202 */
[-C--:B------:R-:W-:Y:S02]  /*13500*/  @!P1 LEA.HI.X R5, R29, R3.reuse, R22, 0x2, P6 ;  /* 0x000000031d059211 */ /* 0x080fe400030f1416 */
[----:B------:R-:W-:Y:S01]  /*13510*/  @!P0 LEA R8, P5, R31, R2, 0x2 ;  /* 0x000000021f088211 */ /* 0x000fe200078a10ff */
[----:B------:R0:W-:Y:S01]  /*13520*/  @!P2 ST.E.64 desc[UR40][R6.64], R40 ;  /* 0x000000280600a985 */ /* 0x0001e2000c101b28 */
[----:B------:R-:W-:Y:S02]  /*13530*/  ISETP.GE.AND P2, PT, R11, UR4, PT ;  /* 0x000000040b007c0c */ /* 0x000fe4000bf46270 */
[----:B------:R-:W-:Y:S01]  /*13540*/  @!P0 LEA.HI.X R9, R31, R3, R24, 0x2, P5 ;  /* 0x000000031f098211 */ /* 0x000fe200028f1418 */
[----:B------:R1:W-:Y:S01]  /*13550*/  @!P1 ST.E.64 desc[UR40][R4.64], R42 ;  /* 0x0000002a04009985 */ /* 0x0003e2000c101b28 */
[----:B-----5:R-:W-:-:S03]  /*13560*/  ISETP.GE.AND P1, PT, R93, UR4, PT ;  /* 0x000000045d007c0c */ /* 0x020fc6000bf26270 */
[----:B------:R2:W-:Y:S01]  /*13570*/  @!P0 ST.E.64 desc[UR40][R8.64], R48 ;  /* 0x0000003008008985 */ /* 0x0005e2000c101b28 */
[----:B------:R-:W-:Y:S02]  /*13580*/  ISETP.GE.AND P0, PT, R91, UR4, PT ;  /* 0x000000045b007c0c */ /* 0x000fe4000bf06270 */
[-C--:B0-----:R-:W-:Y:S02]  /*13590*/  @!P4 LEA R6, P5, R35, R2.reuse, 0x2 ;  /* 0x000000022306c211 */ /* 0x081fe400078a10ff */
[-C--:B-1----:R-:W-:Y:S02]  /*135a0*/  @!P3 LEA R4, P6, R33, R2.reuse, 0x2 ;  /* 0x000000022104b211 */ /* 0x082fe400078c10ff */
[-C--:B------:R-:W-:Y:S02]  /*135b0*/  @!P4 LEA.HI.X R7, R35, R3.reuse, R30, 0x2, P5 ;  /* 0x000000032307c211 */ /* 0x080fe400028f141e */
[----:B------:R-:W-:Y:S02]  /*135c0*/  @!P3 LEA.HI.X R5, R33, R3, R28, 0x2, P6 ;  /* 0x000000032105b211 */ /* 0x000fe400030f141c */
[----:B--2---:R-:W-:-:S02]  /*135d0*/  @!P2 LEA R8, P6, R11, R2, 0x2 ;  /* 0x000000020b08a211 */ /* 0x004fc400078c10ff */
[----:B------:R-:W-:Y:S01]  /*135e0*/  ISETP.GE.AND P5, PT, R87, UR4, PT ;  /* 0x0000000457007c0c */ /* 0x000fe2000bfa6270 */
[----:B------:R0:W-:Y:S01]  /*135f0*/  @!P3 ST.E.64 desc[UR40][R4.64], R50 ;  /* 0x000000320400b985 */ /* 0x0001e2000c101b28 */
[-C--:B------:R-:W-:Y:S02]  /*13600*/  @!P2 LEA.HI.X R9, R11, R3.reuse, R0, 0x2, P6 ;  /* 0x000000030b09a211 */ /* 0x080fe400030f1400 */
[----:B------:R-:W-:Y:S01]  /*13610*/  ISETP.GE.AND P3, PT, R89, UR4, PT ;  /* 0x0000000459007c0c */ /* 0x000fe2000bf66270 */
[----:B------:R1:W-:Y:S01]  /*13620*/  @!P4 ST.E.64 desc[UR40][R6.64], R56 ;  /* 0x000000380600c985 */ /* 0x0003e2000c101b28 */
[-C--:B------:R-:W-:Y:S02]  /*13630*/  @!P1 LEA R12, P4, R93, R2.reuse, 0x2 ;  /* 0x000000025d0c9211 */ /* 0x080fe400078810ff */
[----:B------:R-:W-:Y:S01]  /*13640*/  @!P0 LEA R14, P6, R91, R2, 0x2 ;  /* 0x000000025b0e8211 */ /* 0x000fe200078c10ff */
[----:B------:R2:W-:Y:S01]  /*13650*/  @!P2 ST.E.64 desc[UR40][R8.64], R58 ;  /* 0x0000003a0800a985 */ /* 0x0005e2000c101b28 */
[----:B------:R-:W-:-:S02]  /*13660*/  @!P1 LEA.HI.X R13, R93, R3, R94, 0x2, P4 ;  /* 0x000000035d0d9211 */ /* 0x000fc400020f145e */
[----:B------:R-:W-:Y:S02]  /*13670*/  ISETP.GE.AND P4, PT, R84, UR4, PT ;  /* 0x0000000454007c0c */ /* 0x000fe4000bf86270 */
[----:B------:R-:W-:Y:S01]  /*13680*/  ISETP.GE.AND P2, PT, R32, UR4, PT ;  /* 0x0000000420007c0c */ /* 0x000fe2000bf46270 */
[----:B------:R3:W-:Y:S01]  /*13690*/  @!P1 ST.E.64 desc[UR40][R12.64], R64 ;  /* 0x000000400c009985 */ /* 0x0007e2000c101b28 */
[----:B------:R-:W-:Y:S02]  /*136a0*/  @!P0 LEA.HI.X R15, R91, R3, R92, 0x2, P6 ;  /* 0x000000035b0f8211 */ /* 0x000fe400030f145c */
[----:B0-----:R-:W-:-:S03]  /*136b0*/  @!P3 LEA R4, P1, R89, R2, 0x2 ;  /* 0x000000025904b211 */ /* 0x001fc600078210ff */
[----:B------:R3:W-:Y:S01]  /*136c0*/  @!P0 ST.E.64 desc[UR40][R14.64], R66 ;  /* 0x000000420e008985 */ /* 0x0007e2000c101b28 */
[-C--:B-1----:R-:W-:Y:S02]  /*136d0*/  @!P5 LEA R6, P0, R87, R2.reuse, 0x2 ;  /* 0x000000025706d211 */ /* 0x082fe400078010ff */
[-C--:B------:R-:W-:Y:S02]  /*136e0*/  @!P3 LEA.HI.X R5, R89, R3.reuse, R90, 0x2, P1 ;  /* 0x000000035905b211 */ /* 0x080fe400008f145a */
[-C--:B--2---:R-:W-:Y:S02]  /*136f0*/  @!P4 LEA R8, P1, R84, R2.reuse, 0x2 ;  /* 0x000000025408c211 */ /* 0x084fe400078210ff */
[----:B------:R-:W-:Y:S01]  /*13700*/  @!P2 LEA R2, P6, R32, R2, 0x2 ;  /* 0x000000022002a211 */ /* 0x000fe200078c10ff */
[----:B------:R3:W-:Y:S01]  /*13710*/  @!P3 ST.E.64 desc[UR40][R4.64], R72 ;  /* 0x000000480400b985 */ /* 0x0007e2000c101b28 */
[-C--:B------:R-:W-:Y:S02]  /*13720*/  @!P5 LEA.HI.X R7, R87, R3.reuse, R88, 0x2, P0 ;  /* 0x000000035707d211 */ /* 0x080fe400000f1458 */
[----:B------:R-:W-:-:S02]  /*13730*/  @!P4 LEA.HI.X R9, R84, R3, R86, 0x2, P1 ;  /* 0x000000035409c211 */ /* 0x000fc400008f1456 */
[----:B------:R-:W-:Y:S01]  /*13740*/  @!P2 LEA.HI.X R3, R32, R3, R34, 0x2, P6 ;  /* 0x000000032003a211 */ /* 0x000fe200030f1422 */
[----:B------:R3:W-:Y:S04]  /*13750*/  @!P5 ST.E.64 desc[UR40][R6.64], R74 ;  /* 0x0000004a0600d985 */ /* 0x0007e8000c101b28 */
[----:B------:R3:W-:Y:S04]  /*13760*/  @!P4 ST.E.64 desc[UR40][R8.64], R80 ;  /* 0x000000500800c985 */ /* 0x0007e8000c101b28 */
[----:B------:R3:W-:Y:S02]  /*13770*/  @!P2 ST.E.64 desc[UR40][R2.64], R82 ;  /* 0x000000520200a985 */ /* 0x0007e4000c101b28 */
.L_x_480:
[----:B------:R-:W-:Y:S05]  /*13780*/  BSYNC B1 ;  /* 0x0000000000017941 */ /* 0x000fea0003800000 */
.L_x_479:
[----:B------:R-:W-:Y:S01]  /*13790*/  ISETP.GE.AND P0, PT, R10, R85, PT ;  /* 0x000000550a00720c */ /* 0x000fe20003f06270 */
[----:B---3--:R0:W1:Y:S04]  /*137a0*/  SHFL.IDX PT, R3, R21, 0x1, 0x1c1f ;  /* 0x003c1f0015037f89 */ /* 0x00806800000e0000 */
[----:B------:R0:W2:Y:S08]  /*137b0*/  SHFL.IDX PT, R2, R20, 0x1, 0x1c1f ;  /* 0x003c1f0014027f89 */ /* 0x0000b000000e0000 */
[----:B0-----:R-:W-:Y:S05]  /*137c0*/  @P0 BRA `(.L_x_478) ;  /* 0x0000000c008c0947 */ /* 0x001fea0003800000 */
[----:B------:R-:W-:Y:S02]  /*137d0*/  ULDC UR4, c[0x0][0xac8] ;  /* 0x0002b20000047ab9 */ /* 0x000fe40000000800 */
[----:B------:R-:W-:Y:S02]  /*137e0*/  ISETP.GE.AND P3, PT, R29, UR4, PT ;  /* 0x000000041d007c0c */ /* 0x000fe4000bf66270 */
[----:B------:R-:W-:Y:S02]  /*137f0*/  ISETP.GE.AND P5, PT, R31, UR4, PT ;  /* 0x000000041f007c0c */ /* 0x000fe4000bfa6270 */
[----:B------:R-:W-:Y:S02]  /*13800*/  ISETP.GE.AND P4, PT, R33, UR4, PT ;  /* 0x0000000421007c0c */ /* 0x000fe4000bf86270 */
[----:B------:R-:W-:Y:S02]  /*13810*/  ISETP.GE.AND P1, PT, R35, UR4, PT ;  /* 0x0000000423007c0c */ /* 0x000fe4000bf26270 */
[----:B------:R-:W-:-:S05]  /*13820*/  ISETP.GE.AND P6, PT, R95, UR4, PT ;  /* 0x000000045f007c0c */ /* 0x000fca000bfc6270 */
[-C--:B--2---:R-:W-:Y:S02]  /*13830*/  @!P3 LEA R4, P0, R29, R2.reuse, 0x2 ;  /* 0x000000021d04b211 */ /* 0x084fe400078010ff */
[-C--:B------:R-:W-:Y:S02]  /*13840*/  @!P5 LEA R6, P2, R31, R2.reuse, 0x2 ;  /* 0x000000021f06d211 */ /* 0x080fe400078410ff */
[-C--:B-1----:R-:W-:Y:S02]  /*13850*/  @!P3 LEA.HI.X R5, R29, R3.reuse, R22, 0x2, P0 ;  /* 0x000000031d05b211 */ /* 0x082fe400000f1416 */
[----:B------:R-:W-:Y:S02]  /*13860*/  ISETP.GE.AND P0, PT, R11, UR4, PT ;  /* 0x000000040b007c0c */ /* 0x000fe4000bf06270 */
[----:B------:R-:W-:Y:S01]  /*13870*/  @!P5 LEA.HI.X R7, R31, R3, R24, 0x2, P2 ;  /* 0x000000031f07d211 */ /* 0x000fe200010f1418 */
[----:B------:R-:W-:Y:S01]  /*13880*/  @!P6 IMAD.WIDE R8, R95, 0x4, R2 ;  /* 0x000000045f08e825 */ /* 0x000fe200078e0202 */
[----:B------:R-:W-:-:S04]  /*13890*/  @!P4 LEA R12, P2, R33, R2, 0x2 ;  /* 0x00000002210cc211 */ /* 0x000fc800078410ff */
[----:B------:R-:W-:Y:S01]  /*138a0*/  @!P4 LEA.HI.X R13, R33, R3, R28, 0x2, P2 ;  /* 0x00000003210dc211 */ /* 0x000fe200010f141c */
[----:B------:R-:W-:Y:S01]  /*138b0*/  @!P6 ST.E.64 desc[UR40][R8.64], R44 ;  /* 0x0000002c0800e985 */ /* 0x000fe2000c101b28 */
[----:B------:R-:W-:-:S03]  /*138c0*/  @!P1 LEA R14, P2, R35, R2, 0x2 ;  /* 0x00000002230e9211 */ /* 0x000fc600078410ff */
[----:B------:R-:W-:Y:S01]  /*138d0*/  @!P3 ST.E.64 desc[UR40][R4.64], R46 ;  /* 0x0000002e0400b985 */ /* 0x000fe2000c101b28 */
[-C--:B------:R-:W-:Y:S02]  /*138e0*/  @!P1 LEA.HI.X R15, R35, R3.reuse, R30, 0x2, P2 ;  /* 0x00000003230f9211 */ /* 0x080fe400010f141e */
[----:B------:R-:W-:Y:S01]  /*138f0*/  @!P0 LEA R10, P2, R11, R2, 0x2 ;  /* 0x000000020b0a8211 */ /* 0x000fe200078410ff */
[----:B------:R0:W-:Y:S01]  /*13900*/  @!P5 ST.E.64 desc[UR40][R6.64], R52 ;  /* 0x000000340600d985 */ /* 0x0001e2000c101b28 */
[----:B-----5:R-:W-:Y:S02]  /*13910*/  ISETP.GE.AND P3, PT, R89, UR4, PT ;  /* 0x0000000459007c0c */ /* 0x020fe4000bf66270 */
[----:B------:R-:W-:Y:S01]  /*13920*/  @!P0 LEA.HI.X R11, R11, R3, R0, 0x2, P2 ;  /* 0x000000030b0b8211 */ /* 0x000fe200010f1400 */
[----:B------:R1:W-:Y:S01]  /*13930*/  @!P4 ST.E.64 desc[UR40][R12.64], R54 ;  /* 0x000000360c00c985 */ /* 0x0003e2000c101b28 */
[----:B------:R-:W-:Y:S02]  /*13940*/  ISETP.GE.AND P2, PT, R93, UR4, PT ;  /* 0x000000045d007c0c */ /* 0x000fe4000bf46270 */
[----:B------:R-:W-:Y:S01]  /*13950*/  ISETP.GE.AND P4, PT, R91, UR4, PT ;  /* 0x000000045b007c0c */ /* 0x000fe2000bf86270 */
[----:B------:R2:W-:Y:S01]  /*13960*/  @!P1 ST.E.64 desc[UR40][R14.64], R60 ;  /* 0x0000003c0e009985 */ /* 0x0005e2000c101b28 */
[----:B------:R-:W-:-:S02]  /*13970*/  ISETP.GE.AND P1, PT, R87, UR4, PT ;  /* 0x0000000457007c0c */ /* 0x000fc4000bf26270 */
[----:B------:R-:W-:Y:S01]  /*13980*/  ISETP.GE.AND P5, PT, R84, UR4, PT ;  /* 0x0000000454007c0c */ /* 0x000fe2000bfa6270 */
[----:B------:R2:W-:Y:S02]  /*13990*/  @!P0 ST.E.64 desc[UR40][R10.64], R62 ;  /* 0x0000003e0a008985 */ /* 0x0005e4000c101b28 */
[----:B0-----:R-:W-:-:S04]  /*139a0*/  @!P3 LEA R6, P0, R89, R2, 0x2 ;  /* 0x000000025906b211 */ /* 0x001fc800078010ff */
[-C--:B------:R-:W-:Y:S02]  /*139b0*/  @!P2 LEA R20, P6, R93, R2.reuse, 0x2 ;  /* 0x000000025d14a211 */ /* 0x080fe400078c10ff */
[-C--:B------:R-:W-:Y:S02]  /*139c0*/  @!P3 LEA.HI.X R7, R89, R3.reuse, R90, 0x2, P0 ;  /* 0x000000035907b211 */ /* 0x080fe400000f145a */
[-C--:B------:R-:W-:Y:S02]  /*139d0*/  @!P2 LEA.HI.X R21, R93, R3.reuse, R94, 0x2, P6 ;  /* 0x000000035d15a211 */ /* 0x080fe400030f145e */
[C---:B------:R-:W-:Y:S02]  /*139e0*/  @!P4 LEA R4, P6, R91.reuse, R2, 0x2 ;  /* 0x000000025b04c211 */ /* 0x040fe400078c10ff */
[----:B------:R-:W-:Y:S01]  /*139f0*/  ISETP.GE.AND P0, PT, R32, UR4, PT ;  /* 0x0000000420007c0c */ /* 0x000fe2000bf06270 */
[----:B------:R2:W-:Y:S01]  /*13a00*/  @!P2 ST.E.64 desc[UR40][R20.64], R68 ;  /* 0x000000441400a985 */ /* 0x0005e2000c101b28 */
[----:B------:R-:W-:-:S02]  /*13a10*/  @!P4 LEA.HI.X R5, R91, R3, R92, 0x2, P6 ;  /* 0x000000035b05c211 */ /* 0x000fc400030f145c */
[CC--:B------:R-:W-:Y:S02]  /*13a20*/  @!P1 LEA R8, P2, R87.reuse, R2.reuse, 0x2 ;  /* 0x0000000257089211 */ /* 0x0c0fe400078410ff */
[C---:B-1----:R-:W-:Y:S01]  /*13a30*/  @!P5 LEA R12, P6, R84.reuse, R2, 0x2 ;  /* 0x00000002540cd211 */ /* 0x042fe200078c10ff */
[----:B------:R2:W-:Y:S01]  /*13a40*/  @!P4 ST.E.64 desc[UR40][R4.64], R70 ;  /* 0x000000460400c985 */ /* 0x0005e2000c101b28 */
[-C--:B------:R-:W-:Y:S02]  /*13a50*/  @!P1 LEA.HI.X R9, R87, R3.reuse, R88, 0x2, P2 ;  /* 0x0000000357099211 */ /* 0x080fe400010f1458 */
[----:B------:R-:W-:Y:S01]  /*13a60*/  @!P5 LEA.HI.X R13, R84, R3, R86, 0x2, P6 ;  /* 0x00000003540dd211 */ /* 0x000fe200030f1456 */
[----:B------:R2:W-:Y:S04]  /*13a70*/  @!P3 ST.E.64 desc[UR40][R6.64], R76 ;  /* 0x0000004c0600b985 */ /* 0x0005e8000c101b28 */
[----:B------:R2:W-:Y:S04]  /*13a80*/  @!P1 ST.E.64 desc[UR40][R8.64], R78 ;  /* 0x0000004e08009985 */ /* 0x0005e8000c101b28 */
[----:B------:R2:W-:Y:S01]  /*13a90*/  @!P5 ST.E.64 desc[UR40][R12.64], R36 ;  /* 0x000000240c00d985 */ /* 0x0005e2000c101b28 */
[----:B------:R-:W-:Y:S05]  /*13aa0*/  @P0 BRA `(.L_x_478) ;  /* 0x0000000800d40947 */ /* 0x000fea0003800000 */
[----:B------:R-:W-:-:S04]  /*13ab0*/  LEA R2, P0, R32, R2, 0x2 ;  /* 0x0000000220027211 */ /* 0x000fc800078010ff */
[----:B------:R-:W-:-:S05]  /*13ac0*/  LEA.HI.X R3, R32, R3, R34, 0x2, P0 ;  /* 0x0000000320037211 */ /* 0x000fca00000f1422 */
[----:B------:R0:W-:Y:S01]  /*13ad0*/  ST.E.64 desc[UR40][R2.64], R38 ;  /* 0x0000002602007985 */ /* 0x0001e2000c101b28 */
[----:B------:R-:W-:Y:S05]  /*13ae0*/  BRA `(.L_x_478) ;  /* 0x0000000800c47947 */ /* 0x000fea0003800000 */
.L_x_473:
[----:B0-----:R-:W2:Y:S01]  /*13af0*/  LDL.LU R4, [R1+0x44] ;  /* 0x0000440001047983 */ /* 0x001ea20000300800 */
[----:B------:R-:W-:Y:S01]  /*13b00*/  ULDC.64 UR6, c[0x0][0xc08] ;  /* 0x0003020000067ab9 */ /* 0x000fe20000000a00 */
[----:B------:R-:W-:Y:S02]  /*13b10*/  ULDC.64 UR4, c[0x0][0xc00] ;  /* 0x0003000000047ab9 */ /* 0x000fe40000000a00 */
[----:B------:R-:W3:Y:S01]  /*13b20*/  LDL.LU R0, [R1+0x48] ;  /* 0x0000480001007983 */ /* 0x000ee20000300800 */
[----:B------:R-:W-:Y:S01]  /*13b30*/  ISETP.NE.U32.AND P1, PT, RZ, UR6, PT ;  /* 0x00000006ff007c0c */ /* 0x000fe2000bf25070 */
[----:B------:R-:W-:Y:S01]  /*13b40*/  IMAD.MOV.U32 R15, RZ, RZ, RZ ;  /* 0x000000ffff0f7224 */ /* 0x000fe200078e00ff */
[----:B------:R-:W-:Y:S01]  /*13b50*/  ISETP.NE.U32.AND P0, PT, RZ, UR4, PT ;  /* 0x00000004ff007c0c */ /* 0x000fe2000bf05070 */
[----:B------:R-:W0:Y:S01]  /*13b60*/  S2R R6, SR_TID.X ;  /* 0x0000000000067919 */ /* 0x000e220000002100 */
[----:B------:R-:W-:Y:S02]  /*13b70*/  ISETP.NE.AND.EX P1, PT, RZ, UR7, PT, P1 ;  /* 0x00000007ff007c0c */ /* 0x000fe4000bf25310 */
[----:B------:R-:W-:-:S02]  /*13b80*/  ISETP.NE.AND.EX P0, PT, RZ, UR5, PT, P0 ;  /* 0x00000005ff007c0c */ /* 0x000fc4000bf05300 */
[----:B--2---:R-:W-:-:S04]  /*13b90*/  IADD3 R2, P2, R4, UR4, RZ ;  /* 0x0000000404027c10 */ /* 0x004fc8000ff5e0ff */
[----:B---3--:R-:W-:-:S05]  /*13ba0*/  IADD3.X R3, R0, UR5, RZ, P2, !PT ;  /* 0x0000000500037c10 */ /* 0x008fca00097fe4ff */
[----:B------:R-:W-:Y:S01]  /*13bb0*/  @P1 IADD3 R4, P2, R4, UR6, RZ ;  /* 0x0000000604041c10 */ /* 0x000fe2000ff5e0ff */
[----:B------:R-:W-:Y:S01]  /*13bc0*/  ULDC UR4, c[0x0][0xa88] ;  /* 0x0002a20000047ab9 */ /* 0x000fe20000000800 */
[----:B------:R1:W5:Y:S02]  /*13bd0*/  @P0 LDG.E R15, desc[UR40][R2.64] ;  /* 0x00000028020f0981 */ /* 0x000364000c1e1900 */
[----:B------:R-:W-:Y:S01]  /*13be0*/  @P1 IADD3.X R5, R0, UR7, RZ, P2, !PT ;  /* 0x0000000700051c10 */ /* 0x000fe200097fe4ff */
[----:B------:R-:W-:Y:S02]  /*13bf0*/  IMAD.U32 R0, RZ, RZ, UR4 ;  /* 0x00000004ff007e24 */ /* 0x000fe4000f8e00ff */
[----:B0-----:R-:W-:-:S04]  /*13c00*/  VIADD R32, R6, 0xffffff80 ;  /* 0xffffff8006207836 */ /* 0x001fc80000000000 */
[----:B------:R1:W5:Y:S01]  /*13c10*/  @P1 LDG.E R0, desc[UR40][R4.64] ;  /* 0x0000002804001981 */ /* 0x000362000c1e1900 */
[----:B------:R-:W-:Y:S02]  /*13c20*/  ISETP.GT.AND P3, PT, R32, 0xbf, PT ;  /* 0x000000bf2000780c */ /* 0x000fe40003f64270 */
[----:B------:R-:W-:Y:S01]  /*13c30*/  ISETP.GT.AND P2, PT, R88, 0x1, PT ;  /* 0x000000015800780c */ /* 0x000fe20003f44270 */
[----:B------:R-:W-:-:S12]  /*13c40*/  @P1 BRA `(.L_x_481) ;  /* 0x0000000000101947 */ /* 0x000fd80003800000 */
[----:B------:R-:W-:Y:S05]  /*13c50*/  @!P0 BRA `(.L_x_481) ;  /* 0x00000000000c8947 */ /* 0x000fea0003800000 */
[----:B-1----:R-:W2:Y:S04]  /*13c60*/  LDG.E R5, desc[UR40][R2.64] ;  /* 0x0000002802057981 */ /* 0x002ea8000c1e1900 */
[----:B-----5:R-:W2:Y:S02]  /*13c70*/  LDG.E R0, desc[UR40][R2.64+0x4] ;  /* 0x0000042802007981 */ /* 0x020ea4000c1e1900 */
[----:B--2---:R-:W-:-:S07]  /*13c80*/  IMAD.IADD R0, R0, 0x1, -R5 ;  /* 0x0000000100007824 */ /* 0x004fce00078e0a05 */
.L_x_481:
[----:B-1----:R-:W2:Y:S04]  /*13c90*/  LDL.LU R2, [R1+0x50] ;  /* 0x0000500001027983 */ /* 0x002ea80000300800 */
[----:B------:R-:W3:Y:S01]  /*13ca0*/  LDL.LU R3, [R1+0x34] ;  /* 0x0000340001037983 */ /* 0x000ee20000300800 */
[----:B------:R-:W-:Y:S01]  /*13cb0*/  BSSY B1, `(.L_x_482) ;  /* 0x0000038000017945 */ /* 0x000fe20003800000 */
[----:B-----5:R-:W-:Y:S02]  /*13cc0*/  SHF.R.S32.HI R20, RZ, 0x1f, R15 ;  /* 0x0000001fff147819 */ /* 0x020fe4000001140f */
[----:B--2---:R-:W-:Y:S02]  /*13cd0*/  SEL R24, R2, RZ, !P0 ;  /* 0x000000ff02187207 */ /* 0x004fe40004000000 */
[----:B---3--:R-:W-:Y:S01]  /*13ce0*/  SEL R29, R3, RZ, !P0 ;  /* 0x000000ff031d7207 */ /* 0x008fe20004000000 */
[----:B------:R-:W-:Y:S06]  /*13cf0*/  @P3 BRA `(.L_x_483) ;  /* 0x0000000000cc3947 */ /* 0x000fec0003800000 */
[----:B------:R-:W2:Y:S01]  /*13d00*/  LDL R2, [R1+0x54] ;  /* 0x0000540001027983 */ /* 0x000ea20000100800 */
[----:B------:R-:W0:Y:S02]  /*13d10*/  LDC R31, c[0x0][0xbe8] ;  /* 0x0002fa00ff1f7b82 */ /* 0x000e240000000800 */
[----:B0-----:R-:W-:Y:S02]  /*13d20*/  IMAD R3, R0, R31, RZ ;  /* 0x0000001f00037224 */ /* 0x001fe400078e02ff */
[----:B--2---:R-:W-:-:S04]  /*13d30*/  IMAD R2, R2, 0xc0, R6 ;  /* 0x000000c002027824 */ /* 0x004fc800078e0206 */
[----:B------:R-:W-:-:S05]  /*13d40*/  VIADD R28, R2, 0xffffff80 ;  /* 0xffffff80021c7836 */ /* 0x000fca0000000000 */
[----:B------:R-:W-:-:S13]  /*13d50*/  ISETP.GE.AND P0, PT, R28, R3, PT ;  /* 0x000000031c00720c */ /* 0x000fda0003f06270 */
[----:B------:R-:W-:Y:S05]  /*13d60*/  @P0 BRA `(.L_x_483) ;  /* 0x0000000000b00947 */ /* 0x000fea0003800000 */
[----:B------:R-:W2:Y:S01]  /*13d70*/  LDL.LU R34, [R1+0x5c] ;  /* 0x00005c0001227983 */ /* 0x000ea20000300800 */
[----:B------:R-:W-:Y:S01]  /*13d80*/  IMAD.MOV.U32 R2, RZ, RZ, 0x9b8 ;  /* 0x000009b8ff027424 */ /* 0x000fe200078e00ff */
[----:B------:R-:W-:Y:S02]  /*13d90*/  ISETP.GT.AND P3, PT, R88, 0x1, PT ;  /* 0x000000015800780c */ /* 0x000fe40003f64270 */
[----:B------:R-:W-:Y:S02]  /*13da0*/  ISETP.NE.AND P0, PT, R31, 0x1, PT ;  /* 0x000000011f00780c */ /* 0x000fe40003f05270 */
[----:B------:R-:W-:Y:S02]  /*13db0*/  SEL R30, R2, 0x978, P3 ;  /* 0x00000978021e7807 */ /* 0x000fe40001800000 */
[----:B------:R-:W0:Y:S01]  /*13dc0*/  LDC.64 R2, c[0x0][0xba8] ;  /* 0x0002ea00ff027b82 */ /* 0x000e220000000a00 */
[----:B------:R-:W-:-:S07]  /*13dd0*/  MOV R21, R28 ;  /* 0x0000001c00157202 */ /* 0x000fce0000000f00 */
[----:B------:R-:W1:Y:S08]  /*13de0*/  LDC.64 R10, c[0x0][R30+0x220] ;  /* 0x000088001e0a7b82 */ /* 0x000e700000000a00 */
[----:B------:R-:W3:Y:S08]  /*13df0*/  LDC.64 R8, c[0x0][R30+0x218] ;  /* 0x000086001e087b82 */ /* 0x000ef00000000a00 */
[----:B------:R-:W4:Y:S08]  /*13e00*/  LDC.64 R6, c[0x0][R30+0x228] ;  /* 0x00008a001e067b82 */ /* 0x000f300000000a00 */
[----:B------:R-:W5:Y:S08]  /*13e10*/  LDC.64 R4, c[0x0][R30+0x210] ;  /* 0x000084001e047b82 */ /* 0x000f700000000a00 */
[----:B------:R-:W3:Y:S08]  /*13e20*/  @P0 LDC R13, c[0x0][0xbec] ;  /* 0x0002fb00ff0d0b82 */ /* 0x000ef00000000800 */
[----:B------:R-:W4:Y:S01]  /*13e30*/  @P0 LDC R35, c[0x0][0xbf0] ;  /* 0x0002fc00ff230b82 */ /* 0x000f220000000800 */
[----:B-1----:R-:W-:-:S07]  /*13e40*/  IMAD R11, R11, R29, RZ ;  /* 0x0000001d0b0b7224 */ /* 0x002fce00078e02ff */
[----:B0-----:R-:W0:Y:S01]  /*13e50*/  @!P3 LDC R2, c[0x0][0xb50] ;  /* 0x0002d400ff02bb82 */ /* 0x001e220000000800 */
[----:B------:R-:W-:Y:S02]  /*13e60*/  IMAD R11, R10, R24, R11 ;  /* 0x000000180a0b7224 */ /* 0x000fe400078e020b */
[----:B---3--:R-:W-:-:S05]  /*13e70*/  @P0 IMAD.HI.U32 R14, R28, R13, RZ ;  /* 0x0000000d1c0e0227 */ /* 0x008fca00078e00ff */
[----:B------:R-:W1:Y:S01]  /*13e80*/  @!P3 LDC R3, c[0x0][0xb54] ;  /* 0x0002d500ff03bb82 */ /* 0x000e620000000800 */
[-C--:B------:R-:W-:Y:S02]  /*13e90*/  IMAD R33, R9, R22.reuse, RZ ;  /* 0x0000001609217224 */ /* 0x080fe400078e02ff */
[----:B------:R-:W-:Y:S01]  /*13ea0*/  IMAD.WIDE.U32 R12, R8, R22, RZ ;  /* 0x00000016080c7225 */ /* 0x000fe200078e00ff */
[----:B----4-:R-:W-:-:S03]  /*13eb0*/  @P0 SHF.R.U32.HI R21, RZ, R35, R14 ;  /* 0x00000023ff150219 */ /* 0x010fc6000001160e */
[----:B------:R-:W-:-:S04]  /*13ec0*/  IMAD.WIDE.U32 R8, R10, R29, RZ ;  /* 0x0000001d0a087225 */ /* 0x000fc800078e00ff */
[----:B------:R-:W-:Y:S01]  /*13ed0*/  IMAD.IADD R13, R33, 0x1, R13 ;  /* 0x00000001210d7824 */ /* 0x000fe200078e020d */
[----:B------:R-:W-:Y:S01]  /*13ee0*/  IADD3 R12, P0, P1, R8, R12, R15 ;  /* 0x0000000c080c7210 */ /* 0x000fe2000791e00f */
[----:B------:R-:W-:Y:S02]  /*13ef0*/  IMAD.MOV R8, RZ, RZ, -R21 ;  /* 0x000000ffff087224 */ /* 0x000fe400078e0a15 */
[----:B------:R-:W-:Y:S02]  /*13f00*/  IMAD.IADD R11, R9, 0x1, R11 ;  /* 0x00000001090b7824 */ /* 0x000fe400078e020b */
[----:B------:R-:W-:-:S03]  /*13f10*/  IMAD R9, R31, R8, R28 ;  /* 0x000000081f097224 */ /* 0x000fc600078e021c */
[----:B------:R-:W-:Y:S01]  /*13f20*/  IADD3.X R8, R11, R13, R20, P0, P1 ;  /* 0x0000000d0b087210 */ /* 0x000fe200007e2414 */
[----:B-----5:R-:W-:Y:S01]  /*13f30*/  IMAD R5, R5, R9, RZ ;  /* 0x0000000905057224 */ /* 0x020fe200078e02ff */
[----:B------:R-:W-:-:S05]  /*13f40*/  SHF.R.S32.HI R11, RZ, 0x1f, R9 ;  /* 0x0000001fff0b7819 */ /* 0x000fca0000011409 */
[----:B------:R-:W-:Y:S01]  /*13f50*/  IMAD R11, R4, R11, R5 ;  /* 0x0000000b040b7224 */ /* 0x000fe200078e0205 */
[----:B--2---:R-:W-:-:S05]  /*13f60*/  SEL R35, R34, RZ, P3 ;  /* 0x000000ff22237207 */ /* 0x004fca0001800000 */
[-C--:B------:R-:W-:Y:S02]  /*13f70*/  IMAD R33, R7, R35.reuse, RZ ;  /* 0x0000002307217224 */ /* 0x080fe400078e02ff */
[----:B------:R-:W-:-:S04]  /*13f80*/  IMAD.WIDE.U32 R6, R6, R35, RZ ;  /* 0x0000002306067225 */ /* 0x000fc800078e00ff */
[----:B------:R-:W-:Y:S01]  /*13f90*/  IMAD.IADD R7, R33, 0x1, R7 ;  /* 0x0000000121077824 */ /* 0x000fe200078e0207 */
[----:B------:R-:W-:Y:S02]  /*13fa0*/  IADD3 R6, P0, P1, R21, R12, R6 ;  /* 0x0000000c15067210 */ /* 0x000fe4000791e006 */
[----:B------:R-:W-:-:S04]  /*13fb0*/  SHF.R.S32.HI R21, RZ, 0x1f, R21 ;  /* 0x0000001fff157819 */ /* 0x000fc80000011415 */
[----:B------:R-:W-:-:S03]  /*13fc0*/  IADD3.X R7, R21, R8, R7, P0, P1 ;  /* 0x0000000815077210 */ /* 0x000fc600007e2407 */
[----:B------:R-:W-:-:S04]  /*13fd0*/  IMAD.WIDE.U32 R4, R4, R9, R6 ;  /* 0x0000000904047225 */ /* 0x000fc800078e0006 */
[----:B------:R-:W-:Y:S01]  /*13fe0*/  IMAD.IADD R5, R5, 0x1, R11 ;  /* 0x0000000105057824 */ /* 0x000fe200078e020b */
[----:B0-----:R-:W-:-:S04]  /*13ff0*/  LEA R2, P0, R4, R2, 0x2 ;  /* 0x0000000204027211 */ /* 0x001fc800078010ff */
[----:B-1----:R-:W-:Y:S01]  /*14000*/  LEA.HI.X R3, R4, R3, R5, 0x2, P0 ;  /* 0x0000000304037211 */ /* 0x002fe200000f1405 */
[----:B------:R-:W-:-:S05]  /*14010*/  IMAD.MOV.U32 R5, RZ, RZ, -0x800000 ;  /* 0xff800000ff057424 */ /* 0x000fca00078e00ff */
[----:B------:R0:W-:Y:S03]  /*14020*/  STG.E desc[UR40][R2.64], R5 ;  /* 0x0000000502007986 */ /* 0x0001e6000c101928 */
.L_x_483:
[----:B------:R-:W-:Y:S05]  /*14030*/  BSYNC B1 ;  /* 0x0000000000017941 */ /* 0x000fea0003800000 */
.L_x_482:
[----:B------:R-:W-:Y:S05]  /*14040*/  @P2 BRA `(.L_x_478) ;  /* 0x00000004006c2947 */ /* 0x000fea0003800000 */
[----:B------:R1:W5:Y:S01]  /*14050*/  LDL R10, [R1+0x60] ;  /* 0x00006000010a7983 */ /* 0x0003620000100800 */
[----:B------:R-:W2:Y:S03]  /*14060*/  LDC R11, c[0x0][0xbe8] ;  /* 0x0002fa00ff0b7b82 */ /* 0x000ea60000000800 */
[----:B------:R1:W5:Y:S04]  /*14070*/  LDL R14, [R1+0xa8] ;  /* 0x0000a800010e7983 */ /* 0x0003680000100800 */
[----:B------:R1:W5:Y:S04]  /*14080*/  LDL R21, [R1+0x58] ;  /* 0x0000580001157983 */ /* 0x0003680000100800 */
[----:B------:R-:W3:Y:S04]  /*14090*/  LDL R8, [R1+0xac] ;  /* 0x0000ac0001087983 */ /* 0x000ee80000100800 */
[----:B------:R-:W4:Y:S01]  /*140a0*/  LDL R6, [R1+0x38] ;  /* 0x0000380001067983 */ /* 0x000f220000100800 */
[--C-:B------:R-:W-:Y:S01]  /*140b0*/  SHF.R.S32.HI R4, RZ, 0x1f, R32.reuse ;  /* 0x0000001fff047819 */ /* 0x100fe20000011420 */
[----:B------:R-:W-:Y:S01]  /*140c0*/  ULDC.64 UR4, c[0x0][0xaa0] ;  /* 0x0002a80000047ab9 */ /* 0x000fe20000000a00 */
[----:B------:R-:W-:Y:S01]  /*140d0*/  SHF.R.S32.HI R13, RZ, 0x1f, R32 ;  /* 0x0000001fff0d7819 */ /* 0x000fe20000011420 */
[----:B------:R-:W4:Y:S01]  /*140e0*/  LDL.LU R12, [R1+0x54] ;  /* 0x00005400010c7983 */ /* 0x000f220000300800 */
[-C--:B------:R-:W-:Y:S01]  /*140f0*/  LEA.HI R4, R4, R32.reuse, RZ, 0x2 ;  /* 0x0000002004047211 */ /* 0x080fe200078f10ff */
[----:B0-----:R-:W-:Y:S01]  /*14100*/  IMAD R2, R20, UR4, RZ ;  /* 0x0000000414027c24 */ /* 0x001fe2000f8e02ff */
[----:B------:R-:W-:Y:S01]  /*14110*/  LEA.HI R13, R13, R32, RZ, 0x2 ;  /* 0x000000200d0d7211 */ /* 0x000fe200078f10ff */
[----:B------:R-:W-:Y:S01]  /*14120*/  ULDC.64 UR6, c[0x0][0xaf0] ;  /* 0x0002bc0000067ab9 */ /* 0x000fe20000000a00 */
[----:B--2---:R-:W-:Y:S01]  /*14130*/  ISETP.NE.AND P0, PT, R11, 0x1, PT ;  /* 0x000000010b00780c */ /* 0x004fe20003f05270 */
[C---:B------:R-:W-:Y:S01]  /*14140*/  IMAD R5, R15.reuse, UR5, R2 ;  /* 0x000000050f057c24 */ /* 0x040fe2000f8e0202 */
[----:B------:R-:W-:Y:S01]  /*14150*/  LOP3.LUT R4, R4, 0xfffffffc, RZ, 0xc0, !PT ;  /* 0xfffffffc04047812 */ /* 0x000fe200078ec0ff */
[----:B------:R-:W-:Y:S01]  /*14160*/  IMAD.WIDE.U32 R2, R15, UR4, RZ ;  /* 0x000000040f027c25 */ /* 0x000fe2000f8e00ff */
[----:B------:R-:W-:Y:S01]  /*14170*/  SHF.R.S32.HI R13, RZ, 0x2, R13 ;  /* 0x00000002ff0d7819 */ /* 0x000fe2000001140d */
[----:B------:R-:W-:Y:S01]  /*14180*/  ULDC.64 UR4, c[0x0][0xae8] ;  /* 0x0002ba0000047ab9 */ /* 0x000fe20000000a00 */
[----:B------:R-:W-:Y:S01]  /*14190*/  BSSY B1, `(.L_x_484) ;  /* 0x0000035000017945 */ /* 0x000fe20003800000 */
[----:B------:R-:W-:Y:S01]  /*141a0*/  IMAD.IADD R4, R32, 0x1, -R4 ;  /* 0x0000000120047824 */ /* 0x000fe200078e0a04 */
[----:B------:R-:W-:-:S03]  /*141b0*/  IADD3 R3, R3, R5, RZ ;  /* 0x0000000503037210 */ /* 0x000fc60007ffe0ff */
[----:B------:R-:W-:Y:S02]  /*141c0*/  IMAD R4, R4, 0x60, R13 ;  /* 0x0000006004047824 */ /* 0x000fe400078e020d */
[----:B------:R-:W0:Y:S01]  /*141d0*/  @P0 LDC R7, c[0x0][0xbec] ;  /* 0x0002fb00ff070b82 */ /* 0x000e220000000800 */
[----:B------:R-:W-:-:S04]  /*141e0*/  IMAD.WIDE.U32 R2, R22, UR4, R2 ;  /* 0x0000000416027c25 */ /* 0x000fc8000f8e0002 */
[----:B------:R-:W-:Y:S01]  /*141f0*/  IMAD R3, R22, UR5, R3 ;  /* 0x0000000516037c24 */ /* 0x000fe2000f8e0203 */
[----:B------:R-:W-:Y:S02]  /*14200*/  ULDC.64 UR4, c[0x0][0xae0] ;  /* 0x0002b80000047ab9 */ /* 0x000fe40000000a00 */
[----:B------:R-:W2:Y:S01]  /*14210*/  @P0 LDC R9, c[0x0][0xbf0] ;  /* 0x0002fc00ff090b82 */ /* 0x000ea20000000800 */
[----:B------:R-:W-:-:S04]  /*14220*/  IMAD.WIDE.U32 R2, R29, UR6, R2 ;  /* 0x000000061d027c25 */ /* 0x000fc8000f8e0002 */
[----:B---3--:R-:W-:Y:S02]  /*14230*/  IMAD.MOV.U32 R28, RZ, RZ, R8 ;  /* 0x000000ffff1c7224 */ /* 0x008fe400078e0008 */
[----:B----4-:R-:W-:Y:S02]  /*14240*/  IMAD.MOV.U32 R30, RZ, RZ, R6 ;  /* 0x000000ffff1e7224 */ /* 0x010fe400078e0006 */
[----:B------:R-:W-:Y:S02]  /*14250*/  IMAD R6, R24, UR6, RZ ;  /* 0x0000000618067c24 */ /* 0x000fe4000f8e02ff */
[----:B------:R-:W-:-:S04]  /*14260*/  IMAD R8, R12, 0xc0, R4 ;  /* 0x000000c00c087824 */ /* 0x000fc800078e0204 */
[----:B0-----:R-:W-:-:S04]  /*14270*/  @P0 IMAD.HI.U32 R4, R8, R7, RZ ;  /* 0x0000000708040227 */ /* 0x001fc800078e00ff */
[----:B------:R-:W-:Y:S01]  /*14280*/  IMAD.MOV.U32 R5, RZ, RZ, R8 ;  /* 0x000000ffff057224 */ /* 0x000fe200078e0008 */
[----:B--2---:R-:W-:Y:S01]  /*14290*/  @P0 SHF.R.U32.HI R5, RZ, R9, R4 ;  /* 0x00000009ff050219 */ /* 0x004fe20000011604 */
[----:B------:R-:W-:-:S03]  /*142a0*/  IMAD R9, R29, UR7, R6 ;  /* 0x000000071d097c24 */ /* 0x000fc6000f8e0206 */
[--C-:B------:R-:W-:Y:S01]  /*142b0*/  SHF.R.S32.HI R4, RZ, 0x1f, R5.reuse ;  /* 0x0000001fff047819 */ /* 0x100fe20000011405 */
[----:B------:R-:W-:Y:S02]  /*142c0*/  IMAD.MOV R7, RZ, RZ, -R5 ;  /* 0x000000ffff077224 */ /* 0x000fe400078e0a05 */
[----:B------:R-:W-:Y:S02]  /*142d0*/  IMAD.IADD R3, R3, 0x1, R9 ;  /* 0x0000000103037824 */ /* 0x000fe400078e0209 */
[----:B------:R-:W-:Y:S02]  /*142e0*/  IMAD R7, R11, R7, R8 ;  /* 0x000000070b077224 */ /* 0x000fe400078e0208 */
[----:B------:R-:W-:Y:S02]  /*142f0*/  IMAD R4, R4, UR4, RZ ;  /* 0x0000000404047c24 */ /* 0x000fe4000f8e02ff */
[----:B------:R-:W-:-:S04]  /*14300*/  IMAD.WIDE.U32 R2, R5, UR4, R2 ;  /* 0x0000000405027c25 */ /* 0x000fc8000f8e0002 */
[----:B------:R-:W-:Y:S01]  /*14310*/  IMAD R9, R5, UR5, R4 ;  /* 0x0000000505097c24 */ /* 0x000fe2000f8e0204 */
[----:B------:R-:W-:Y:S01]  /*14320*/  SHF.R.S32.HI R4, RZ, 0x1f, R7 ;  /* 0x0000001fff047819 */ /* 0x000fe20000011407 */
[----:B------:R-:W-:Y:S01]  /*14330*/  ULDC.64 UR4, c[0x0][0xad8] ;  /* 0x0002b60000047ab9 */ /* 0x000fe20000000a00 */
[----:B------:R-:W-:Y:S02]  /*14340*/  IMAD R11, R0, R11, RZ ;  /* 0x0000000b000b7224 */ /* 0x000fe400078e02ff */
[----:B------:R-:W-:Y:S02]  /*14350*/  IMAD.IADD R3, R3, 0x1, R9 ;  /* 0x0000000103037824 */ /* 0x000fe400078e0209 */
[----:B------:R-:W-:Y:S02]  /*14360*/  IMAD R4, R4, UR4, RZ ;  /* 0x0000000404047c24 */ /* 0x000fe4000f8e02ff */
[----:B------:R-:W-:Y:S02]  /*14370*/  IMAD R0, R12, 0xc0, R13 ;  /* 0x000000c00c007824 */ /* 0x000fe400078e020d */
[----:B------:R-:W-:-:S02]  /*14380*/  IMAD R5, R7, UR5, R4 ;  /* 0x0000000507057c24 */ /* 0x000fc4000f8e0204 */
[----:B------:R-:W-:Y:S01]  /*14390*/  IMAD.WIDE.U32 R2, R7, UR4, R2 ;  /* 0x0000000407027c25 */ /* 0x000fe2000f8e0002 */
[----:B------:R-:W-:Y:S01]  /*143a0*/  ISETP.GE.AND P0, PT, R0, R11, PT ;  /* 0x0000000b0000720c */ /* 0x000fe20003f06270 */
[----:B------:R-:W-:Y:S02]  /*143b0*/  ULDC.64 UR4, c[0x0][0xa80] ;  /* 0x0002a00000047ab9 */ /* 0x000fe40000000a00 */
[----:B------:R-:W-:Y:S01]  /*143c0*/  IMAD.IADD R3, R3, 0x1, R5 ;  /* 0x0000000103037824 */ /* 0x000fe200078e0205 */
[----:B------:R-:W-:-:S04]  /*143d0*/  LEA R4, P1, R2, UR4, 0x1 ;  /* 0x0000000402047c11 */ /* 0x000fc8000f8208ff */
[----:B------:R-:W-:Y:S02]  /*143e0*/  LEA.HI.X R5, R2, UR5, R3, 0x1, P1 ;  /* 0x0000000502057c11 */ /* 0x000fe400088f0c03 */
[----:B------:R1:W0:Y:S04]  /*143f0*/  SHFL.IDX PT, R2, R4, RZ, 0x1c1f ;  /* 0x001c1fff04027589 */ /* 0x00022800000e0000 */
[----:B------:R1:W2:Y:S01]  /*14400*/  SHFL.IDX PT, R3, R5, RZ, 0x1c1f ;  /* 0x001c1fff05037589 */ /* 0x0002a200000e0000 */
[----:B------:R-:W-:Y:S05]  /*14410*/  @P0 BRA `(.L_x_485) ;  /* 0x0000000000300947 */ /* 0x000fea0003800000 */
[----:B------:R-:W-:Y:S02]  /*14420*/  ULDC UR4, c[0x0][0xac8] ;  /* 0x0002b20000047ab9 */ /* 0x000fe40000000800 */
[----:B-----5:R-:W-:Y:S02]  /*14430*/  ISETP.GE.AND P3, PT, R21, UR4, PT ;  /* 0x0000000415007c0c */ /* 0x020fe4000bf66270 */
[----:B------:R-:W-:Y:S02]  /*14440*/  ISETP.GE.AND P4, PT, R10, UR4, PT ;  /* 0x000000040a007c0c */ /* 0x000fe4000bf86270 */
[----:B------:R-:W-:-:S09]  /*14450*/  ISETP.GE.AND P2, PT, R30, UR4, PT ;  /* 0x000000041e007c0c */ /* 0x000fd2000bf46270 */
[CC--:B0-----:R-:W-:Y:S02]  /*14460*/  @!P3 LEA R8, P0, R21.reuse, R2.reuse, 0x1 ;  /* 0x000000021508b211 */ /* 0x0c1fe400078008ff */
[----:B------:R-:W-:Y:S02]  /*14470*/  @!P4 LEA R12, P1, R10, R2, 0x1 ;  /* 0x000000020a0cc211 */ /* 0x000fe400078208ff */
[----:B--2---:R-:W-:Y:S01]  /*14480*/  @!P2 IMAD.WIDE R6, R30, 0x2, R2 ;  /* 0x000000021e06a825 */ /* 0x004fe200078e0202 */
[-C--:B------:R-:W-:Y:S02]  /*14490*/  @!P3 LEA.HI.X R9, R21, R3.reuse, R28, 0x1, P0 ;  /* 0x000000031509b211 */ /* 0x080fe400000f0c1c */
[----:B------:R-:W-:Y:S02]  /*144a0*/  @!P4 LEA.HI.X R13, R10, R3, R14, 0x1, P1 ;  /* 0x000000030a0dc211 */ /* 0x000fe400008f0c0e */
[----:B------:R3:W-:Y:S04]  /*144b0*/  @!P2 ST.E.128 desc[UR40][R6.64], RZ ;  /* 0x000000ff0600a985 */ /* 0x0007e8000c101d28 */
[----:B------:R3:W-:Y:S04]  /*144c0*/  @!P3 ST.E.128 desc[UR40][R8.64], RZ ;  /* 0x000000ff0800b985 */ /* 0x0007e8000c101d28 */
[----:B------:R3:W-:Y:S02]  /*144d0*/  @!P4 ST.E.128 desc[UR40][R12.64], RZ ;  /* 0x000000ff0c00c985 */ /* 0x0007e4000c101d28 */
.L_x_485:
[----:B------:R-:W-:Y:S05]  /*144e0*/  BSYNC B1 ;  /* 0x0000000000017941 */ /* 0x000fea0003800000 */
.L_x_484:
[----:B------:R-:W-:Y:S01]  /*144f0*/  VIADD R0, R0, 0x60 ;  /* 0x0000006000007836 */ /* 0x000fe20000000000 */
[----:B--2---:R2:W4:Y:S04]  /*14500*/  SHFL.IDX PT, R3, R5, 0x1, 0x1c1f ;  /* 0x003c1f0005037f89 */ /* 0x00452800000e0000 */
[----:B------:R-:W-:Y:S01]  /*14510*/  ISETP.GE.AND P0, PT, R0, R11, PT ;  /* 0x0000000b0000720c */ /* 0x000fe20003f06270 */
[----:B0-----:R2:W0:-:S12]  /*14520*/  SHFL.IDX PT, R2, R4, 0x1, 0x1c1f ;  /* 0x003c1f0004027f89 */ /* 0x00141800000e0000 */
[----:B--2---:R-:W-:Y:S05]  /*14530*/  @P0 BRA `(.L_x_478) ;  /* 0x0000000000300947 */ /* 0x004fea0003800000 */
[----:B------:R-:W-:Y:S02]  /*14540*/  ULDC UR4, c[0x0][0xac8] ;  /* 0x0002b20000047ab9 */ /* 0x000fe40000000800 */
[----:B-----5:R-:W-:Y:S02]  /*14550*/  ISETP.GE.AND P3, PT, R21, UR4, PT ;  /* 0x0000000415007c0c */ /* 0x020fe4000bf66270 */
[----:B------:R-:W-:Y:S02]  /*14560*/  ISETP.GE.AND P4, PT, R10, UR4, PT ;  /* 0x000000040a007c0c */ /* 0x000fe4000bf86270 */
[----:B------:R-:W-:-:S09]  /*14570*/  ISETP.GE.AND P2, PT, R30, UR4, PT ;  /* 0x000000041e007c0c */ /* 0x000fd2000bf46270 */
[CC--:B0--3--:R-:W-:Y:S02]  /*14580*/  @!P3 LEA R6, P0, R21.reuse, R2.reuse, 0x1 ;  /* 0x000000021506b211 */ /* 0x0c9fe400078008ff */
[----:B------:R-:W-:Y:S02]  /*14590*/  @!P4 LEA R8, P1, R10, R2, 0x1 ;  /* 0x000000020a08c211 */ /* 0x000fe400078208ff */
[----:B-1--4-:R-:W-:Y:S01]  /*145a0*/  @!P2 IMAD.WIDE R4, R30, 0x2, R2 ;  /* 0x000000021e04a825 */ /* 0x012fe200078e0202 */
[-C--:B------:R-:W-:Y:S02]  /*145b0*/  @!P3 LEA.HI.X R7, R21, R3.reuse, R28, 0x1, P0 ;  /* 0x000000031507b211 */ /* 0x080fe400000f0c1c */
[----:B------:R-:W-:Y:S02]  /*145c0*/  @!P4 LEA.HI.X R9, R10, R3, R14, 0x1, P1 ;  /* 0x000000030a09c211 */ /* 0x000fe400008f0c0e */
[----:B------:R2:W-:Y:S04]  /*145d0*/  @!P2 ST.E.128 desc[UR40][R4.64], RZ ;  /* 0x000000ff0400a985 */ /* 0x0005e8000c101d28 */
[----:B------:R2:W-:Y:S04]  /*145e0*/  @!P3 ST.E.128 desc[UR40][R6.64], RZ ;  /* 0x000000ff0600b985 */ /* 0x0005e8000c101d28 */
[----:B------:R2:W-:Y:S02]  /*145f0*/  @!P4 ST.E.128 desc[UR40][R8.64], RZ ;  /* 0x000000ff0800c985 */ /* 0x0005e4000c101d28 */
.L_x_478:
[----:B------:R-:W-:Y:S05]  /*14600*/  BSYNC B0 ;  /* 0x0000000000007941 */ /* 0x000fea0003800000 */
.L_x_472:
[----:B------:R-:W-:Y:S02]  /*14610*/  ULDC UR4, c[0x0][0xc3c] ;  /* 0x00030f0000047ab9 */ /* 0x000fe40000000800 */
[----:B------:R-:W-:-:S13]  /*14620*/  ISETP.GE.AND P0, PT, R27, UR4, PT ;  /* 0x000000041b007c0c */ /* 0x000fda000bf06270 */
[----:B------:R-:W-:Y:S05]  /*14630*/  @!P0 BRA `(.L_x_486) ;  /* 0xfffffecc00208947 */ /* 0x000fea000383ffff */
[----:B------:R-:W-:Y:S05]  /*14640*/  BRA `(.L_x_359) ;  /* 0x00000074002c7947 */ /* 0x000fea0003800000 */
.L_x_357:
[----:B------:R-:W-:-:S08]  /*14650*/  NOP ;  /* 0x0000000000007918 */ /* 0x000fd00000000000 */
[----:B--2---:R-:W0:-:S00]  /*14660*/  USETMAXREG.DEALLOC.CTAPOOL 0x20 ;  /* 0x00000020000079c8 */ /* 0x004e0000080e0500 */
[----:B0-----:R-:W2:Y:S01]  /*14670*/  LDL.LU R3, [R1+0x28] ;  /* 0x0000280001037983 */ /* 0x001ea20000300800 */
[----:B------:R-:W-:-:S06]  /*14680*/  LOP3.LUT R0, R6, 0x3, RZ, 0xc0, !PT ;  /* 0x0000000306007812 */ /* 0x000fcc00078ec0ff */
[----:B------:R-:W0:Y:S02]  /*14690*/  SHFL.IDX PT, R0, R0, RZ, 0x1f ;  /* 0x00001fff00007589 */ /* 0x000e2400000e0000 */
[----:B0-----:R-:W-:-:S13]  /*146a0*/  ISETP.NE.AND P0, PT, R0, RZ, PT ;  /* 0x000000ff0000720c */ /* 0x001fda0003f05270 */
[----:B------:R-:W-:Y:S01]  /*146b0*/  @P0 BAR.SYNC.DEFER_BLOCKING 0x5, 0x200 ;  /* 0x0148000000000b1d */ /* 0x000fe20000010000 */
[----:B--2---:R-:W-:-:S04]  /*146c0*/  LOP3.LUT R3, R3, 0xffffffef, RZ, 0xc0, !PT ;  /* 0xffffffef03037812 */ /* 0x004fc800078ec0ff */
[----:B------:R-:W-:-:S05]  /*146d0*/  @P0 LOP3.LUT R3, R3, 0x10, RZ, 0xfc, !PT ;  /* 0x0000001003030812 */ /* 0x000fca00078efcff */
[----:B------:R0:W-:Y:S02]  /*146e0*/  STL [R1+0x28], R3 ;  /* 0x0000280301007387 */ /* 0x0001e40000100800 */
[----:B0-----:R-:W-:-:S04]  /*146f0*/  @P0 MOV R3, 0x400 ;  /* 0x0000040000030802 */ /* 0x001fc80000000f00 */
[----:B------:R-:W-:-:S05]  /*14700*/  @P0 LEA R2, R2, R3, 0x18 ;  /* 0x0000000302020211 */ /* 0x000fca00078ec0ff */
[----:B------:R0:W1:Y:S01]  /*14710*/  @P0 LDS.128 R24, [R2+0x19cd0] ;  /* 0x019cd00002180984 */ /* 0x0000620000000c00 */
[----:B------:R-:W-:Y:S06]  /*14720*/  @P0 BAR.ARV 0x4, 0x200 ;  /* 0x0108000000000b1d */ /* 0x000fec0000002000 */
[----:B------:R-:W-:Y:S05]  /*14730*/  @P0 BRA `(.L_x_487) ;  /* 0x0000000800880947 */ /* 0x000fea0003800000 */
[----:B------:R-:W2:Y:S01]  /*14740*/  S2R R4, SR_TID.X ;  /* 0x0000000000047919 */ /* 0x000ea20000002100 */
[----:B------:R-:W-:Y:S01]  /*14750*/  ULDC UR4, c[0x0][0xc3c] ;  /* 0x00030f0000047ab9 */ /* 0x000fe20000000800 */
[----:B------:R-:W-:Y:S02]  /*14760*/  IMAD.MOV.U32 R7, RZ, RZ, RZ ;  /* 0x000000ffff077224 */ /* 0x000fe400078e00ff */
[----:B------:R-:W-:Y:S01]  /*14770*/  IMAD.MOV.U32 R8, RZ, RZ, RZ ;  /* 0x000000ffff087224 */ /* 0x000fe200078e00ff */
[----:B------:R-:W3:Y:S01]  /*14780*/  S2UR UR6, SR_CTAID.X ;  /* 0x00000000000679c3 */ /* 0x000ee20000002500 */
[----:B------:R-:W-:Y:S01]  /*14790*/  ULDC UR5, c[0x0][0xc38] ;  /* 0x00030e0000057ab9 */ /* 0x000fe20000000800 */
[----:B--2---:R-:W-:-:S04]  /*147a0*/  LOP3.LUT R0, R4, 0x1f, RZ, 0xc0, !PT ;  /* 0x0000001f04007812 */ /* 0x004fc800078ec0ff */
[----:B------:R-:W-:-:S04]  /*147b0*/  ISETP.NE.AND P0, PT, R0, 0x1f, PT ;  /* 0x0000001f0000780c */ /* 0x000fc80003f05270 */
[----:B------:R-:W-:-:S13]  /*147c0*/  ISETP.GE.OR P1, PT, R0, UR4, !P0 ;  /* 0x0000000400007c0c */ /* 0x000fda000c726670 */
[----:B------:R-:W2:Y:S08]  /*147d0*/  @!P1 LDC.64 R4, c[0x0][0xc80] ;  /* 0x00032000ff049b82 */ /* 0x000eb00000000a00 */
[----:B0-----:R-:W0:Y:S01]  /*147e0*/  @!P1 LDC.64 R2, c[0x0][0xc78] ;  /* 0x00031e00ff029b82 */ /* 0x001e220000000a00 */
[----:B--2---:R-:W-:-:S05]  /*147f0*/  @!P1 IMAD.WIDE.U32 R4, R0, 0x4, R4 ;  /* 0x0000000400049825 */ /* 0x004fca00078e0004 */
[----:B------:R-:W2:Y:S01]  /*14800*/  @!P1 LDG.E R7, desc[UR40][R4.64] ;  /* 0x0000002804079981 */ /* 0x000ea2000c1e1900 */
[----:B0-----:R-:W-:-:S05]  /*14810*/  @!P1 IMAD.WIDE.U32 R2, R0, 0x4, R2 ;  /* 0x0000000400029825 */ /* 0x001fca00078e0002 */
[----:B------:R-:W2:Y:S01]  /*14820*/  @!P1 LDG.E R8, desc[UR40][R2.64] ;  /* 0x0000002802089981 */ /* 0x000ea2000c1e1900 */
[C---:B------:R-:W-:Y:S02]  /*14830*/  ISETP.NE.AND P1, PT, R0.reuse, RZ, PT ;  /* 0x000000ff0000720c */ /* 0x040fe40003f25270 */
[C---:B------:R-:W-:Y:S02]  /*14840*/  ISETP.GE.U32.AND P2, PT, R0.reuse, 0x2, PT ;  /* 0x000000020000780c */ /* 0x040fe40003f46070 */
[C---:B------:R-:W-:Y:S02]  /*14850*/  ISETP.GE.U32.AND P3, PT, R0.reuse, 0x4, PT ;  /* 0x000000040000780c */ /* 0x040fe40003f66070 */
[C---:B------:R-:W-:Y:S02]  /*14860*/  ISETP.GE.U32.AND P4, PT, R0.reuse, 0x8, PT ;  /* 0x000000080000780c */ /* 0x040fe40003f86070 */
[----:B------:R-:W-:Y:S01]  /*14870*/  ISETP.GE.U32.AND P5, PT, R0, 0x10, PT ;  /* 0x000000100000780c */ /* 0x000fe20003fa6070 */
[----:B------:R-:W-:Y:S01]  /*14880*/  UMOV UR4, URZ ;  /* 0x0000003f00047c82 */ /* 0x000fe20008000000 */
[----:B--2---:R-:W-:-:S05]  /*14890*/  IMAD R9, R7, R8, RZ ;  /* 0x0000000807097224 */ /* 0x004fca00078e02ff */
[----:B------:R-:W0:Y:S02]  /*148a0*/  SHFL.UP PT, R10, R9, 0x1, RZ ;  /* 0x04200000090a7989 */ /* 0x000e2400000e00ff */
[----:B0-----:R-:W-:-:S05]  /*148b0*/  SEL R10, R10, RZ, P1 ;  /* 0x000000ff0a0a7207 */ /* 0x001fca0000800000 */
[----:B------:R-:W-:-:S05]  /*148c0*/  IMAD.IADD R10, R9, 0x1, R10 ;  /* 0x00000001090a7824 */ /* 0x000fca00078e020a */
[----:B------:R-:W0:Y:S02]  /*148d0*/  SHFL.UP PT, R11, R10, 0x2, RZ ;  /* 0x044000000a0b7989 */ /* 0x000e2400000e00ff */
[----:B0-----:R-:W-:-:S04]  /*148e0*/  SEL R11, R11, RZ, P2 ;  /* 0x000000ff0b0b7207 */ /* 0x001fc80001000000 */
[----:B------:R-:W-:-:S05]  /*148f0*/  IADD3 R11, R10, R11, RZ ;  /* 0x0000000b0a0b7210 */ /* 0x000fca0007ffe0ff */
        /* <DEDUP_REMOVED lines=9> */
[----:B------:R-:W0:Y:S02]  /*14990*/  SHFL.IDX PT, R9, R2, 0x1f, 0x1f ;  /* 0x03e01f0002097f89 */ /* 0x000e2400000e0000 */
[----:B0-----:R-:W-:-:S05]  /*149a0*/  IMAD R9, R9, UR5, RZ ;  /* 0x0000000509097c24 */ /* 0x001fca000f8e02ff */
[----:B---3--:R-:W-:Y:S01]  /*149b0*/  ISETP.GT.AND P6, PT, R9, UR6, PT ;  /* 0x0000000609007c0c */ /* 0x008fe2000bfc4270 */
[----:B------:R-:W-:-:S12]  /*149c0*/  IMAD.MOV.U32 R4, RZ, RZ, R9 ;  /* 0x000000ffff047224 */ /* 0x000fd800078e0009 */
[----:B------:R-:W-:Y:S05]  /*149d0*/  @P6 BRA `(.L_x_488) ;  /* 0x0000000000a06947 */ /* 0x000fea0003800000 */
[----:B------:R-:W-:Y:S01]  /*149e0*/  IMAD.MOV.U32 R9, RZ, RZ, R4 ;  /* 0x000000ffff097224 */ /* 0x000fe200078e0004 */
[----:B------:R-:W-:Y:S01]  /*149f0*/  UMOV UR4, URZ ;  /* 0x0000003f00047c82 */ /* 0x000fe20008000000 */
[----:B------:R-:W-:-:S05]  /*14a00*/  ULDC UR5, c[0x0][0xc38] ;  /* 0x00030e0000057ab9 */ /* 0x000fca0000000800 */
.L_x_490:
[----:B------:R-:W0:Y:S01]  /*14a10*/  LDC R2, c[0x0][0xc3c] ;  /* 0x00030f00ff027b82 */ /* 0x000e220000000800 */
[----:B------:R-:W-:Y:S01]  /*14a20*/  UIADD3 UR4, UR4, 0x1f, URZ ;  /* 0x0000001f04047890 */ /* 0x000fe2000fffe03f */
[----:B------:R-:W-:Y:S02]  /*14a30*/  ULDC UR7, c[0x0][0xc3c] ;  /* 0x00030f0000077ab9 */ /* 0x000fe40000000800 */
[----:B-1----:R-:W-:-:S03]  /*14a40*/  IMAD.U32 R27, RZ, RZ, UR7 ;  /* 0x00000007ff1b7e24 */ /* 0x002fc6000f8e00ff */
[----:B0-----:R-:W-:-:S13]  /*14a50*/  ISETP.LE.AND P6, PT, R2, UR4, PT ;  /* 0x0000000402007c0c */ /* 0x001fda000bfc3270 */
[----:B------:R-:W-:Y:S05]  /*14a60*/  @P6 BRA `(.L_x_489) ;  /* 0x0000000400986947 */ /* 0x000fea0003800000 */
[----:B------:R-:W-:Y:S02]  /*14a70*/  VIADD R11, R0, UR4 ;  /* 0x00000004000b7c36 */ /* 0x000fe40008000000 */
[----:B------:R-:W-:Y:S02]  /*14a80*/  IMAD.MOV.U32 R7, RZ, RZ, RZ ;  /* 0x000000ffff077224 */ /* 0x000fe400078e00ff */
[----:B------:R-:W-:Y:S01]  /*14a90*/  IMAD.MOV.U32 R8, RZ, RZ, RZ ;  /* 0x000000ffff087224 */ /* 0x000fe200078e00ff */
[----:B------:R-:W-:-:S13]  /*14aa0*/  ISETP.GE.OR P6, PT, R11, R2, !P0 ;  /* 0x000000020b00720c */ /* 0x000fda00047c6670 */
[----:B------:R-:W0:Y:S08]  /*14ab0*/  @!P6 LDC.64 R4, c[0x0][0xc80] ;  /* 0x00032000ff04eb82 */ /* 0x000e300000000a00 */
[----:B------:R-:W1:Y:S01]  /*14ac0*/  @!P6 LDC.64 R2, c[0x0][0xc78] ;  /* 0x00031e00ff02eb82 */ /* 0x000e620000000a00 */
[----:B0-----:R-:W-:-:S05]  /*14ad0*/  @!P6 IMAD.WIDE R4, R11, 0x4, R4 ;  /* 0x000000040b04e825 */ /* 0x001fca00078e0204 */
[----:B------:R-:W2:Y:S01]  /*14ae0*/  @!P6 LDG.E R7, desc[UR40][R4.64] ;  /* 0x000000280407e981 */ /* 0x000ea2000c1e1900 */
[----:B-1----:R-:W-:-:S05]  /*14af0*/  @!P6 IMAD.WIDE R2, R11, 0x4, R2 ;  /* 0x000000040b02e825 */ /* 0x002fca00078e0202 */
[----:B------:R-:W2:Y:S02]  /*14b00*/  @!P6 LDG.E R8, desc[UR40][R2.64] ;  /* 0x000000280208e981 */ /* 0x000ea4000c1e1900 */
[----:B--2---:R-:W-:-:S05]  /*14b10*/  IMAD R13, R7, R8, RZ ;  /* 0x00000008070d7224 */ /* 0x004fca00078e02ff */
        /* <DEDUP_REMOVED lines=16> */
[----:B0-----:R-:W-:-:S04]  /*14c20*/  IMAD R4, R4, UR5, RZ ;  /* 0x0000000504047c24 */ /* 0x001fc8000f8e02ff */
[----:B------:R-:W-:-:S05]  /*14c30*/  IMAD.IADD R9, R4, 0x1, R9 ;  /* 0x0000000104097824 */ /* 0x000fca00078e0209 */
[----:B------:R-:W-:-:S13]  /*14c40*/  ISETP.GT.AND P6, PT, R9, UR6, PT ;  /* 0x0000000609007c0c */ /* 0x000fda000bfc4270 */
[----:B------:R-:W-:Y:S05]  /*14c50*/  @!P6 BRA `(.L_x_490) ;  /* 0xfffffffc006ce947 */ /* 0x000fea000383ffff */
.L_x_488:
[----:B------:R-:W-:Y:S02]  /*14c60*/  IMAD.IADD R11, R9, 0x1, -R4 ;  /* 0x00000001090b7824 */ /* 0x000fe400078e0a04 */
[----:B-1----:R-:W-:Y:S02]  /*14c70*/  IMAD.MOV.U32 R24, RZ, RZ, RZ ;  /* 0x000000ffff187224 */ /* 0x002fe400078e00ff */
[----:B------:R-:W-:-:S05]  /*14c80*/  IMAD R3, R2, UR5, R11 ;  /* 0x0000000502037c24 */ /* 0x000fca000f8e020b */
[----:B------:R-:W-:-:S13]  /*14c90*/  ISETP.GT.AND P0, PT, R3, UR6, PT ;  /* 0x0000000603007c0c */ /* 0x000fda000bf04270 */
[----:B------:R-:W-:-:S04]  /*14ca0*/  VOTE.ANY R5, PT, !P0 ;  /* 0x0000000000057806 */ /* 0x000fc800040e0100 */
[----:B------:R-:W0:Y:S01]  /*14cb0*/  POPC R27, R5 ;  /* 0x00000005001b7309 */ /* 0x000e220000000000 */
[----:B------:R-:W-:Y:S01]  /*14cc0*/  ISETP.NE.AND P0, PT, R5, RZ, PT ;  /* 0x000000ff0500720c */ /* 0x000fe20003f05270 */
[----:B0-----:R-:W0:Y:S04]  /*14cd0*/  SHFL.IDX PT, R7, R7, R27, 0x1f ;  /* 0x00001f1b07077589 */ /* 0x001e2800000e0000 */
[----:B------:R-:W1:Y:S01]  /*14ce0*/  SHFL.IDX PT, R8, R8, R27, 0x1f ;  /* 0x00001f1b08087589 */ /* 0x000e6200000e0000 */
[----:B0-----:R-:W-:-:S04]  /*14cf0*/  IABS R4, R7 ;  /* 0x0000000700047213 */ /* 0x001fc80000000000 */
[----:B------:R-:W0:Y:S01]  /*14d00*/  I2F.RP R9, R4 ;  /* 0x0000000400097306 */ /* 0x000e220000209400 */
[----:B-1----:R-:W-:-:S07]  /*14d10*/  IABS R10, R8 ;  /* 0x00000008000a7213 */ /* 0x002fce0000000000 */
[----:B0-----:R-:W0:Y:S02]  /*14d20*/  MUFU.RCP R9, R9 ;  /* 0x0000000900097308 */ /* 0x001e240000001000 */
[----:B0-----:R-:W-:-:S06]  /*14d30*/  VIADD R3, R9, 0xffffffe ;  /* 0x0ffffffe09037836 */ /* 0x001fcc0000000000 */
[----:B------:R-:W0:Y:S02]  /*14d40*/  F2I.FTZ.U32.TRUNC.NTZ R3, R3 ;  /* 0x0000000300037305 */ /* 0x000e24000021f000 */
[----:B0-----:R-:W-:Y:S01]  /*14d50*/  IMAD.MOV R13, RZ, RZ, -R3 ;  /* 0x000000ffff0d7224 */ /* 0x001fe200078e0a03 */
[----:B------:R-:W-:Y:S06]  /*14d60*/  @!P0 BRA `(.L_x_491) ;  /* 0x0000000000088947 */ /* 0x000fec0003800000 */
[----:B------:R-:W-:-:S05]  /*14d70*/  IADD3 R5, R27, -0x1, RZ ;  /* 0xffffffff1b057810 */ /* 0x000fca0007ffe0ff */
[----:B------:R0:W1:Y:S02]  /*14d80*/  SHFL.IDX PT, R24, R2, R5, 0x1f ;  /* 0x00001f0502187589 */ /* 0x00006400000e0000 */
.L_x_491:
[----:B0-----:R-:W-:Y:S02]  /*14d90*/  IMAD.MOV.U32 R5, RZ, RZ, R10 ;  /* 0x000000ffff057224 */ /* 0x001fe400078e000a */
[----:B-1----:R-:W-:Y:S02]  /*14da0*/  IMAD R24, R24, UR5, R11 ;  /* 0x0000000518187c24 */ /* 0x002fe4000f8e020b */
[----:B------:R-:W0:Y:S01]  /*14db0*/  I2F.RP R12, R5 ;  /* 0x00000005000c7306 */ /* 0x000e220000209400 */
[----:B------:R-:W-:Y:S02]  /*14dc0*/  IMAD R9, R13, R4, RZ ;  /* 0x000000040d097224 */ /* 0x000fe400078e02ff */
[----:B------:R-:W-:Y:S01]  /*14dd0*/  IMAD.MOV.U32 R2, RZ, RZ, RZ ;  /* 0x000000ffff027224 */ /* 0x000fe200078e00ff */
[----:B------:R-:W-:Y:S01]  /*14de0*/  IADD3 R10, -R24, UR6, RZ ;  /* 0x00000006180a7c10 */ /* 0x000fe2000fffe1ff */
[----:B------:R-:W-:Y:S02]  /*14df0*/  VIADD R27, R27, UR4 ;  /* 0x000000041b1b7c36 */ /* 0x000fe40008000000 */
[----:B------:R-:W-:Y:S01]  /*14e00*/  IMAD.HI.U32 R2, R3, R9, R2 ;  /* 0x0000000903027227 */ /* 0x000fe200078e0002 */
[----:B------:R-:W-:-:S02]  /*14e10*/  IABS R3, R7 ;  /* 0x0000000700037213 */ /* 0x000fc40000000000 */
[----:B------:R-:W-:-:S03]  /*14e20*/  IABS R11, R10 ;  /* 0x0000000a000b7213 */ /* 0x000fc60000000000 */
[----:B------:R-:W-:Y:S02]  /*14e30*/  IMAD.MOV R14, RZ, RZ, -R3 ;  /* 0x000000ffff0e7224 */ /* 0x000fe400078e0a03 */
[----:B------:R-:W-:Y:S01]  /*14e40*/  IMAD.HI.U32 R9, R2, R11, RZ ;  /* 0x0000000b02097227 */ /* 0x000fe200078e00ff */
[----:B0-----:R-:W0:Y:S01]  /*14e50*/  MUFU.RCP R12, R12 ;  /* 0x0000000c000c7308 */ /* 0x001e220000001000 */
[----:B------:R-:W-:Y:S02]  /*14e60*/  LOP3.LUT R2, R10, R7, RZ, 0x3c, !PT ;  /* 0x000000070a027212 */ /* 0x000fe400078e3cff */
[----:B------:R-:W-:Y:S02]  /*14e70*/  IMAD R11, R9, R14, R11 ;  /* 0x0000000e090b7224 */ /* 0x000fe400078e020b */
[----:B------:R-:W-:-:S03]  /*14e80*/  ISETP.GE.AND P2, PT, R2, RZ, PT ;  /* 0x000000ff0200720c */ /* 0x000fc60003f46270 */
[----:B------:R-:W-:Y:S01]  /*14e90*/  ISETP.GT.U32.AND P1, PT, R4, R11, PT ;  /* 0x0000000b0400720c */ /* 0x000fe20003f24070 */
[----:B0-----:R-:W-:-:S12]  /*14ea0*/  VIADD R3, R12, 0xffffffe ;  /* 0x0ffffffe0c037836 */ /* 0x001fd80000000000 */
[----:B------:R-:W-:Y:S01]  /*14eb0*/  @!P1 IMAD.IADD R11, R11, 0x1, -R4 ;  /* 0x000000010b0b9824 */ /* 0x000fe200078e0a04 */
[----:B------:R-:W0:Y:S01]  /*14ec0*/  F2I.FTZ.U32.TRUNC.NTZ R3, R3 ;  /* 0x0000000300037305 */ /* 0x000e22000021f000 */
[----:B------:R-:W-:Y:S01]  /*14ed0*/  @!P1 VIADD R9, R9, 0x1 ;  /* 0x0000000109099836 */ /* 0x000fe20000000000 */
[----:B------:R-:W-:Y:S02]  /*14ee0*/  ISETP.NE.AND P1, PT, R7, RZ, PT ;  /* 0x000000ff0700720c */ /* 0x000fe40003f25270 */
[----:B------:R-:W-:Y:S02]  /*14ef0*/  ISETP.GE.U32.AND P0, PT, R11, R4, PT ;  /* 0x000000040b00720c */ /* 0x000fe40003f06070 */
[----:B------:R-:W-:-:S05]  /*14f00*/  IABS R4, R8 ;  /* 0x0000000800047213 */ /* 0x000fca0000000000 */
[----:B------:R-:W-:Y:S02]  /*14f10*/  IMAD.MOV R4, RZ, RZ, -R4 ;  /* 0x000000ffff047224 */ /* 0x000fe400078e0a04 */
[----:B0-----:R-:W-:-:S04]  /*14f20*/  IMAD.MOV R2, RZ, RZ, -R3 ;  /* 0x000000ffff027224 */ /* 0x001fc800078e0a03 */
[----:B------:R-:W-:Y:S02]  /*14f30*/  @P0 VIADD R9, R9, 0x1 ;  /* 0x0000000109090836 */ /* 0x000fe40000000000 */
[----:B------:R-:W-:Y:S01]  /*14f40*/  IMAD R11, R2, R5, RZ ;  /* 0x00000005020b7224 */ /* 0x000fe200078e02ff */
[----:B------:R-:W-:Y:S01]  /*14f50*/  MOV R2, RZ ;  /* 0x000000ff00027202 */ /* 0x000fe20000000f00 */
[----:B------:R-:W-:Y:S01]  /*14f60*/  @!P2 IMAD.MOV R9, RZ, RZ, -R9 ;  /* 0x000000ffff09a224 */ /* 0x000fe200078e0a09 */
[----:B------:R-:W-:-:S03]  /*14f70*/  @!P1 LOP3.LUT R9, RZ, R7, RZ, 0x33, !PT ;  /* 0x00000007ff099212 */ /* 0x000fc600078e33ff */
[----:B------:R-:W-:Y:S01]  /*14f80*/  IMAD.HI.U32 R2, R3, R11, R2 ;  /* 0x0000000b03027227 */ /* 0x000fe200078e0002 */
[----:B------:R-:W-:-:S03]  /*14f90*/  IABS R3, R9 ;  /* 0x0000000900037213 */ /* 0x000fc60000000000 */
[----:B------:R-:W-:Y:S02]  /*14fa0*/  IMAD R7, R7, R9, RZ ;  /* 0x0000000907077224 */ /* 0x000fe400078e02ff */
[----:B------:R-:W-:-:S04]  /*14fb0*/  IMAD.HI.U32 R2, R2, R3, RZ ;  /* 0x0000000302027227 */ /* 0x000fc800078e00ff */
[----:B------:R-:W-:Y:S01]  /*14fc0*/  IMAD R4, R2, R4, R3 ;  /* 0x0000000402047224 */ /* 0x000fe200078e0203 */
[----:B------:R-:W-:Y:S01]  /*14fd0*/  LOP3.LUT R3, R9, R8, RZ, 0x3c, !PT ;  /* 0x0000000809037212 */ /* 0x000fe200078e3cff */
[----:B------:R-:W-:-:S03]  /*14fe0*/  IMAD.IADD R25, R10, 0x1, -R7 ;  /* 0x000000010a197824 */ /* 0x000fc600078e0a07 */
[----:B------:R-:W-:Y:S02]  /*14ff0*/  ISETP.GT.U32.AND P1, PT, R5, R4, PT ;  /* 0x000000040500720c */ /* 0x000fe40003f24070 */
        /* <DEDUP_REMOVED lines=8> */
[--C-:B------:R-:W-:Y:S02]  /*15080*/  IMAD.MOV R3, RZ, RZ, -R2.reuse ;  /* 0x000000ffff037224 */ /* 0x100fe400078e0a02 */
[C---:B------:R-:W-:Y:S02]  /*15090*/  IMAD R2, R8.reuse, 0x1000000, R2 ;  /* 0x0100000008027824 */ /* 0x040fe400078e0202 */
[----:B------:R-:W-:-:S05]  /*150a0*/  IMAD R9, R8, R3, R9 ;  /* 0x0000000308097224 */ /* 0x000fca00078e0209 */
[----:B------:R-:W-:Y:S01]  /*150b0*/  LEA R26, R9, R2, 0x10 ;  /* 0x00000002091a7211 */ /* 0x000fe200078e80ff */
[----:B------:R-:W-:Y:S06]  /*150c0*/  BRA `(.L_x_492) ;  /* 0x00000000000c7947 */ /* 0x000fec0003800000 */
.L_x_489:
[----:B------:R-:W-:Y:S02]  /*150d0*/  IMAD.MOV.U32 R25, RZ, RZ, RZ ;  /* 0x000000ffff197224 */ /* 0x000fe400078e00ff */
[----:B------:R-:W-:Y:S02]  /*150e0*/  IMAD.U32 R24, RZ, RZ, UR6 ;  /* 0x00000006ff187e24 */ /* 0x000fe4000f8e00ff */
[----:B------:R-:W-:-:S07]  /*150f0*/  IMAD.MOV.U32 R26, RZ, RZ, RZ ;  /* 0x000000ffff1a7224 */ /* 0x000fce00078e00ff */
.L_x_492:
[----:B------:R-:W-:-:S13]  /*15100*/  ISETP.NE.AND P0, PT, R0, RZ, PT ;  /* 0x000000ff0000720c */ /* 0x000fda0003f05270 */
[----:B------:R-:W0:Y:S01]  /*15110*/  @!P0 S2R R3, SR_CgaCtaId ;  /* 0x0000000000038919 */ /* 0x000e220000008800 */
[----:B------:R-:W-:-:S04]  /*15120*/  @!P0 MOV R0, 0x400 ;  /* 0x0000040000008802 */ /* 0x000fc80000000f00 */
[----:B0-----:R-:W-:-:S05]  /*15130*/  @!P0 LEA R0, R3, R0, 0x18 ;  /* 0x0000000003008211 */ /* 0x001fca00078ec0ff */
[----:B------:R2:W-:Y:S01]  /*15140*/  @!P0 STS.128 [R0+0x19cd0], R24 ;  /* 0x019cd01800008388 */ /* 0x0005e20000000c00 */
[----:B------:R-:W-:Y:S06]  /*15150*/  BAR.ARV 0x5, 0x200 ;  /* 0x0148000000007b1d */ /* 0x000fec0000002000 */
.L_x_487:
[----:B------:R3:W-:Y:S01]  /*15160*/  STL [R1+0x4c], RZ ;  /* 0x00004cff01007387 */ /* 0x0007e20000100800 */
[----:B------:R-:W-:Y:S01]  /*15170*/  ULDC UR4, c[0x0][0xc3c] ;  /* 0x00030f0000047ab9 */ /* 0x000fe20000000800 */
[----:B------:R-:W-:Y:S01]  /*15180*/  IMAD.MOV.U32 R23, RZ, RZ, 0x1 ;  /* 0x00000001ff177424 */ /* 0x000fe200078e00ff */
[----:B-1----:R-:W-:Y:S01]  /*15190*/  ISETP.GE.AND P0, PT, R27, UR4, PT ;  /* 0x000000041b007c0c */ /* 0x002fe2000bf06270 */
[----:B------:R-:W-:-:S12]  /*151a0*/  IMAD.MOV.U32 R19, RZ, RZ, RZ ;  /* 0x000000ffff137224 */ /* 0x000fd800078e00ff */
[----:B---3--:R-:W-:Y:S05]  /*151b0*/  @P0 BRA `(.L_x_493) ;  /* 0x0000006400540947 */ /* 0x008fea0003800000 */
[----:B------:R-:W3:Y:S01]  /*151c0*/  LDL R10, [R1+0x2c] ;  /* 0x00002c00010a7983 */ /* 0x000ee20000100800 */
[----:B------:R-:W2:Y:S01]  /*151d0*/  S2R R12, SR_TID.X ;  /* 0x00000000000c7919 */ /* 0x000ea20000002100 */
[----:B------:R-:W-:Y:S01]  /*151e0*/  IMAD.SHL.U32 R7, R6, 0x800, RZ ;  /* 0x0000080006077824 */ /* 0x000fe200078e00ff */
[----:B------:R-:W1:Y:S01]  /*151f0*/  S2UR UR4, SR_CgaCtaId ;  /* 0x00000000000479c3 */ /* 0x000e620000008800 */
[C---:B--2---:R-:W-:Y:S01]  /*15200*/  IMAD.SHL.U32 R0, R12.reuse, 0x20, RZ ;  /* 0x000000200c007824 */ /* 0x044fe200078e00ff */
[----:B------:R-:W-:Y:S01]  /*15210*/  SHF.R.U32.HI R3, RZ, 0x1, R12 ;  /* 0x00000001ff037819 */ /* 0x000fe2000001160c */
[C---:B------:R-:W-:Y:S01]  /*15220*/  IMAD.SHL.U32 R4, R12.reuse, 0x80, RZ ;  /* 0x000000800c047824 */ /* 0x040fe200078e00ff */
[----:B------:R-:W-:Y:S02]  /*15230*/  LOP3.LUT R11, R12, 0x7f, RZ, 0xc0, !PT ;  /* 0x0000007f0c0b7812 */ /* 0x000fe400078ec0ff */
[----:B0-----:R-:W-:Y:S02]  /*15240*/  LOP3.LUT R2, R0, 0x80, RZ, 0xc0, !PT ;  /* 0x0000008000027812 */ /* 0x001fe400078ec0ff */
[----:B------:R-:W-:-:S02]  /*15250*/  SHF.L.U32 R29, R12, 0x4, RZ ;  /* 0x000000040c1d7819 */ /* 0x000fc400000006ff */
[----:B------:R-:W-:Y:S02]  /*15260*/  LOP3.LUT R2, R2, 0x10, R3, 0xf8, !PT ;  /* 0x0000001002027812 */ /* 0x000fe400078ef803 */
[----:B------:R-:W-:Y:S01]  /*15270*/  LOP3.LUT R3, R3, 0x20, RZ, 0xc0, !PT ;  /* 0x0000002003037812 */ /* 0x000fe200078ec0ff */
[----:B------:R-:W-:Y:S01]  /*15280*/  IMAD.SHL.U32 R5, R11, 0x10, RZ ;  /* 0x000000100b057824 */ /* 0x000fe200078e00ff */
[----:B------:R-:W-:Y:S02]  /*15290*/  LOP3.LUT R6, R4, 0x400, RZ, 0xc0, !PT ;  /* 0x0000040004067812 */ /* 0x000fe400078ec0ff */
[----:B------:R-:W-:Y:S02]  /*152a0*/  LOP3.LUT R8, R29, 0x60, RZ, 0xc0, !PT ;  /* 0x000000601d087812 */ /* 0x000fe400078ec0ff */
[----:B------:R-:W-:Y:S02]  /*152b0*/  LOP3.LUT R0, R0, 0x360, RZ, 0xc0, !PT ;  /* 0x0000036000007812 */ /* 0x000fe400078ec0ff */
[----:B------:R-:W-:-:S02]  /*152c0*/  LOP3.LUT R3, R3, 0x10, R12, 0xf8, !PT ;  /* 0x0000001003037812 */ /* 0x000fc400078ef80c */
[----:B------:R-:W-:Y:S02]  /*152d0*/  LOP3.LUT R6, R6, 0x800, R7, 0xf8, !PT ;  /* 0x0000080006067812 */ /* 0x000fe400078ef807 */
[--C-:B------:R-:W-:Y:S01]  /*152e0*/  LOP3.LUT R7, R8, 0x700, R5.reuse, 0xf8, !PT ;  /* 0x0000070008077812 */ /* 0x100fe200078ef805 */
[----:B------:R-:W-:Y:S01]  /*152f0*/  IMAD.SHL.U32 R8, R12, 0x2, RZ ;  /* 0x000000020c087824 */ /* 0x000fe200078e00ff */
[----:B------:R-:W-:Y:S01]  /*15300*/  LOP3.LUT R0, R0, 0x400, R5, 0xf8, !PT ;  /* 0x0000040000007812 */ /* 0x000fe200078ef805 */
[----:B------:R-:W-:Y:S01]  /*15310*/  IMAD.SHL.U32 R5, R12, 0x4, RZ ;  /* 0x000000040c057824 */ /* 0x000fe200078e00ff */
[----:B------:R-:W-:Y:S02]  /*15320*/  LOP3.LUT R4, R3, 0x380, R4, 0xf8, !PT ;  /* 0x0000038003047812 */ /* 0x000fe400078ef804 */
[----:B------:R-:W-:-:S04]  /*15330*/  LOP3.LUT R3, R29, 0x90, RZ, 0xc0, !PT ;  /* 0x000000901d037812 */ /* 0x000fc800078ec0ff */
[----:B------:R-:W-:Y:S02]  /*15340*/  LOP3.LUT R8, R3, 0x10, R8, 0x78, !PT ;  /* 0x0000001003087812 */ /* 0x000fe400078e7808 */
[----:B------:R-:W-:Y:S02]  /*15350*/  LOP3.LUT R3, R2, 0x10, R5, 0x78, !PT ;  /* 0x0000001002037812 */ /* 0x000fe400078e7805 */
[----:B------:R-:W-:Y:S02]  /*15360*/  LOP3.LUT R5, R4, 0x70, R29, 0x78, !PT ;  /* 0x0000007004057812 */ /* 0x000fe400078e781d */
[----:B------:R-:W-:Y:S02]  /*15370*/  LOP3.LUT R2, R0, R3, RZ, 0xfc, !PT ;  /* 0x0000000300027212 */ /* 0x000fe400078efcff */
[----:B------:R-:W-:Y:S02]  /*15380*/  LOP3.LUT R9, R7, R8, RZ, 0xfc, !PT ;  /* 0x0000000807097212 */ /* 0x000fe400078efcff */
[----:B------:R-:W-:Y:S01]  /*15390*/  LOP3.LUT R0, R6, R5, RZ, 0xfc, !PT ;  /* 0x0000000506007212 */ /* 0x000fe200078efcff */
[----:B------:R0:W-:Y:S04]  /*153a0*/  STL [R1+0x1c], R2 ;  /* 0x00001c0201007387 */ /* 0x0001e80000100800 */
[----:B------:R-:W-:Y:S01]  /*153b0*/  STL [R1+0x10], R9 ;  /* 0x0000100901007387 */ /* 0x000fe20000100800 */
[----:B------:R-:W-:-:S03]  /*153c0*/  LOP3.LUT P0, RZ, R12, 0x4, RZ, 0xc0, !PT ;  /* 0x000000040cff7812 */ /* 0x000fc6000780c0ff */
[----:B------:R2:W-:Y:S01]  /*153d0*/  STL [R1+0x14], R0 ;  /* 0x0000140001007387 */ /* 0x0005e20000100800 */
[----:B0-----:R-:W-:Y:S02]  /*153e0*/  IMAD.MOV.U32 R2, RZ, RZ, 0x40 ;  /* 0x00000040ff027424 */ /* 0x001fe400078e00ff */
[----:B-1----:R-:W-:Y:S02]  /*153f0*/  IMAD.U32 R4, RZ, RZ, UR4 ;  /* 0x00000004ff047e24 */ /* 0x002fe4000f8e00ff */
[----:B--2---:R-:W-:Y:S01]  /*15400*/  IMAD.SHL.U32 R0, R12, 0x40, RZ ;  /* 0x000000400c007824 */ /* 0x004fe200078e00ff */
[----:B------:R-:W-:-:S04]  /*15410*/  MOV R17, 0x400 ;  /* 0x0000040000117802 */ /* 0x000fc80000000f00 */
[----:B------:R-:W-:Y:S02]  /*15420*/  LOP3.LUT R3, R0, 0x40, RZ, 0xc0, !PT ;  /* 0x0000004000037812 */ /* 0x000fe400078ec0ff */
[----:B------:R-:W-:Y:S01]  /*15430*/  SEL R0, R2, 0xffffffc0, !P0 ;  /* 0xffffffc002007807 */ /* 0x000fe20004000000 */
[----:B------:R-:W-:Y:S01]  /*15440*/  STL [R1+0xc], R4 ;  /* 0x00000c0401007387 */ /* 0x000fe20000100800 */
[----:B------:R-:W-:-:S03]  /*15450*/  LEA R17, R4, R17, 0x18 ;  /* 0x0000001104117211 */ /* 0x000fc600078ec0ff */
[----:B------:R0:W-:Y:S02]  /*15460*/  STL [R1+0x18], R0 ;  /* 0x0000180001007387 */ /* 0x0001e40000100800 */
[----:B0-----:R-:W-:-:S04]  /*15470*/  SHF.R.U32.HI R0, RZ, 0x1, R11 ;  /* 0x00000001ff007819 */ /* 0x001fc8000001160b */
[----:B------:R-:W-:Y:S02]  /*15480*/  LOP3.LUT R0, R0, R3, RZ, 0xfc, !PT ;  /* 0x0000000300007212 */ /* 0x000fe400078efcff */
[----:B------:R-:W-:Y:S02]  /*15490*/  IADD3 R0, R17, R9, RZ ;  /* 0x0000000911007210 */ /* 0x000fe40007ffe0ff */
[----:B------:R-:W-:Y:S01]  /*154a0*/  LOP3.LUT R29, R29, 0x10, RZ, 0xc0, !PT ;  /* 0x000000101d1d7812 */ /* 0x000fe200078ec0ff */
[----:B------:R-:W-:Y:S01]  /*154b0*/  BSSY B7, `(.L_x_493) ;  /* 0x0000625000077945 */ /* 0x000fe20003800000 */
[----:B------:R-:W-:Y:S02]  /*154c0*/  IMAD.MOV.U32 R28, RZ, RZ, 0x1 ;  /* 0x00000001ff1c7424 */ /* 0x000fe400078e00ff */
[----:B------:R-:W-:Y:S01]  /*154d0*/  IMAD.MOV.U32 R22, RZ, RZ, RZ ;  /* 0x000000ffff167224 */ /* 0x000fe200078e00ff */
[----:B------:R-:W-:Y:S01]  /*154e0*/  LOP3.LUT R3, R29, 0x20, RZ, 0xfc, !PT ;  /* 0x000000201d037812 */ /* 0x000fe200078efcff */
[----:B------:R-:W-:-:S02]  /*154f0*/  IMAD.MOV.U32 R19, RZ, RZ, RZ ;  /* 0x000000ffff137224 */ /* 0x000fc400078e00ff */
[----:B------:R-:W-:Y:S01]  /*15500*/  IMAD.MOV.U32 R23, RZ, RZ, 0x1 ;  /* 0x00000001ff177424 */ /* 0x000fe200078e00ff */
[----:B------:R-:W-:Y:S01]  /*15510*/  ULDC.64 UR38, c[0x0][0x198] ;  /* 0x0000660000267ab9 */ /* 0x000fe20000000a00 */
[----:B------:R-:W-:Y:S01]  /*15520*/  ULDC UR36, c[0x0][0xc] ;  /* 0x0000030000247ab9 */ /* 0x000fe20000000800 */
[C---:B---3--:R-:W-:Y:S02]  /*15530*/  LOP3.LUT R4, R10.reuse, 0x2, RZ, 0xfc, !PT ;  /* 0x000000020a047812 */ /* 0x048fe400078efcff */
[----:B------:R-:W-:-:S03]  /*15540*/  LOP3.LUT R2, R10, 0x1, RZ, 0xfc, !PT ;  /* 0x000000010a027812 */ /* 0x000fc600078efcff */
[----:B------:R-:W-:Y:S04]  /*15550*/  STL [R1+0x54], R4 ;  /* 0x0000540401007387 */ /* 0x000fe80000100800 */
[----:B------:R0:W-:Y:S04]  /*15560*/  STL [R1+0x3c], R2 ;  /* 0x00003c0201007387 */ /* 0x0001e80000100800 */
[----:B------:R1:W-:Y:S04]  /*15570*/  STL [R1+0x4c], RZ ;  /* 0x00004cff01007387 */ /* 0x0003e80000100800 */
[----:B------:R1:W-:Y:S01]  /*15580*/  STL [R1+0x30], R0 ;  /* 0x0000300001007387 */ /* 0x0003e20000100800 */
[----:B0-----:R-:W-:-:S07]  /*15590*/  LOP3.LUT R2, R29, 0x40, RZ, 0xfc, !PT ;  /* 0x000000401d027812 */ /* 0x001fce00078efcff */
.L_x_613:
[----:B0-2-4-:R-:W0:Y:S02]  /*155a0*/  LDC.64 R2, c[0x0][0xc88] ;  /* 0x00032200ff027b82 */ /* 0x015e240000000a00 */
[----:B0-----:R-:W-:-:S05]  /*155b0*/  IMAD.WIDE R2, R27, 0x4, R2 ;  /* 0x000000041b027825 */ /* 0x001fca00078e0202 */
[----:B------:R-:W1:Y:S01]  /*155c0*/  LDG.E R18, desc[UR40][R2.64] ;  /* 0x0000002802127981 */ /* 0x000e62000c1e1900 */
[----:B------:R-:W-:Y:S05]  /*155d0*/  YIELD ;  /* 0x0000000000007946 */ /* 0x000fea0003800000 */
[----:B------:R-:W-:Y:S01]  /*155e0*/  ULDC.64 UR4, c[0x0][0xa28] ;  /* 0x00028a0000047ab9 */ /* 0x000fe20000000a00 */
[----:B------:R-:W-:Y:S01]  /*155f0*/  IMAD.MOV.U32 R9, RZ, RZ, RZ ;  /* 0x000000ffff097224 */ /* 0x000fe200078e00ff */
[----:B------:R-:W-:Y:S01]  /*15600*/  ISETP.NE.U32.AND P0, PT, RZ, UR4, PT ;  /* 0x00000004ff007c0c */ /* 0x000fe2000bf05070 */
[----:B------:R-:W-:Y:S01]  /*15610*/  IMAD.MOV.U32 R6, RZ, RZ, RZ ;  /* 0x000000ffff067224 */ /* 0x000fe200078e00ff */
[----:B------:R-:W-:Y:S01]  /*15620*/  ULDC.64 UR8, c[0x0][0xa18] ;  /* 0x0002860000087ab9 */ /* 0x000fe20000000a00 */
[----:B------:R-:W-:Y:S01]  /*15630*/  ULDC.64 UR6, c[0x0][0xa10] ;  /* 0x0002840000067ab9 */ /* 0x000fe20000000a00 */
[----:B------:R-:W-:-:S02]  /*15640*/  ISETP.NE.AND.EX P0, PT, RZ, UR5, PT, P0 ;  /* 0x00000005ff007c0c */ /* 0x000fc4000bf05300 */
[----:B-1-3--:R-:W-:-:S11]  /*15650*/  SHF.R.S32.HI R0, RZ, 0x1f, R18 ;  /* 0x0000001fff007819 */ /* 0x00afd60000011412 */
[C---:B------:R-:W-:Y:S01]  /*15660*/  @P0 LEA R2, P1, R18.reuse, UR4, 0x2 ;  /* 0x0000000412020c11 */ /* 0x040fe2000f8210ff */
[C---:B------:R-:W-:Y:S01]  /*15670*/  IMAD.SHL.U32 R11, R18.reuse, 0x4, RZ ;  /* 0x00000004120b7824 */ /* 0x040fe200078e00ff */
[C-C-:B------:R-:W-:Y:S01]  /*15680*/  SHF.L.U64.HI R10, R18.reuse, 0x2, R0.reuse ;  /* 0x00000002120a7819 */ /* 0x140fe20000010200 */
[----:B------:R0:W-:Y:S01]  /*15690*/  STL [R1+0x40], R0 ;  /* 0x0000400001007387 */ /* 0x0001e20000100800 */
[----:B------:R-:W-:Y:S01]  /*156a0*/  @P0 LEA.HI.X R3, R18, UR5, R0, 0x2, P1 ;  /* 0x0000000512030c11 */ /* 0x000fe200088f1400 */
[----:B------:R-:W-:-:S04]  /*156b0*/  ULDC.64 UR4, c[0x0][0xa00] ;  /* 0x0002800000047ab9 */ /* 0x000fc80000000a00 */
[----:B------:R1:W2:Y:S01]  /*156c0*/  @P0 LDG.E R9, desc[UR40][R2.64] ;  /* 0x0000002802090981 */ /* 0x0002a2000c1e1900 */
[----:B------:R-:W-:Y:S02]  /*156d0*/  ISETP.NE.U32.AND P0, PT, RZ, UR4, PT ;  /* 0x00000004ff007c0c */ /* 0x000fe4000bf05070 */
[----:B------:R-:W-:Y:S01]  /*156e0*/  ISETP.NE.U32.AND P1, PT, RZ, UR8, PT ;  /* 0x00000008ff007c0c */ /* 0x000fe2000bf25070 */
[----:B------:R-:W-:Y:S01]  /*156f0*/  STL [R1+0x8], R11 ;  /* 0x0000080b01007387 */ /* 0x000fe20000100800 */
[----:B------:R-:W-:Y:S01]  /*15700*/  ISETP.NE.AND.EX P0, PT, RZ, UR5, PT, P0 ;  /* 0x00000005ff007c0c */ /* 0x000fe2000bf05300 */
[----:B0-----:R-:W-:Y:S01]  /*15710*/  IMAD.MOV.U32 R0, RZ, RZ, RZ ;  /* 0x000000ffff007224 */ /* 0x001fe200078e00ff */
[----:B------:R-:W-:Y:S01]  /*15720*/  ISETP.NE.AND.EX P1, PT, RZ, UR9, PT, P1 ;  /* 0x00000009ff007c0c */ /* 0x000fe2000bf25310 */
[----:B------:R-:W-:Y:S01]  /*15730*/  STL [R1+0x20], R10 ;  /* 0x0000200a01007387 */ /* 0x000fe20000100800 */
[----:B------:R-:W-:Y:S02]  /*15740*/  ISETP.NE.U32.AND P2, PT, RZ, UR6, PT ;  /* 0x00000006ff007c0c */ /* 0x000fe4000bf45070 */
[----:B-1----:R-:W-:-:S02]  /*15750*/  IADD3 R2, P3, R11, UR4, RZ ;  /* 0x000000040b027c10 */ /* 0x002fc4000ff7e0ff */
[----:B------:R-:W-:Y:S02]  /*15760*/  ISETP.NE.AND.EX P2, PT, RZ, UR7, PT, P2 ;  /* 0x00000007ff007c0c */ /* 0x000fe4000bf45320 */
[----:B------:R-:W-:Y:S02]  /*15770*/  IADD3.X R3, R10, UR5, RZ, P3, !PT ;  /* 0x000000050a037c10 */ /* 0x000fe40009ffe4ff */
[----:B------:R-:W-:-:S03]  /*15780*/  IADD3 R4, P4, R11, UR6, RZ ;  /* 0x000000060b047c10 */ /* 0x000fc6000ff9e0ff */
[----:B------:R-:W3:Y:S01]  /*15790*/  @P0 LDG.E R6, desc[UR40][R2.64] ;  /* 0x0000002802060981 */ /* 0x000ee2000c1e1900 */
[----:B------:R-:W-:Y:S01]  /*157a0*/  ULDC UR4, c[0x0][0x288] ;  /* 0x0000a20000047ab9 */ /* 0x000fe20000000800 */
[----:B------:R-:W-:Y:S01]  /*157b0*/  IADD3.X R5, R10, UR7, RZ, P4, !PT ;  /* 0x000000070a057c10 */ /* 0x000fe2000a7fe4ff */
[----:B------:R-:W-:Y:S01]  /*157c0*/  IMAD.U32 R8, RZ, RZ, UR4 ;  /* 0x00000004ff087e24 */ /* 0x000fe2000f8e00ff */
[----:B------:R-:W-:-:S03]  /*157d0*/  ULDC.64 UR4, c[0x0][0x418] ;  /* 0x0001060000047ab9 */ /* 0x000fc60000000a00 */
[----:B------:R-:W5:Y:S04]  /*157e0*/  @P2 LDG.E R0, desc[UR40][R4.64] ;  /* 0x0000002804002981 */ /* 0x000f68000c1e1900 */
[----:B---3--:R0:W-:Y:S02]  /*157f0*/  STL [R1+0x34], R6 ;  /* 0x0000340601007387 */ /* 0x0081e40000100800 */
[----:B0-----:R-:W-:-:S04]  /*15800*/  @P1 IADD3 R6, P3, R11, UR8, RZ ;  /* 0x000000080b061c10 */ /* 0x001fc8000ff7e0ff */
[----:B------:R-:W-:-:S05]  /*15810*/  @P1 IADD3.X R7, R10, UR9, RZ, P3, !PT ;  /* 0x000000090a071c10 */ /* 0x000fca0009ffe4ff */
[----:B------:R0:W3:Y:S01]  /*15820*/  @P1 LDG.E R8, desc[UR40][R6.64] ;  /* 0x0000002806081981 */ /* 0x0000e2000c1e1900 */
[----:B------:R-:W-:-:S03]  /*15830*/  UISETP.NE.U32.AND UP0, UPT, UR4, URZ, UPT ;  /* 0x0000003f0400728c */ /* 0x000fc6000bf05070 */
[----:B------:R-:W-:Y:S01]  /*15840*/  ULDC UR4, c[0x0][0x424] ;  /* 0x0001090000047ab9 */ /* 0x000fe20000000800 */
[----:B------:R-:W-:-:S03]  /*15850*/  UISETP.NE.AND.EX UP0, UPT, UR5, URZ, UPT, UP0 ;  /* 0x0000003f0500728c */ /* 0x000fc6000bf05300 */
[----:B------:R-:W-:Y:S01]  /*15860*/  ULDC UR5, c[0x0][0x2f0] ;  /* 0x0000bc0000057ab9 */ /* 0x000fe20000000800 */
[----:B------:R-:W-:-:S04]  /*15870*/  USEL UR4, UR4, 0x1, UP0 ;  /* 0x0000000104047887 */ /* 0x000fc80008000000 */
[----:B------:R-:W-:-:S03]  /*15880*/  UIMAD UR4, UR4, UR5, URZ ;  /* 0x00000005040472a4 */ /* 0x000fc6000f8e023f */
[----:B------:R-:W-:-:S03]  /*15890*/  ULDC UR5, c[0x0][0x348] ;  /* 0x0000d20000057ab9 */ /* 0x000fc60000000800 */
[----:B0-----:R-:W-:Y:S01]  /*158a0*/  IMAD.U32 R7, RZ, RZ, UR4 ;  /* 0x00000004ff077e24 */ /* 0x001fe2000f8e00ff */
[----:B---3--:R0:W-:Y:S04]  /*158b0*/  STL [R1+0x48], R8 ;  /* 0x0000480801007387 */ /* 0x0081e80000100800 */
[----:B--2---:R1:W-:Y:S01]  /*158c0*/  STL [R1+0x4], R9 ;  /* 0x0000040901007387 */ /* 0x0043e20000100800 */
[----:B0-----:R-:W-:Y:S01]  /*158d0*/  IMAD.U32 R8, RZ, RZ, UR5 ;  /* 0x00000005ff087e24 */ /* 0x001fe2000f8e00ff */
[----:B------:R-:W-:Y:S06]  /*158e0*/  @P1 BRA `(.L_x_494) ;  /* 0x0000000000141947 */ /* 0x000fec0003800000 */
[----:B------:R-:W-:Y:S05]  /*158f0*/  @!P0 BRA `(.L_x_494) ;  /* 0x0000000000108947 */ /* 0x000fea0003800000 */
[----:B------:R-:W2:Y:S04]  /*15900*/  LDG.E R6, desc[UR40][R2.64] ;  /* 0x0000002802067981 */ /* 0x000ea8000c1e1900 */
[----:B------:R-:W2:Y:S02]  /*15910*/  LDG.E R2, desc[UR40][R2.64+0x4] ;  /* 0x0000042802027981 */ /* 0x000ea4000c1e1900 */
[----:B--2---:R-:W-:-:S05]  /*15920*/  IMAD.IADD R2, R2, 0x1, -R6 ;  /* 0x0000000102027824 */ /* 0x004fca00078e0a06 */
[----:B------:R0:W-:Y:S02]  /*15930*/  STL [R1+0x48], R2 ;  /* 0x0000480201007387 */ /* 0x0001e40000100800 */
.L_x_494:
[----:B------:R-:W-:Y:S01]  /*15940*/  ULDC.64 UR4, c[0x0][0xa20] ;  /* 0x0002880000047ab9 */ /* 0x000fe20000000a00 */
[C---:B------:R-:W-:Y:S02]  /*15950*/  LOP3.LUT R6, R26.reuse, 0xff000000, RZ, 0xc0, !PT ;  /* 0xff0000001a067812 */ /* 0x040fe400078ec0ff */
[----:B------:R-:W-:Y:S02]  /*15960*/  ISETP.NE.U32.AND P0, PT, RZ, UR4, PT ;  /* 0x00000004ff007c0c */ /* 0x000fe4000bf05070 */
[----:B------:R-:W-:Y:S02]  /*15970*/  SHF.R.U32.HI R6, RZ, 0x8, R6 ;  /* 0x00000008ff067819 */ /* 0x000fe40000011606 */
[----:B------:R-:W-:Y:S02]  /*15980*/  ISETP.NE.AND.EX P0, PT, RZ, UR5, PT, P0 ;  /* 0x00000005ff007c0c */ /* 0x000fe4000bf05300 */
[C---:B0-----:R-:W-:Y:S02]  /*15990*/  LOP3.LUT R2, R26.reuse, 0xff0000, RZ, 0xc0, !PT ;  /* 0x00ff00001a027812 */ /* 0x041fe400078ec0ff */
[----:B------:R-:W-:Y:S01]  /*159a0*/  LOP3.LUT R16, R26, 0xffff, RZ, 0xc0, !PT ;  /* 0x0000ffff1a107812 */ /* 0x000fe200078ec0ff */
[----:B------:R-:W-:Y:S01]  /*159b0*/  IMAD.MOV.U32 R26, RZ, RZ, R18 ;  /* 0x000000ffff1a7224 */ /* 0x000fe200078e0012 */
[----:B------:R-:W-:-:S07]  /*159c0*/  LEA.HI R6, R2, R6, RZ, 0x10 ;  /* 0x0000000602067211 */ /* 0x000fce00078f80ff */
[----:B------:R-:W-:Y:S05]  /*159d0*/  @!P0 BRA `(.L_x_495) ;  /* 0x0000000000108947 */ /* 0x000fea0003800000 */
[----:B------:R-:W-:-:S04]  /*159e0*/  IADD3 R2, P0, R11, UR4, RZ ;  /* 0x000000040b027c10 */ /* 0x000fc8000ff1e0ff */
[----:B------:R-:W-:-:S05]  /*159f0*/  IADD3.X R3, R10, UR5, RZ, P0, !PT ;  /* 0x000000050a037c10 */ /* 0x000fca00087fe4ff */
[----:B------:R0:W5:Y:S01]  /*15a00*/  LDG.E R7, desc[UR40][R2.64] ;  /* 0x0000002802077981 */ /* 0x000162000c1e1900 */
[----:B------:R-:W-:Y:S05]  /*15a10*/  BRA `(.L_x_496) ;  /* 0x0000000000247947 */ /* 0x000fea0003800000 */
.L_x_495:
        /* <DEDUP_REMOVED lines=8> */
[----:B--2---:R-:W-:-:S07]  /*15aa0*/  IADD3 R7, -R7, R2, RZ ;  /* 0x0000000207077210 */ /* 0x004fce0007ffe1ff */
.L_x_496:
[----:B0-----:R-:W2:Y:S04]  /*15ab0*/  @P2 LDG.E R2, desc[UR40][R4.64] ;  /* 0x0000002804022981 */ /* 0x001ea8000c1e1900 */
[----:B------:R-:W2:Y:S01]  /*15ac0*/  @P2 LDG.E R4, desc[UR40][R4.64+0x4] ;  /* 0x0000042804042981 */ /* 0x000ea2000c1e1900 */
[----:B-----5:R-:W-:Y:S01]  /*15ad0*/  IMAD.IADD R7, R7, 0x1, -R9 ;  /* 0x0000000107077824 */ /* 0x020fe200078e0a09 */
[----:B------:R-:W-:Y:S01]  /*15ae0*/  BSSY B0, `(.L_x_497) ;  /* 0x000002a000007945 */ /* 0x000fe20003800000 */
[----:B------:R-:W-:Y:S01]  /*15af0*/  LOP3.LUT R21, R6, 0xff, RZ, 0xc0, !PT ;  /* 0x000000ff06157812 */ /* 0x000fe200078ec0ff */
[----:B--2---:R-:W-:Y:S01]  /*15b00*/  @P2 IMAD.IADD R8, R4, 0x1, -R2 ;  /* 0x0000000104082824 */ /* 0x004fe200078e0a02 */
[----:B------:R-:W-:-:S03]  /*15b10*/  SHF.R.U32.HI R4, RZ, 0x10, R6 ;  /* 0x00000010ff047819 */ /* 0x000fc60000011606 */
[----:B------:R-:W-:-:S04]  /*15b20*/  IMAD.IADD R3, R7, 0x1, R8 ;  /* 0x0000000107037824 */ /* 0x000fc800078e0208 */
[C---:B------:R-:W-:Y:S01]  /*15b30*/  VIADD R2, R3.reuse, 0x7f ;  /* 0x0000007f03027836 */ /* 0x040fe20000000000 */
[----:B------:R0:W-:Y:S01]  /*15b40*/  STL [R1+0x24], R3 ;  /* 0x0000240301007387 */ /* 0x0001e20000100800 */
[----:B------:R-:W-:-:S03]  /*15b50*/  ISETP.GE.AND P1, PT, R3, 0x1, PT ;  /* 0x000000010300780c */ /* 0x000fc60003f26270 */
[----:B------:R-:W-:-:S04]  /*15b60*/  SHF.R.S32.HI R20, RZ, 0x1f, R2 ;  /* 0x0000001fff147819 */ /* 0x000fc80000011402 */
[----:B------:R-:W-:Y:S01]  /*15b70*/  LEA.HI R20, R20, R2, RZ, 0x7 ;  /* 0x0000000214147211 */ /* 0x000fe200078f38ff */
[----:B------:R-:W-:-:S03]  /*15b80*/  IMAD.MOV.U32 R2, RZ, RZ, RZ ;  /* 0x000000ffff027224 */ /* 0x000fc600078e00ff */
[----:B------:R-:W-:Y:S02]  /*15b90*/  SHF.R.S32.HI R20, RZ, 0x7, R20 ;  /* 0x00000007ff147819 */ /* 0x000fe40000011414 */
[----:B0-----:R-:W-:Y:S05]  /*15ba0*/  @!P1 BRA `(.L_x_498) ;  /* 0x0000000000749947 */ /* 0x001fea0003800000 */
[----:B------:R-:W-:Y:S01]  /*15bb0*/  ISETP.NE.AND P0, PT, R4, RZ, PT ;  /* 0x000000ff0400720c */ /* 0x000fe20003f05270 */
[----:B------:R-:W-:-:S03]  /*15bc0*/  ULDC UR4, c[0x0][0x9f0] ;  /* 0x00027c0000047ab9 */ /* 0x000fc60000000800 */
[----:B------:R-:W-:-:S04]  /*15bd0*/  SEL R5, R4, UR4, P0 ;  /* 0x0000000404057c07 */ /* 0x000fc80008000000 */
[----:B------:R-:W-:Y:S02]  /*15be0*/  IABS R6, R5 ;  /* 0x0000000500067213 */ /* 0x000fe40000000000 */
[----:B-1----:R-:W-:Y:S02]  /*15bf0*/  IADD3 R9, R5, -0x1, R20 ;  /* 0xffffffff05097810 */ /* 0x002fe40007ffe014 */
        /* <DEDUP_REMOVED lines=12> */
[----:B------:R-:W-:-:S05]  /*15cc0*/  IMAD.MOV R2, RZ, RZ, -R2 ;  /* 0x000000ffff027224 */ /* 0x000fca00078e0a02 */
[----:B------:R-:W-:Y:S01]  /*15cd0*/  MOV R9, R2 ;  /* 0x0000000200097202 */ /* 0x000fe20000000f00 */
        /* <DEDUP_REMOVED lines=8> */
[----:B------:R-:W-:Y:S01]  /*15d60*/  @!P4 IMAD.MOV R2, RZ, RZ, -R2 ;  /* 0x000000ffff02c224 */ /* 0x000fe200078e0a02 */
[----:B------:R-:W-:-:S07]  /*15d70*/  @!P3 LOP3.LUT R2, RZ, R5, RZ, 0x33, !PT ;  /* 0x00000005ff02b212 */ /* 0x000fce00078e33ff */
.L_x_498:
[----:B------:R-:W-:Y:S05]  /*15d80*/  BSYNC B0 ;  /* 0x0000000000007941 */ /* 0x000fea0003800000 */
.L_x_497:
[-C--:B------:R-:W-:Y:S01]  /*15d90*/  IMAD R3, R21, R2.reuse, RZ ;  /* 0x0000000215037224 */ /* 0x080fe200078e02ff */
[----:B------:R-:W-:Y:S04]  /*15da0*/  BSSY B0, `(.L_x_499) ;  /* 0x0000152000007945 */ /* 0x000fe80003800000 */
[C---:B------:R-:W-:Y:S01]  /*15db0*/  VIADDMNMX R2, R3.reuse, R2, R20, PT ;  /* 0x0000000203027246 */ /* 0x040fe20003800114 */
[----:B------:R-:W-:-:S04]  /*15dc0*/  IMAD R3, R3, 0x80, -R7 ;  /* 0x0000008003037824 */ /* 0x000fc800078e0a07 */
[----:B------:R-:W-:Y:S01]  /*15dd0*/  IMAD R2, R2, 0x80, -R7 ;  /* 0x0000008002027824 */ /* 0x000fe200078e0a07 */
[----:B------:R-:W-:-:S04]  /*15de0*/  VIMNMX R3, RZ, R3, !PT ;  /* 0x00000003ff037248 */ /* 0x000fc80007fe0100 */
[----:B------:R-:W-:-:S04]  /*15df0*/  VIMNMX R2, R2, R8, PT ;  /* 0x0000000802027248 */ /* 0x000fc80003fe0100 */
[----:B------:R-:W-:Y:S02]  /*15e00*/  ISETP.GT.AND P0, PT, R2, R3, PT ;  /* 0x000000030200720c */ /* 0x000fe40003f04270 */
[----:B------:R-:W-:-:S05]  /*15e10*/  SHF.R.U32.HI R3, RZ, 0x7, R3 ;  /* 0x00000007ff037819 */ /* 0x000fca0000011603 */
[----:B------:R-:W-:-:S06]  /*15e20*/  IMAD.MOV.U32 R10, RZ, RZ, R3 ;  /* 0x000000ffff0a7224 */ /* 0x000fcc00078e0003 */
[----:B------:R-:W-:-:S05]  /*15e30*/  @P0 VIADD R2, R2, 0x7f ;  /* 0x0000007f02020836 */ /* 0x000fca0000000000 */
[----:B------:R-:W-:-:S04]  /*15e40*/  @P0 SHF.R.S32.HI R5, RZ, 0x1f, R2 ;  /* 0x0000001fff050819 */ /* 0x000fc80000011402 */
[----:B------:R-:W-:-:S04]  /*15e50*/  @P0 LEA.HI R2, R5, R2, RZ, 0x7 ;  /* 0x0000000205020211 */ /* 0x000fc800078f38ff */
[----:B------:R-:W-:Y:S02]  /*15e60*/  @P0 SHF.R.S32.HI R10, RZ, 0x7, R2 ;  /* 0x00000007ff0a0819 */ /* 0x000fe40000011402 */
[----:B------:R-:W-:Y:S02]  /*15e70*/  PLOP3.LUT P0, PT, PT, PT, PT, 0x80, 0x0 ;  /* 0x000000000000781c */ /* 0x000fe40003f0f070 */
[----:B------:R-:W-:-:S13]  /*15e80*/  ISETP.GT.AND P3, PT, R10, R3, PT ;  /* 0x000000030a00720c */ /* 0x000fda0003f64270 */
[----:B------:R-:W-:Y:S05]  /*15e90*/  @!P3 BRA `(.L_x_500) ;  /* 0x000000140008b947 */ /* 0x000fea0003800000 */
[----:B------:R-:W-:Y:S01]  /*15ea0*/  UMOV UR4, 0xffffffff ;  /* 0xffffffff00047882 */ /* 0x000fe20000000000 */
[----:B------:R-:W-:Y:S02]  /*15eb0*/  SEL R2, R26, RZ, !P2 ;  /* 0x000000ff1a027207 */ /* 0x000fe40005000000 */
[----:B------:R-:W-:Y:S05]  /*15ec0*/  BRA.DIV UR4, `(.L_x_501) ;  /* 0x00000066049c7947 */ /* 0x000fea000b800000 */
[----:B------:R-:W0:Y:S02]  /*15ed0*/  S2R R5, SR_TID.X ;  /* 0x0000000000057919 */ /* 0x000e240000002100 */
[----:B0-----:R-:W-:-:S04]  /*15ee0*/  SHF.R.U32.HI R5, RZ, 0x5, R5 ;  /* 0x00000005ff057819 */ /* 0x001fc80000011605 */
[----:B------:R-:W-:-:S05]  /*15ef0*/  LOP3.LUT R5, R5, 0x3, RZ, 0xc0, !PT ;  /* 0x0000000305057812 */ /* 0x000fca00078ec0ff */
[----:B------:R0:W2:Y:S02]  /*15f00*/  SHFL.IDX PT, R14, R5, RZ, 0x1f ;  /* 0x00001fff050e7589 */ /* 0x0000a400000e0000 */
.L_x_661:
[----:B--2---:R-:W-:Y:S02]  /*15f10*/  ISETP.NE.AND P0, PT, R14, RZ, PT ;  /* 0x000000ff0e00720c */ /* 0x004fe40003f05270 */
[----:B------:R-:W-:-:S11]  /*15f20*/  PLOP3.LUT P6, PT, PT, PT, PT, 0x8, 0x0 ;  /* 0x000000000000781c */ /* 0x000fd60003fce170 */
[----:B------:R-:W-:Y:S05]  /*15f30*/  @P0 BRA `(.L_x_502) ;  /* 0x00000000000c0947 */ /* 0x000fea0003800000 */
[----:B------:R-:W-:-:S03]  /*15f40*/  UMOV UR4, 0xffffffff ;  /* 0xffffffff00047882 */ /* 0x000fc60000000000 */
[----:B------:R-:W-:Y:S05]  /*15f50*/  BRA.DIV UR4, `(.L_x_503) ;  /* 0x0000006604ac7947 */ /* 0x000fea000b800000 */
[----:B------:R-:W-:-:S13]  /*15f60*/  ELECT P6, URZ, PT ;  /* 0x00000000003f782f */ /* 0x000fda00038c0000 */
.L_x_502:
[----:B0-----:R-:W2:Y:S01]  /*15f70*/  LDL R5, [R1+0x4c] ;  /* 0x00004c0001057983 */ /* 0x001ea20000100800 */
[----:B------:R-:W-:Y:S01]  /*15f80*/  BSSY B1, `(.L_x_504) ;  /* 0x0000008000017945 */ /* 0x000fe20003800000 */
[----:B--2---:R-:W-:-:S05]  /*15f90*/  VIADD R5, R5, 0x1 ;  /* 0x0000000105057836 */ /* 0x004fca0000000000 */
[----:B------:R-:W-:-:S04]  /*15fa0*/  LEA.HI R6, R5, R5, RZ, 0x1 ;  /* 0x0000000505067211 */ /* 0x000fc800078f08ff */
[----:B------:R-:W-:-:S04]  /*15fb0*/  LOP3.LUT R6, R6, 0xfffffffe, RZ, 0xc0, !PT ;  /* 0xfffffffe06067812 */ /* 0x000fc800078ec0ff */
[----:B------:R-:W-:-:S04]  /*15fc0*/  IADD3 R5, R5, -R6, RZ ;  /* 0x8000000605057210 */ /* 0x000fc80007ffe0ff */
[----:B------:R-:W-:-:S04]  /*15fd0*/  SHF.L.U32 R5, R5, 0x1f, RZ ;  /* 0x0000001f05057819 */ /* 0x000fc800000006ff */
[----:B------:R-:W0:Y:S02]  /*15fe0*/  SYNCS.PHASECHK.TRANS64.TRYWAIT P0, [R17+URZ+0x19c20], R5 ;  /* 0x019c2005110075a7 */ /* 0x000e24000800017f */
[----:B0-----:R-:W-:Y:S05]  /*15ff0*/  @!P0 BRA `(.L_x_505) ;  /* 0x0000006400a48947 */ /* 0x001fea0003800000 */
.L_x_664:
[----:B------:R-:W-:Y:S05]  /*16000*/  BSYNC B1 ;  /* 0x0000000000017941 */ /* 0x000fea0003800000 */
.L_x_504:
[----:B------:R-:W-:Y:S04]  /*16010*/  BSSY B1, `(.L_x_506) ;  /* 0x000008c000017945 */ /* 0x000fe80003800000 */
[----:B------:R-:W-:Y:S05]  /*16020*/  @!P6 BRA `(.L_x_507) ;  /* 0x000000080028e947 */ /* 0x000fea0003800000 */
[----:B------:R-:W-:Y:S01]  /*16030*/  IMAD R8, R22, 0x8, R17 ;  /* 0x0000000816087824 */ /* 0x000fe200078e0211 */
[----:B------:R-:W-:Y:S01]  /*16040*/  SHF.L.U32 R11, R28, 0x1f, RZ ;  /* 0x0000001f1c0b7819 */ /* 0x000fe200000006ff */
[----:B------:R-:W2:Y:S01]  /*16050*/  S2R R6, SR_TID.X ;  /* 0x0000000000067919 */ /* 0x000ea20000002100 */
[----:B------:R-:W-:Y:S02]  /*16060*/  BSSY B2, `(.L_x_508) ;  /* 0x0000005000027945 */ /* 0x000fe40003800000 */
[----:B------:R-:W3:Y:S01]  /*16070*/  SYNCS.PHASECHK.TRANS64.TRYWAIT P0, [R8+URZ+0x19ca0], R11 ;  /* 0x019ca00b080075a7 */ /* 0x000ee2000800017f */
[----:B--2---:R-:W-:-:S04]  /*16080*/  LOP3.LUT R6, R6, 0x7f, RZ, 0xc0, !PT ;  /* 0x0000007f06067812 */ /* 0x004fc800078ec0ff */
[----:B------:R-:W-:Y:S01]  /*16090*/  ISETP.NE.AND P2, PT, R6, RZ, PT ;  /* 0x000000ff0600720c */ /* 0x000fe20003f45270 */
[----:B---3--:R-:W-:-:S12]  /*160a0*/  @!P0 BRA `(.L_x_509) ;  /* 0x00000064008c8947 */ /* 0x008fd80003800000 */
.L_x_665:
[----:B------:R-:W-:Y:S05]  /*160b0*/  BSYNC B2 ;  /* 0x0000000000027941 */ /* 0x000fea0003800000 */
.L_x_508:
[----:B------:R-:W-:Y:S04]  /*160c0*/  BSSY B2, `(.L_x_510) ;  /* 0x0000009000027945 */ /* 0x000fe80003800000 */
[----:B------:R-:W-:Y:S05]  /*160d0*/  @P2 BRA `(.L_x_511) ;  /* 0x00000000001c2947 */ /* 0x000fea0003800000 */
[----:B0-----:R-:W0:Y:S02]  /*160e0*/  S2R R5, SR_TID.X ;  /* 0x0000000000057919 */ /* 0x001e240000002100 */
[----:B0-----:R-:W-:Y:S01]  /*160f0*/  LOP3.LUT R6, R5, 0x1f, RZ, 0xc0, !PT ;  /* 0x0000001f05067812 */ /* 0x001fe200078ec0ff */
[----:B------:R-:W-:-:S03]  /*16100*/  IMAD.MOV.U32 R5, RZ, RZ, 0x3000 ;  /* 0x00003000ff057424 */ /* 0x000fc600078e00ff */
[----:B------:R-:W-:Y:S01]  /*16110*/  ISETP.NE.AND P0, PT, R6, RZ, PT ;  /* 0x000000ff0600720c */ /* 0x000fe20003f05270 */
[----:B------:R3:W-:-:S12]  /*16120*/  SYNCS.ARRIVE.TRANS64 RZ, [R8+URZ+0x19c90], R5 ;  /* 0x019c900508ff79a7 */ /* 0x0007d8000800003f */
[----:B---3--:R-:W-:Y:S05]  /*16130*/  @!P0 BRA `(.L_x_511) ;  /* 0x0000000000048947 */ /* 0x008fea0003800000 */
[----:B------:R-:W-:Y:S01]  /*16140*/  BPT.TRAP 0x1 ;  /* 0x000000040000795c */ /* 0x000fe20000300000 */
.L_x_511:
[----:B------:R-:W-:Y:S05]  /*16150*/  BSYNC B2 ;  /* 0x0000000000027941 */ /* 0x000fea0003800000 */
.L_x_510:
[----:B0-----:R-:W-:Y:S01]  /*16160*/  IMAD.MOV.U32 R5, RZ, RZ, RZ ;  /* 0x000000ffff057224 */ /* 0x001fe200078e00ff */
[----:B------:R-:W-:Y:S01]  /*16170*/  UIADD3 UR4, UP0, UR38, 0x570, URZ ;  /* 0x0000057026047890 */ /* 0x000fe2000ff1e03f */
[----:B------:R-:W-:Y:S01]  /*16180*/  IMAD R6, R10, 0x80, R0 ;  /* 0x000000800a067824 */ /* 0x000fe200078e0200 */
[----:B------:R-:W-:Y:S01]  /*16190*/  PLOP3.LUT P0, PT, PT, PT, PT, 0x80, 0x0 ;  /* 0x000000000000781c */ /* 0x000fe20003f0f070 */
[----:B------:R-:W-:Y:S01]  /*161a0*/  IMAD R7, R22, 0x3000, R17 ;  /* 0x0000300016077824 */ /* 0x000fe200078e0211 */
[----:B------:R-:W-:Y:S01]  /*161b0*/  R2UR UR10, R5 ;  /* 0x00000000050a72ca */ /* 0x000fe200000e0000 */
[----:B------:R-:W-:Y:S01]  /*161c0*/  VIADD R6, R6, 0xffffff80 ;  /* 0xffffff8006067836 */ /* 0x000fe20000000000 */
[----:B------:R-:W-:Y:S01]  /*161d0*/  UIADD3.X UR5, URZ, UR39, URZ, UP0, !UPT ;  /* 0x000000273f057290 */ /* 0x000fe200087fe43f */
[----:B------:R-:W-:Y:S01]  /*161e0*/  VIADD R5, R8, 0x19c90 ;  /* 0x00019c9008057836 */ /* 0x000fe20000000000 */
[----:B------:R-:W-:Y:S01]  /*161f0*/  UMOV UR6, 0x0 ;  /* 0x0000000000067882 */ /* 0x000fe20000000000 */
[----:B-1----:R-:W-:Y:S01]  /*16200*/  VIADD R9, R7, 0x13800 ;  /* 0x0001380007097836 */ /* 0x002fe20000000000 */
[----:B------:R-:W-:-:S09]  /*16210*/  UMOV UR7, 0x12f00000 ;  /* 0x12f0000000077882 */ /* 0x000fd20000000000 */
.L_x_512:
[----:B------:R-:W-:-:S13]  /*16220*/  @P0 ELECT P3, URZ, PT ;  /* 0x00000000003f082f */ /* 0x000fda0003860000 */
[----:B------:R-:W-:Y:S02]  /*16230*/  @P3 R2UR UR13, R2 ;  /* 0x00000000020d32ca */ /* 0x000fe400000e0000 */
[----:B------:R-:W-:Y:S02]  /*16240*/  @P3 R2UR UR12, R16 ;  /* 0x00000000100c32ca */ /* 0x000fe400000e0000 */
[----:B------:R-:W-:Y:S02]  /*16250*/  @P3 R2UR UR11, R6 ;  /* 0x00000000060b32ca */ /* 0x000fe400000e0000 */
[----:B------:R-:W-:Y:S02]  /*16260*/  @P3 R2UR UR9, R5 ;  /* 0x00000000050932ca */ /* 0x000fe400000e0000 */
[----:B------:R-:W-:Y:S02]  /*16270*/  @P3 R2UR UR8, R9 ;  /* 0x00000000090832ca */ /* 0x000fe400000e0000 */
[----:B------:R-:W-:-:S02]  /*16280*/  @P3 PLOP3.LUT P0, PT, P3, PT, PT, 0x8, 0x0 ;  /* 0x000000000000381c */ /* 0x000fc40001f0e170 */
[----:B------:R-:W-:-:S09]  /*16290*/  PLOP3.LUT P3, PT, PT, PT, PT, 0x8, 0x0 ;  /* 0x000000000000781c */ /* 0x000fd20003f6e170 */
[----:B------:R0:W-:Y:S02]  /*162a0*/  UTMALDG.4D [UR8], [UR4], desc[UR6] ;  /* 0x00000608040075b4 */ /* 0x0001e40008019000 */
[----:B0-----:R-:W-:Y:S05]  /*162b0*/  @P0 BRA.U.ANY `(.L_x_512) ;  /* 0xfffffffd00d80947 */ /* 0x001fea000393ffff */
[----:B------:R-:W-:Y:S01]  /*162c0*/  IMAD.MOV.U32 R15, RZ, RZ, 0x20 ;  /* 0x00000020ff0f7424 */ /* 0x000fe200078e00ff */
[----:B------:R-:W-:Y:S01]  /*162d0*/  PLOP3.LUT P0, PT, PT, PT, PT, 0x80, 0x0 ;  /* 0x000000000000781c */ /* 0x000fe20003f0f070 */
[----:B------:R-:W-:Y:S01]  /*162e0*/  VIADD R9, R7, 0x14800 ;  /* 0x0001480007097836 */ /* 0x000fe20000000000 */
[----:B------:R-:W-:Y:S01]  /*162f0*/  UMOV UR6, 0x0 ;  /* 0x0000000000067882 */ /* 0x000fe20000000000 */
[----:B------:R-:W-:Y:S01]  /*16300*/  UMOV UR7, 0x12f00000 ;  /* 0x12f0000000077882 */ /* 0x000fe20000000000 */
[----:B------:R-:W-:-:S15]  /*16310*/  R2UR UR10, R15 ;  /* 0x000000000f0a72ca */ /* 0x000fde00000e0000 */
.L_x_513:
        /* <DEDUP_REMOVED lines=10> */
[----:B------:R-:W-:Y:S01]  /*163c0*/  MOV R14, 0x40 ;  /* 0x00000040000e7802 */ /* 0x000fe20000000f00 */
[----:B------:R-:W-:Y:S01]  /*163d0*/  VIADD R9, R7, 0x15800 ;  /* 0x0001580007097836 */ /* 0x000fe20000000000 */
[----:B------:R-:W-:Y:S01]  /*163e0*/  PLOP3.LUT P0, PT, PT, PT, PT, 0x80, 0x0 ;  /* 0x000000000000781c */ /* 0x000fe20003f0f070 */
[----:B------:R-:W-:Y:S01]  /*163f0*/  UMOV UR6, 0x0 ;  /* 0x0000000000067882 */ /* 0x000fe20000000000 */
[----:B------:R-:W-:Y:S01]  /*16400*/  R2UR UR10, R14 ;  /* 0x000000000e0a72ca */ /* 0x000fe200000e0000 */
[----:B------:R-:W-:-:S14]  /*16410*/  UMOV UR7, 0x12f00000 ;  /* 0x12f0000000077882 */ /* 0x000fdc0000000000 */
.L_x_514:
        /* <DEDUP_REMOVED lines=10> */
[----:B------:R-:W0:Y:S01]  /*164c0*/  SYNCS.PHASECHK.TRANS64.TRYWAIT P0, [R8+URZ+0x19cc0], R11 ;  /* 0x019cc00b080075a7 */ /* 0x000e22000800017f */
[----:B------:R-:W-:Y:S04]  /*164d0*/  BSSY B2, `(.L_x_515) ;  /* 0x0000002000027945 */ /* 0x000fe80003800000 */
[----:B0-----:R-:W-:Y:S05]  /*164e0*/  @!P0 BRA `(.L_x_516) ;  /* 0x0000006000908947 */ /* 0x001fea0003800000 */
.L_x_666:
[----:B------:R-:W-:Y:S05]  /*164f0*/  BSYNC B2 ;  /* 0x0000000000027941 */ /* 0x000fea0003800000 */
.L_x_515:
[----:B------:R-:W-:Y:S01]  /*16500*/  BSSY B2, `(.L_x_517) ;  /* 0x000000b000027945 */ /* 0x000fe20003800000 */
[----:B------:R-:W-:Y:S02]  /*16510*/  IMAD.MOV.U32 R12, RZ, RZ, 0x0 ;  /* 0x00000000ff0c7424 */ /* 0x000fe400078e00ff */
[----:B------:R-:W-:Y:S01]  /*16520*/  IMAD.MOV.U32 R13, RZ, RZ, 0x12f00000 ;  /* 0x12f00000ff0d7424 */ /* 0x000fe200078e00ff */
[----:B------:R-:W-:Y:S06]  /*16530*/  @P2 BRA `(.L_x_518) ;  /* 0x00000000001c2947 */ /* 0x000fec0003800000 */
[----:B------:R-:W1:Y:S02]  /*16540*/  S2R R5, SR_TID.X ;  /* 0x0000000000057919 */ /* 0x000e640000002100 */
[----:B-1----:R-:W-:Y:S01]  /*16550*/  LOP3.LUT R9, R5, 0x1f, RZ, 0xc0, !PT ;  /* 0x0000001f05097812 */ /* 0x002fe200078ec0ff */
[----:B------:R-:W-:-:S03]  /*16560*/  IMAD.MOV.U32 R5, RZ, RZ, 0x3000 ;  /* 0x00003000ff057424 */ /* 0x000fc600078e00ff */
[----:B------:R-:W-:Y:S01]  /*16570*/  ISETP.NE.AND P0, PT, R9, RZ, PT ;  /* 0x000000ff0900720c */ /* 0x000fe20003f05270 */
[----:B------:R1:W-:-:S12]  /*16580*/  SYNCS.ARRIVE.TRANS64 RZ, [R8+URZ+0x19cb0], R5 ;  /* 0x019cb00508ff79a7 */ /* 0x0003d8000800003f */
[----:B-1----:R-:W-:Y:S05]  /*16590*/  @!P0 BRA `(.L_x_518) ;  /* 0x0000000000048947 */ /* 0x002fea0003800000 */
[----:B------:R-:W-:Y:S01]  /*165a0*/  BPT.TRAP 0x1 ;  /* 0x000000040000795c */ /* 0x000fe20000300000 */
.L_x_518:
[----:B------:R-:W-:Y:S05]  /*165b0*/  BSYNC B2 ;  /* 0x0000000000027941 */ /* 0x000fea0003800000 */
.L_x_517:
[----:B------:R-:W-:Y:S01]  /*165c0*/  R2UR UR6, R12 ;  /* 0x000000000c0672ca */ /* 0x000fe200000e0000 */
[----:B------:R-:W-:Y:S01]  /*165d0*/  IMAD.MOV.U32 R5, RZ, RZ, RZ ;  /* 0x000000ffff057224 */ /* 0x000fe200078e00ff */
[----:B------:R-:W-:Y:S01]  /*165e0*/  R2UR UR7, R13 ;  /* 0x000000000d0772ca */ /* 0x000fe200000e0000 */
[----:B------:R-:W-:Y:S01]  /*165f0*/  UIADD3 UR4, UP0, UR38, 0x670, URZ ;  /* 0x0000067026047890 */ /* 0x000fe2000ff1e03f */
[----:B------:R-:W-:Y:S01]  /*16600*/  PLOP3.LUT P0, PT, PT, PT, PT, 0x80, 0x0 ;  /* 0x000000000000781c */ /* 0x000fe20003f0f070 */
[----:B0-2---:R-:W-:Y:S01]  /*16610*/  VIADD R8, R8, 0x19cb0 ;  /* 0x00019cb008087836 */ /* 0x005fe20000000000 */
[----:B------:R-:W-:Y:S01]  /*16620*/  R2UR UR10, R5 ;  /* 0x00000000050a72ca */ /* 0x000fe200000e0000 */
[----:B------:R-:W-:Y:S01]  /*16630*/  VIADD R5, R7, 0x9000 ;  /* 0x0000900007057836 */ /* 0x000fe20000000000 */
[----:B------:R-:W-:-:S13]  /*16640*/  UIADD3.X UR5, URZ, UR39, URZ, UP0, !UPT ;  /* 0x000000273f057290 */ /* 0x000fda00087fe43f */
.L_x_519:
        /* <DEDUP_REMOVED lines=10> */
[----:B------:R-:W-:Y:S01]  /*166f0*/  R2UR UR10, R15 ;  /* 0x000000000f0a72ca */ /* 0x000fe200000e0000 */
[----:B------:R-:W-:Y:S01]  /*16700*/  VIADD R5, R7, 0xa000 ;  /* 0x0000a00007057836 */ /* 0x000fe20000000000 */
[----:B------:R-:W-:Y:S02]  /*16710*/  R2UR UR6, R12 ;  /* 0x000000000c0672ca */ /* 0x000fe400000e0000 */
[----:B------:R-:W-:Y:S02]  /*16720*/  R2UR UR7, R13 ;  /* 0x000000000d0772ca */ /* 0x000fe400000e0000 */
[----:B------:R-:W-:-:S13]  /*16730*/  PLOP3.LUT P0, PT, PT, PT, PT, 0x80, 0x0 ;  /* 0x000000000000781c */ /* 0x000fda0003f0f070 */
.L_x_520:
        /* <DEDUP_REMOVED lines=15> */
.L_x_521:
        /* <DEDUP_REMOVED lines=9> */
[----:B--2---:R-:W-:Y:S05]  /*168c0*/  @P0 BRA.U.ANY `(.L_x_521) ;  /* 0xfffffffd00d80947 */ /* 0x004fea000393ffff */
.L_x_507:
[----:B------:R-:W-:Y:S05]  /*168d0*/  BSYNC B1 ;  /* 0x0000000000017941 */ /* 0x000fea0003800000 */
.L_x_506:
[----:B------:R-:W-:Y:S01]  /*168e0*/  VIADD R10, R10, 0xfffffffe ;  /* 0xfffffffe0a0a7836 */ /* 0x000fe20000000000 */
[----:B------:R-:W-:Y:S02]  /*168f0*/  IADD3 R22, R22, 0x1, RZ ;  /* 0x0000000116167810 */ /* 0x000fe40007ffe0ff */
[----:B------:R-:W-:Y:S02]  /*16900*/  PLOP3.LUT P0, PT, PT, PT, PT, 0x8, 0x0 ;  /* 0x000000000000781c */ /* 0x000fe40003f0e170 */
[----:B------:R-:W-:Y:S02]  /*16910*/  ISETP.GE.AND P3, PT, R10, R3, PT ;  /* 0x000000030a00720c */ /* 0x000fe40003f66270 */
[----:B------:R-:W-:-:S04]  /*16920*/  ISETP.NE.AND P2, PT, R22, 0x2, PT ;  /* 0x000000021600780c */ /* 0x000fc80003f45270 */
[----:B0-----:R-:W-:Y:S02]  /*16930*/  SEL R5, RZ, 0x1, P2 ;  /* 0x00000001ff057807 */ /* 0x001fe40001000000 */
[----:B------:R-:W-:Y:S02]  /*16940*/  SEL R22, R22, RZ, P2 ;  /* 0x000000ff16167207 */ /* 0x000fe40001000000 */
[----:B------:R-:W-:-:S03]  /*16950*/  LOP3.LUT R28, R28, R5, RZ, 0x3c, !PT ;  /* 0x000000051c1c7212 */ /* 0x000fc600078e3cff */
[----:B------:R-:W-:Y:S05]  /*16960*/  @!P3 BRA `(.L_x_500) ;  /* 0x000000080054b947 */ /* 0x000fea0003800000 */
.L_x_538:
[----:B------:R-:W-:Y:S05]  /*16970*/  YIELD ;  /* 0x0000000000007946 */ /* 0x000fea0003800000 */
[----:B------:R-:W-:Y:S04]  /*16980*/  BSSY B1, `(.L_x_522) ;  /* 0x000008b000017945 */ /* 0x000fe80003800000 */
[----:B------:R-:W-:Y:S05]  /*16990*/  @!P6 BRA `(.L_x_523) ;  /* 0x000000080024e947 */ /* 0x000fea0003800000 */
[----:B-1----:R-:W-:Y:S01]  /*169a0*/  IMAD R9, R22, 0x8, R17 ;  /* 0x0000000816097824 */ /* 0x002fe200078e0211 */
[----:B------:R-:W-:Y:S01]  /*169b0*/  SHF.L.U32 R8, R28, 0x1f, RZ ;  /* 0x0000001f1c087819 */ /* 0x000fe200000006ff */
[----:B------:R-:W0:Y:S01]  /*169c0*/  S2R R5, SR_TID.X ;  /* 0x0000000000057919 */ /* 0x000e220000002100 */
[----:B------:R-:W-:Y:S02]  /*169d0*/  BSSY B2, `(.L_x_524) ;  /* 0x0000005000027945 */ /* 0x000fe40003800000 */
[----:B------:R-:W1:Y:S01]  /*169e0*/  SYNCS.PHASECHK.TRANS64.TRYWAIT P2, [R9+URZ+0x19ca0], R8 ;  /* 0x019ca008090075a7 */ /* 0x000e62000804017f */
[----:B0-----:R-:W-:-:S04]  /*169f0*/  LOP3.LUT R5, R5, 0x7f, RZ, 0xc0, !PT ;  /* 0x0000007f05057812 */ /* 0x001fc800078ec0ff */
[----:B------:R-:W-:Y:S01]  /*16a00*/  ISETP.NE.AND P3, PT, R5, RZ, PT ;  /* 0x000000ff0500720c */ /* 0x000fe20003f65270 */
[----:B-1----:R-:W-:-:S12]  /*16a10*/  @!P2 BRA `(.L_x_525) ;  /* 0x0000005c0058a947 */ /* 0x002fd80003800000 */
.L_x_667:
[----:B------:R-:W-:Y:S05]  /*16a20*/  BSYNC B2 ;  /* 0x0000000000027941 */ /* 0x000fea0003800000 */
.L_x_524:
[----:B------:R-:W-:Y:S04]  /*16a30*/  BSSY B2, `(.L_x_526) ;  /* 0x0000009000027945 */ /* 0x000fe80003800000 */
[----:B------:R-:W-:Y:S05]  /*16a40*/  @P3 BRA `(.L_x_527) ;  /* 0x00000000001c3947 */ /* 0x000fea0003800000 */
[----:B------:R-:W1:Y:S02]  /*16a50*/  S2R R5, SR_TID.X ;  /* 0x0000000000057919 */ /* 0x000e640000002100 */
[----:B-1----:R-:W-:Y:S01]  /*16a60*/  LOP3.LUT R6, R5, 0x1f, RZ, 0xc0, !PT ;  /* 0x0000001f05067812 */ /* 0x002fe200078ec0ff */
[----:B------:R-:W-:-:S03]  /*16a70*/  IMAD.MOV.U32 R5, RZ, RZ, 0x3000 ;  /* 0x00003000ff057424 */ /* 0x000fc600078e00ff */
[----:B------:R-:W-:Y:S01]  /*16a80*/  ISETP.NE.AND P2, PT, R6, RZ, PT ;  /* 0x000000ff0600720c */ /* 0x000fe20003f45270 */
[----:B------:R1:W-:-:S12]  /*16a90*/  SYNCS.ARRIVE.TRANS64 RZ, [R9+URZ+0x19c90], R5 ;  /* 0x019c900509ff79a7 */ /* 0x0003d8000800003f */
[----:B-1----:R-:W-:Y:S05]  /*16aa0*/  @!P2 BRA `(.L_x_527) ;  /* 0x000000000004a947 */ /* 0x002fea0003800000 */
[----:B------:R-:W-:Y:S01]  /*16ab0*/  BPT.TRAP 0x1 ;  /* 0x000000040000795c */ /* 0x000fe20000300000 */
.L_x_527:
[----:B------:R-:W-:Y:S05]  /*16ac0*/  BSYNC B2 ;  /* 0x0000000000027941 */ /* 0x000fea0003800000 */
.L_x_526:
[----:B------:R-:W-:Y:S01]  /*16ad0*/  IMAD.MOV.U32 R14, RZ, RZ, RZ ;  /* 0x000000ffff0e7224 */ /* 0x000fe200078e00ff */
        /* <DEDUP_REMOVED lines=9> */
[----:B------:R-:W-:-:S10]  /*16b70*/  UMOV UR7, 0x12f00000 ;  /* 0x12f0000000077882 */ /* 0x000fd40000000000 */
.L_x_528:
        /* <DEDUP_REMOVED lines=9> */
[----:B-1----:R-:W-:Y:S05]  /*16c10*/  @P2 BRA.U.ANY `(.L_x_528) ;  /* 0xfffffffd00d82947 */ /* 0x002fea000393ffff */
[----:B------:R-:W-:Y:S01]  /*16c20*/  IMAD.MOV.U32 R11, RZ, RZ, 0x20 ;  /* 0x00000020ff0b7424 */ /* 0x000fe200078e00ff */
[----:B------:R-:W-:Y:S01]  /*16c30*/  PLOP3.LUT P2, PT, PT, PT, PT, 0x80, 0x0 ;  /* 0x000000000000781c */ /* 0x000fe20003f4f070 */
[----:B------:R-:W-:Y:S01]  /*16c40*/  UMOV UR6, 0x0 ;  /* 0x0000000000067882 */ /* 0x000fe20000000000 */
[----:B------:R-:W-:Y:S02]  /*16c50*/  UMOV UR7, 0x12f00000 ;  /* 0x12f0000000077882 */ /* 0x000fe40000000000 */
[----:B------:R-:W-:Y:S01]  /*16c60*/  R2UR UR10, R11 ;  /* 0x000000000b0a72ca */ /* 0x000fe200000e0000 */
[----:B------:R-:W-:-:S14]  /*16c70*/  VIADD R11, R7, 0x14800 ;  /* 0x00014800070b7836 */ /* 0x000fdc0000000000 */
.L_x_529:
        /* <DEDUP_REMOVED lines=10> */
[----:B------:R-:W-:Y:S01]  /*16d20*/  MOV R15, 0x40 ;  /* 0x00000040000f7802 */ /* 0x000fe20000000f00 */
[----:B------:R-:W-:Y:S01]  /*16d30*/  VIADD R11, R7, 0x15800 ;  /* 0x00015800070b7836 */ /* 0x000fe20000000000 */
[----:B------:R-:W-:Y:S01]  /*16d40*/  PLOP3.LUT P2, PT, PT, PT, PT, 0x80, 0x0 ;  /* 0x000000000000781c */ /* 0x000fe20003f4f070 */
[----:B------:R-:W-:Y:S01]  /*16d50*/  UMOV UR6, 0x0 ;  /* 0x0000000000067882 */ /* 0x000fe20000000000 */
[----:B------:R-:W-:Y:S01]  /*16d60*/  R2UR UR10, R15 ;  /* 0x000000000f0a72ca */ /* 0x000fe200000e0000 */
[----:B------:R-:W-:-:S14]  /*16d70*/  UMOV UR7, 0x12f00000 ;  /* 0x12f0000000077882 */ /* 0x000fdc0000000000 */
.L_x_530:
        /* <DEDUP_REMOVED lines=10> */
[----:B------:R-:W1:Y:S01]  /*16e20*/  SYNCS.PHASECHK.TRANS64.TRYWAIT P2, [R9+URZ+0x19cc0], R8 ;  /* 0x019cc008090075a7 */ /* 0x000e62000804017f */
[----:B------:R-:W-:Y:S04]  /*16e30*/  BSSY B2, `(.L_x_531) ;  /* 0x0000002000027945 */ /* 0x000fe80003800000 */
[----:B-1----:R-:W-:Y:S05]  /*16e40*/  @!P2 BRA `(.L_x_532) ;  /* 0x000000580060a947 */ /* 0x002fea0003800000 */
.L_x_668:
[----:B------:R-:W-:Y:S05]  /*16e50*/  BSYNC B2 ;  /* 0x0000000000027941 */ /* 0x000fea0003800000 */
.L_x_531:
[----:B------:R-:W-:Y:S01]  /*16e60*/  BSSY B2, `(.L_x_533) ;  /* 0x000000b000027945 */ /* 0x000fe20003800000 */
[----:B------:R-:W-:Y:S02]  /*16e70*/  IMAD.MOV.U32 R12, RZ, RZ, 0x0 ;  /* 0x00000000ff0c7424 */ /* 0x000fe400078e00ff */
[----:B------:R-:W-:Y:S01]  /*16e80*/  IMAD.MOV.U32 R13, RZ, RZ, 0x12f00000 ;  /* 0x12f00000ff0d7424 */ /* 0x000fe200078e00ff */
[----:B------:R-:W-:Y:S06]  /*16e90*/  @P3 BRA `(.L_x_534) ;  /* 0x00000000001c3947 */ /* 0x000fec0003800000 */
[----:B------:R-:W2:Y:S02]  /*16ea0*/  S2R R5, SR_TID.X ;  /* 0x0000000000057919 */ /* 0x000ea40000002100 */
[----:B--2---:R-:W-:Y:S01]  /*16eb0*/  LOP3.LUT R11, R5, 0x1f, RZ, 0xc0, !PT ;  /* 0x0000001f050b7812 */ /* 0x004fe200078ec0ff */
[----:B------:R-:W-:-:S03]  /*16ec0*/  IMAD.MOV.U32 R5, RZ, RZ, 0x3000 ;  /* 0x00003000ff057424 */ /* 0x000fc600078e00ff */
[----:B------:R-:W-:Y:S01]  /*16ed0*/  ISETP.NE.AND P2, PT, R11, RZ, PT ;  /* 0x000000ff0b00720c */ /* 0x000fe20003f45270 */
[----:B------:R2:W-:-:S12]  /*16ee0*/  SYNCS.ARRIVE.TRANS64 RZ, [R9+URZ+0x19cb0], R5 ;  /* 0x019cb00509ff79a7 */ /* 0x0005d8000800003f */
[----:B--2---:R-:W-:Y:S05]  /*16ef0*/  @!P2 BRA `(.L_x_534) ;  /* 0x000000000004a947 */ /* 0x004fea0003800000 */
[----:B------:R-:W-:Y:S01]  /*16f00*/  BPT.TRAP 0x1 ;  /* 0x000000040000795c */ /* 0x000fe20000300000 */
.L_x_534:
[----:B------:R-:W-:Y:S05]  /*16f10*/  BSYNC B2 ;  /* 0x0000000000027941 */ /* 0x000fea0003800000 */
.L_x_533:
[----:B------:R-:W-:Y:S01]  /*16f20*/  R2UR UR10, R14 ;  /* 0x000000000e0a72ca */ /* 0x000fe200000e0000 */
[----:B------:R-:W-:Y:S01]  /*16f30*/  UIADD3 UR4, UP0, UR38, 0x670, URZ ;  /* 0x0000067026047890 */ /* 0x000fe2000ff1e03f */
[----:B------:R-:W-:Y:S01]  /*16f40*/  R2UR UR6, R12 ;  /* 0x000000000c0672ca */ /* 0x000fe200000e0000 */
[----:B01----:R-:W-:Y:S01]  /*16f50*/  VIADD R9, R9, 0x19cb0 ;  /* 0x00019cb009097836 */ /* 0x003fe20000000000 */
[----:B------:R-:W-:Y:S01]  /*16f60*/  R2UR UR7, R13 ;  /* 0x000000000d0772ca */ /* 0x000fe200000e0000 */
[----:B------:R-:W-:Y:S01]  /*16f70*/  VIADD R5, R7, 0x9000 ;  /* 0x0000900007057836 */ /* 0x000fe20000000000 */
[----:B------:R-:W-:Y:S01]  /*16f80*/  PLOP3.LUT P2, PT, PT, PT, PT, 0x80, 0x0 ;  /* 0x000000000000781c */ /* 0x000fe20003f4f070 */
[----:B------:R-:W-:-:S12]  /*16f90*/  UIADD3.X UR5, URZ, UR39, URZ, UP0, !UPT ;  /* 0x000000273f057290 */ /* 0x000fd800087fe43f */
.L_x_535:
        /* <DEDUP_REMOVED lines=11> */
[----:B------:R-:W-:Y:S01]  /*17050*/  R2UR UR6, R12 ;  /* 0x000000000c0672ca */ /* 0x000fe200000e0000 */
[----:B------:R-:W-:Y:S01]  /*17060*/  VIADD R5, R7, 0xa000 ;  /* 0x0000a00007057836 */ /* 0x000fe20000000000 */
[----:B------:R-:W-:Y:S02]  /*17070*/  R2UR UR7, R13 ;  /* 0x000000000d0772ca */ /* 0x000fe400000e0000 */
[----:B------:R-:W-:Y:S02]  /*17080*/  R2UR UR10, R8 ;  /* 0x00000000080a72ca */ /* 0x000fe400000e0000 */
[----:B------:R-:W-:-:S13]  /*17090*/  PLOP3.LUT P2, PT, PT, PT, PT, 0x80, 0x0 ;  /* 0x000000000000781c */ /* 0x000fda0003f4f070 */
.L_x_536:
        /* <DEDUP_REMOVED lines=15> */
.L_x_537:
        /* <DEDUP_REMOVED lines=10> */
.L_x_523:
[----:B------:R-:W-:Y:S05]  /*17230*/  BSYNC B1 ;  /* 0x0000000000017941 */ /* 0x000fea0003800000 */
.L_x_522:
[C---:B------:R-:W-:Y:S01]  /*17240*/  ISETP.GT.AND P3, PT, R10.reuse, R3, PT ;  /* 0x000000030a00720c */ /* 0x040fe20003f64270 */
[----:B------:R-:W-:Y:S01]  /*17250*/  VIADD R10, R10, 0xffffffff ;  /* 0xffffffff0a0a7836 */ /* 0x000fe20000000000 */
[----:B------:R-:W-:-:S04]  /*17260*/  IADD3 R22, R22, 0x1, RZ ;  /* 0x0000000116167810 */ /* 0x000fc80007ffe0ff */
[----:B------:R-:W-:-:S04]  /*17270*/  ISETP.NE.AND P2, PT, R22, 0x2, PT ;  /* 0x000000021600780c */ /* 0x000fc80003f45270 */
[----:B------:R-:W-:Y:S02]  /*17280*/  SEL R5, RZ, 0x1, P2 ;  /* 0x00000001ff057807 */ /* 0x000fe40001000000 */
[----:B------:R-:W-:Y:S02]  /*17290*/  SEL R22, R22, RZ, P2 ;  /* 0x000000ff16167207 */ /* 0x000fe40001000000 */
[----:B------:R-:W-:Y:S01]  /*172a0*/  LOP3.LUT R28, R28, R5, RZ, 0x3c, !PT ;  /* 0x000000051c1c7212 */ /* 0x000fe200078e3cff */
[----:B------:R-:W-:Y:S06]  /*172b0*/  @P3 BRA `(.L_x_538) ;  /* 0xfffffff400ac3947 */ /* 0x000fec000383ffff */
.L_x_500:
[----:B------:R-:W-:Y:S05]  /*172c0*/  BSYNC B0 ;  /* 0x0000000000007941 */ /* 0x000fea0003800000 */
.L_x_499:
[----:B------:R-:W-:Y:S05]  /*172d0*/  @!P0 WARPSYNC.ALL ;  /* 0x0000000000008948 */ /* 0x000fea0003800000 */
[----:B------:R-:W-:Y:S01]  /*172e0*/  @!P0 BAR.SYNC.DEFER_BLOCKING 0xc, 0x200 ;  /* 0x0308000000008b1d */ /* 0x000fe20000010000 */
[----:B------:R-:W-:-:S05]  /*172f0*/  IMAD.MOV.U32 R0, RZ, RZ, RZ ;  /* 0x000000ffff007224 */ /* 0x000fca00078e00ff */
[----:B------:R-:W-:Y:S04]  /*17300*/  BSSY B0, `(.L_x_539) ;  /* 0x000001f000007945 */ /* 0x000fe80003800000 */
[----:B------:R-:W-:Y:S05]  /*17310*/  @!P1 BRA `(.L_x_540) ;  /* 0x0000000000749947 */ /* 0x000fea0003800000 */
[----:B------:R-:W-:-:S13]  /*17320*/  ISETP.NE.AND P0, PT, R4, RZ, PT ;  /* 0x000000ff0400720c */ /* 0x000fda0003f05270 */
[----:B------:R-:W0:Y:S02]  /*17330*/  @!P0 LDC R4, c[0x0][0x9f0] ;  /* 0x00027c00ff048b82 */ /* 0x000e240000000800 */
[----:B0-----:R-:W-:-:S04]  /*17340*/  IABS R0, R4 ;  /* 0x0000000400007213 */ /* 0x001fc80000000000 */
[----:B------:R-:W0:Y:S08]  /*17350*/  I2F.RP R2, R0 ;  /* 0x0000000000027306 */ /* 0x000e300000209400 */
[----:B0-----:R-:W0:Y:S02]  /*17360*/  MUFU.RCP R2, R2 ;  /* 0x0000000200027308 */ /* 0x001e240000001000 */
[----:B0-----:R-:W-:-:S06]  /*17370*/  VIADD R2, R2, 0xffffffe ;  /* 0x0ffffffe02027836 */ /* 0x001fcc0000000000 */
[----:B------:R-:W0:Y:S02]  /*17380*/  F2I.FTZ.U32.TRUNC.NTZ R3, R2 ;  /* 0x0000000200037305 */ /* 0x000e24000021f000 */
[----:B0-----:R-:W-:-:S04]  /*17390*/  IMAD.MOV R2, RZ, RZ, -R3 ;  /* 0x000000ffff027224 */ /* 0x001fc800078e0a03 */
[----:B------:R-:W-:Y:S02]  /*173a0*/  IMAD R5, R2, R0, RZ ;  /* 0x0000000002057224 */ /* 0x000fe400078e02ff */
[----:B------:R-:W-:-:S04]  /*173b0*/  IMAD.MOV.U32 R2, RZ, RZ, RZ ;  /* 0x000000ffff027224 */ /* 0x000fc800078e00ff */
[----:B------:R-:W-:Y:S01]  /*173c0*/  IMAD.HI.U32 R7, R3, R5, R2 ;  /* 0x0000000503077227 */ /* 0x000fe200078e0002 */
[----:B------:R-:W-:Y:S02]  /*173d0*/  IABS R2, R4 ;  /* 0x0000000400027213 */ /* 0x000fe40000000000 */
[----:B------:R-:W-:-:S03]  /*173e0*/  IADD3 R3, R20, -0x1, R4 ;  /* 0xffffffff14037810 */ /* 0x000fc60007ffe004 */
[----:B------:R-:W-:Y:S01]  /*173f0*/  IMAD.MOV R2, RZ, RZ, -R2 ;  /* 0x000000ffff027224 */ /* 0x000fe200078e0a02 */
[----:B------:R-:W-:Y:S02]  /*17400*/  IABS R5, R3 ;  /* 0x0000000300057213 */ /* 0x000fe40000000000 */
[----:B------:R-:W-:Y:S01]  /*17410*/  LOP3.LUT R3, R3, R4, RZ, 0x3c, !PT ;  /* 0x0000000403037212 */ /* 0x000fe200078e3cff */
[----:B------:R-:W-:Y:S02]  /*17420*/  IMAD.MOV.U32 R6, RZ, RZ, R2 ;  /* 0x000000ffff067224 */ /* 0x000fe400078e0002 */
[----:B------:R-:W-:Y:S01]  /*17430*/  IMAD.HI.U32 R2, R7, R5, RZ ;  /* 0x0000000507027227 */ /* 0x000fe200078e00ff */
[----:B------:R-:W-:-:S03]  /*17440*/  ISETP.GE.AND P2, PT, R3, RZ, PT ;  /* 0x000000ff0300720c */ /* 0x000fc60003f46270 */
[----:B------:R-:W-:-:S05]  /*17450*/  IMAD R5, R2, R6, R5 ;  /* 0x0000000602057224 */ /* 0x000fca00078e0205 */
[----:B------:R-:W-:-:S13]  /*17460*/  ISETP.GT.U32.AND P1, PT, R0, R5, PT ;  /* 0x000000050000720c */ /* 0x000fda0003f24070 */
[----:B------:R-:W-:Y:S02]  /*17470*/  @!P1 IMAD.IADD R5, R5, 0x1, -R0 ;  /* 0x0000000105059824 */ /* 0x000fe400078e0a00 */
[----:B------:R-:W-:Y:S01]  /*17480*/  @!P1 VIADD R2, R2, 0x1 ;  /* 0x0000000102029836 */ /* 0x000fe20000000000 */
[----:B------:R-:W-:Y:S02]  /*17490*/  ISETP.NE.AND P1, PT, R4, RZ, PT ;  /* 0x000000ff0400720c */ /* 0x000fe40003f25270 */
[----:B------:R-:W-:-:S13]  /*174a0*/  ISETP.GE.U32.AND P0, PT, R5, R0, PT ;  /* 0x000000000500720c */ /* 0x000fda0003f06070 */
[----:B------:R-:W-:-:S05]  /*174b0*/  @P0 IADD3 R2, R2, 0x1, RZ ;  /* 0x0000000102020810 */ /* 0x000fca0007ffe0ff */
[----:B------:R-:W-:-:S04]  /*174c0*/  IMAD.MOV.U32 R0, RZ, RZ, R2 ;  /* 0x000000ffff007224 */ /* 0x000fc800078e0002 */
[----:B------:R-:W-:Y:S01]  /*174d0*/  @!P2 IMAD.MOV R0, RZ, RZ, -R0 ;  /* 0x000000ffff00a224 */ /* 0x000fe200078e0a00 */
[----:B------:R-:W-:-:S07]  /*174e0*/  @!P1 LOP3.LUT R0, RZ, R4, RZ, 0x33, !PT ;  /* 0x00000004ff009212 */ /* 0x000fce00078e33ff */
.L_x_540:
[----:B------:R-:W-:Y:S05]  /*174f0*/  BSYNC B0 ;  /* 0x0000000000007941 */ /* 0x000fea0003800000 */
.L_x_539:
[----:B------:R-:W-:-:S05]  /*17500*/  IMAD R3, R21, R0, RZ ;  /* 0x0000000015037224 */ /* 0x000fca00078e02ff */
[----:B------:R-:W-:Y:S01]  /*17510*/  VIADDMNMX R2, R3, R0, R20, PT ;  /* 0x0000000003027246 */ /* 0x000fe20003800114 */
[----:B------:R0:W-:Y:S03]  /*17520*/  STL [R1], R3 ;  /* 0x0000000301007387 */ /* 0x0001e60000100800 */
        /* <DEDUP_REMOVED lines=8> */
[----:B------:R-:W-:Y:S02]  /*175b0*/  VOTEU.ANY UR4, UPT, PT ;  /* 0x0000000000047886 */ /* 0x000fe400038e0100 */
[----:B------:R-:W0:Y:S08]  /*175c0*/  FLO.U32 R0, UR4 ;  /* 0x0000000400007d00 */ /* 0x000e3000080e0000 */
[----:B------:R-:W2:Y:S01]  /*175d0*/  POPC R4, UR4 ;  /* 0x0000000400047d09 */ /* 0x000ea20008000000 */
[----:B0-----:R-:W-:-:S02]  /*175e0*/  ISETP.EQ.U32.AND P0, PT, R0, R3, PT ;  /* 0x000000030000720c */ /* 0x001fc40003f02070 */
[----:B------:R-:W2:Y:S11]  /*175f0*/  LDC.64 R2, c[0x0][0xc60] ;  /* 0x00031800ff027b82 */ /* 0x000eb60000000a00 */
[----:B--2---:R-:W2:Y:S01]  /*17600*/  @P0 ATOMG.E.ADD.STRONG.GPU PT, R3, desc[UR40][R2.64], R4 ;  /* 0x00000004020309a8 */ /* 0x004ea200081ee1e8 */
[----:B------:R-:W0:Y:S02]  /*17610*/  S2R R5, SR_LTMASK ;  /* 0x0000000000057919 */ /* 0x000e240000003900 */
[----:B0-----:R-:W-:-:S06]  /*17620*/  LOP3.LUT R5, R5, UR4, RZ, 0xc0, !PT ;  /* 0x0000000405057c12 */ /* 0x001fcc000f8ec0ff */
[----:B------:R-:W0:Y:S01]  /*17630*/  POPC R5, R5 ;  /* 0x0000000500057309 */ /* 0x000e220000000000 */
[----:B--2---:R-:W0:Y:S02]  /*17640*/  SHFL.IDX PT, R0, R3, R0, 0x1f ;  /* 0x00001f0003007589 */ /* 0x004e2400000e0000 */
[----:B0-----:R-:W-:Y:S01]  /*17650*/  IADD3 R24, R0, UR36, R5 ;  /* 0x0000002400187c10 */ /* 0x001fe2000fffe005 */
[----:B------:R-:W-:Y:S06]  /*17660*/  BRA `(.L_x_542) ;  /* 0x0000003400087947 */ /* 0x000fec0003800000 */
.L_x_541:
        /* <DEDUP_REMOVED lines=8> */
[----:B------:R-:W-:Y:S01]  /*176f0*/  IMAD.U32 R4, RZ, RZ, UR6 ;  /* 0x00000006ff047e24 */ /* 0x000fe2000f8e00ff */
[----:B------:R-:W-:Y:S01]  /*17700*/  MOV R8, 0x70 ;  /* 0x0000007000087802 */ /* 0x000fe20000000f00 */
[----:B------:R-:W0:Y:S01]  /*17710*/  LDC.64 R2, c[0x4][R2] ;  /* 0x0100000002027b82 */ /* 0x000e220000000a00 */
[----:B------:R-:W-:Y:S02]  /*17720*/  IMAD.U32 R5, RZ, RZ, UR7 ;  /* 0x00000007ff057e24 */ /* 0x000fe4000f8e00ff */
[----:B------:R-:W-:Y:S02]  /*17730*/  IMAD.U32 R6, RZ, RZ, UR8 ;  /* 0x00000008ff067e24 */ /* 0x000fe4000f8e00ff */
[----:B------:R-:W-:-:S02]  /*17740*/  IMAD.U32 R7, RZ, RZ, UR9 ;  /* 0x00000009ff077e24 */ /* 0x000fc4000f8e00ff */
[----:B------:R-:W-:Y:S02]  /*17750*/  IMAD.U32 R10, RZ, RZ, UR4 ;  /* 0x00000004ff0a7e24 */ /* 0x000fe4000f8e00ff */
[----:B------:R-:W-:Y:S02]  /*17760*/  IMAD.U32 R11, RZ, RZ, UR5 ;  /* 0x00000005ff0b7e24 */ /* 0x000fe4000f8e00ff */
[----:B------:R-:W-:Y:S02]  /*17770*/  IMAD.MOV.U32 R12, RZ, RZ, 0x1 ;  /* 0x00000001ff0c7424 */ /* 0x000fe400078e00ff */
[----:B------:R-:W-:-:S07]  /*17780*/  IMAD.MOV.U32 R13, RZ, RZ, RZ ;  /* 0x000000ffff0d7224 */ /* 0x000fce00078e00ff */
[----:B------:R-:W-:-:S07]  /*17790*/  LEPC R20, `(.L_x_544) ;  /* 0x000000001014794e */ /* 0x000fce0000000000 */
[----:B01----:R-:W-:Y:S05]  /*177a0*/  CALL.ABS.NOINC R2 ;  /* 0x0000000002007343 */ /* 0x003fea0003c00000 */
.L_x_544:
[----:B------:R-:W-:Y:S05]  /*177b0*/  BSYNC B6 ;  /* 0x0000000000067941 */ /* 0x000fea0003800000 */
.L_x_543:
[----:B------:R-:W2:Y:S01]  /*177c0*/  LDL.LU R2, [R1+0x28] ;  /* 0x0000280001027983 */ /* 0x000ea20000300800 */
[----:B------:R-:W-:Y:S01]  /*177d0*/  VIADD R0, R17, 0x9000 ;  /* 0x0000900011007836 */ /* 0x000fe20000000000 */
[----:B------:R-:W-:Y:S04]  /*177e0*/  BSSY B6, `(.L_x_545) ;  /* 0x0000016000067945 */ /* 0x000fe80003800000 */
[----:B------:R-:W-:Y:S02]  /*177f0*/  LOP3.LUT P0, RZ, R0, 0x9f, RZ, 0xc0, !PT ;  /* 0x0000009f00ff7812 */ /* 0x000fe4000780c0ff */
[----:B--2---:R-:W-:-:S11]  /*17800*/  LOP3.LUT R2, R2, 0xfffffffe, RZ, 0xc0, !PT ;  /* 0xfffffffe02027812 */ /* 0x004fd600078ec0ff */
[----:B------:R-:W-:-:S05]  /*17810*/  @P0 LOP3.LUT R2, R2, 0x1, RZ, 0xfc, !PT ;  /* 0x0000000102020812 */ /* 0x000fca00078efcff */
[----:B------:R0:W-:Y:S01]  /*17820*/  STL [R1+0x28], R2 ;  /* 0x0000280201007387 */ /* 0x0001e20000100800 */
[----:B------:R-:W-:Y:S05]  /*17830*/  @!P0 BRA `(.L_x_546) ;  /* 0x0000000000408947 */ /* 0x000fea0003800000 */
[----:B0-----:R-:W-:Y:S01]  /*17840*/  MOV R2, 0x0 ;  /* 0x0000000000027802 */ /* 0x001fe20000000f00 */
        /* <DEDUP_REMOVED lines=15> */
.L_x_546:
[----:B------:R-:W-:Y:S05]  /*17940*/  BSYNC B6 ;  /* 0x0000000000067941 */ /* 0x000fea0003800000 */
.L_x_545:
[----:B------:R-:W-:Y:S01]  /*17950*/  VIADD R0, R17, 0x3000 ;  /* 0x0000300011007836 */ /* 0x000fe20000000000 */
[----:B------:R-:W-:Y:S04]  /*17960*/  BSSY B6, `(.L_x_547) ;  /* 0x0000013000067945 */ /* 0x000fe80003800000 */
[----:B------:R-:W-:-:S13]  /*17970*/  LOP3.LUT P0, RZ, R0, 0x3ff, RZ, 0xc0, !PT ;  /* 0x000003ff00ff7812 */ /* 0x000fda000780c0ff */
        /* <DEDUP_REMOVED lines=17> */
.L_x_548:
[----:B------:R-:W-:Y:S05]  /*17a90*/  BSYNC B6 ;  /* 0x0000000000067941 */ /* 0x000fea0003800000 */
.L_x_547:
[----:B0-----:R-:W2:Y:S01]  /*17aa0*/  LDL R2, [R1+0x28] ;  /* 0x0000280001027983 */ /* 0x001ea20000100800 */
[----:B------:R-:W-:Y:S01]  /*17ab0*/  BSSY B6, `(.L_x_549) ;  /* 0x0000013000067945 */ /* 0x000fe20003800000 */
[----:B--2---:R-:W-:-:S13]  /*17ac0*/  LOP3.LUT P6, RZ, R2, 0x1, RZ, 0xc0, !PT ;  /* 0x0000000102ff7812 */ /* 0x004fda00078cc0ff */
        /* <DEDUP_REMOVED lines=17> */
.L_x_550:
[----:B------:R-:W-:Y:S05]  /*17be0*/  BSYNC B6 ;  /* 0x0000000000067941 */ /* 0x000fea0003800000 */
.L_x_549:
[----:B------:R-:W2:Y:S01]  /*17bf0*/  LDL.LU R2, [R1+0x8] ;  /* 0x0000080001027983 */ /* 0x000ea20000300800 */
[----:B------:R-:W-:Y:S01]  /*17c00*/  ULDC.64 UR4, c[0x0][0x9f8] ;  /* 0x00027e0000047ab9 */ /* 0x000fe20000000a00 */
[----:B------:R-:W0:Y:S02]  /*17c10*/  LDC R8, c[0x0][0x430] ;  /* 0x00010c00ff087b82 */ /* 0x000e240000000800 */
[----:B------:R-:W3:Y:S04]  /*17c20*/  LDL.LU R4, [R1+0x20] ;  /* 0x0000200001047983 */ /* 0x000ee80000300800 */
[----:B------:R-:W4:Y:S02]  /*17c30*/  LDL R0, [R1+0x38] ;  /* 0x0000380001007983 */ /* 0x000f240000100800 */
[----:B------:R-:W1:Y:S02]  /*17c40*/  LDC R12, c[0x0][0x2f4] ;  /* 0x0000bd00ff0c7b82 */ /* 0x000e640000000800 */
[----:B------:R-:W4:Y:S01]  /*17c50*/  LDL R21, [R1+0x24] ;  /* 0x0000240001157983 */ /* 0x000f220000100800 */
[----:B------:R-:W-:-:S03]  /*17c60*/  ISETP.NE.U32.AND P0, PT, RZ, UR4, PT ;  /* 0x00000004ff007c0c */ /* 0x000fc6000bf05070 */
[----:B------:R-:W4:Y:S01]  /*17c70*/  LDL R6, [R1+0x4] ;  /* 0x0000040001067983 */ /* 0x000f220000100800 */
[----:B------:R-:W-:-:S03]  /*17c80*/  ISETP.NE.AND.EX P0, PT, RZ, UR5, PT, P0 ;  /* 0x00000005ff007c0c */ /* 0x000fc6000bf05300 */
[----:B------:R-:W4:Y:S04]  /*17c90*/  LDL.LU R10, [R1+0x28] ;  /* 0x00002800010a7983 */ /* 0x000f280000300800 */
[----:B------:R-:W4:Y:S01]  /*17ca0*/  LDL R14, [R1+0x54] ;  /* 0x00005400010e7983 */ /* 0x000f220000100800 */
[----:B------:R-:W1:Y:S05]  /*17cb0*/  S2R R20, SR_TID.X ;  /* 0x0000000000147919 */ /* 0x000e6a0000002100 */
[----:B--2---:R-:W-:-:S04]  /*17cc0*/  @P0 IADD3 R2, P1, R2, UR4, RZ ;  /* 0x0000000402020c10 */ /* 0x004fc8000ff3e0ff */
[----:B---3--:R-:W-:-:S05]  /*17cd0*/  @P0 IADD3.X R3, R4, UR5, RZ, P1, !PT ;  /* 0x0000000504030c10 */ /* 0x008fca0008ffe4ff */
[----:B------:R2:W3:Y:S01]  /*17ce0*/  @P0 LDG.E R26, desc[UR40][R2.64] ;  /* 0x00000028021a0981 */ /* 0x0004e2000c1e1900 */
[----:B------:R-:W2:Y:S01]  /*17cf0*/  S2R R4, SR_TID.X ;  /* 0x0000000000047919 */ /* 0x000ea20000002100 */
[----:B0-----:R-:W-:Y:S02]  /*17d00*/  ISETP.NE.AND P1, PT, R8, 0x1, PT ;  /* 0x000000010800780c */ /* 0x001fe40003f25270 */
[----:B-1----:R-:W-:Y:S02]  /*17d10*/  LOP3.LUT R20, R20, 0x7f, RZ, 0xc0, !PT ;  /* 0x0000007f14147812 */ /* 0x002fe400078ec0ff */
[----:B----4-:R-:W-:Y:S02]  /*17d20*/  LEA R0, R0, 0xffffff80, 0x7 ;  /* 0xffffff8000007811 */ /* 0x010fe400078e38ff */
[----:B------:R-:W-:-:S07]  /*17d30*/  SHF.R.U32.HI R20, RZ, 0x1, R20 ;  /* 0x00000001ff147819 */ /* 0x000fce0000011614 */
[----:B------:R-:W0:Y:S08]  /*17d40*/  @P1 LDC R5, c[0x0][0x434] ;  /* 0x00010d00ff051b82 */ /* 0x000e300000000800 */
[----:B------:R-:W1:Y:S01]  /*17d50*/  @P1 LDC R7, c[0x0][0x438] ;  /* 0x00010e00ff071b82 */ /* 0x000e620000000800 */
[----:B--2---:R-:W-:-:S05]  /*17d60*/  IMAD.SHL.U32 R4, R4, 0x40, RZ ;  /* 0x0000004004047824 */ /* 0x004fca00078e00ff */
[----:B------:R-:W-:-:S04]  /*17d70*/  LOP3.LUT R4, R4, 0x40, RZ, 0xc0, !PT ;  /* 0x0000004004047812 */ /* 0x000fc800078ec0ff */
[----:B------:R-:W-:-:S04]  /*17d80*/  LOP3.LUT R4, R0, R20, R4, 0xfe, !PT ;  /* 0x0000001400047212 */ /* 0x000fc800078efe04 */
[C---:B------:R-:W-:Y:S01]  /*17d90*/  ISETP.GE.AND P0, PT, R4.reuse, R21, PT ;  /* 0x000000150400720c */ /* 0x040fe20003f06270 */
[----:B------:R-:W-:-:S12]  /*17da0*/  IMAD.IADD R4, R4, 0x1, R6 ;  /* 0x0000000104047824 */ /* 0x000fd800078e0206 */
[----:B------:R-:W2:Y:S01]  /*17db0*/  @!P0 LDC.64 R2, c[0x0][0x428] ;  /* 0x00010a00ff028b82 */ /* 0x000ea20000000a00 */
[----:B0-----:R-:W-:-:S04]  /*17dc0*/  @P1 IMAD.HI.U32 R5, R4, R5, RZ ;  /* 0x0000000504051227 */ /* 0x001fc800078e00ff */
[----:B------:R-:W-:Y:S01]  /*17dd0*/  IMAD.MOV.U32 R6, RZ, RZ, R4 ;  /* 0x000000ffff067224 */ /* 0x000fe200078e0004 */
[----:B-1----:R-:W-:-:S05]  /*17de0*/  @P1 SHF.R.U32.HI R6, RZ, R7, R5 ;  /* 0x00000007ff061219 */ /* 0x002fca0000011605 */
[--C-:B------:R-:W-:Y:S01]  /*17df0*/  IMAD.MOV R5, RZ, RZ, -R6.reuse ;  /* 0x000000ffff057224 */ /* 0x100fe200078e0a06 */
[----:B------:R-:W-:-:S03]  /*17e00*/  @!P0 SHF.R.S32.HI R7, RZ, 0x1f, R6 ;  /* 0x0000001fff078819 */ /* 0x000fc60000011406 */
[----:B------:R-:W-:Y:S01]  /*17e10*/  IMAD R5, R8, R5, R4 ;  /* 0x0000000508057224 */ /* 0x000fe200078e0204 */
[C---:B------:R-:W-:Y:S02]  /*17e20*/  ISETP.GE.AND P3, PT, R29.reuse, R12, PT ;  /* 0x0000000c1d00720c */ /* 0x040fe40003f66270 */
[----:B------:R-:W-:Y:S02]  /*17e30*/  LOP3.LUT R13, R29, 0x20, RZ, 0xfc, !PT ;  /* 0x000000201d0d7812 */ /* 0x000fe400078efcff */
[----:B------:R-:W-:Y:S02]  /*17e40*/  LOP3.LUT R10, R10, 0xfffffff7, RZ, 0xc0, !PT ;  /* 0xfffffff70a0a7812 */ /* 0x000fe400078ec0ff */
[----:B------:R-:W-:-:S07]  /*17e50*/  ISETP.NE.AND P2, PT, R14, 0x3, PT ;  /* 0x000000030e00780c */ /* 0x000fce0003f45270 */
[----:B------:R-:W-:-:S04]  /*17e60*/  @P3 LOP3.LUT R10, R10, 0x8, RZ, 0xfc, !PT ;  /* 0x000000080a0a3812 */ /* 0x000fc800078efcff */
[----:B------:R-:W-:Y:S02]  /*17e70*/  LOP3.LUT R10, R10, 0xfffffffe, RZ, 0xc0, !PT ;  /* 0xfffffffe0a0a7812 */ /* 0x000fe400078ec0ff */
[----:B------:R-:W-:Y:S02]  /*17e80*/  LOP3.LUT R11, R29, 0x40, RZ, 0xfc, !PT ;  /* 0x000000401d0b7812 */ /* 0x000fe400078efcff */
[----:B------:R-:W-:Y:S01]  /*17e90*/  LOP3.LUT R10, R10, 0xfffffffb, RZ, 0xc0, !PT ;  /* 0xfffffffb0a0a7812 */ /* 0x000fe200078ec0ff */
[----:B------:R-:W-:Y:S01]  /*17ea0*/  UMOV UR4, 0xffffffff ;  /* 0xffffffff00047882 */ /* 0x000fe20000000000 */
[----:B---3--:R-:W-:Y:S01]  /*17eb0*/  SHF.R.S32.HI R9, RZ, 0x1f, R26 ;  /* 0x0000001fff097819 */ /* 0x008fe2000001141a */
[----:B--2---:R-:W-:-:S04]  /*17ec0*/  @!P0 IMAD.WIDE.U32 R6, R26, R2, R6 ;  /* 0x000000021a068225 */ /* 0x004fc800078e0006 */
[----:B------:R-:W-:-:S04]  /*17ed0*/  @!P0 IMAD R4, R9, R2, RZ ;  /* 0x0000000209048224 */ /* 0x000fc800078e02ff */
[----:B------:R-:W-:Y:S02]  /*17ee0*/  @!P0 IMAD R4, R26, R3, R4 ;  /* 0x000000031a048224 */ /* 0x000fe400078e0204 */
[----:B------:R-:W0:Y:S01]  /*17ef0*/  @!P0 LDC.64 R2, c[0x0][0x418] ;  /* 0x00010600ff028b82 */ /* 0x000e220000000a00 */
[----:B------:R1:W-:Y:S01]  /*17f00*/  STL [R1+0x8], R9 ;  /* 0x0000080901007387 */ /* 0x0003e20000100800 */
[----:B0-----:R-:W-:Y:S01]  /*17f10*/  @!P0 LEA R8, P1, R6, R2, 0x2 ;  /* 0x0000000206088211 */ /* 0x001fe200078210ff */
[----:B------:R-:W-:-:S05]  /*17f20*/  @!P0 IMAD.IADD R2, R7, 0x1, R4 ;  /* 0x0000000107028824 */ /* 0x000fca00078e0204 */
[----:B-1----:R-:W-:Y:S02]  /*17f30*/  @!P0 LEA.HI.X R9, R6, R3, R2, 0x2, P1 ;  /* 0x0000000306098211 */ /* 0x002fe400008f1402 */
[----:B------:R-:W-:Y:S01]  /*17f40*/  ISETP.GE.AND P1, PT, R13, R12, PT ;  /* 0x0000000c0d00720c */ /* 0x000fe20003f26270 */
[----:B------:R-:W-:-:S06]  /*17f50*/  IMAD.MOV.U32 R3, RZ, RZ, RZ ;  /* 0x000000ffff037224 */ /* 0x000fcc00078e00ff */
[----:B------:R0:W5:Y:S01]  /*17f60*/  @!P0 LDG.E R3, desc[UR40][R8.64] ;  /* 0x0000002808038981 */ /* 0x000162000c1e1900 */
[----:B------:R-:W-:-:S05]  /*17f70*/  ISETP.GE.AND P0, PT, R11, R12, PT ;  /* 0x0000000c0b00720c */ /* 0x000fca0003f06270 */
[----:B------:R-:W-:-:S04]  /*17f80*/  @P1 LOP3.LUT R10, R10, 0x4, RZ, 0xfc, !PT ;  /* 0x000000040a0a1812 */ /* 0x000fc800078efcff */
[----:B------:R-:W-:-:S04]  /*17f90*/  @P2 LOP3.LUT R10, R10, 0x1, RZ, 0xfc, !PT ;  /* 0x000000010a0a2812 */ /* 0x000fc800078efcff */
[----:B------:R-:W-:-:S04]  /*17fa0*/  LOP3.LUT R10, R10, 0xfffffffd, RZ, 0xc0, !PT ;  /* 0xfffffffd0a0a7812 */ /* 0x000fc800078ec0ff */
[----:B------:R-:W-:-:S05]  /*17fb0*/  @P0 LOP3.LUT R10, R10, 0x2, RZ, 0xfc, !PT ;  /* 0x000000020a0a0812 */ /* 0x000fca00078efcff */
[----:B------:R0:W-:Y:S01]  /*17fc0*/  STL [R1+0x28], R10 ;  /* 0x0000280a01007387 */ /* 0x0001e20000100800 */
[----:B------:R-:W-:Y:S05]  /*17fd0*/  BRA.DIV UR4, `(.L_x_551) ;  /* 0x0000004a04107947 */ /* 0x000fea000b800000 */
.L_x_671:
[----:B------:R-:W-:Y:S05]  /*17fe0*/  @!P2 BRA `(.L_x_552) ;  /* 0x000000000004a947 */ /* 0x000fea0003800000 */
[----:B------:R-:W-:Y:S01]  /*17ff0*/  BPT.TRAP 0x1 ;  /* 0x000000040000795c */ /* 0x000fe20000300000 */
.L_x_552:
[----:B------:R-:W-:Y:S01]  /*18000*/  IMAD R4, R19, 0x8, R17 ;  /* 0x0000000813047824 */ /* 0x000fe200078e0211 */
[----:B------:R-:W-:Y:S01]  /*18010*/  SHF.L.U32 R2, R23, 0x1f, RZ ;  /* 0x0000001f17027819 */ /* 0x000fe200000006ff */
[----:B------:R-:W-:Y:S03]  /*18020*/  BSSY B0, `(.L_x_553) ;  /* 0x0000006000007945 */ /* 0x000fe60003800000 */
[----:B------:R1:W2:Y:S01]  /*18030*/  SYNCS.PHASECHK.TRANS64.TRYWAIT P0, [R4+URZ+0x19c80], R2 ;  /* 0x019c8002040075a7 */ /* 0x0002a2000800017f */
[----:B------:R1:W-:Y:S02]  /*18040*/  STL [R1+0x20], R2 ;  /* 0x0000200201007387 */ /* 0x0003e40000100800 */
[----:B-1----:R-:W-:Y:S02]  /*18050*/  IADD3 R2, -R20, R21, -R0 ;  /* 0x0000001514027210 */ /* 0x002fe40007ffe900 */
[----:B------:R-:W-:Y:S01]  /*18060*/  SHF.R.S32.HI R20, RZ, 0x1f, R5 ;  /* 0x0000001fff147819 */ /* 0x000fe20000011405 */
[----:B--2---:R-:W-:Y:S06]  /*18070*/  @!P0 BRA `(.L_x_554) ;  /* 0x00000048001c8947 */ /* 0x004fec0003800000 */
.L_x_672:
[----:B------:R-:W-:Y:S05]  /*18080*/  BSYNC B0 ;  /* 0x0000000000007941 */ /* 0x000fea0003800000 */
.L_x_553:
[----:B0-----:R-:W2:Y:S01]  /*18090*/  LDL R10, [R1+0x10] ;  /* 0x00001000010a7983 */ /* 0x001ea20000100800 */
[----:B------:R-:W-:Y:S01]  /*180a0*/  ULDC.64 UR4, c[0x0][0x328] ;  /* 0x0000ca0000047ab9 */ /* 0x000fe20000000a00 */
[----:B-----5:R-:W-:Y:S01]  /*180b0*/  SHF.R.S32.HI R21, RZ, 0x1f, R3 ;  /* 0x0000001fff157819 */ /* 0x020fe20000011403 */
[----:B-1----:R-:W-:Y:S01]  /*180c0*/  IMAD R0, R20, UR4, RZ ;  /* 0x0000000414007c24 */ /* 0x002fe2000f8e02ff */
[----:B------:R-:W-:Y:S01]  /*180d0*/  ULDC.64 UR6, c[0x0][0x318] ;  /* 0x0000c60000067ab9 */ /* 0x000fe20000000a00 */
[----:B------:R-:W-:Y:S01]  /*180e0*/  IMAD.WIDE.U32 R6, R5, UR4, RZ ;  /* 0x0000000405067c25 */ /* 0x000fe2000f8e00ff */
[----:B------:R-:W-:-:S03]  /*180f0*/  ISETP.GE.AND P1, PT, R2, 0x1, PT ;  /* 0x000000010200780c */ /* 0x000fc60003f26270 */
[----:B------:R-:W-:Y:S01]  /*18100*/  IMAD R0, R5, UR5, R0 ;  /* 0x0000000505007c24 */ /* 0x000fe2000f8e0200 */
[----:B------:R-:W-:-:S04]  /*18110*/  ULDC.64 UR4, c[0x0][0x338] ;  /* 0x0000ce0000047ab9 */ /* 0x000fc80000000a00 */
[----:B------:R-:W-:Y:S01]  /*18120*/  IADD3 R7, R7, R0, RZ ;  /* 0x0000000007077210 */ /* 0x000fe20007ffe0ff */
[----:B------:R-:W-:-:S04]  /*18130*/  IMAD R0, R21, UR4, RZ ;  /* 0x0000000415007c24 */ /* 0x000fc8000f8e02ff */
        /* <DEDUP_REMOVED lines=8> */
[----:B------:R-:W-:Y:S01]  /*181c0*/  IADD3.X R9, R9, UR7, RZ, P0, !PT ;  /* 0x0000000709097c10 */ /* 0x000fe200087fe4ff */
[----:B--2---:R-:W-:Y:S01]  /*181d0*/  IMAD R10, R19, 0x3000, R10 ;  /* 0x00003000130a7824 */ /* 0x004fe200078e020a */
[----:B------:R-:W-:Y:S07]  /*181e0*/  BRA.DIV UR4, `(.L_x_555) ;  /* 0x0000004604d87947 */ /* 0x000fee000b800000 */
[----:B------:R-:W0:Y:S01]  /*181f0*/  SHFL.IDX PT, R6, R8, RZ, 0x1e1f ;  /* 0x001e1fff08067589 */ /* 0x000e2200000e0000 */
[----:B------:R-:W1:Y:S01]  /*18200*/  LDC R12, c[0x0][0x2f4] ;  /* 0x0000bd00ff0c7b82 */ /* 0x000e620000000800 */
[C---:B------:R-:W-:Y:S02]  /*18210*/  LOP3.LUT R13, R29.reuse, 0x20, RZ, 0xfc, !PT ;  /* 0x000000201d0d7812 */ /* 0x040fe400078efcff */
[----:B------:R-:W2:Y:S01]  /*18220*/  SHFL.IDX PT, R0, R9, RZ, 0x1e1f ;  /* 0x001e1fff09007589 */ /* 0x000ea200000e0000 */
[----:B------:R-:W-:-:S03]  /*18230*/  LOP3.LUT R11, R29, 0x40, RZ, 0xfc, !PT ;  /* 0x000000401d0b7812 */ /* 0x000fc600078efcff */
[----:B------:R-:W3:Y:S01]  /*18240*/  SHFL.IDX PT, R9, R9, 0x1, 0x1e1f ;  /* 0x003e1f0009097f89 */ /* 0x000ee200000e0000 */
[C---:B0-----:R-:W-:Y:S02]  /*18250*/  IADD3 R6, P0, R29.reuse, R6, RZ ;  /* 0x000000061d067210 */ /* 0x041fe40007f1e0ff */
[-C--:B-1----:R-:W-:Y:S02]  /*18260*/  ISETP.GE.AND P4, PT, R29, R12.reuse, PT ;  /* 0x0000000c1d00720c */ /* 0x082fe40003f86270 */
[----:B------:R-:W-:Y:S01]  /*18270*/  ISETP.GE.AND P2, PT, R13, R12, PT ;  /* 0x0000000c0d00720c */ /* 0x000fe20003f46270 */
[----:B--2---:R-:W-:Y:S01]  /*18280*/  IMAD.X R7, RZ, RZ, R0, P0 ;  /* 0x000000ffff077224 */ /* 0x004fe200000e0600 */
[----:B------:R-:W-:Y:S01]  /*18290*/  ISETP.LT.OR P0, PT, R2, 0x1, P4 ;  /* 0x000000010200780c */ /* 0x000fe20002701670 */
[----:B------:R-:W-:-:S12]  /*182a0*/  IMAD.IADD R0, R17, 0x1, R10 ;  /* 0x0000000111007824 */ /* 0x000fd800078e020a */
        /* <DEDUP_REMOVED lines=8> */
.L_x_678:
        /* <DEDUP_REMOVED lines=13> */
.L_x_556:
[----:B------:R-:W-:Y:S02]  /*18400*/  PLOP3.LUT P2, PT, P2, P0, PT, 0xa2, 0x0 ;  /* 0x000000000000781c */ /* 0x000fe40001741472 */
[----:B------:R-:W-:-:S08]  /*18410*/  @P0 R2UR P2, UR4, R4 ;  /* 0x00000000040402ca */ /* 0x000fd00000040000 */
[----:B------:R-:W-:-:S05]  /*18420*/  @P0 PLOP3.LUT P0, PT, P2, PT, PT, 0x80, 0x0 ;  /* 0x000000000000081c */ /* 0x000fca000170f070 */
[----:B------:R-:W-:Y:S01]  /*18430*/  @!P2 SYNCS.ARRIVE.TRANS64.RED.A0T1 RZ, [UR4+0x19c70], RZ ;  /* 0x019c70ffffffa9a7 */ /* 0x000fe20008200404 */
[----:B------:R-:W-:Y:S07]  /*18440*/  @!P2 ARRIVES.LDGSTSBAR.64.TRANSCNT [UR4+0x19c70] ;  /* 0x019c7000ff00a9b0 */ /* 0x000fee0008000a84 */
[----:B------:R-:W-:Y:S05]  /*18450*/  @P0 BRA.U.ANY `(.L_x_556) ;  /* 0xfffffffd00e80947 */ /* 0x000fea000393ffff */
[----:B------:R-:W-:Y:S01]  /*18460*/  NOP ;  /* 0x0000000000007918 */ /* 0x000fe20000000000 */
[----:B------:R-:W2:Y:S02]  /*18470*/  LDL R2, [R1+0x54] ;  /* 0x0000540001027983 */ /* 0x000ea40000100800 */
[----:B--2---:R-:W-:-:S13]  /*18480*/  ISETP.NE.AND P4, PT, R2, 0x3, PT ;  /* 0x000000030200780c */ /* 0x004fda0003f85270 */
[----:B------:R-:W-:Y:S05]  /*18490*/  @!P4 BRA `(.L_x_557) ;  /* 0x000000000004c947 */ /* 0x000fea0003800000 */
[----:B------:R-:W-:Y:S01]  /*184a0*/  BPT.TRAP 0x1 ;  /* 0x000000040000795c */ /* 0x000fe20000300000 */
.L_x_557:
[----:B------:R2:W-:Y:S01]  /*184b0*/  SYNCS.ARRIVE.TRANS64.A1T0 RZ, [R4+URZ+0x19c70], RZ ;  /* 0x019c70ff04ff79a7 */ /* 0x0005e2000810003f */
[----:B------:R-:W-:Y:S05]  /*184c0*/  @!P4 BRA `(.L_x_558) ;  /* 0x000000000004c947 */ /* 0x000fea0003800000 */
[----:B------:R-:W-:Y:S01]  /*184d0*/  BPT.TRAP 0x1 ;  /* 0x000000040000795c */ /* 0x000fe20000300000 */
.L_x_558:
[----:B------:R-:W3:Y:S01]  /*184e0*/  LDL R2, [R1+0x20] ;  /* 0x0000200001027983 */ /* 0x000ee20000100800 */
[----:B------:R-:W-:Y:S01]  /*184f0*/  BSSY B0, `(.L_x_559) ;  /* 0x0000003000007945 */ /* 0x000fe20003800000 */
[----:B---3--:R-:W3:Y:S03]  /*18500*/  SYNCS.PHASECHK.TRANS64.TRYWAIT P0, [R4+URZ+0x19c40], R2 ;  /* 0x019c4002040075a7 */ /* 0x008ee6000800017f */
[----:B---3--:R-:W-:Y:S05]  /*18510*/  @!P0 BRA `(.L_x_560) ;  /* 0x0000004400e48947 */ /* 0x008fea0003800000 */
.L_x_679:
[----:B------:R-:W-:Y:S05]  /*18520*/  BSYNC B0 ;  /* 0x0000000000007941 */ /* 0x000fea0003800000 */
.L_x_559:
[----:B------:R-:W-:Y:S01]  /*18530*/  ULDC.64 UR4, c[0x0][0x300] ;  /* 0x0000c00000047ab9 */ /* 0x000fe20000000a00 */
[----:B0-----:R-:W0:Y:S01]  /*18540*/  LDC R8, c[0x0][0x2f4] ;  /* 0x0000bd00ff087b82 */ /* 0x001e220000000800 */
[----:B------:R-:W-:Y:S01]  /*18550*/  IMAD R20, R20, UR4, RZ ;  /* 0x0000000414147c24 */ /* 0x000fe2000f8e02ff */
[----:B------:R-:W-:Y:S01]  /*18560*/  ULDC.64 UR6, c[0x0][0x2e8] ;  /* 0x0000ba0000067ab9 */ /* 0x000fe20000000a00 */
[----:B-1----:R-:W-:Y:S01]  /*18570*/  IMAD.WIDE.U32 R6, R5, UR4, RZ ;  /* 0x0000000405067c25 */ /* 0x002fe2000f8e00ff */
[C---:B------:R-:W-:Y:S02]  /*18580*/  LOP3.LUT R10, R29.reuse, 0x40, RZ, 0xfc, !PT ;  /* 0x000000401d0a7812 */ /* 0x040fe400078efcff */
[----:B------:R-:W-:Y:S01]  /*18590*/  LOP3.LUT R9, R29, 0x20, RZ, 0xfc, !PT ;  /* 0x000000201d097812 */ /* 0x000fe200078efcff */
[----:B------:R-:W-:Y:S01]  /*185a0*/  IMAD R20, R5, UR5, R20 ;  /* 0x0000000505147c24 */ /* 0x000fe2000f8e0214 */
[----:B------:R-:W-:Y:S02]  /*185b0*/  ULDC.64 UR4, c[0x0][0x310] ;  /* 0x0000c40000047ab9 */ /* 0x000fe40000000a00 */
[----:B------:R-:W-:-:S02]  /*185c0*/  IMAD R21, R21, UR4, RZ ;  /* 0x0000000415157c24 */ /* 0x000fc4000f8e02ff */
[----:B------:R-:W-:Y:S02]  /*185d0*/  IMAD.IADD R7, R7, 0x1, R20 ;  /* 0x0000000107077824 */ /* 0x000fe400078e0214 */
[----:B------:R-:W-:-:S04]  /*185e0*/  IMAD.WIDE.U32 R6, R3, UR4, R6 ;  /* 0x0000000403067c25 */ /* 0x000fc8000f8e0006 */
[----:B------:R-:W-:Y:S01]  /*185f0*/  IMAD R3, R3, UR5, R21 ;  /* 0x0000000503037c24 */ /* 0x000fe2000f8e0215 */
[----:B------:R-:W-:Y:S01]  /*18600*/  ULDC.64 UR4, c[0x0][0x308] ;  /* 0x0000c20000047ab9 */ /* 0x000fe20000000a00 */
[----:B---3--:R-:W-:Y:S02]  /*18610*/  IMAD.MOV.U32 R2, RZ, RZ, R6 ;  /* 0x000000ffff027224 */ /* 0x008fe400078e0006 */
[----:B------:R-:W-:Y:S01]  /*18620*/  IMAD.IADD R3, R7, 0x1, R3 ;  /* 0x0000000107037824 */ /* 0x000fe200078e0203 */
[-C--:B0-----:R-:W-:Y:S02]  /*18630*/  ISETP.GE.AND P2, PT, R10, R8.reuse, PT ;  /* 0x000000080a00720c */ /* 0x081fe40003f46270 */
[-C--:B------:R-:W-:Y:S01]  /*18640*/  ISETP.GE.AND P4, PT, R9, R8.reuse, PT ;  /* 0x000000080900720c */ /* 0x080fe20003f86270 */
[----:B------:R-:W-:Y:S01]  /*18650*/  IMAD.WIDE.U32 R2, R16, UR4, R2 ;  /* 0x0000000410027c25 */ /* 0x000fe2000f8e0002 */
[----:B------:R-:W-:Y:S01]  /*18660*/  UMOV UR4, 0xffffffff ;  /* 0xffffffff00047882 */ /* 0x000fe20000000000 */
[----:B------:R-:W-:-:S02]  /*18670*/  ISETP.GE.AND P5, PT, R29, R8, PT ;  /* 0x000000081d00720c */ /* 0x000fc40003fa6270 */
[----:B------:R-:W-:Y:S01]  /*18680*/  IMAD R6, R16, UR5, R3 ;  /* 0x0000000510067c24 */ /* 0x000fe2000f8e0203 */
[----:B------:R-:W-:-:S04]  /*18690*/  IADD3 R5, P0, R2, UR6, RZ ;  /* 0x0000000602057c10 */ /* 0x000fc8000ff1e0ff */
[----:B------:R-:W-:Y:S01]  /*186a0*/  IADD3.X R6, R6, UR7, RZ, P0, !PT ;  /* 0x0000000706067c10 */ /* 0x000fe200087fe4ff */
[----:B------:R-:W-:Y:S08]  /*186b0*/  BRA.DIV UR4, `(.L_x_561) ;  /* 0x0000004604947947 */ /* 0x000ff0000b800000 */
[----:B------:R-:W0:Y:S04]  /*186c0*/  SHFL.IDX PT, R3, R5, RZ, 0x1e1f ;  /* 0x001e1fff05037589 */ /* 0x000e2800000e0000 */
[----:B------:R-:W1:Y:S04]  /*186d0*/  SHFL.IDX PT, R2, R6, RZ, 0x1e1f ;  /* 0x001e1fff06027589 */ /* 0x000e6800000e0000 */
[----:B------:R-:W3:Y:S04]  /*186e0*/  SHFL.IDX PT, R5, R5, 0x1, 0x1e1f ;  /* 0x003e1f0005057f89 */ /* 0x000ee800000e0000 */
[----:B------:R-:W4:Y:S01]  /*186f0*/  SHFL.IDX PT, R6, R6, 0x1, 0x1e1f ;  /* 0x003e1f0006067f89 */ /* 0x000f2200000e0000 */
[----:B0-----:R-:W-:-:S05]  /*18700*/  @P1 IADD3 R3, P0, R29, R3, RZ ;  /* 0x000000031d031210 */ /* 0x001fca0007f1e0ff */
[----:B-1----:R-:W-:-:S05]  /*18710*/  @P1 IMAD.X R2, RZ, RZ, R2, P0 ;  /* 0x000000ffff021224 */ /* 0x002fca00000e0602 */
[----:B------:R-:W-:-:S04]  /*18720*/  @P1 LOP3.LUT R3, R3, R2, RZ, 0x3c, !PT ;  /* 0x0000000203031212 */ /* 0x000fc800078e3cff */
[----:B------:R-:W-:-:S04]  /*18730*/  @P1 LOP3.LUT R2, R3, R2, RZ, 0x3c, !PT ;  /* 0x0000000203021212 */ /* 0x000fc800078e3cff */
[----:B------:R-:W-:-:S05]  /*18740*/  @P1 LOP3.LUT R3, R3, R2, RZ, 0x3c, !PT ;  /* 0x0000000203031212 */ /* 0x000fca00078e3cff */
[----:B------:R0:W-:Y:S04]  /*18750*/  @P1 LDGSTS.E.BYPASS.LTC128B.128 [R0+0x13800], desc[UR40][R2.64], !P5 ;  /* 0x1380000002001fae */ /* 0x0001e8000e901d68 */
[----:B------:R0:W-:Y:S04]  /*18760*/  @P1 LDGSTS.E.BYPASS.LTC128B.128 [R0+0x14800], desc[UR40][R2.64+0x20], !P4 ;  /* 0x1480002002001fae */ /* 0x0001e8000e101d68 */
[----:B---34-:R0:W-:Y:S02]  /*18770*/  @P1 LDGSTS.E.BYPASS.LTC128B.128 [R0+0x15800], desc[UR40][R2.64+0x40], !P2 ;  /* 0x1580004002001fae */ /* 0x0181e4000d101d68 */
.L_x_685:
[----:B01----:R-:W-:-:S04]  /*18780*/  @P3 IADD3 R2, P0, R29, R5, RZ ;  /* 0x000000051d023210 */ /* 0x003fc80007f1e0ff */
[----:B------:R-:W-:Y:S02]  /*18790*/  @P3 IADD3.X R3, RZ, R6, RZ, P0, !PT ;  /* 0x00000006ff033210 */ /* 0x000fe400007fe4ff */
[----:B------:R-:W-:-:S03]  /*187a0*/  PLOP3.LUT P0, PT, PT, PT, PT, 0x80, 0x0 ;  /* 0x000000000000781c */ /* 0x000fc60003f0f070 */
[----:B------:R-:W-:Y:S01]  /*187b0*/  @!PT LDS RZ, [RZ] ;  /* 0x00000000fffff984 */ /* 0x000fe20000000800 */
[----:B------:R-:W-:Y:S01]  /*187c0*/  @!PT LDS RZ, [RZ] ;  /* 0x00000000fffff984 */ /* 0x000fe20000000800 */
[----:B------:R-:W-:Y:S01]  /*187d0*/  @!PT LDS RZ, [RZ] ;  /* 0x00000000fffff984 */ /* 0x000fe20000000800 */
[----:B------:R0:W-:Y:S04]  /*187e0*/  @P3 LDGSTS.E.BYPASS.LTC128B.128 [R0+0x14000], desc[UR40][R2.64], !P5 ;  /* 0x1400000002003fae */ /* 0x0001e8000e901d68 */
[----:B------:R0:W-:Y:S04]  /*187f0*/  @P3 LDGSTS.E.BYPASS.LTC128B.128 [R0+0x15000], desc[UR40][R2.64+0x20], !P4 ;  /* 0x1500002002003fae */ /* 0x0001e8000e101d68 */
[----:B------:R0:W-:Y:S01]  /*18800*/  @P3 LDGSTS.E.BYPASS.LTC128B.128 [R0+0x16000], desc[UR40][R2.64+0x40], !P2 ;  /* 0x1600004002003fae */ /* 0x0001e2000d101d68 */
[----:B------:R-:W-:Y:S01]  /*18810*/  NOP ;  /* 0x0000000000007918 */ /* 0x000fe20000000000 */
.L_x_562:
[----:B------:R-:W-:Y:S02]  /*18820*/  PLOP3.LUT P1, PT, P1, P0, PT, 0xa2, 0x0 ;  /* 0x000000000000781c */ /* 0x000fe40000f21472 */
[----:B------:R-:W-:-:S08]  /*18830*/  @P0 R2UR P1, UR4, R4 ;  /* 0x00000000040402ca */ /* 0x000fd00000020000 */
[----:B------:R-:W-:-:S05]  /*18840*/  @P0 PLOP3.LUT P0, PT, P1, PT, PT, 0x80, 0x0 ;  /* 0x000000000000081c */ /* 0x000fca0000f0f070 */
[----:B------:R-:W-:Y:S01]  /*18850*/  @!P1 SYNCS.ARRIVE.TRANS64.RED.A0T1 RZ, [UR4+0x19c30], RZ ;  /* 0x019c30ffffff99a7 */ /* 0x000fe20008200404 */
[----:B------:R-:W-:Y:S07]  /*18860*/  @!P1 ARRIVES.LDGSTSBAR.64.TRANSCNT [UR4+0x19c30] ;  /* 0x019c3000ff0099b0 */ /* 0x000fee0008000a84 */
[----:B------:R-:W-:Y:S05]  /*18870*/  @P0 BRA.U.ANY `(.L_x_562) ;  /* 0xfffffffd00e80947 */ /* 0x000fea000393ffff */
[----:B------:R-:W-:Y:S01]  /*18880*/  NOP ;  /* 0x0000000000007918 */ /* 0x000fe20000000000 */
[----:B0-----:R-:W3:Y:S02]  /*18890*/  LDL R0, [R1+0x54] ;  /* 0x0000540001007983 */ /* 0x001ee40000100800 */
[----:B---3--:R-:W-:-:S13]  /*188a0*/  ISETP.NE.AND P2, PT, R0, 0x3, PT ;  /* 0x000000030000780c */ /* 0x008fda0003f45270 */
[----:B------:R-:W-:Y:S05]  /*188b0*/  @!P2 BRA `(.L_x_563) ;  /* 0x000000000004a947 */ /* 0x000fea0003800000 */
[----:B------:R-:W-:Y:S01]  /*188c0*/  BPT.TRAP 0x1 ;  /* 0x000000040000795c */ /* 0x000fe20000300000 */
.L_x_563:
[----:B------:R0:W5:Y:S01]  /*188d0*/  LDL.LU R5, [R1+0x34] ;  /* 0x0000340001057983 */ /* 0x0001620000300800 */
[----:B------:R0:W-:Y:S03]  /*188e0*/  SYNCS.ARRIVE.TRANS64.A1T0 RZ, [R4+URZ+0x19c30], RZ ;  /* 0x019c30ff04ff79a7 */ /* 0x0001e6000810003f */
[----:B------:R0:W5:Y:S02]  /*188f0*/  LDL.LU R3, [R1+0x40] ;  /* 0x0000400001037983 */ /* 0x0001640000300800 */
[----:B------:R-:W-:Y:S05]  /*18900*/  WARPSYNC.ALL ;  /* 0x0000000000007948 */ /* 0x000fea0003800000 */
[----:B------:R-:W-:Y:S01]  /*18910*/  ULDC.64 UR4, c[0x0][0x298] ;  /* 0x0000a60000047ab9 */ /* 0x000fe20000000a00 */
[----:B------:R-:W-:Y:S01]  /*18920*/  ULDC.64 UR6, c[0x0][0xa00] ;  /* 0x0002800000067ab9 */ /* 0x000fe20000000a00 */
[----:B------:R-:W-:Y:S01]  /*18930*/  VIADD R0, R17, 0xf000 ;  /* 0x0000f00011007836 */ /* 0x000fe20000000000 */
[----:B------:R-:W-:Y:S01]  /*18940*/  BAR.SYNC.DEFER_BLOCKING 0x8, 0x200 ;  /* 0x0208000000007b1d */ /* 0x000fe20000010000 */
[----:B------:R-:W-:-:S03]  /*18950*/  ISETP.NE.U32.AND P0, PT, RZ, UR6, PT ;  /* 0x00000006ff007c0c */ /* 0x000fc6000bf05070 */
[----:B------:R-:W-:Y:S02]  /*18960*/  LOP3.LUT P1, RZ, R0, 0x9f, RZ, 0xc0, !PT ;  /* 0x0000009f00ff7812 */ /* 0x000fe4000782c0ff */
[----:B------:R-:W-:Y:S01]  /*18970*/  ISETP.NE.AND.EX P0, PT, RZ, UR7, PT, P0 ;  /* 0x00000007ff007c0c */ /* 0x000fe2000bf05300 */
[----:B------:R-:W-:Y:S03]  /*18980*/  BSSY B6, `(.L_x_564) ;  /* 0x000001c000067945 */ /* 0x000fe60003800000 */
[----:B------:R-:W-:Y:S02]  /*18990*/  SEL R18, R18, RZ, !P0 ;  /* 0x000000ff12127207 */ /* 0x000fe40004000000 */
[----:B-----5:R-:W-:-:S05]  /*189a0*/  SHF.R.S32.HI R2, RZ, 0x1f, R5 ;  /* 0x0000001fff027819 */ /* 0x020fca0000011405 */
[----:B------:R-:W-:-:S04]  /*189b0*/  IMAD R2, R2, UR4, RZ ;  /* 0x0000000402027c24 */ /* 0x000fc8000f8e02ff */
[----:B------:R-:W-:Y:S01]  /*189c0*/  IMAD R0, R5, UR5, R2 ;  /* 0x0000000505007c24 */ /* 0x000fe2000f8e0202 */
[----:B------:R-:W-:Y:S01]  /*189d0*/  SEL R2, R3, RZ, !P0 ;  /* 0x000000ff03027207 */ /* 0x000fe20004000000 */
[----:B0-2---:R-:W-:-:S04]  /*189e0*/  IMAD.WIDE.U32 R4, R5, UR4, RZ ;  /* 0x0000000405047c25 */ /* 0x005fc8000f8e00ff */
[----:B------:R-:W-:Y:S01]  /*189f0*/  IMAD.IADD R0, R5, 0x1, R0 ;  /* 0x0000000105007824 */ /* 0x000fe200078e0200 */
[----:B------:R0:W-:Y:S04]  /*18a00*/  STL.64 [R1+0x20], R4 ;  /* 0x0000200401007387 */ /* 0x0001e80000100a00 */
[----:B------:R0:W-:Y:S04]  /*18a10*/  STL [R1+0x40], R2 ;  /* 0x0000400201007387 */ /* 0x0001e80000100800 */
        /* <DEDUP_REMOVED lines=17> */
[----:B0-----:R-:W-:Y:S05]  /*18b30*/  CALL.ABS.NOINC R2 ;  /* 0x0000000002007343 */ /* 0x001fea0003c00000 */
.L_x_565:
[----:B------:R-:W-:Y:S05]  /*18b40*/  BSYNC B6 ;  /* 0x0000000000067941 */ /* 0x000fea0003800000 */
.L_x_564:
[----:B0-----:R-:W2:Y:S01]  /*18b50*/  LDL.LU R2, [R1+0x34] ;  /* 0x0000340001027983 */ /* 0x001ea20000300800 */
[----:B------:R-:W-:Y:S01]  /*18b60*/  ULDC.64 UR4, c[0x0][0x2d8] ;  /* 0x0000b60000047ab9 */ /* 0x000fe20000000a00 */
[----:B------:R-:W-:Y:S01]  /*18b70*/  ULDC.64 UR6, c[0x0][0x2e0] ;  /* 0x0000b80000067ab9 */ /* 0x000fe20000000a00 */
[----:B------:R-:W0:Y:S01]  /*18b80*/  LDC R9, c[0x0][0x448] ;  /* 0x00011200ff097b82 */ /* 0x000e220000000800 */
[----:B------:R-:W3:Y:S01]  /*18b90*/  LDL.LU.64 R20, [R1+0x20] ;  /* 0x0000200001147983 */ /* 0x000ee20000300a00 */
[----:B------:R-:W-:-:S03]  /*18ba0*/  ULDC.64 UR8, c[0x0][0x280] ;  /* 0x0000a00000087ab9 */ /* 0x000fc60000000a00 */
[----:B------:R-:W4:Y:S04]  /*18bb0*/  LDL.LU R0, [R1+0x40] ;  /* 0x0000400001007983 */ /* 0x000f280000300800 */
[----:B------:R1:W5:Y:S01]  /*18bc0*/  LDL R10, [R1+0x30] ;  /* 0x00003000010a7983 */ /* 0x0003620000100800 */
[----:B0-----:R-:W-:-:S13]  /*18bd0*/  ISETP.NE.AND P0, PT, R9, 0x1, PT ;  /* 0x000000010900780c */ /* 0x001fda0003f05270 */
[----:B------:R-:W0:Y:S08]  /*18be0*/  @P0 LDC R5, c[0x0][0x44c] ;  /* 0x00011300ff050b82 */ /* 0x000e300000000800 */
[----:B------:R-:W1:Y:S08]  /*18bf0*/  @P0 LDC R6, c[0x0][0x450] ;  /* 0x00011400ff060b82 */ /* 0x000e700000000800 */
[----:B------:R-:W1:Y:S01]  /*18c00*/  @P0 LDC R8, c[0x0][0x450] ;  /* 0x00011400ff080b82 */ /* 0x000e620000000800 */
[----:B--2---:R-:W-:-:S02]  /*18c10*/  IMAD.MOV.U32 R3, RZ, RZ, R2 ;  /* 0x000000ffff037224 */ /* 0x004fc400078e0002 */
[----:B---3--:R-:W-:Y:S01]  /*18c20*/  IMAD.MOV.U32 R2, RZ, RZ, R20 ;  /* 0x000000ffff027224 */ /* 0x008fe200078e0014 */
[----:B------:R-:W2:Y:S03]  /*18c30*/  S2R R21, SR_TID.X ;  /* 0x0000000000157919 */ /* 0x000ea60000002100 */
[C---:B------:R-:W-:Y:S01]  /*18c40*/  IMAD.WIDE.U32 R2, R16.reuse, UR4, R2 ;  /* 0x0000000410027c25 */ /* 0x040fe2000f8e0002 */
[----:B------:R-:W3:Y:S03]  /*18c50*/  S2R R20, SR_TID.X ;  /* 0x0000000000147919 */ /* 0x000ee60000002100 */
[----:B------:R-:W-:Y:S01]  /*18c60*/  IMAD R3, R16, UR5, R3 ;  /* 0x0000000510037c24 */ /* 0x000fe2000f8e0203 */
[----:B------:R-:W-:Y:S01]  /*18c70*/  ULDC.64 UR4, c[0x0][0x2d0] ;  /* 0x0000b40000047ab9 */ /* 0x000fe20000000a00 */
[----:B----4-:R-:W-:-:S02]  /*18c80*/  IMAD R0, R0, UR6, RZ ;  /* 0x0000000600007c24 */ /* 0x010fc4000f8e02ff */
[----:B------:R-:W-:-:S04]  /*18c90*/  IMAD.WIDE.U32 R2, R18, UR6, R2 ;  /* 0x0000000612027c25 */ /* 0x000fc8000f8e0002 */
[----:B------:R-:W-:Y:S01]  /*18ca0*/  IMAD R0, R18, UR7, R0 ;  /* 0x0000000712007c24 */ /* 0x000fe2000f8e0200 */
[----:B------:R-:W-:-:S03]  /*18cb0*/  ULDC.64 UR6, c[0x0][0x2c8] ;  /* 0x0000b20000067ab9 */ /* 0x000fc60000000a00 */
[----:B------:R-:W-:Y:S02]  /*18cc0*/  IMAD.IADD R3, R3, 0x1, R0 ;  /* 0x0000000103037824 */ /* 0x000fe400078e0200 */
[----:B--2---:R-:W-:Y:S01]  /*18cd0*/  IMAD.SHL.U32 R21, R21, 0x40, RZ ;  /* 0x0000004015157824 */ /* 0x004fe200078e00ff */
[----:B---3--:R-:W-:-:S04]  /*18ce0*/  LOP3.LUT R20, R20, 0x7f, RZ, 0xc0, !PT ;  /* 0x0000007f14147812 */ /* 0x008fc800078ec0ff */
[----:B------:R-:W-:Y:S02]  /*18cf0*/  LOP3.LUT R21, R21, 0x40, RZ, 0xc0, !PT ;  /* 0x0000004015157812 */ /* 0x000fe400078ec0ff */
[----:B------:R-:W-:-:S04]  /*18d00*/  SHF.R.U32.HI R20, RZ, 0x1, R20 ;  /* 0x00000001ff147819 */ /* 0x000fc80000011614 */
[----:B------:R-:W-:-:S05]  /*18d10*/  LOP3.LUT R20, R20, R21, RZ, 0xfc, !PT ;  /* 0x0000001514147212 */ /* 0x000fca00078efcff */
[----:B------:R-:W-:Y:S02]  /*18d20*/  IMAD R0, R25, 0xc0, R20 ;  /* 0x000000c019007824 */ /* 0x000fe400078e0214 */
[----:B------:R2:W5:Y:S02]  /*18d30*/  LDL R20, [R1+0x48] ;  /* 0x0000480001147983 */ /* 0x0005640000100800 */
[----:B0-----:R-:W-:-:S04]  /*18d40*/  @P0 IMAD.HI.U32 R5, R0, R5, RZ ;  /* 0x0000000500050227 */ /* 0x001fc800078e00ff */
[----:B------:R-:W-:Y:S01]  /*18d50*/  IMAD.MOV.U32 R4, RZ, RZ, R0 ;  /* 0x000000ffff047224 */ /* 0x000fe200078e0000 */
[----:B-1----:R-:W-:-:S04]  /*18d60*/  @P0 SHF.R.U32.HI R4, RZ, R6, R5 ;  /* 0x00000006ff040219 */ /* 0x002fc80000011605 */
[--C-:B------:R-:W-:Y:S01]  /*18d70*/  SHF.R.S32.HI R5, RZ, 0x1f, R4.reuse ;  /* 0x0000001fff057819 */ /* 0x100fe20000011404 */
[----:B------:R-:W-:-:S04]  /*18d80*/  IMAD.MOV R7, RZ, RZ, -R4 ;  /* 0x000000ffff077224 */ /* 0x000fc800078e0a04 */
[----:B------:R-:W-:-:S04]  /*18d90*/  IMAD R5, R5, UR4, RZ ;  /* 0x0000000405057c24 */ /* 0x000fc8000f8e02ff */
[C---:B------:R-:W-:Y:S02]  /*18da0*/  IMAD R6, R4.reuse, UR5, R5 ;  /* 0x0000000504067c24 */ /* 0x040fe4000f8e0205 */
[----:B------:R-:W-:-:S05]  /*18db0*/  IMAD.WIDE.U32 R4, R4, UR4, R2 ;  /* 0x0000000404047c25 */ /* 0x000fca000f8e0002 */
[----:B------:R-:W-:Y:S01]  /*18dc0*/  IADD3 R5, R5, R6, RZ ;  /* 0x0000000605057210 */ /* 0x000fe20007ffe0ff */
[----:B------:R-:W-:-:S05]  /*18dd0*/  IMAD R6, R9, R7, R0 ;  /* 0x0000000709067224 */ /* 0x000fca00078e0200 */
[----:B------:R-:W-:Y:S01]  /*18de0*/  SHF.R.S32.HI R7, RZ, 0x1f, R6 ;  /* 0x0000001fff077819 */ /* 0x000fe20000011406 */
[----:B------:R-:W-:-:S04]  /*18df0*/  IMAD.WIDE.U32 R4, R6, UR6, R4 ;  /* 0x0000000606047c25 */ /* 0x000fc8000f8e0004 */
[----:B------:R-:W-:-:S04]  /*18e00*/  IMAD R7, R7, UR6, RZ ;  /* 0x0000000607077c24 */ /* 0x000fc8000f8e02ff */
[----:B------:R-:W-:Y:S01]  /*18e10*/  IMAD R7, R6, UR7, R7 ;  /* 0x0000000706077c24 */ /* 0x000fe2000f8e0207 */
[----:B------:R-:W-:-:S04]  /*18e20*/  IADD3 R6, P1, R4, UR8, RZ ;  /* 0x0000000804067c10 */ /* 0x000fc8000ff3e0ff */
[----:B------:R-:W-:Y:S02]  /*18e30*/  IADD3.X R4, R5, UR9, R7, P1, !PT ;  /* 0x0000000905047c10 */ /* 0x000fe40008ffe407 */
[----:B------:R-:W0:Y:S01]  /*18e40*/  @P0 LDC R7, c[0x0][0x44c] ;  /* 0x00011300ff070b82 */ /* 0x000e220000000800 */
[----:B------:R-:W-:-:S04]  /*18e50*/  VIADD R0, R0, 0x80 ;  /* 0x0000008000007836 */ /* 0x000fc80000000000 */
[----:B------:R-:W-:Y:S01]  /*18e60*/  IMAD.MOV.U32 R5, RZ, RZ, R0 ;  /* 0x000000ffff057224 */ /* 0x000fe200078e0000 */
[----:B------:R-:W1:Y:S01]  /*18e70*/  S2R R21, SR_TID.X ;  /* 0x0000000000157919 */ /* 0x000e620000002100 */
[----:B0-----:R-:W-:-:S05]  /*18e80*/  @P0 IMAD.HI.U32 R7, R0, R7, RZ ;  /* 0x0000000700070227 */ /* 0x001fca00078e00ff */
[----:B------:R-:W-:-:S05]  /*18e90*/  @P0 SHF.R.U32.HI R5, RZ, R8, R7 ;  /* 0x00000008ff050219 */ /* 0x000fca0000011607 */
[----:B------:R-:W-:-:S04]  /*18ea0*/  IMAD.MOV R7, RZ, RZ, -R5 ;  /* 0x000000ffff077224 */ /* 0x000fc800078e0a05 */
[----:B------:R-:W-:Y:S01]  /*18eb0*/  IMAD R0, R9, R7, R0 ;  /* 0x0000000709007224 */ /* 0x000fe200078e0200 */
[----:B------:R-:W-:Y:S01]  /*18ec0*/  SHF.R.S32.HI R7, RZ, 0x1f, R5 ;  /* 0x0000001fff077819 */ /* 0x000fe20000011405 */
[----:B------:R-:W-:-:S04]  /*18ed0*/  IMAD.WIDE.U32 R2, R5, UR4, R2 ;  /* 0x0000000405027c25 */ /* 0x000fc8000f8e0002 */
[----:B------:R-:W-:Y:S01]  /*18ee0*/  IMAD R7, R7, UR4, RZ ;  /* 0x0000000407077c24 */ /* 0x000fe2000f8e02ff */
[----:B------:R-:W-:Y:S01]  /*18ef0*/  LOP3.LUT R12, R29, 0x20, RZ, 0xfc, !PT ;  /* 0x000000201d0c7812 */ /* 0x000fe200078efcff */
[----:B------:R-:W-:Y:S02]  /*18f00*/  ULDC UR4, c[0x0][0x2b8] ;  /* 0x0000ae0000047ab9 */ /* 0x000fe40000000800 */
[----:B------:R-:W-:Y:S01]  /*18f10*/  IMAD R7, R5, UR5, R7 ;  /* 0x0000000505077c24 */ /* 0x000fe2000f8e0207 */
[----:B------:R-:W-:-:S03]  /*18f20*/  SHF.R.S32.HI R5, RZ, 0x1f, R0 ;  /* 0x0000001fff057819 */ /* 0x000fc60000011400 */
[----:B------:R-:W-:Y:S02]  /*18f30*/  IMAD.IADD R3, R3, 0x1, R7 ;  /* 0x0000000103037824 */ /* 0x000fe400078e0207 */
[----:B------:R-:W-:Y:S02]  /*18f40*/  IMAD R5, R5, UR6, RZ ;  /* 0x0000000605057c24 */ /* 0x000fe4000f8e02ff */
[----:B------:R-:W-:Y:S01]  /*18f50*/  IMAD.WIDE.U32 R2, R0, UR6, R2 ;  /* 0x0000000600027c25 */ /* 0x000fe2000f8e0002 */
[----:B------:R-:W-:-:S03]  /*18f60*/  LOP3.LUT R11, R29, 0x40, RZ, 0xfc, !PT ;  /* 0x000000401d0b7812 */ /* 0x000fc600078efcff */
[----:B------:R-:W-:Y:S01]  /*18f70*/  IMAD R5, R0, UR7, R5 ;  /* 0x0000000700057c24 */ /* 0x000fe2000f8e0205 */
[----:B------:R-:W-:Y:S01]  /*18f80*/  IADD3 R7, P0, R2, UR8, RZ ;  /* 0x0000000802077c10 */ /* 0x000fe2000ff1e0ff */
[----:B------:R-:W-:Y:S01]  /*18f90*/  UMOV UR5, 0xffffffff ;  /* 0xffffffff00057882 */ /* 0x000fe20000000000 */
[----:B-1----:R-:W-:Y:S02]  /*18fa0*/  LOP3.LUT R21, R21, 0x7f, RZ, 0xc0, !PT ;  /* 0x0000007f15157812 */ /* 0x002fe400078ec0ff */
[----:B------:R-:W-:Y:S02]  /*18fb0*/  IADD3.X R5, R3, UR9, R5, P0, !PT ;  /* 0x0000000903057c10 */ /* 0x000fe400087fe405 */
[----:B------:R-:W-:Y:S02]  /*18fc0*/  ISETP.GE.AND P3, PT, R29, UR4, PT ;  /* 0x000000041d007c0c */ /* 0x000fe4000bf66270 */
[----:B------:R-:W-:Y:S02]  /*18fd0*/  ISETP.GE.AND P0, PT, R12, UR4, PT ;  /* 0x000000040c007c0c */ /* 0x000fe4000bf06270 */
[----:B------:R-:W-:-:S02]  /*18fe0*/  ISETP.GE.AND P1, PT, R11, UR4, PT ;  /* 0x000000040b007c0c */ /* 0x000fc4000bf26270 */
[----:B------:R-:W-:Y:S01]  /*18ff0*/  SHF.R.U32.HI R18, RZ, 0x1, R21 ;  /* 0x00000001ff127819 */ /* 0x000fe20000011615 */
[----:B--2---:R-:W-:Y:S10]  /*19000*/  BRA.DIV UR5, `(.L_x_566) ;  /* 0x0000003e05e47947 */ /* 0x004ff4000b800000 */
[----:B------:R-:W0:Y:S01]  /*19010*/  SHFL.IDX PT, R3, R6, RZ, 0x1e1f ;  /* 0x001e1fff06037589 */ /* 0x000e2200000e0000 */
[----:B-----5:R-:W-:Y:S02]  /*19020*/  IMAD R0, R20, R9, RZ ;  /* 0x0000000914007224 */ /* 0x020fe400078e02ff */
[----:B------:R-:W-:Y:S01]  /*19030*/  IMAD R25, R25, 0xc0, R18 ;  /* 0x000000c019197824 */ /* 0x000fe200078e0212 */
[----:B------:R-:W1:Y:S04]  /*19040*/  SHFL.IDX PT, R2, R4, RZ, 0x1e1f ;  /* 0x001e1fff04027589 */ /* 0x000e6800000e0000 */
[----:B------:R-:W-:Y:S01]  /*19050*/  ISETP.GE.AND P2, PT, R25, R0, PT ;  /* 0x000000001900720c */ /* 0x000fe20003f46270 */
[----:B------:R-:W2:Y:S04]  /*19060*/  SHFL.IDX PT, R6, R6, 0x1, 0x1e1f ;  /* 0x003e1f0006067f89 */ /* 0x000ea800000e0000 */
[----:B------:R-:W3:Y:S08]  /*19070*/  SHFL.IDX PT, R4, R4, 0x1, 0x1e1f ;  /* 0x003e1f0004047f89 */ /* 0x000ef000000e0000 */
[----:B0-----:R-:W-:-:S05]  /*19080*/  @!P2 IADD3 R3, P4, R29, R3, RZ ;  /* 0x000000031d03a210 */ /* 0x001fca0007f9e0ff */
[----:B-1----:R-:W-:-:S05]  /*19090*/  @!P2 IMAD.X R2, RZ, RZ, R2, P4 ;  /* 0x000000ffff02a224 */ /* 0x002fca00020e0602 */
[----:B------:R-:W-:-:S04]  /*190a0*/  @!P2 LOP3.LUT R3, R3, R2, RZ, 0x3c, !PT ;  /* 0x000000020303a212 */ /* 0x000fc800078e3cff */
[----:B------:R-:W-:-:S04]  /*190b0*/  @!P2 LOP3.LUT R2, R3, R2, RZ, 0x3c, !PT ;  /* 0x000000020302a212 */ /* 0x000fc800078e3cff */
[----:B------:R-:W-:-:S05]  /*190c0*/  @!P2 LOP3.LUT R3, R3, R2, RZ, 0x3c, !PT ;  /* 0x000000020303a212 */ /* 0x000fca00078e3cff */
[----:B------:R-:W-:Y:S04]  /*190d0*/  @!P2 LDGSTS.E.BYPASS.LTC128B.128 [R10+0xf000], desc[UR40][R2.64], !P3 ;  /* 0x0f000000020aafae */ /* 0x000fe8000d901d68 */
[----:B------:R-:W-:Y:S04]  /*190e0*/  @!P2 LDGSTS.E.BYPASS.LTC128B.128 [R10+0x10800], desc[UR40][R2.64+0x20], !P0 ;  /* 0x10800020020aafae */ /* 0x000fe8000c101d68 */
[----:B------:R0:W-:Y:S02]  /*190f0*/  @!P2 LDGSTS.E.BYPASS.LTC128B.128 [R10+0x12000], desc[UR40][R2.64+0x40], !P1 ;  /* 0x12000040020aafae */ /* 0x0001e4000c901d68 */
[----:B0-----:R-:W-:-:S05]  /*19100*/  VIADD R2, R25, 0x40 ;  /* 0x0000004019027836 */ /* 0x001fca0000000000 */
[----:B------:R-:W-:-:S13]  /*19110*/  ISETP.GE.AND P2, PT, R2, R0, PT ;  /* 0x000000000200720c */ /* 0x000fda0003f46270 */
[----:B--2---:R-:W-:-:S05]  /*19120*/  @!P2 IADD3 R2, P4, R29, R6, RZ ;  /* 0x000000061d02a210 */ /* 0x004fca0007f9e0ff */
[----:B---3--:R-:W-:-:S05]  /*19130*/  @!P2 IMAD.X R3, RZ, RZ, R4, P4 ;  /* 0x000000ffff03a224 */ /* 0x008fca00020e0604 */
[----:B------:R-:W-:Y:S04]  /*19140*/  @!P2 LDGSTS.E.BYPASS.LTC128B.128 [R10+0xf800], desc[UR40][R2.64], !P3 ;  /* 0x0f800000020aafae */ /* 0x000fe8000d901d68 */
[----:B------:R-:W-:Y:S04]  /*19150*/  @!P2 LDGSTS.E.BYPASS.LTC128B.128 [R10+0x11000], desc[UR40][R2.64+0x20], !P0 ;  /* 0x11000020020aafae */ /* 0x000fe8000c101d68 */
[----:B------:R0:W-:Y:S04]  /*19160*/  @!P2 LDGSTS.E.BYPASS.LTC128B.128 [R10+0x12800], desc[UR40][R2.64+0x40], !P1 ;  /* 0x12800040020aafae */ /* 0x0001e8000c901d68 */
[----:B0-----:R0:W1:Y:S04]  /*19170*/  SHFL.IDX PT, R3, R5, RZ, 0x1e1f ;  /* 0x001e1fff05037589 */ /* 0x00106800000e0000 */
[----:B------:R0:W2:Y:S02]  /*19180*/  SHFL.IDX PT, R2, R7, RZ, 0x1e1f ;  /* 0x001e1fff07027589 */ /* 0x0000a400000e0000 */
.L_x_692:
[----:B------:R-:W-:Y:S01]  /*19190*/  VIADD R25, R25, 0x80 ;  /* 0x0000008019197836 */ /* 0x000fe20000000000 */
[----:B------:R-:W-:Y:S04]  /*191a0*/  BSSY B0, `(.L_x_567) ;  /* 0x000000b000007945 */ /* 0x000fe80003800000 */
[----:B------:R-:W-:-:S13]  /*191b0*/  ISETP.GE.AND P2, PT, R25, R0, PT ;  /* 0x000000001900720c */ /* 0x000fda0003f46270 */
[----:B------:R-:W-:Y:S05]  /*191c0*/  @P2 BRA `(.L_x_568) ;  /* 0x0000000000202947 */ /* 0x000fea0003800000 */
[----:B--2---:R-:W-:-:S04]  /*191d0*/  IADD3 R2, P2, R29, R2, RZ ;  /* 0x000000021d027210 */ /* 0x004fc80007f5e0ff */
[----:B-1----:R-:W-:-:S05]  /*191e0*/  IADD3.X R3, RZ, R3, RZ, P2, !PT ;  /* 0x00000003ff037210 */ /* 0x002fca00017fe4ff */
[----:B------:R-:W-:Y:S01]  /*191f0*/  @!PT LDS RZ, [RZ] ;  /* 0x00000000fffff984 */ /* 0x000fe20000000800 */
[----:B------:R-:W-:Y:S01]  /*19200*/  @!PT LDS RZ, [RZ] ;  /* 0x00000000fffff984 */ /* 0x000fe20000000800 */
[----:B------:R-:W-:Y:S01]  /*19210*/  @!PT LDS RZ, [RZ] ;  /* 0x00000000fffff984 */ /* 0x000fe20000000800 */
[----:B------:R3:W-:Y:S04]  /*19220*/  LDGSTS.E.BYPASS.LTC128B.128 [R10+0x10000], desc[UR40][R2.64], !P3 ;  /* 0x10000000020a7fae */ /* 0x0007e8000d901d68 */
[----:B------:R3:W-:Y:S04]  /*19230*/  LDGSTS.E.BYPASS.LTC128B.128 [R10+0x11800], desc[UR40][R2.64+0x20], !P0 ;  /* 0x11800020020a7fae */ /* 0x0007e8000c101d68 */
[----:B------:R3:W-:Y:S02]  /*19240*/  LDGSTS.E.BYPASS.LTC128B.128 [R10+0x13000], desc[UR40][R2.64+0x40], !P1 ;  /* 0x13000040020a7fae */ /* 0x0007e4000c901d68 */
.L_x_568:
[----:B------:R-:W-:Y:S05]  /*19250*/  BSYNC B0 ;  /* 0x0000000000007941 */ /* 0x000fea0003800000 */
.L_x_567:
[----:B------:R-:W-:Y:S01]  /*19260*/  NOP ;  /* 0x0000000000007918 */ /* 0x000fe20000000000 */
[----:B------:R-:W-:-:S13]  /*19270*/  PLOP3.LUT P0, PT, PT, PT, PT, 0x80, 0x0 ;  /* 0x000000000000781c */ /* 0x000fda0003f0f070 */
.L_x_569:
[----:B------:R-:W-:Y:S02]  /*19280*/  PLOP3.LUT P1, PT, P1, P0, PT, 0xa2, 0x0 ;  /* 0x000000000000781c */ /* 0x000fe40000f21472 */
[----:B------:R-:W-:-:S08]  /*19290*/  @P0 R2UR P1, UR4, R17 ;  /* 0x00000000110402ca */ /* 0x000fd00000020000 */
[----:B------:R-:W-:-:S05]  /*192a0*/  @P0 PLOP3.LUT P0, PT, P1, PT, PT, 0x80, 0x0 ;  /* 0x000000000000081c */ /* 0x000fca0000f0f070 */
[----:B------:R-:W-:Y:S01]  /*192b0*/  @!P1 SYNCS.ARRIVE.TRANS64.RED.A0T1 RZ, [UR4+0x19c00], RZ ;  /* 0x019c00ffffff99a7 */ /* 0x000fe20008200404 */
[----:B------:R-:W-:Y:S07]  /*192c0*/  @!P1 ARRIVES.LDGSTSBAR.64.TRANSCNT [UR4+0x19c00] ;  /* 0x019c0000ff0099b0 */ /* 0x000fee0008000a84 */
[----:B------:R-:W-:Y:S05]  /*192d0*/  @P0 BRA.U.ANY `(.L_x_569) ;  /* 0xfffffffd00e80947 */ /* 0x000fea000393ffff */
[----:B--23--:R-:W2:Y:S02]  /*192e0*/  LDL.LU R2, [R1+0x4c] ;  /* 0x00004c0001027983 */ /* 0x00cea40000300800 */
        /* <DEDUP_REMOVED lines=9> */
[----:B------:R-:W3:Y:S03]  /*19380*/  SYNCS.PHASECHK.TRANS64.TRYWAIT P0, [R17+URZ+0x19c20], R0 ;  /* 0x019c2000110075a7 */ /* 0x000ee6000800017f */
[----:B--23--:R-:W-:Y:S05]  /*19390*/  @!P0 BRA `(.L_x_571) ;  /* 0x0000003c00f08947 */ /* 0x00cfea0003800000 */
.L_x_693:
[----:B------:R-:W-:Y:S05]  /*193a0*/  BSYNC B0 ;  /* 0x0000000000007941 */ /* 0x000fea0003800000 */
.L_x_570:
[----:B-1----:R-:W3:Y:S04]  /*193b0*/  LDL.LU R3, [R1+0x38] ;  /* 0x0000380001037983 */ /* 0x002ee80000300800 */
[----:B------:R-:W4:Y:S01]  /*193c0*/  LDL R2, [R1] ;  /* 0x0000000001027983 */ /* 0x000f220000100800 */
[----:B---3--:R-:W-:-:S05]  /*193d0*/  VIADD R20, R3, 0xfffffffe ;  /* 0xfffffffe03147836 */ /* 0x008fca0000000000 */
[----:B----4-:R-:W-:-:S13]  /*193e0*/  ISETP.GE.AND P0, PT, R20, R2, PT ;  /* 0x000000021400720c */ /* 0x010fda0003f06270 */
[----:B------:R-:W-:Y:S05]  /*193f0*/  @!P0 BRA `(.L_x_572) ;  /* 0x0000001000008947 */ /* 0x000fea0003800000 */
[----:B------:R-:W-:Y:S02]  /*19400*/  IMAD.MOV.U32 R4, RZ, RZ, R19 ;  /* 0x000000ffff047224 */ /* 0x000fe400078e0013 */
[----:B0-----:R-:W-:-:S07]  /*19410*/  IMAD.MOV.U32 R5, RZ, RZ, R23 ;  /* 0x000000ffff057224 */ /* 0x001fce00078e0017 */
.L_x_592:
[----:B0--3--:R-:W3:Y:S01]  /*19420*/  LDL R9, [R1+0x4] ;  /* 0x0000040001097983 */ /* 0x009ee20000100800 */
[----:B------:R-:W0:Y:S03]  /*19430*/  LDC R7, c[0x0][0x430] ;  /* 0x00010c00ff077b82 */ /* 0x000e260000000800 */
[----:B------:R-:W4:Y:S01]  /*19440*/  LDL R8, [R1+0x8] ;  /* 0x0000080001087983 */ /* 0x000f220000100800 */
[----:B------:R-:W2:Y:S03]  /*19450*/  S2R R2, SR_TID.X ;  /* 0x0000000000027919 */ /* 0x000ea60000002100 */
[----:B------:R-:W5:Y:S04]  /*19460*/  LDL R10, [R1+0x54] ;  /* 0x00005400010a7983 */ /* 0x000f680000100800 */
[----:B------:R-:W5:Y:S01]  /*19470*/  LDL R11, [R1] ;  /* 0x00000000010b7983 */ /* 0x000f620000100800 */
[----:B0-----:R-:W-:-:S13]  /*19480*/  ISETP.NE.AND P0, PT, R7, 0x1, PT ;  /* 0x000000010700780c */ /* 0x001fda0003f05270 */
[----:B------:R-:W0:Y:S01]  /*19490*/  @P0 LDC R6, c[0x0][0x434] ;  /* 0x00010d00ff060b82 */ /* 0x000e220000000800 */
[----:B--2---:R-:W-:-:S04]  /*194a0*/  LOP3.LUT R0, R2, 0x7f, RZ, 0xc0, !PT ;  /* 0x0000007f02007812 */ /* 0x004fc800078ec0ff */
[----:B------:R-:W-:-:S03]  /*194b0*/  SHF.R.U32.HI R3, RZ, 0x1, R0 ;  /* 0x00000001ff037819 */ /* 0x000fc60000011600 */
[----:B-1----:R-:W1:Y:S01]  /*194c0*/  @P0 LDC R0, c[0x0][0x438] ;  /* 0x00010e00ff000b82 */ /* 0x002e620000000800 */
[----:B------:R-:W-:Y:S02]  /*194d0*/  IMAD.SHL.U32 R2, R2, 0x40, RZ ;  /* 0x0000004002027824 */ /* 0x000fe400078e00ff */
[----:B------:R-:W-:-:S03]  /*194e0*/  IMAD R3, R20, 0x80, R3 ;  /* 0x0000008014037824 */ /* 0x000fc600078e0203 */
[----:B------:R-:W-:Y:S01]  /*194f0*/  LOP3.LUT R2, R2, 0x40, RZ, 0xc0, !PT ;  /* 0x0000004002027812 */ /* 0x000fe200078ec0ff */
[----:B------:R-:W-:Y:S05]  /*19500*/  YIELD ;  /* 0x0000000000007946 */ /* 0x000fea0003800000 */
[----:B------:R-:W-:Y:S01]  /*19510*/  ULDC.64 UR4, c[0x0][0x428] ;  /* 0x00010a0000047ab9 */ /* 0x000fe20000000a00 */
[----:B---3--:R-:W-:-:S05]  /*19520*/  IADD3 R3, R2, R3, R9 ;  /* 0x0000000302037210 */ /* 0x008fca0007ffe009 */
[----:B0-----:R-:W-:-:S04]  /*19530*/  @P0 IMAD.HI.U32 R6, R3, R6, RZ ;  /* 0x0000000603060227 */ /* 0x001fc800078e00ff */
[----:B------:R-:W-:Y:S01]  /*19540*/  IMAD.MOV.U32 R2, RZ, RZ, R3 ;  /* 0x000000ffff027224 */ /* 0x000fe200078e0003 */
[----:B-1----:R-:W-:-:S04]  /*19550*/  @P0 SHF.R.U32.HI R2, RZ, R0, R6 ;  /* 0x00000000ff020219 */ /* 0x002fc80000011606 */
[----:B------:R-:W-:-:S05]  /*19560*/  IADD3 R0, -R2, RZ, RZ ;  /* 0x000000ff02007210 */ /* 0x000fca0007ffe1ff */
[----:B------:R-:W-:Y:S01]  /*19570*/  IMAD R7, R7, R0, R3 ;  /* 0x0000000007077224 */ /* 0x000fe200078e0203 */
[----:B------:R-:W-:Y:S01]  /*19580*/  SHF.R.S32.HI R3, RZ, 0x1f, R2 ;  /* 0x0000001fff037819 */ /* 0x000fe20000011402 */
[----:B----4-:R-:W-:-:S04]  /*19590*/  IMAD R0, R8, UR4, RZ ;  /* 0x0000000408007c24 */ /* 0x010fc8000f8e02ff */
[C---:B------:R-:W-:Y:S02]  /*195a0*/  IMAD R0, R26.reuse, UR5, R0 ;  /* 0x000000051a007c24 */ /* 0x040fe4000f8e0200 */
[----:B------:R-:W-:Y:S01]  /*195b0*/  IMAD.WIDE.U32 R2, R26, UR4, R2 ;  /* 0x000000041a027c25 */ /* 0x000fe2000f8e0002 */
[----:B------:R-:W-:-:S03]  /*195c0*/  ULDC.64 UR4, c[0x0][0x418] ;  /* 0x0001060000047ab9 */ /* 0x000fc60000000a00 */
[----:B------:R-:W-:Y:S01]  /*195d0*/  IMAD.IADD R0, R0, 0x1, R3 ;  /* 0x0000000100007824 */ /* 0x000fe200078e0203 */
[----:B------:R-:W-:-:S04]  /*195e0*/  LEA R8, P0, R2, UR4, 0x2 ;  /* 0x0000000402087c11 */ /* 0x000fc8000f8010ff */
[----:B------:R-:W-:-:S05]  /*195f0*/  LEA.HI.X R9, R2, UR5, R0, 0x2, P0 ;  /* 0x0000000502097c11 */ /* 0x000fca00080f1400 */
[----:B------:R-:W2:Y:S01]  /*19600*/  LDG.E R8, desc[UR40][R8.64] ;  /* 0x0000002808087981 */ /* 0x000ea2000c1e1900 */
[----:B-----5:R-:W-:Y:S01]  /*19610*/  ISETP.NE.AND P2, PT, R10, 0x3, PT ;  /* 0x000000030a00780c */ /* 0x020fe20003f45270 */
[----:B------:R-:W-:Y:S02]  /*19620*/  VIADD R19, R4, 0x1 ;  /* 0x0000000104137836 */ /* 0x000fe40000000000 */
[----:B------:R-:W-:-:S03]  /*19630*/  IMAD.MOV.U32 R0, RZ, RZ, R20 ;  /* 0x000000ffff007224 */ /* 0x000fc600078e0014 */
[----:B------:R-:W-:-:S04]  /*19640*/  ISETP.NE.AND P0, PT, R19, 0x2, PT ;  /* 0x000000021300780c */ /* 0x000fc80003f05270 */
        /* <DEDUP_REMOVED lines=8> */
.L_x_573:
[----:B------:R-:W-:Y:S01]  /*196d0*/  IMAD R0, R19, 0x8, R17 ;  /* 0x0000000813007824 */ /* 0x000fe200078e0211 */
[----:B------:R-:W-:Y:S01]  /*196e0*/  SHF.L.U32 R10, R23, 0x1f, RZ ;  /* 0x0000001f170a7819 */ /* 0x000fe200000006ff */
[----:B------:R-:W-:Y:S01]  /*196f0*/  BSSY B0, `(.L_x_574) ;  /* 0x0000004000007945 */ /* 0x000fe20003800000 */
[----:B------:R-:W-:Y:S02]  /*19700*/  SHF.R.S32.HI R9, RZ, 0x1f, R7 ;  /* 0x0000001fff097819 */ /* 0x000fe40000011407 */
[----:B------:R-:W0:Y:S02]  /*19710*/  SYNCS.PHASECHK.TRANS64.TRYWAIT P0, [R0+URZ+0x19c80], R10 ;  /* 0x019c800a000075a7 */ /* 0x000e24000800017f */
[----:B0-----:R-:W-:Y:S05]  /*19720*/  @!P0 BRA `(.L_x_575) ;  /* 0x0000003c00208947 */ /* 0x001fea0003800000 */
.L_x_694:
[----:B------:R-:W-:Y:S05]  /*19730*/  BSYNC B0 ;  /* 0x0000000000007941 */ /* 0x000fea0003800000 */
.L_x_574:
[----:B------:R-:W2:Y:S01]  /*19740*/  LDL R14, [R1+0x10] ;  /* 0x00001000010e7983 */ /* 0x000ea20000100800 */
[----:B------:R-:W-:Y:S01]  /*19750*/  ULDC.64 UR4, c[0x0][0x328] ;  /* 0x0000ca0000047ab9 */ /* 0x000fe20000000a00 */
[----:B------:R-:W1:Y:S01]  /*19760*/  LDC R11, c[0x0][0x2f4] ;  /* 0x0000bd00ff0b7b82 */ /* 0x000e620000000800 */
[----:B------:R-:W-:Y:S01]  /*19770*/  IMAD R6, R9, UR4, RZ ;  /* 0x0000000409067c24 */ /* 0x000fe2000f8e02ff */
[----:B------:R-:W-:Y:S01]  /*19780*/  ULDC.64 UR6, c[0x0][0x318] ;  /* 0x0000c60000067ab9 */ /* 0x000fe20000000a00 */
[----:B------:R-:W-:Y:S01]  /*19790*/  IMAD.WIDE.U32 R2, R7, UR4, RZ ;  /* 0x0000000407027c25 */ /* 0x000fe2000f8e00ff */
        /* <DEDUP_REMOVED lines=21> */
[----:B------:R-:W-:-:S03]  /*198f0*/  IADD3 R6, R17, R6, RZ ;  /* 0x0000000611067210 */ /* 0x000fc60007ffe0ff */
        /* <DEDUP_REMOVED lines=8> */
.L_x_700:
        /* <DEDUP_REMOVED lines=10> */
.L_x_577:
[----:B------:R-:W-:Y:S02]  /*19a20*/  PLOP3.LUT P2, PT, P2, P0, PT, 0xa2, 0x0 ;  /* 0x000000000000781c */ /* 0x000fe40001741472 */
[----:B------:R-:W-:-:S08]  /*19a30*/  @P0 R2UR P2, UR4, R0 ;  /* 0x00000000000402ca */ /* 0x000fd00000040000 */
[----:B------:R-:W-:-:S05]  /*19a40*/  @P0 PLOP3.LUT P0, PT, P2, PT, PT, 0x80, 0x0 ;  /* 0x000000000000081c */ /* 0x000fca000170f070 */
[----:B------:R-:W-:Y:S01]  /*19a50*/  @!P2 SYNCS.ARRIVE.TRANS64.RED.A0T1 RZ, [UR4+0x19c70], RZ ;  /* 0x019c70ffffffa9a7 */ /* 0x000fe20008200404 */
[----:B------:R-:W-:Y:S07]  /*19a60*/  @!P2 ARRIVES.LDGSTSBAR.64.TRANSCNT [UR4+0x19c70] ;  /* 0x019c7000ff00a9b0 */ /* 0x000fee0008000a84 */
[----:B------:R-:W-:Y:S05]  /*19a70*/  @P0 BRA.U.ANY `(.L_x_577) ;  /* 0xfffffffd00e80947 */ /* 0x000fea000393ffff */
[----:B------:R-:W-:Y:S01]  /*19a80*/  NOP ;  /* 0x0000000000007918 */ /* 0x000fe20000000000 */
[----:B--2---:R-:W2:Y:S02]  /*19a90*/  LDL R2, [R1+0x54] ;  /* 0x0000540001027983 */ /* 0x004ea40000100800 */
[----:B--2---:R-:W-:-:S13]  /*19aa0*/  ISETP.NE.AND P3, PT, R2, 0x3, PT ;  /* 0x000000030200780c */ /* 0x004fda0003f65270 */
[----:B------:R-:W-:Y:S05]  /*19ab0*/  @!P3 BRA `(.L_x_578) ;  /* 0x000000000004b947 */ /* 0x000fea0003800000 */
[----:B------:R-:W-:Y:S01]  /*19ac0*/  BPT.TRAP 0x1 ;  /* 0x000000040000795c */ /* 0x000fe20000300000 */
.L_x_578:
[----:B------:R2:W-:Y:S01]  /*19ad0*/  SYNCS.ARRIVE.TRANS64.A1T0 RZ, [R0+URZ+0x19c70], RZ ;  /* 0x019c70ff00ff79a7 */ /* 0x0005e2000810003f */
[----:B------:R-:W-:Y:S05]  /*19ae0*/  @!P3 BRA `(.L_x_579) ;  /* 0x000000000004b947 */ /* 0x000fea0003800000 */
[----:B------:R-:W-:Y:S01]  /*19af0*/  BPT.TRAP 0x1 ;  /* 0x000000040000795c */ /* 0x000fe20000300000 */
.L_x_579:
[----:B------:R-:W3:Y:S01]  /*19b00*/  SYNCS.PHASECHK.TRANS64.TRYWAIT P0, [R0+URZ+0x19c40], R10 ;  /* 0x019c400a000075a7 */ /* 0x000ee2000800017f */
[----:B------:R-:W-:Y:S04]  /*19b10*/  BSSY B0, `(.L_x_580) ;  /* 0x0000002000007945 */ /* 0x000fe80003800000 */
[----:B---3--:R-:W-:Y:S05]  /*19b20*/  @!P0 BRA `(.L_x_581) ;  /* 0x0000003800d08947 */ /* 0x008fea0003800000 */
.L_x_701:
[----:B------:R-:W-:Y:S05]  /*19b30*/  BSYNC B0 ;  /* 0x0000000000007941 */ /* 0x000fea0003800000 */
.L_x_580:
[----:B------:R-:W-:Y:S01]  /*19b40*/  ULDC.64 UR4, c[0x0][0x300] ;  /* 0x0000c00000047ab9 */ /* 0x000fe20000000a00 */
[----:B------:R-:W4:Y:S01]  /*19b50*/  LDC R11, c[0x0][0x2f4] ;  /* 0x0000bd00ff0b7b82 */ /* 0x000f220000000800 */
[----:B------:R-:W-:Y:S01]  /*19b60*/  IMAD R9, R9, UR4, RZ ;  /* 0x0000000409097c24 */ /* 0x000fe2000f8e02ff */
[----:B------:R-:W-:Y:S01]  /*19b70*/  ULDC.64 UR6, c[0x0][0x2e8] ;  /* 0x0000ba0000067ab9 */ /* 0x000fe20000000a00 */
[----:B------:R-:W-:Y:S01]  /*19b80*/  IMAD.WIDE.U32 R2, R7, UR4, RZ ;  /* 0x0000000407027c25 */ /* 0x000fe2000f8e00ff */
        /* <DEDUP_REMOVED lines=28> */
.L_x_707:
        /* <DEDUP_REMOVED lines=10> */
.L_x_583:
[----:B------:R-:W-:Y:S02]  /*19df0*/  PLOP3.LUT P2, PT, P2, P0, PT, 0xa2, 0x0 ;  /* 0x000000000000781c */ /* 0x000fe40001741472 */
[----:B------:R-:W-:-:S08]  /*19e00*/  @P0 R2UR P2, UR4, R0 ;  /* 0x00000000000402ca */ /* 0x000fd00000040000 */
[----:B------:R-:W-:-:S05]  /*19e10*/  @P0 PLOP3.LUT P0, PT, P2, PT, PT, 0x80, 0x0 ;  /* 0x000000000000081c */ /* 0x000fca000170f070 */
[----:B------:R-:W-:Y:S01]  /*19e20*/  @!P2 SYNCS.ARRIVE.TRANS64.RED.A0T1 RZ, [UR4+0x19c30], RZ ;  /* 0x019c30ffffffa9a7 */ /* 0x000fe20008200404 */
[----:B------:R-:W-:Y:S07]  /*19e30*/  @!P2 ARRIVES.LDGSTSBAR.64.TRANSCNT [UR4+0x19c30] ;  /* 0x019c3000ff00a9b0 */ /* 0x000fee0008000a84 */
[----:B------:R-:W-:Y:S05]  /*19e40*/  @P0 BRA.U.ANY `(.L_x_583) ;  /* 0xfffffffd00e80947 */ /* 0x000fea000393ffff */
[----:B------:R-:W-:Y:S01]  /*19e50*/  NOP ;  /* 0x0000000000007918 */ /* 0x000fe20000000000 */
[----:B0-----:R-:W5:Y:S02]  /*19e60*/  LDL R2, [R1+0x54] ;  /* 0x0000540001027983 */ /* 0x001f640000100800 */
[----:B-----5:R-:W-:-:S13]  /*19e70*/  ISETP.NE.AND P3, PT, R2, 0x3, PT ;  /* 0x000000030200780c */ /* 0x020fda0003f65270 */
[----:B------:R-:W-:Y:S05]  /*19e80*/  @!P3 BRA `(.L_x_584) ;  /* 0x000000000004b947 */ /* 0x000fea0003800000 */
[----:B------:R-:W-:Y:S01]  /*19e90*/  BPT.TRAP 0x1 ;  /* 0x000000040000795c */ /* 0x000fe20000300000 */
.L_x_584:
[----:B------:R-:W5:Y:S01]  /*19ea0*/  LDL R2, [R1+0x3c] ;  /* 0x00003c0001027983 */ /* 0x000f620000100800 */
[----:B------:R0:W-:Y:S01]  /*19eb0*/  SYNCS.ARRIVE.TRANS64.A1T0 RZ, [R0+URZ+0x19c30], RZ ;  /* 0x019c30ff00ff79a7 */ /* 0x0001e2000810003f */
[----:B-----5:R-:W-:-:S13]  /*19ec0*/  ISETP.NE.AND P0, PT, R2, 0x3, PT ;  /* 0x000000030200780c */ /* 0x020fda0003f05270 */
[----:B0-----:R-:W-:Y:S05]  /*19ed0*/  @!P0 BRA `(.L_x_585) ;  /* 0x0000000000048947 */ /* 0x001fea0003800000 */
[----:B------:R-:W-:Y:S01]  /*19ee0*/  BPT.TRAP 0x1 ;  /* 0x000000040000795c */ /* 0x000fe20000300000 */
.L_x_585:
[----:B--23--:R-:W-:Y:S01]  /*19ef0*/  LOP3.LUT R0, R5, 0x1, RZ, 0x3c, !PT ;  /* 0x0000000105007812 */ /* 0x00cfe200078e3cff */
[----:B------:R-:W-:Y:S01]  /*19f00*/  IMAD R2, R4, 0x8, R17 ;  /* 0x0000000804027824 */ /* 0x000fe200078e0211 */
[----:B------:R-:W-:Y:S02]  /*19f10*/  BSSY B0, `(.L_x_586) ;  /* 0x0000004000007945 */ /* 0x000fe40003800000 */
[----:B------:R-:W-:-:S04]  /*19f20*/  SHF.L.U32 R0, R0, 0x1f, RZ ;  /* 0x0000001f00007819 */ /* 0x000fc800000006ff */
[----:B------:R-:W0:Y:S02]  /*19f30*/  SYNCS.PHASECHK.TRANS64.TRYWAIT P2, [R2+URZ+0x19c70], R0 ;  /* 0x019c7000020075a7 */ /* 0x000e24000804017f */
[----:B0-----:R-:W-:Y:S05]  /*19f40*/  @!P2 BRA `(.L_x_587) ;  /* 0x000000380074a947 */ /* 0x001fea0003800000 */
.L_x_708:
[----:B------:R-:W-:Y:S05]  /*19f50*/  BSYNC B0 ;  /* 0x0000000000007941 */ /* 0x000fea0003800000 */
.L_x_586:
[----:B------:R-:W2:Y:S02]  /*19f60*/  LDL R3, [R1+0x54] ;  /* 0x0000540001037983 */ /* 0x000ea40000100800 */
[----:B--2---:R-:W-:-:S13]  /*19f70*/  ISETP.NE.AND P2, PT, R3, 0x3, PT ;  /* 0x000000030300780c */ /* 0x004fda0003f45270 */
[----:B------:R-:W-:Y:S05]  /*19f80*/  @!P2 BRA `(.L_x_588) ;  /* 0x000000000004a947 */ /* 0x000fea0003800000 */
[----:B------:R-:W-:Y:S01]  /*19f90*/  BPT.TRAP 0x1 ;  /* 0x000000040000795c */ /* 0x000fe20000300000 */
.L_x_588:
[----:B0-----:R-:W-:Y:S01]  /*19fa0*/  SHF.L.U32 R0, R5, 0x1f, RZ ;  /* 0x0000001f05007819 */ /* 0x001fe200000006ff */
[----:B------:R-:W-:-:S03]  /*19fb0*/  IMAD R3, R4, 0x3000, RZ ;  /* 0x0000300004037824 */ /* 0x000fc600078e02ff */
[----:B------:R-:W0:Y:S02]  /*19fc0*/  SYNCS.PHASECHK.TRANS64.TRYWAIT P2, [R2+URZ+0x19c60], R0 ;  /* 0x019c6000020075a7 */ /* 0x000e24000804017f */
[----:B0-----:R-:W-:Y:S05]  /*19fd0*/  @!P2 BRA `(.L_x_589) ;  /* 0x000000380064a947 */ /* 0x001fea0003800000 */
.L_x_709:
[----:B------:R-:W0:Y:S04]  /*19fe0*/  LDL R4, [R1+0x1c] ;  /* 0x00001c0001047983 */ /* 0x000e280000100800 */
[----:B------:R-:W2:Y:S04]  /*19ff0*/  LDL R10, [R1+0x14] ;  /* 0x00001400010a7983 */ /* 0x000ea80000100800 */
[----:B------:R-:W3:Y:S01]  /*1a000*/  LDL R13, [R1+0x18] ;  /* 0x00001800010d7983 */ /* 0x000ee20000100800 */
[----:B------:R-:W-:Y:S05]  /*1a010*/  WARPSYNC.ALL ;  /* 0x0000000000007948 */ /* 0x000fea0003800000 */
[----:B------:R-:W5:Y:S01]  /*1a020*/  LDL R12, [R1+0x54] ;  /* 0x00005400010c7983 */ /* 0x000f620000100800 */
[----:B0-----:R-:W-:-:S02]  /*1a030*/  LOP3.LUT R0, R3, R4, RZ, 0xfc, !PT ;  /* 0x0000000403007212 */ /* 0x001fc400078efcff */
[----:B--2---:R-:W-:-:S03]  /*1a040*/  LOP3.LUT R3, R3, R10, RZ, 0xfc, !PT ;  /* 0x0000000a03037212 */ /* 0x004fc600078efcff */
[----:B------:R-:W-:-:S05]  /*1a050*/  IMAD.IADD R0, R17, 0x1, R0 ;  /* 0x0000000111007824 */ /* 0x000fca00078e0200 */
[----:B----4-:R-:W0:Y:S01]  /*1a060*/  LDSM.16.MT88.4 R4, [R0+0x9000] ;  /* 0x009000000004783b */ /* 0x010e220000004200 */
[----:B------:R-:W-:Y:S01]  /*1a070*/  IMAD.IADD R3, R17, 0x1, R3 ;  /* 0x0000000111037824 */ /* 0x000fe200078e0203 */
        /* <DEDUP_REMOVED lines=18> */
[----:B---3--:R-:W-:Y:S02]  /*1a1a0*/  IADD3 R3, R13, 0x3000, R3 ;  /* 0x000030000d037810 */ /* 0x008fe40007ffe003 */
[C-C-:B0-----:R-:W-:Y:S02]  /*1a1b0*/  PRMT R8, R4.reuse, 0x6420, R5.reuse ;  /* 0x0000642004087816 */ /* 0x141fe40000000005 */
[----:B------:R-:W-:Y:S02]  /*1a1c0*/  PRMT R9, R4, 0x7531, R5 ;  /* 0x0000753104097816 */ /* 0x000fe40000000005 */
[----:B------:R-:W-:-:S02]  /*1a1d0*/  PRMT R10, R6, 0x6420, R7 ;  /* 0x00006420060a7816 */ /* 0x000fc40000000007 */
        /* <DEDUP_REMOVED lines=8> */
[----:B------:R-:W0:Y:S01]  /*1a260*/  LDSM.16.MT88.4 R4, [R0+0xb800] ;  /* 0x00b800000004783b */ /* 0x000e220000004200 */
[----:B-----5:R-:W-:Y:S02]  /*1a270*/  ISETP.NE.AND P2, PT, R12, 0x3, PT ;  /* 0x000000030c00780c */ /* 0x020fe40003f45270 */
        /* <DEDUP_REMOVED lines=13> */
.L_x_590:
[----:B--2---:R2:W-:Y:S01]  /*1a350*/  SYNCS.ARRIVE.TRANS64.A1T0 RZ, [R2+URZ+0x19c50], RZ ;  /* 0x019c50ff02ff79a7 */ /* 0x0045e2000810003f */
[----:B------:R-:W-:Y:S06]  /*1a360*/  BAR.SYNC.DEFER_BLOCKING 0x2, 0x80 ;  /* 0x0082000000007b1d */ /* 0x000fec0000010000 */
[----:B------:R-:W-:Y:S05]  /*1a370*/  @!P0 BRA `(.L_x_591) ;  /* 0x0000000000048947 */ /* 0x000fea0003800000 */
[----:B------:R-:W-:Y:S01]  /*1a380*/  BPT.TRAP 0x1 ;  /* 0x000000040000795c */ /* 0x000fe20000300000 */
.L_x_591:
[----:B------:R-:W3:Y:S01]  /*1a390*/  LDL R0, [R1+0xc] ;  /* 0x00000c0001007983 */ /* 0x000ee20000100800 */
[----:B--2---:R-:W-:Y:S01]  /*1a3a0*/  IADD3 R2, R2, 0x19c80, RZ ;  /* 0x00019c8002027810 */ /* 0x004fe20007ffe0ff */
[----:B------:R-:W-:Y:S02]  /*1a3b0*/  IMAD.MOV.U32 R4, RZ, RZ, R19 ;  /* 0x000000ffff047224 */ /* 0x000fe400078e0013 */
[----:B------:R-:W-:Y:S01]  /*1a3c0*/  IMAD.MOV.U32 R5, RZ, RZ, R23 ;  /* 0x000000ffff057224 */ /* 0x000fe200078e0017 */
[----:B---3--:R-:W-:-:S04]  /*1a3d0*/  PRMT R2, R0, 0x654, R2 ;  /* 0x0000065400027816 */ /* 0x008fc80000000002 */
[----:B------:R3:W-:Y:S01]  /*1a3e0*/  SYNCS.ARRIVE.TRANS64.RED.A1T0 RZ, [R2+URZ], RZ ;  /* 0x000000ff02ff79a7 */ /* 0x0007e2000810043f */
[----:B------:R-:W-:Y:S05]  /*1a3f0*/  @P1 BRA `(.L_x_592) ;  /* 0xfffffff000081947 */ /* 0x000fea000383ffff */
.L_x_572:
[----:B--2---:R-:W3:Y:S02]  /*1a400*/  S2R R0, SR_TID.X ;  /* 0x0000000000007919 */ /* 0x004ee40000002100 */
[----:B---3--:R-:W-:Y:S02]  /*1a410*/  LOP3.LUT R2, R0, 0x7f, RZ, 0xc0, !PT ;  /* 0x0000007f00027812 */ /* 0x008fe400078ec0ff */
[----:B------:R-:W2:Y:S01]  /*1a420*/  LDL R0, [R1+0x3c] ;  /* 0x00003c0001007983 */ /* 0x000ea20000100800 */
[----:B------:R-:W-:Y:S01]  /*1a430*/  BSSY B0, `(.L_x_593) ;  /* 0x0000010000007945 */ /* 0x000fe20003800000 */
[----:B------:R-:W-:Y:S02]  /*1a440*/  ISETP.NE.AND P1, PT, R2, RZ, PT ;  /* 0x000000ff0200720c */ /* 0x000fe40003f25270 */
[----:B--2---:R-:W-:-:S11]  /*1a450*/  ISETP.NE.AND P0, PT, R0, 0x3, PT ;  /* 0x000000030000780c */ /* 0x004fd60003f05270 */
[----:B------:R-:W-:Y:S05]  /*1a460*/  @P1 BRA `(.L_x_594) ;  /* 0x0000000000301947 */ /* 0x000fea0003800000 */
[----:B0-----:R-:W0:Y:S01]  /*1a470*/  S2R R3, SR_LANEID ;  /* 0x0000000000037919 */ /* 0x001e220000000000 */
        /* <DEDUP_REMOVED lines=10> */
[----:B0-----:R-:W-:-:S07]  /*1a520*/  IADD3 R24, R0, UR36, R5 ;  /* 0x0000002400187c10 */ /* 0x001fce000fffe005 */
.L_x_594:
[----:B------:R-:W-:Y:S05]  /*1a530*/  BSYNC B0 ;  /* 0x0000000000007941 */ /* 0x000fea0003800000 */
.L_x_593:
[----:B------:R-:W-:Y:S05]  /*1a540*/  @!P0 BRA `(.L_x_595) ;  /* 0x0000000000048947 */ /* 0x000fea0003800000 */
[----:B------:R-:W-:Y:S01]  /*1a550*/  BPT.TRAP 0x1 ;  /* 0x000000040000795c */ /* 0x000fe20000300000 */
.L_x_595:
[----:B------:R-:W-:Y:S01]  /*1a560*/  LOP3.LUT R0, R23, 0x1, RZ, 0x3c, !PT ;  /* 0x0000000117007812 */ /* 0x000fe200078e3cff */
[----:B0-----:R-:W-:Y:S01]  /*1a570*/  IMAD R3, R19, 0x8, R17 ;  /* 0x0000000813037824 */ /* 0x001fe200078e0211 */
[----:B------:R-:W-:Y:S02]  /*1a580*/  BSSY B0, `(.L_x_596) ;  /* 0x0000004000007945 */ /* 0x000fe40003800000 */
[----:B------:R-:W-:-:S04]  /*1a590*/  SHF.L.U32 R0, R0, 0x1f, RZ ;  /* 0x0000001f00007819 */ /* 0x000fc800000006ff */
[----:B------:R-:W0:Y:S02]  /*1a5a0*/  SYNCS.PHASECHK.TRANS64.TRYWAIT P1, [R3+URZ+0x19c70], R0 ;  /* 0x019c7000030075a7 */ /* 0x000e24000802017f */
[----:B0-----:R-:W-:Y:S05]  /*1a5b0*/  @!P1 BRA `(.L_x_597) ;  /* 0x0000003400009947 */ /* 0x001fea0003800000 */
.L_x_710:
[----:B------:R-:W-:Y:S05]  /*1a5c0*/  BSYNC B0 ;  /* 0x0000000000007941 */ /* 0x000fea0003800000 */
.L_x_596:
[----:B------:R-:W2:Y:S02]  /*1a5d0*/  LDL R2, [R1+0x54] ;  /* 0x0000540001027983 */ /* 0x000ea40000100800 */
[----:B--2---:R-:W-:-:S13]  /*1a5e0*/  ISETP.NE.AND P1, PT, R2, 0x3, PT ;  /* 0x000000030200780c */ /* 0x004fda0003f25270 */
[----:B------:R-:W-:Y:S05]  /*1a5f0*/  @!P1 BRA `(.L_x_598) ;  /* 0x0000000000049947 */ /* 0x000fea0003800000 */
[----:B------:R-:W-:Y:S01]  /*1a600*/  BPT.TRAP 0x1 ;  /* 0x000000040000795c */ /* 0x000fe20000300000 */
.L_x_598:
[----:B0-----:R-:W-:-:S04]  /*1a610*/  SHF.L.U32 R0, R23, 0x1f, RZ ;  /* 0x0000001f17007819 */ /* 0x001fc800000006ff */
[----:B------:R-:W0:Y:S02]  /*1a620*/  SYNCS.PHASECHK.TRANS64.TRYWAIT P1, [R3+URZ+0x19c60], R0 ;  /* 0x019c6000030075a7 */ /* 0x000e24000802017f */
[----:B0-----:R-:W-:Y:S05]  /*1a630*/  @!P1 BRA `(.L_x_599) ;  /* 0x0000003000f49947 */ /* 0x001fea0003800000 */
.L_x_711:
[----:B------:R-:W0:Y:S04]  /*1a640*/  LDL R4, [R1+0x1c] ;  /* 0x00001c0001047983 */ /* 0x000e280000100800 */
[----:B------:R-:W2:Y:S04]  /*1a650*/  LDL R10, [R1+0x14] ;  /* 0x00001400010a7983 */ /* 0x000ea80000100800 */
[----:B------:R-:W3:Y:S01]  /*1a660*/  LDL R13, [R1+0x18] ;  /* 0x00001800010d7983 */ /* 0x000ee20000100800 */
[----:B------:R-:W-:Y:S01]  /*1a670*/  IMAD R2, R19, 0x3000, RZ ;  /* 0x0000300013027824 */ /* 0x000fe200078e02ff */
[----:B------:R-:W-:Y:S05]  /*1a680*/  WARPSYNC.ALL ;  /* 0x0000000000007948 */ /* 0x000fea0003800000 */
[----:B------:R-:W4:Y:S01]  /*1a690*/  LDL R12, [R1+0x54] ;  /* 0x00005400010c7983 */ /* 0x000f220000100800 */
[----:B0-----:R-:W-:-:S02]  /*1a6a0*/  LOP3.LUT R0, R2, R4, RZ, 0xfc, !PT ;  /* 0x0000000402007212 */ /* 0x001fc400078efcff */
[----:B--2---:R-:W-:-:S03]  /*1a6b0*/  LOP3.LUT R2, R2, R10, RZ, 0xfc, !PT ;  /* 0x0000000a02027212 */ /* 0x004fc600078efcff */
[----:B------:R-:W-:-:S05]  /*1a6c0*/  IMAD.IADD R0, R17, 0x1, R0 ;  /* 0x0000000111007824 */ /* 0x000fca00078e0200 */
[----:B------:R-:W0:Y:S01]  /*1a6d0*/  LDSM.16.MT88.4 R4, [R0+0x9000] ;  /* 0x009000000004783b */ /* 0x000e220000004200 */
        /* <DEDUP_REMOVED lines=32> */
[----:B----4-:R-:W-:Y:S02]  /*1a8e0*/  ISETP.NE.AND P1, PT, R12, 0x3, PT ;  /* 0x000000030c00780c */ /* 0x010fe40003f25270 */
        /* <DEDUP_REMOVED lines=13> */
.L_x_600:
[----:B--2---:R2:W-:Y:S01]  /*1a9c0*/  SYNCS.ARRIVE.TRANS64.A1T0 RZ, [R3+URZ+0x19c50], RZ ;  /* 0x019c50ff03ff79a7 */ /* 0x0045e2000810003f */
[----:B------:R-:W-:Y:S06]  /*1a9d0*/  BAR.SYNC.DEFER_BLOCKING 0x2, 0x80 ;  /* 0x0082000000007b1d */ /* 0x000fec0000010000 */
[----:B------:R-:W-:Y:S05]  /*1a9e0*/  @!P0 BRA `(.L_x_601) ;  /* 0x0000000000048947 */ /* 0x000fea0003800000 */
[----:B------:R-:W-:Y:S01]  /*1a9f0*/  BPT.TRAP 0x1 ;  /* 0x000000040000795c */ /* 0x000fe20000300000 */
.L_x_601:
[----:B------:R-:W3:Y:S01]  /*1aa00*/  LDL R0, [R1+0xc] ;  /* 0x00000c0001007983 */ /* 0x000ee20000100800 */
[----:B--2---:R-:W-:Y:S02]  /*1aa10*/  VIADD R3, R3, 0x19c80 ;  /* 0x00019c8003037836 */ /* 0x004fe40000000000 */
[----:B------:R-:W-:-:S05]  /*1aa20*/  VIADD R19, R19, 0x1 ;  /* 0x0000000113137836 */ /* 0x000fca0000000000 */
[----:B------:R-:W-:-:S04]  /*1aa30*/  ISETP.NE.AND P0, PT, R19, 0x2, PT ;  /* 0x000000021300780c */ /* 0x000fc80003f05270 */
[----:B------:R-:W-:Y:S02]  /*1aa40*/  SEL R19, R19, RZ, P0 ;  /* 0x000000ff13137207 */ /* 0x000fe40000000000 */
[----:B---3--:R-:W-:Y:S02]  /*1aa50*/  PRMT R3, R0, 0x654, R3 ;  /* 0x0000065400037816 */ /* 0x008fe40000000003 */
[----:B------:R-:W-:Y:S02]  /*1aa60*/  SEL R0, RZ, 0x1, P0 ;  /* 0x00000001ff007807 */ /* 0x000fe40000000000 */
[----:B------:R2:W-:Y:S02]  /*1aa70*/  SYNCS.ARRIVE.TRANS64.RED.A1T0 RZ, [R3+URZ], RZ ;  /* 0x000000ff03ff79a7 */ /* 0x0005e4000810043f */
[----:B------:R-:W-:-:S07]  /*1aa80*/  LOP3.LUT R23, R23, R0, RZ, 0x3c, !PT ;  /* 0x0000000017177212 */ /* 0x000fce00078e3cff */
.L_x_542:
[----:B------:R-:W3:Y:S02]  /*1aa90*/  LDL R0, [R1+0x28] ;  /* 0x0000280001007983 */ /* 0x000ee40000100800 */
[----:B---3--:R-:W-:-:S13]  /*1aaa0*/  LOP3.LUT P0, RZ, R0, 0x10, RZ, 0xc0, !PT ;  /* 0x0000001000ff7812 */ /* 0x008fda000780c0ff */
[----:B------:R-:W-:Y:S05]  /*1aab0*/  @!P0 BRA `(.L_x_602) ;  /* 0x0000000000288947 */ /* 0x000fea0003800000 */
[----:B------:R-:W-:Y:S05]  /*1aac0*/  WARPSYNC.ALL ;  /* 0x0000000000007948 */ /* 0x000fea0003800000 */
[----:B------:R-:W3:Y:S08]  /*1aad0*/  S2UR UR4, SR_CgaCtaId ;  /* 0x00000000000479c3 */ /* 0x000ef00000008800 */
[----:B------:R-:W-:Y:S01]  /*1aae0*/  BAR.SYNC.DEFER_BLOCKING 0x5, 0x200 ;  /* 0x0148000000007b1d */ /* 0x000fe20000010000 */
[----:B------:R-:W-:Y:S01]  /*1aaf0*/  MOV R17, 0x400 ;  /* 0x0000040000117802 */ /* 0x000fe20000000f00 */
[----:B---3--:R-:W-:-:S05]  /*1ab00*/  IMAD.U32 R0, RZ, RZ, UR4 ;  /* 0x00000004ff007e24 */ /* 0x008fca000f8e00ff */
[----:B------:R-:W-:Y:S01]  /*1ab10*/  LEA R17, R0, R17, 0x18 ;  /* 0x0000001100117211 */ /* 0x000fe200078ec0ff */
[----:B------:R3:W-:Y:S04]  /*1ab20*/  STL [R1+0xc], R0 ;  /* 0x00000c0001007387 */ /* 0x0007e80000100800 */
[----:B-1----:R3:W1:Y:S01]  /*1ab30*/  LDS.128 R24, [R17+0x19cd0] ;  /* 0x019cd00011187984 */ /* 0x0026620000000c00 */
[----:B------:R-:W-:Y:S06]  /*1ab40*/  BAR.ARV 0x4, 0x200 ;  /* 0x0108000000007b1d */ /* 0x000fec0000002000 */
[----:B------:R-:W-:Y:S05]  /*1ab50*/  BRA `(.L_x_603) ;  /* 0x0000000800dc7947 */ /* 0x000fea0003800000 */
.L_x_602:
[----:B------:R-:W0:Y:S01]  /*1ab60*/  S2R R0, SR_TID.X ;  /* 0x0000000000007919 */ /* 0x000e220000002100 */
[----:B------:R-:W-:Y:S01]  /*1ab70*/  UMOV UR4, 0xffffffff ;  /* 0xffffffff00047882 */ /* 0x000fe20000000000 */
[----:B01----:R-:W-:-:S04]  /*1ab80*/  LOP3.LUT R9, R0, 0x1f, RZ, 0xc0, !PT ;  /* 0x0000001f00097812 */ /* 0x003fc800078ec0ff */
[----:B------:R-:W-:Y:S01]  /*1ab90*/  ISETP.NE.AND P0, PT, R9, 0x1f, PT ;  /* 0x0000001f0900780c */ /* 0x000fe20003f05270 */
[----:B------:R-:W-:-:S12]  /*1aba0*/  BRA.DIV UR4, `(.L_x_604) ;  /* 0x0000002e04ac7947 */ /* 0x000fd8000b800000 */
[----:B------:R-:W-:Y:S01]  /*1abb0*/  IADD3 R0, R27, R9, RZ ;  /* 0x000000091b007210 */ /* 0x000fe20007ffe0ff */
[----:B------:R-:W-:-:S03]  /*1abc0*/  ULDC UR4, c[0x0][0xc3c] ;  /* 0x00030f0000047ab9 */ /* 0x000fc60000000800 */
[----:B------:R-:W-:-:S13]  /*1abd0*/  ISETP.GE.OR P1, PT, R0, UR4, !P0 ;  /* 0x0000000400007c0c */ /* 0x000fda000c726670 */
[----:B--2---:R-:W0:Y:S08]  /*1abe0*/  @!P1 LDC.64 R2, c[0x0][0xc80] ;  /* 0x00032000ff029b82 */ /* 0x004e300000000a00 */
[----:B------:R-:W1:Y:S01]  /*1abf0*/  @!P1 LDC.64 R4, c[0x0][0xc78] ;  /* 0x00031e00ff049b82 */ /* 0x000e620000000a00 */
[----:B0-----:R-:W-:-:S05]  /*1ac00*/  @!P1 IMAD.WIDE R2, R0, 0x4, R2 ;  /* 0x0000000400029825 */ /* 0x001fca00078e0202 */
[----:B------:R1:W2:Y:S02]  /*1ac10*/  @!P1 LDG.E R6, desc[UR40][R2.64] ;  /* 0x0000002802069981 */ /* 0x0002a4000c1e1900 */
[----:B-1----:R-:W-:-:S06]  /*1ac20*/  @!P1 IMAD.WIDE R2, R0, 0x4, R4 ;  /* 0x0000000400029825 */ /* 0x002fcc00078e0204 */
[----:B------:R-:W3:Y:S01]  /*1ac30*/  @!P1 LDG.E R2, desc[UR40][R2.64] ;  /* 0x0000002802029981 */ /* 0x000ee2000c1e1900 */
[----:B------:R-:W-:Y:S01]  /*1ac40*/  IMAD.MOV.U32 R5, RZ, RZ, RZ ;  /* 0x000000ffff057224 */ /* 0x000fe200078e00ff */
[C---:B------:R-:W-:Y:S02]  /*1ac50*/  ISETP.GE.U32.AND P2, PT, R9.reuse, 0x2, PT ;  /* 0x000000020900780c */ /* 0x040fe40003f46070 */
[C---:B------:R-:W-:Y:S01]  /*1ac60*/  ISETP.GE.U32.AND P3, PT, R9.reuse, 0x4, PT ;  /* 0x000000040900780c */ /* 0x040fe20003f66070 */
[----:B------:R-:W-:Y:S01]  /*1ac70*/  SHFL.IDX PT, R0, R24, RZ, 0x1f ;  /* 0x00001fff18007589 */ /* 0x000fe200000e0000 */
[C---:B------:R-:W-:Y:S02]  /*1ac80*/  ISETP.GE.U32.AND P4, PT, R9.reuse, 0x8, PT ;  /* 0x000000080900780c */ /* 0x040fe40003f86070 */
[----:B------:R-:W-:Y:S01]  /*1ac90*/  ISETP.GE.U32.AND P5, PT, R9, 0x10, PT ;  /* 0x000000100900780c */ /* 0x000fe20003fa6070 */
[----:B------:R0:W-:Y:S02]  /*1aca0*/  SHFL.IDX PT, R7, R24, 0x1, 0x1f ;  /* 0x00201f0018077f89 */ /* 0x0001e400000e0000 */
[----:B0-----:R-:W-:-:S02]  /*1acb0*/  IMAD.MOV.U32 R24, RZ, RZ, RZ ;  /* 0x000000ffff187224 */ /* 0x001fc400078e00ff */
[----:B--2---:R-:W-:Y:S02]  /*1acc0*/  @!P1 IMAD.MOV.U32 R5, RZ, RZ, R6 ;  /* 0x000000ffff059224 */ /* 0x004fe400078e0006 */
[----:B------:R-:W-:Y:S02]  /*1acd0*/  IMAD.MOV.U32 R6, RZ, RZ, RZ ;  /* 0x000000ffff067224 */ /* 0x000fe400078e00ff */
[----:B---3--:R-:W-:Y:S01]  /*1ace0*/  @!P1 IMAD.MOV.U32 R6, RZ, RZ, R2 ;  /* 0x000000ffff069224 */ /* 0x008fe200078e0002 */
[----:B------:R-:W-:-:S03]  /*1acf0*/  ISETP.NE.AND P1, PT, R9, RZ, PT ;  /* 0x000000ff0900720c */ /* 0x000fc60003f25270 */
[----:B------:R-:W-:-:S05]  /*1ad00*/  IMAD R2, R6, R5, RZ ;  /* 0x0000000506027224 */ /* 0x000fca00078e02ff */
        /* <DEDUP_REMOVED lines=13> */
[----:B0-----:R-:W-:-:S04]  /*1ade0*/  SEL R3, R3, RZ, P5 ;  /* 0x000000ff03037207 */ /* 0x001fc80002800000 */
[----:B------:R-:W-:-:S05]  /*1adf0*/  IADD3 R2, R2, R3, RZ ;  /* 0x0000000302027210 */ /* 0x000fca0007ffe0ff */
[----:B------:R0:W1:Y:S02]  /*1ae00*/  SHFL.IDX PT, R8, R2, 0x1f, 0x1f ;  /* 0x03e01f0002087f89 */ /* 0x00006400000e0000 */
.L_x_721:
[----:B------:R-:W-:Y:S02]  /*1ae10*/  ULDC UR4, c[0x0][0xc38] ;  /* 0x00030e0000047ab9 */ /* 0x000fe40000000800 */
[----:B------:R-:W-:-:S04]  /*1ae20*/  IMAD.U32 R3, RZ, RZ, UR4 ;  /* 0x00000004ff037e24 */ /* 0x000fc8000f8e00ff */
[----:B-1----:R-:W-:-:S04]  /*1ae30*/  IMAD R8, R8, R3, RZ ;  /* 0x0000000308087224 */ /* 0x002fc800078e02ff */
[----:B------:R-:W-:-:S05]  /*1ae40*/  IMAD.IADD R4, R7, 0x1, R8 ;  /* 0x0000000107047824 */ /* 0x000fca00078e0208 */
[----:B------:R-:W-:-:S13]  /*1ae50*/  ISETP.GT.AND P6, PT, R4, R0, PT ;  /* 0x000000000400720c */ /* 0x000fda0003fc4270 */
[----:B------:R-:W-:Y:S05]  /*1ae60*/  @P6 BRA `(.L_x_605) ;  /* 0x0000000000a46947 */ /* 0x000fea0003800000 */
.L_x_608:
[----:B0-----:R-:W0:Y:S01]  /*1ae70*/  LDC R2, c[0x0][0xc3c] ;  /* 0x00030f00ff027b82 */ /* 0x001e220000000800 */
[----:B------:R-:W-:-:S05]  /*1ae80*/  VIADD R27, R27, 0x1f ;  /* 0x0000001f1b1b7836 */ /* 0x000fca0000000000 */
[----:B0-----:R-:W-:-:S13]  /*1ae90*/  ISETP.GE.AND P6, PT, R27, R2, PT ;  /* 0x000000021b00720c */ /* 0x001fda0003fc6270 */
[----:B------:R-:W-:Y:S05]  /*1aea0*/  @P6 BRA `(.L_x_606) ;  /* 0x0000000400bc6947 */ /* 0x000fea0003800000 */
[----:B------:R-:W0:Y:S01]  /*1aeb0*/  S2R R3, SR_TID.X ;  /* 0x0000000000037919 */ /* 0x000e220000002100 */
[----:B------:R-:W-:Y:S01]  /*1aec0*/  IMAD.MOV.U32 R5, RZ, RZ, RZ ;  /* 0x000000ffff057224 */ /* 0x000fe200078e00ff */
[----:B0-----:R-:W-:-:S05]  /*1aed0*/  LOP3.LUT R3, R3, 0x1f, RZ, 0xc0, !PT ;  /* 0x0000001f03037812 */ /* 0x001fca00078ec0ff */
[----:B------:R-:W-:-:S05]  /*1aee0*/  IMAD.IADD R6, R27, 0x1, R3 ;  /* 0x000000011b067824 */ /* 0x000fca00078e0203 */
[----:B------:R-:W-:-:S13]  /*1aef0*/  ISETP.GE.OR P6, PT, R6, R2, !P0 ;  /* 0x000000020600720c */ /* 0x000fda00047c6670 */
[----:B------:R-:W0:Y:S02]  /*1af00*/  @!P6 LDC.64 R2, c[0x0][0xc80] ;  /* 0x00032000ff02eb82 */ /* 0x000e240000000a00 */
[----:B0-----:R-:W-:-:S05]  /*1af10*/  @!P6 IMAD.WIDE R2, R6, 0x4, R2 ;  /* 0x000000040602e825 */ /* 0x001fca00078e0202 */
[----:B------:R0:W2:Y:S02]  /*1af20*/  @!P6 LDG.E R5, desc[UR40][R2.64] ;  /* 0x000000280205e981 */ /* 0x0000a4000c1e1900 */
[----:B0-----:R-:W0:Y:S02]  /*1af30*/  @!P6 LDC.64 R2, c[0x0][0xc78] ;  /* 0x00031e00ff02eb82 */ /* 0x001e240000000a00 */
[----:B0-----:R-:W-:-:S04]  /*1af40*/  @!P6 IMAD.WIDE R2, R6, 0x4, R2 ;  /* 0x000000040602e825 */ /* 0x001fc800078e0202 */
[----:B------:R-:W-:-:S06]  /*1af50*/  IMAD.MOV.U32 R6, RZ, RZ, RZ ;  /* 0x000000ffff067224 */ /* 0x000fcc00078e00ff */
[----:B------:R-:W2:Y:S01]  /*1af60*/  @!P6 LDG.E R6, desc[UR40][R2.64] ;  /* 0x000000280206e981 */ /* 0x000ea2000c1e1900 */
[----:B------:R-:W-:Y:S01]  /*1af70*/  UMOV UR4, 0xffffffff ;  /* 0xffffffff00047882 */ /* 0x000fe20000000000 */
[----:B--2---:R-:W-:Y:S02]  /*1af80*/  IMAD R2, R6, R5, RZ ;  /* 0x0000000506027224 */ /* 0x004fe400078e02ff */
[----:B------:R-:W-:Y:S05]  /*1af90*/  BRA.DIV UR4, `(.L_x_607) ;  /* 0x0000003204087947 */ /* 0x000fea000b800000 */
        /* <DEDUP_REMOVED lines=15> */
[----:B------:R0:W1:Y:S02]  /*1b090*/  SHFL.IDX PT, R8, R2, 0x1f, 0x1f ;  /* 0x03e01f0002087f89 */ /* 0x00006400000e0000 */
.L_x_729:
[----:B------:R-:W-:Y:S02]  /*1b0a0*/  ULDC UR4, c[0x0][0xc38] ;  /* 0x00030e0000047ab9 */ /* 0x000fe40000000800 */
[----:B------:R-:W-:-:S04]  /*1b0b0*/  IMAD.U32 R3, RZ, RZ, UR4 ;  /* 0x00000004ff037e24 */ /* 0x000fc8000f8e00ff */
[----:B-1----:R-:W-:-:S04]  /*1b0c0*/  IMAD R8, R8, R3, RZ ;  /* 0x0000000308087224 */ /* 0x002fc800078e02ff */
[----:B------:R-:W-:-:S05]  /*1b0d0*/  IMAD.IADD R4, R8, 0x1, R4 ;  /* 0x0000000108047824 */ /* 0x000fca00078e0204 */
[----:B------:R-:W-:-:S13]  /*1b0e0*/  ISETP.GT.AND P6, PT, R4, R0, PT ;  /* 0x000000000400720c */ /* 0x000fda0003fc4270 */
[----:B------:R-:W-:Y:S05]  /*1b0f0*/  @!P6 BRA `(.L_x_608) ;  /* 0xfffffffc005ce947 */ /* 0x000fea000383ffff */
.L_x_605:
[----:B------:R-:W-:Y:S01]  /*1b100*/  IMAD.IADD R8, R4, 0x1, -R8 ;  /* 0x0000000104087824 */ /* 0x000fe200078e0a08 */
[----:B------:R-:W-:-:S03]  /*1b110*/  UMOV UR4, 0xffffffff ;  /* 0xffffffff00047882 */ /* 0x000fc60000000000 */
[----:B------:R-:W-:-:S05]  /*1b120*/  IMAD R4, R2, R3, R8 ;  /* 0x0000000302047224 */ /* 0x000fca00078e0208 */
[----:B------:R-:W-:Y:S01]  /*1b130*/  ISETP.GT.AND P6, PT, R4, R0, PT ;  /* 0x000000000400720c */ /* 0x000fe20003fc4270 */
[----:B------:R-:W-:-:S12]  /*1b140*/  BRA.DIV UR4, `(.L_x_609) ;  /* 0x0000003204747947 */ /* 0x000fd8000b800000 */
[----:B------:R-:W-:-:S04]  /*1b150*/  VOTE.ANY R7, PT, !P6 ;  /* 0x0000000000077806 */ /* 0x000fc800070e0100 */
[----:B------:R-:W1:Y:S02]  /*1b160*/  POPC R4, R7 ;  /* 0x0000000700047309 */ /* 0x000e640000000000 */
[----:B-1----:R1:W2:Y:S04]  /*1b170*/  SHFL.IDX PT, R5, R5, R4, 0x1f ;  /* 0x00001f0405057589 */ /* 0x0022a800000e0000 */
[----:B------:R1:W3:Y:S02]  /*1b180*/  SHFL.IDX PT, R6, R6, R4, 0x1f ;  /* 0x00001f0406067589 */ /* 0x0002e400000e0000 */
.L_x_734:
[----:B------:R-:W-:-:S13]  /*1b190*/  ISETP.NE.AND P0, PT, R7, RZ, PT ;  /* 0x000000ff0700720c */ /* 0x000fda0003f05270 */
[----:B------:R-:W-:Y:S05]  /*1b1a0*/  @!P0 BRA `(.L_x_610) ;  /* 0x0000000000148947 */ /* 0x000fea0003800000 */
[----:B------:R-:W-:Y:S01]  /*1b1b0*/  UMOV UR4, 0xffffffff ;  /* 0xffffffff00047882 */ /* 0x000fe20000000000 */
[----:B------:R-:W-:Y:S02]  /*1b1c0*/  VIADD R12, R4, 0xffffffff ;  /* 0xffffffff040c7836 */ /* 0x000fe40000000000 */
[----:B------:R-:W-:Y:S05]  /*1b1d0*/  BRA.DIV UR4, `(.L_x_611) ;  /* 0x0000003204ac7947 */ /* 0x000fea000b800000 */
[----:B0-----:R0:W4:Y:S02]  /*1b1e0*/  SHFL.IDX PT, R2, R2, R12, 0x1f ;  /* 0x00001f0c02027589 */ /* 0x00112400000e0000 */
.L_x_737:
[----:B----4-:R-:W-:-:S07]  /*1b1f0*/  IMAD.MOV.U32 R24, RZ, RZ, R2 ;  /* 0x000000ffff187224 */ /* 0x010fce00078e0002 */
.L_x_610:
[----:B------:R-:W-:Y:S01]  /*1b200*/  IMAD R24, R24, R3, R8 ;  /* 0x0000000318187224 */ /* 0x000fe200078e0208 */
[----:B--2---:R-:W-:Y:S01]  /*1b210*/  IABS R8, R5 ;  /* 0x0000000500087213 */ /* 0x004fe20000000000 */
[----:B------:R-:W-:Y:S02]  /*1b220*/  IMAD.IADD R27, R4, 0x1, R27 ;  /* 0x00000001041b7824 */ /* 0x000fe400078e021b */
[----:B------:R-:W-:Y:S01]  /*1b230*/  IMAD.IADD R25, R0, 0x1, -R24 ;  /* 0x0000000100197824 */ /* 0x000fe200078e0a18 */
[----:B0-----:R-:W0:Y:S04]  /*1b240*/  I2F.RP R2, R8 ;  /* 0x0000000800027306 */ /* 0x001e280000209400 */
[----:B------:R-:W-:-:S04]  /*1b250*/  IABS R0, R25 ;  /* 0x0000001900007213 */ /* 0x000fc80000000000 */
[----:B0-----:R-:W0:Y:S02]  /*1b260*/  MUFU.RCP R2, R2 ;  /* 0x0000000200027308 */ /* 0x001e240000001000 */
[----:B0-----:R-:W-:-:S06]  /*1b270*/  IADD3 R2, R2, 0xffffffe, RZ ;  /* 0x0ffffffe02027810 */ /* 0x001fcc0007ffe0ff */
[----:B------:R-:W0:Y:S02]  /*1b280*/  F2I.FTZ.U32.TRUNC.NTZ R3, R2 ;  /* 0x0000000200037305 */ /* 0x000e24000021f000 */
[----:B0-----:R-:W-:-:S04]  /*1b290*/  IMAD.MOV R2, RZ, RZ, -R3 ;  /* 0x000000ffff027224 */ /* 0x001fc800078e0a03 */
[----:B------:R-:W-:Y:S02]  /*1b2a0*/  IMAD R7, R2, R8, RZ ;  /* 0x0000000802077224 */ /* 0x000fe400078e02ff */
[----:B------:R-:W-:-:S04]  /*1b2b0*/  IMAD.MOV.U32 R2, RZ, RZ, RZ ;  /* 0x000000ffff027224 */ /* 0x000fc800078e00ff */
[----:B------:R-:W-:Y:S01]  /*1b2c0*/  IMAD.HI.U32 R2, R3, R7, R2 ;  /* 0x0000000703027227 */ /* 0x000fe200078e0002 */
[----:B------:R-:W-:-:S05]  /*1b2d0*/  IABS R3, R5 ;  /* 0x0000000500037213 */ /* 0x000fca0000000000 */
[----:B------:R-:W-:Y:S02]  /*1b2e0*/  IMAD.MOV R3, RZ, RZ, -R3 ;  /* 0x000000ffff037224 */ /* 0x000fe400078e0a03 */
[----:B------:R-:W-:-:S04]  /*1b2f0*/  IMAD.HI.U32 R7, R2, R0, RZ ;  /* 0x0000000002077227 */ /* 0x000fc800078e00ff */
[----:B------:R-:W-:-:S05]  /*1b300*/  IMAD R0, R7, R3, R0 ;  /* 0x0000000307007224 */ /* 0x000fca00078e0200 */
[----:B------:R-:W-:-:S13]  /*1b310*/  ISETP.GT.U32.AND P1, PT, R8, R0, PT ;  /* 0x000000000800720c */ /* 0x000fda0003f24070 */
[----:B------:R-:W-:Y:S01]  /*1b320*/  @!P1 IMAD.IADD R0, R0, 0x1, -R8 ;  /* 0x0000000100009824 */ /* 0x000fe200078e0a08 */
[----:B------:R-:W-:Y:S02]  /*1b330*/  @!P1 IADD3 R7, R7, 0x1, RZ ;  /* 0x0000000107079810 */ /* 0x000fe40007ffe0ff */
[----:B------:R-:W-:Y:S02]  /*1b340*/  ISETP.NE.AND P1, PT, R5, RZ, PT ;  /* 0x000000ff0500720c */ /* 0x000fe40003f25270 */
[----:B------:R-:W-:Y:S02]  /*1b350*/  ISETP.GE.U32.AND P0, PT, R0, R8, PT ;  /* 0x000000080000720c */ /* 0x000fe40003f06070 */
[----:B---3--:R-:W-:-:S04]  /*1b360*/  IABS R0, R6 ;  /* 0x0000000600007213 */ /* 0x008fc80000000000 */
[----:B------:R-:W0:Y:S07]  /*1b370*/  I2F.RP R2, R0 ;  /* 0x0000000000027306 */ /* 0x000e2e0000209400 */
[----:B------:R-:W-:Y:S01]  /*1b380*/  @P0 VIADD R7, R7, 0x1 ;  /* 0x0000000107070836 */ /* 0x000fe20000000000 */
[----:B0-----:R-:W0:Y:S02]  /*1b390*/  MUFU.RCP R2, R2 ;  /* 0x0000000200027308 */ /* 0x001e240000001000 */
[----:B0-----:R-:W-:-:S06]  /*1b3a0*/  VIADD R2, R2, 0xffffffe ;  /* 0x0ffffffe02027836 */ /* 0x001fcc0000000000 */
[----:B------:R-:W0:Y:S02]  /*1b3b0*/  F2I.FTZ.U32.TRUNC.NTZ R3, R2 ;  /* 0x0000000200037305 */ /* 0x000e24000021f000 */
[----:B0-----:R-:W-:-:S04]  /*1b3c0*/  IMAD.MOV R2, RZ, RZ, -R3 ;  /* 0x000000ffff027224 */ /* 0x001fc800078e0a03 */
[----:B------:R-:W-:Y:S02]  /*1b3d0*/  IMAD R8, R2, R0, RZ ;  /* 0x0000000002087224 */ /* 0x000fe400078e02ff */
[----:B------:R-:W-:-:S04]  /*1b3e0*/  IMAD.MOV.U32 R2, RZ, RZ, RZ ;  /* 0x000000ffff027224 */ /* 0x000fc800078e00ff */
[----:B------:R-:W-:Y:S01]  /*1b3f0*/  IMAD.HI.U32 R2, R3, R8, R2 ;  /* 0x0000000803027227 */ /* 0x000fe200078e0002 */
[----:B------:R-:W-:Y:S02]  /*1b400*/  LOP3.LUT R3, R25, R5, RZ, 0x3c, !PT ;  /* 0x0000000519037212 */ /* 0x000fe400078e3cff */
[----:B------:R-:W-:Y:S02]  /*1b410*/  IABS R8, R6 ;  /* 0x0000000600087213 */ /* 0x000fe40000000000 */
[----:B------:R-:W-:-:S03]  /*1b420*/  ISETP.GE.AND P2, PT, R3, RZ, PT ;  /* 0x000000ff0300720c */ /* 0x000fc60003f46270 */
[----:B------:R-:W-:-:S10]  /*1b430*/  IMAD.MOV R8, RZ, RZ, -R8 ;  /* 0x000000ffff087224 */ /* 0x000fd400078e0a08 */
        /* <DEDUP_REMOVED lines=17> */
[----:B------:R-:W-:Y:S01]  /*1b550*/  IMAD.MOV R0, RZ, RZ, -R2 ;  /* 0x000000ffff007224 */ /* 0x000fe200078e0a02 */
[----:B------:R-:W-:-:S03]  /*1b560*/  LEA R2, R6, R2, 0x18 ;  /* 0x0000000206027211 */ /* 0x000fc600078ec0ff */
[----:B------:R-:W-:-:S04]  /*1b570*/  IMAD R0, R6, R0, R7 ;  /* 0x0000000006007224 */ /* 0x000fc800078e0207 */
[----:B------:R-:W-:Y:S01]  /*1b580*/  IMAD R26, R0, 0x10000, R2 ;  /* 0x00010000001a7824 */ /* 0x000fe200078e0202 */
[----:B------:R-:W-:Y:S06]  /*1b590*/  BRA `(.L_x_612) ;  /* 0x00000000001c7947 */ /* 0x000fec0003800000 */
.L_x_606:
[----:B------:R-:W-:Y:S01]  /*1b5a0*/  UMOV UR4, URZ ;  /* 0x0000003f00047c82 */ /* 0x000fe20008000000 */
[----:B------:R-:W-:Y:S01]  /*1b5b0*/  UMOV UR5, URZ ;  /* 0x0000003f00057c82 */ /* 0x000fe20008000000 */
[----:B------:R-:W-:Y:S01]  /*1b5c0*/  ULDC UR6, c[0x0][0xc3c] ;  /* 0x00030f0000067ab9 */ /* 0x000fe20000000800 */
[----:B------:R-:W-:Y:S02]  /*1b5d0*/  IMAD.MOV.U32 R24, RZ, RZ, R0 ;  /* 0x000000ffff187224 */ /* 0x000fe400078e0000 */
[----:B------:R-:W-:Y:S02]  /*1b5e0*/  IMAD.U32 R25, RZ, RZ, UR4 ;  /* 0x00000004ff197e24 */ /* 0x000fe4000f8e00ff */
[----:B------:R-:W-:Y:S02]  /*1b5f0*/  IMAD.U32 R26, RZ, RZ, UR5 ;  /* 0x00000005ff1a7e24 */ /* 0x000fe4000f8e00ff */
[----:B------:R-:W-:-:S07]  /*1b600*/  IMAD.U32 R27, RZ, RZ, UR6 ;  /* 0x00000006ff1b7e24 */ /* 0x000fce000f8e00ff */
.L_x_612:
[----:B------:R4:W2:Y:S01]  /*1b610*/  LDL R2, [R1+0xc] ;  /* 0x00000c0001027983 */ /* 0x0008a20000100800 */
[----:B------:R-:W0:Y:S01]  /*1b620*/  S2R R0, SR_TID.X ;  /* 0x0000000000007919 */ /* 0x000e220000002100 */
[----:B------:R-:W-:Y:S05]  /*1b630*/  WARPSYNC.ALL ;  /* 0x0000000000007948 */ /* 0x000fea0003800000 */
[----:B0-----:R-:W-:Y:S01]  /*1b640*/  LOP3.LUT R0, R0, 0x1f, RZ, 0xc0, !PT ;  /* 0x0000001f00007812 */ /* 0x001fe200078ec0ff */
[----:B------:R-:W-:Y:S03]  /*1b650*/  BAR.SYNC.DEFER_BLOCKING 0x4, 0x200 ;  /* 0x0108000000007b1d */ /* 0x000fe60000010000 */
[----:B------:R-:W-:-:S13]  /*1b660*/  ISETP.NE.AND P0, PT, R0, RZ, PT ;  /* 0x000000ff0000720c */ /* 0x000fda0003f05270 */
[----:B------:R-:W-:Y:S01]  /*1b670*/  @!P0 MOV R0, 0x400 ;  /* 0x0000040000008802 */ /* 0x000fe20000000f00 */
[----:B--2---:R-:W0:Y:S03]  /*1b680*/  @!P0 S2R R2, SR_CgaCtaId ;  /* 0x0000000000028919 */ /* 0x004e260000008800 */
[----:B0-----:R-:W-:Y:S01]  /*1b690*/  @!P0 LEA R17, R2, R0, 0x18 ;  /* 0x0000000002118211 */ /* 0x001fe200078ec0ff */
[----:B------:R4:W-:Y:S04]  /*1b6a0*/  @!P0 STL [R1+0xc], R2 ;  /* 0x00000c0201008387 */ /* 0x0009e80000100800 */
[----:B------:R4:W-:Y:S01]  /*1b6b0*/  @!P0 STS.128 [R17+0x19cd0], R24 ;  /* 0x019cd01811008388 */ /* 0x0009e20000000c00 */
[----:B------:R-:W-:Y:S06]  /*1b6c0*/  BAR.ARV 0x5, 0x200 ;  /* 0x0148000000007b1d */ /* 0x000fec0000002000 */
.L_x_603:
[----:B------:R-:W-:Y:S02]  /*1b6d0*/  ULDC UR4, c[0x0][0xc3c] ;  /* 0x00030f0000047ab9 */ /* 0x000fe40000000800 */
[----:B-1----:R-:W-:-:S13]  /*1b6e0*/  ISETP.GE.AND P0, PT, R27, UR4, PT ;  /* 0x000000041b007c0c */ /* 0x002fda000bf06270 */
[----:B------:R-:W-:Y:S05]  /*1b6f0*/  @!P0 BRA `(.L_x_613) ;  /* 0xffffff9c00a88947 */ /* 0x000fea000383ffff */
[----:B------:R-:W-:Y:S05]  /*1b700*/  BSYNC B7 ;  /* 0x0000000000077941 */ /* 0x000fea0003800000 */
.L_x_493:
[----:B--23--:R-:W2:Y:S01]  /*1b710*/  LDL.LU R0, [R1+0x4c] ;  /* 0x00004c0001007983 */ /* 0x00cea20000300800 */
[----:B------:R-:W-:Y:S01]  /*1b720*/  BSSY B0, `(.L_x_614) ;  /* 0x000000b000007945 */ /* 0x000fe20003800000 */
[----:B------:R-:W1:Y:S01]  /*1b730*/  S2R R5, SR_CgaCtaId ;  /* 0x0000000000057919 */ /* 0x000e620000008800 */
[----:B--2---:R-:W-:-:S05]  /*1b740*/  VIADD R0, R0, 0x1 ;  /* 0x0000000100007836 */ /* 0x004fca0000000000 */
[----:B0---4-:R-:W-:-:S04]  /*1b750*/  LEA.HI R2, R0, R0, RZ, 0x1 ;  /* 0x0000000000027211 */ /* 0x011fc800078f08ff */
[----:B------:R-:W-:Y:S02]  /*1b760*/  LOP3.LUT R3, R2, 0xfffffffe, RZ, 0xc0, !PT ;  /* 0xfffffffe02037812 */ /* 0x000fe400078ec0ff */
[----:B------:R-:W-:Y:S02]  /*1b770*/  MOV R2, 0x400 ;  /* 0x0000040000027802 */ /* 0x000fe40000000f00 */
[----:B------:R-:W-:Y:S02]  /*1b780*/  IADD3 R0, R0, -R3, RZ ;  /* 0x8000000300007210 */ /* 0x000fe40007ffe0ff */
[----:B-1----:R-:W-:Y:S02]  /*1b790*/  LEA R5, R5, R2, 0x18 ;  /* 0x0000000205057211 */ /* 0x002fe400078ec0ff */
[----:B------:R-:W-:-:S04]  /*1b7a0*/  SHF.L.U32 R0, R0, 0x1f, RZ ;  /* 0x0000001f00007819 */ /* 0x000fc800000006ff */
[----:B------:R-:W0:Y:S02]  /*1b7b0*/  SYNCS.PHASECHK.TRANS64.TRYWAIT P0, [R5+URZ+0x19c20], R0 ;  /* 0x019c2000050075a7 */ /* 0x000e24000800017f */
[----:B0-----:R-:W-:Y:S05]  /*1b7c0*/  @!P0 BRA `(.L_x_615) ;  /* 0x0000002c00588947 */ /* 0x001fea0003800000 */
.L_x_738:
[----:B------:R-:W-:Y:S05]  /*1b7d0*/  BSYNC B0 ;  /* 0x0000000000007941 */ /* 0x000fea0003800000 */
.L_x_614:
[----:B------:R-:W-:-:S03]  /*1b7e0*/  UMOV UR4, 0xffffffff ;  /* 0xffffffff00047882 */ /* 0x000fc60000000000 */
[----:B------:R-:W-:Y:S05]  /*1b7f0*/  BRA.DIV UR4, `(.L_x_616) ;  /* 0x0000002e04607947 */ /* 0x000fea000b800000 */
[----:B0-----:R-:W0:Y:S02]  /*1b800*/  S2R R0, SR_TID.X ;  /* 0x0000000000007919 */ /* 0x001e240000002100 */
[----:B0-----:R-:W-:-:S04]  /*1b810*/  SHF.R.U32.HI R0, RZ, 0x5, R0 ;  /* 0x00000005ff007819 */ /* 0x001fc80000011600 */
[----:B------:R-:W-:-:S05]  /*1b820*/  LOP3.LUT R0, R0, 0x3, RZ, 0xc0, !PT ;  /* 0x0000000300007812 */ /* 0x000fca00078ec0ff */
[----:B------:R0:W1:Y:S02]  /*1b830*/  SHFL.IDX PT, R14, R0, RZ, 0x1f ;  /* 0x00001fff000e7589 */ /* 0x00006400000e0000 */
.L_x_741:
[----:B-1----:R-:W-:-:S13]  /*1b840*/  ISETP.NE.AND P0, PT, R14, RZ, PT ;  /* 0x000000ff0e00720c */ /* 0x002fda0003f05270 */
[----:B------:R-:W-:Y:S05]  /*1b850*/  @P0 BRA `(.L_x_359) ;  /* 0x0000000000a80947 */ /* 0x000fea0003800000 */
[----:B------:R-:W-:-:S03]  /*1b860*/  UMOV UR4, 0xffffffff ;  /* 0xffffffff00047882 */ /* 0x000fc60000000000 */
[----:B------:R-:W-:Y:S05]  /*1b870*/  BRA.DIV UR4, `(.L_x_617) ;  /* 0x0000002e04747947 */ /* 0x000fea000b800000 */
[----:B------:R-:W-:-:S13]  /*1b880*/  ELECT P6, URZ, PT ;  /* 0x00000000003f782f */ /* 0x000fda00038c0000 */
.L_x_744:
[----:B------:R-:W-:Y:S05]  /*1b890*/  @!P6 BRA `(.L_x_359) ;  /* 0x000000000098e947 */ /* 0x000fea0003800000 */
[----:B0-----:R-:W2:Y:S02]  /*1b8a0*/  LDL.LU R0, [R1+0x2c] ;  /* 0x00002c0001007983 */ /* 0x001ea40000300800 */
[----:B--2---:R-:W-:-:S04]  /*1b8b0*/  LOP3.LUT R0, R0, 0x2, RZ, 0xfc, !PT ;  /* 0x0000000200007812 */ /* 0x004fc800078efcff */
[----:B------:R-:W-:-:S13]  /*1b8c0*/  ISETP.NE.AND P0, PT, R0, 0x3, PT ;  /* 0x000000030000780c */ /* 0x000fda0003f05270 */
[----:B------:R-:W-:Y:S05]  /*1b8d0*/  @!P0 BRA `(.L_x_618) ;  /* 0x0000000000048947 */ /* 0x000fea0003800000 */
[----:B------:R-:W-:Y:S01]  /*1b8e0*/  BPT.TRAP 0x1 ;  /* 0x000000040000795c */ /* 0x000fe20000300000 */
.L_x_618:
[----:B------:R-:W-:Y:S01]  /*1b8f0*/  IMAD R3, R19, 0x8, R5 ;  /* 0x0000000813037824 */ /* 0x000fe200078e0205 */
[----:B------:R-:W-:Y:S01]  /*1b900*/  SHF.L.U32 R2, R23, 0x1f, RZ ;  /* 0x0000001f17027819 */ /* 0x000fe200000006ff */
[----:B------:R-:W-:-:S03]  /*1b910*/  VIADD R19, R19, 0x1 ;  /* 0x0000000113137836 */ /* 0x000fc60000000000 */
[----:B------:R-:W0:Y:S02]  /*1b920*/  SYNCS.PHASECHK.TRANS64.TRYWAIT P1, [R3+URZ+0x19c40], R2 ;  /* 0x019c4002030075a7 */ /* 0x000e24000802017f */
[----:B------:R-:W-:-:S04]  /*1b930*/  ISETP.NE.AND P2, PT, R19, 0x2, PT ;  /* 0x000000021300780c */ /* 0x000fc80003f45270 */
[----:B------:R-:W-:Y:S01]  /*1b940*/  SEL R0, RZ, 0x1, P2 ;  /* 0x00000001ff007807 */ /* 0x000fe20001000000 */
[----:B0-----:R-:W-:Y:S08]  /*1b950*/  @!P1 BRA `(.L_x_619) ;  /* 0x0000002c005c9947 */ /* 0x001ff00003800000 */
.L_x_745:
[----:B------:R-:W-:Y:S02]  /*1b960*/  SEL R19, R19, RZ, P2 ;  /* 0x000000ff13137207 */ /* 0x000fe40001000000 */
[----:B------:R-:W-:Y:S01]  /*1b970*/  LOP3.LUT R0, R23, R0, RZ, 0x3c, !PT ;  /* 0x0000000017007212 */ /* 0x000fe200078e3cff */
[----:B------:R-:W-:Y:S06]  /*1b980*/  @!P0 BRA `(.L_x_620) ;  /* 0x0000000000048947 */ /* 0x000fec0003800000 */
[----:B------:R-:W-:Y:S01]  /*1b990*/  BPT.TRAP 0x1 ;  /* 0x000000040000795c */ /* 0x000fe20000300000 */
.L_x_620:
[----:B------:R-:W-:Y:S01]  /*1b9a0*/  IMAD R19, R19, 0x8, R5 ;  /* 0x0000000813137824 */ /* 0x000fe200078e0205 */
[----:B------:R-:W-:-:S04]  /*1b9b0*/  SHF.L.U32 R0, R0, 0x1f, RZ ;  /* 0x0000001f00007819 */ /* 0x000fc800000006ff */
[----:B------:R-:W1:Y:S02]  /*1b9c0*/  SYNCS.PHASECHK.TRANS64.TRYWAIT P1, [R19+URZ+0x19c40], R0 ;  /* 0x019c4000130075a7 */ /* 0x000e64000802017f */
[----:B-1----:R-:W-:Y:S05]  /*1b9d0*/  @!P1 BRA `(.L_x_621) ;  /* 0x0000002c00509947 */ /* 0x002fea0003800000 */
.L_x_746:
[----:B------:R-:W-:Y:S05]  /*1b9e0*/  @!P0 BRA `(.L_x_622) ;  /* 0x0000000000048947 */ /* 0x000fea0003800000 */
[----:B------:R-:W-:Y:S01]  /*1b9f0*/  BPT.TRAP 0x1 ;  /* 0x000000040000795c */ /* 0x000fe20000300000 */
.L_x_622:
[----:B------:R-:W2:Y:S02]  /*1ba00*/  SYNCS.PHASECHK.TRANS64.TRYWAIT P1, [R3+URZ+0x19c60], R2 ;  /* 0x019c6002030075a7 */ /* 0x000ea4000802017f */
[----:B--2---:R-:W-:Y:S05]  /*1ba10*/  @!P1 BRA `(.L_x_623) ;  /* 0x0000002c00549947 */ /* 0x004fea0003800000 */
.L_x_747:
[----:B------:R-:W-:Y:S05]  /*1ba20*/  @!P0 BRA `(.L_x_624) ;  /* 0x0000000000048947 */ /* 0x000fea0003800000 */
[----:B------:R-:W-:Y:S01]  /*1ba30*/  BPT.TRAP 0x1 ;  /* 0x000000040000795c */ /* 0x000fe20000300000 */
.L_x_624:
[----:B------:R-:W3:Y:S02]  /*1ba40*/  SYNCS.PHASECHK.TRANS64.TRYWAIT P1, [R19+URZ+0x19c60], R0 ;  /* 0x019c6000130075a7 */ /* 0x000ee4000802017f */
[----:B---3--:R-:W-:Y:S05]  /*1ba50*/  @!P1 BRA `(.L_x_625) ;  /* 0x0000002c00589947 */ /* 0x008fea0003800000 */
.L_x_748:
[----:B------:R-:W-:Y:S05]  /*1ba60*/  @!P0 BRA `(.L_x_626) ;  /* 0x0000000000048947 */ /* 0x000fea0003800000 */
[----:B------:R-:W-:Y:S01]  /*1ba70*/  BPT.TRAP 0x1 ;  /* 0x000000040000795c */ /* 0x000fe20000300000 */
.L_x_626:
[----:B------:R-:W4:Y:S02]  /*1ba80*/  SYNCS.PHASECHK.TRANS64.TRYWAIT P1, [R3+URZ+0x19c80], R2 ;  /* 0x019c8002030075a7 */ /* 0x000f24000802017f */
[----:B----4-:R-:W-:Y:S05]  /*1ba90*/  @!P1 BRA `(.L_x_627) ;  /* 0x0000002c005c9947 */ /* 0x010fea0003800000 */
.L_x_749:
[----:B------:R-:W-:Y:S05]  /*1baa0*/  @!P0 BRA `(.L_x_628) ;  /* 0x0000000000048947 */ /* 0x000fea0003800000 */
[----:B------:R-:W-:Y:S01]  /*1bab0*/  BPT.TRAP 0x1 ;  /* 0x000000040000795c */ /* 0x000fe20000300000 */
.L_x_628:
[----:B------:R0:W0:Y:S02]  /*1bac0*/  SYNCS.PHASECHK.TRANS64.TRYWAIT P0, [R19+URZ+0x19c80], R0 ;  /* 0x019c8000130075a7 */ /* 0x000024000800017f */
[----:B0-----:R-:W-:Y:S05]  /*1bad0*/  @!P0 NANOSLEEP.SYNCS 0x989680 ;  /* 0x009896800000895d */ /* 0x001fea0003900000 */
[----:B------:R-:W0:Y:S02]  /*1bae0*/  @!P0 SYNCS.PHASECHK.TRANS64 P0, [R19+URZ+0x19c80], R0 ;  /* 0x019c8000130085a7 */ /* 0x000e24000800007f */
[----:B0-----:R-:W-:Y:S05]  /*1baf0*/  @!P0 BRA `(.L_x_628) ;  /* 0xfffffffc00f08947 */ /* 0x001fea000383ffff */
.L_x_359:
[----:B------:R-:W-:Y:S05]  /*1bb00*/  BSYNC B8 ;  /* 0x0000000000087941 */ /* 0x000fea0003800000 */
.L_x_356:
[----:B------:R-:W-:Y:S05]  /*1bb10*/  EXIT ;  /* 0x000000000000794d */ /* 0x000fea0003800000 */
.L_x_377:
[----:B-1----:R1:W2:Y:S02]  /*1bb20*/  SYNCS.PHASECHK.TRANS64.TRYWAIT P4, [R70+URZ+0x19c90], R76 ;  /* 0x019c904c460075a7 */ /* 0x0022a4000808017f */
[----:B--2---:R-:W-:Y:S05]  /*1bb30*/  @!P4 NANOSLEEP.SYNCS 0x989680 ;  /* 0x009896800000c95d */ /* 0x004fea0003900000 */
[----:B------:R-:W2:Y:S02]  /*1bb40*/  @!P4 SYNCS.PHASECHK.TRANS64 P4, [R70+URZ+0x19c90], R76 ;  /* 0x019c904c4600c5a7 */ /* 0x000ea4000808007f */
[----:B--2---:R-:W-:Y:S05]  /*1bb50*/  @!P4 BRA `(.L_x_377) ;  /* 0xfffffffc00f0c947 */ /* 0x004fea000383ffff */
[----:B------:R-:W-:Y:S05]  /*1bb60*/  BRA `(.L_x_629) ;  /* 0xfffffe7000187947 */ /* 0x000fea000383ffff */
.L_x_378:
[----:B------:R-:W-:Y:S01]  /*1bb70*/  BSSY B1, `(.L_x_630) ;  /* 0x0000008000017945 */ /* 0x000fe20003800000 */
[----:B0-----:R-:W-:Y:S02]  /*1bb80*/  IMAD.MOV.U32 R13, RZ, RZ, R78 ;  /* 0x000000ffff0d7224 */ /* 0x001fe400078e004e */
[----:B------:R-:W-:Y:S02]  /*1bb90*/  IMAD.MOV.U32 R12, RZ, RZ, RZ ;  /* 0x000000ffff0c7224 */ /* 0x000fe400078e00ff */
[----:B------:R-:W-:Y:S02]  /*1bba0*/  IMAD.MOV.U32 R11, RZ, RZ, 0x1e1f ;  /* 0x00001e1fff0b7424 */ /* 0x000fe400078e00ff */
[----:B------:R-:W-:-:S07]  /*1bbb0*/  IMAD.MOV.U32 R15, RZ, RZ, -0x1 ;  /* 0xffffffffff0f7424 */ /* 0x000fce00078e00ff */
[----:B-1----:R-:W-:Y:S05]  /*1bbc0*/  WARPSYNC.COLLECTIVE R15, `(.L_x_631) ;  /* 0x000000000f087348 */ /* 0x002fea0003c00000 */
[----:B------:R0:W2:Y:S02]  /*1bbd0*/  SHFL.IDX P6, R14, R13, R12, R11 ;  /* 0x0000000c0d0e7389 */ /* 0x0000a400000c000b */
[----:B012---:R-:W-:Y:S01]  /*1bbe0*/  ENDCOLLECTIVE ;  /* 0x000000000000791b */ /* 0x007fe20003800000 */
.L_x_631:
[----:B------:R-:W-:Y:S05]  /*1bbf0*/  BSYNC B1 ;  /* 0x0000000000017941 */ /* 0x000fea0003800000 */
.L_x_630:
[----:B------:R-:W-:Y:S01]  /*1bc00*/  MOV R13, R79 ;  /* 0x0000004f000d7202 */ /* 0x000fe20000000f00 */
[----:B------:R-:W-:Y:S02]  /*1bc10*/  IMAD.MOV.U32 R12, RZ, RZ, RZ ;  /* 0x000000ffff0c7224 */ /* 0x000fe400078e00ff */
[----:B------:R-:W-:Y:S02]  /*1bc20*/  IMAD.MOV.U32 R11, RZ, RZ, 0x1e1f ;  /* 0x00001e1fff0b7424 */ /* 0x000fe400078e00ff */
[----:B------:R-:W-:Y:S02]  /*1bc30*/  IMAD.MOV.U32 R15, RZ, RZ, -0x1 ;  /* 0xffffffffff0f7424 */ /* 0x000fe400078e00ff */
[----:B------:R-:W-:-:S07]  /*1bc40*/  IMAD.MOV.U32 R39, RZ, RZ, R14 ;  /* 0x000000ffff277224 */ /* 0x000fce00078e000e */
[----:B------:R-:W-:Y:S05]  /*1bc50*/  WARPSYNC.COLLECTIVE R15, `(.L_x_632) ;  /* 0x000000000f087348 */ /* 0x000fea0003c00000 */
[----:B------:R0:W1:Y:S02]  /*1bc60*/  SHFL.IDX P6, R14, R13, R12, R11 ;  /* 0x0000000c0d0e7389 */ /* 0x00006400000c000b */
[----:B01----:R-:W-:Y:S01]  /*1bc70*/  ENDCOLLECTIVE ;  /* 0x000000000000791b */ /* 0x003fe20003800000 */
.L_x_632:
[----:B------:R-:W-:Y:S05]  /*1bc80*/  BRA `(.L_x_633) ;  /* 0xfffffe6c00e47947 */ /* 0x000fea000383ffff */
.L_x_394:
[----:B-1----:R1:W2:Y:S02]  /*1bc90*/  SYNCS.PHASECHK.TRANS64.TRYWAIT P4, [R70+URZ+0x19c90], R76 ;  /* 0x019c904c460075a7 */ /* 0x0022a4000808017f */
[----:B--2---:R-:W-:Y:S05]  /*1bca0*/  @!P4 NANOSLEEP.SYNCS 0x989680 ;  /* 0x009896800000c95d */ /* 0x004fea0003900000 */
[----:B------:R-:W2:Y:S02]  /*1bcb0*/  @!P4 SYNCS.PHASECHK.TRANS64 P4, [R70+URZ+0x19c90], R76 ;  /* 0x019c904c4600c5a7 */ /* 0x000ea4000808007f */
[----:B--2---:R-:W-:Y:S05]  /*1bcc0*/  @!P4 BRA `(.L_x_394) ;  /* 0xfffffffc00f0c947 */ /* 0x004fea000383ffff */
[----:B------:R-:W-:Y:S05]  /*1bcd0*/  BRA `(.L_x_634) ;  /* 0xfffffe8800007947 */ /* 0x000fea000383ffff */
.L_x_395:
        /* <DEDUP_REMOVED lines=8> */
.L_x_636:
[----:B------:R-:W-:Y:S05]  /*1bd60*/  BSYNC B1 ;  /* 0x0000000000017941 */ /* 0x000fea0003800000 */
.L_x_635:
        /* <DEDUP_REMOVED lines=8> */
.L_x_637:
[----:B------:R-:W-:Y:S01]  /*1bdf0*/  IMAD.MOV.U32 R79, RZ, RZ, R14 ;  /* 0x000000ffff4f7224 */ /* 0x000fe200078e000e */
[----:B------:R-:W-:Y:S06]  /*1be00*/  BRA `(.L_x_638) ;  /* 0xfffffe8400c87947 */ /* 0x000fec000383ffff */
.L_x_404:
[----:B0-----:R0:W1:Y:S02]  /*1be10*/  SYNCS.PHASECHK.TRANS64.TRYWAIT P3, [R70+URZ+0x19c90], R76 ;  /* 0x019c904c460075a7 */ /* 0x001064000806017f */
[----:B-1----:R-:W-:Y:S05]  /*1be20*/  @!P3 NANOSLEEP.SYNCS 0x989680 ;  /* 0x009896800000b95d */ /* 0x002fea0003900000 */
[----:B------:R-:W1:Y:S02]  /*1be30*/  @!P3 SYNCS.PHASECHK.TRANS64 P3, [R70+URZ+0x19c90], R76 ;  /* 0x019c904c4600b5a7 */ /* 0x000e64000806007f */
[----:B-1----:R-:W-:Y:S05]  /*1be40*/  @!P3 BRA `(.L_x_404) ;  /* 0xfffffffc00f0b947 */ /* 0x002fea000383ffff */
[----:B------:R-:W-:Y:S05]  /*1be50*/  BRA `(.L_x_639) ;  /* 0xfffffea400947947 */ /* 0x000fea000383ffff */
.L_x_405:
[----:B------:R-:W-:Y:S01]  /*1be60*/  BSSY B1, `(.L_x_640) ;  /* 0x0000007000017945 */ /* 0x000fe20003800000 */
[----:B------:R-:W-:Y:S02]  /*1be70*/  IMAD.MOV.U32 R12, RZ, RZ, RZ ;  /* 0x000000ffff0c7224 */ /* 0x000fe400078e00ff */
[----:B------:R-:W-:Y:S02]  /*1be80*/  IMAD.MOV.U32 R11, RZ, RZ, 0x1e1f ;  /* 0x00001e1fff0b7424 */ /* 0x000fe400078e00ff */
[----:B------:R-:W-:-:S07]  /*1be90*/  IMAD.MOV.U32 R15, RZ, RZ, -0x1 ;  /* 0xffffffffff0f7424 */ /* 0x000fce00078e00ff */
[----:B0-----:R-:W-:Y:S05]  /*1bea0*/  WARPSYNC.COLLECTIVE R15, `(.L_x_641) ;  /* 0x000000000f087348 */ /* 0x001fea0003c00000 */
[----:B------:R1:W2:Y:S02]  /*1beb0*/  SHFL.IDX P6, R14, R13, R12, R11 ;  /* 0x0000000c0d0e7389 */ /* 0x0002a400000c000b */
[----:B012---:R-:W-:Y:S01]  /*1bec0*/  ENDCOLLECTIVE ;  /* 0x000000000000791b */ /* 0x007fe20003800000 */
.L_x_641:
[----:B------:R-:W-:Y:S05]  /*1bed0*/  BSYNC B1 ;  /* 0x0000000000017941 */ /* 0x000fea0003800000 */
.L_x_640:
        /* <DEDUP_REMOVED lines=8> */
.L_x_642:
[----:B------:R-:W-:Y:S05]  /*1bf60*/  BRA `(.L_x_643) ;  /* 0xfffffea400b47947 */ /* 0x000fea000383ffff */
.L_x_409:
[----:B0-----:R0:W2:Y:S02]  /*1bf70*/  SYNCS.PHASECHK.TRANS64.TRYWAIT P2, [R70+URZ+0x19cb0], R76 ;  /* 0x019cb04c460075a7 */ /* 0x0010a4000804017f */
[----:B--2---:R-:W-:Y:S05]  /*1bf80*/  @!P2 NANOSLEEP.SYNCS 0x989680 ;  /* 0x009896800000a95d */ /* 0x004fea0003900000 */
[----:B------:R-:W2:Y:S02]  /*1bf90*/  @!P2 SYNCS.PHASECHK.TRANS64 P2, [R70+URZ+0x19cb0], R76 ;  /* 0x019cb04c4600a5a7 */ /* 0x000ea4000804007f */
[----:B--2---:R-:W-:Y:S05]  /*1bfa0*/  @!P2 BRA `(.L_x_409) ;  /* 0xfffffffc00f0a947 */ /* 0x004fea000383ffff */
[----:B------:R-:W-:Y:S05]  /*1bfb0*/  BRA `(.L_x_644) ;  /* 0xfffffea800447947 */ /* 0x000fea000383ffff */
.L_x_429:
[----:B------:R-:W-:Y:S01]  /*1bfc0*/  BSSY B1, `(.L_x_645) ;  /* 0x0000008000017945 */ /* 0x000fe20003800000 */
[----:B------:R-:W-:Y:S02]  /*1bfd0*/  IMAD.MOV.U32 R13, RZ, RZ, R30 ;  /* 0x000000ffff0d7224 */ /* 0x000fe400078e001e */
[----:B------:R-:W-:Y:S02]  /*1bfe0*/  IMAD.MOV.U32 R12, RZ, RZ, RZ ;  /* 0x000000ffff0c7224 */ /* 0x000fe400078e00ff */
[----:B------:R-:W-:Y:S02]  /*1bff0*/  IMAD.MOV.U32 R11, RZ, RZ, 0x1e1f ;  /* 0x00001e1fff0b7424 */ /* 0x000fe400078e00ff */
[----:B------:R-:W-:-:S07]  /*1c000*/  IMAD.MOV.U32 R15, RZ, RZ, -0x1 ;  /* 0xffffffffff0f7424 */ /* 0x000fce00078e00ff */
[----:B------:R-:W-:Y:S05]  /*1c010*/  WARPSYNC.COLLECTIVE R15, `(.L_x_646) ;  /* 0x000000000f087348 */ /* 0x000fea0003c00000 */
[----:B------:R0:W1:Y:S02]  /*1c020*/  SHFL.IDX P6, R14, R13, R12, R11 ;  /* 0x0000000c0d0e7389 */ /* 0x00006400000c000b */
[----:B01----:R-:W-:Y:S01]  /*1c030*/  ENDCOLLECTIVE ;  /* 0x000000000000791b */ /* 0x003fe20003800000 */
.L_x_646:
[----:B------:R-:W-:Y:S05]  /*1c040*/  BSYNC B1 ;  /* 0x0000000000017941 */ /* 0x000fea0003800000 */
.L_x_645:
        /* <DEDUP_REMOVED lines=8> */
.L_x_647:
[----:B------:R-:W-:Y:S02]  /*1c0d0*/  IMAD.MOV.U32 R13, RZ, RZ, R31 ;  /* 0x000000ffff0d7224 */ /* 0x000fe400078e001f */
[----:B------:R-:W-:-:S07]  /*1c0e0*/  IMAD.MOV.U32 R29, RZ, RZ, R14 ;  /* 0x000000ffff1d7224 */ /* 0x000fce00078e000e */
[----:B------:R-:W-:Y:S05]  /*1c0f0*/  WARPSYNC.COLLECTIVE R15, `(.L_x_648) ;  /* 0x000000000f087348 */ /* 0x000fea0003c00000 */
[----:B------:R0:W1:Y:S02]  /*1c100*/  SHFL.IDX P6, R14, R13, R12, R11 ;  /* 0x0000000c0d0e7389 */ /* 0x00006400000c000b */
[----:B01----:R-:W-:Y:S01]  /*1c110*/  ENDCOLLECTIVE ;  /* 0x000000000000791b */ /* 0x003fe20003800000 */
.L_x_648:
[----:B------:R-:W-:Y:S02]  /*1c120*/  IMAD.MOV.U32 R13, RZ, RZ, R26 ;  /* 0x000000ffff0d7224 */ /* 0x000fe400078e001a */
[----:B------:R-:W-:-:S07]  /*1c130*/  IMAD.MOV.U32 R3, RZ, RZ, R14 ;  /* 0x000000ffff037224 */ /* 0x000fce00078e000e */
[----:B------:R-:W-:Y:S05]  /*1c140*/  WARPSYNC.COLLECTIVE R15, `(.L_x_649) ;  /* 0x000000000f087348 */ /* 0x000fea0003c00000 */
[----:B------:R0:W1:Y:S02]  /*1c150*/  SHFL.IDX P6, R14, R13, R12, R11 ;  /* 0x0000000c0d0e7389 */ /* 0x00006400000c000b */
[----:B01----:R-:W-:Y:S01]  /*1c160*/  ENDCOLLECTIVE ;  /* 0x000000000000791b */ /* 0x003fe20003800000 */
.L_x_649:
[----:B------:R-:W-:Y:S01]  /*1c170*/  IMAD.MOV.U32 R27, RZ, RZ, R14 ;  /* 0x000000ffff1b7224 */ /* 0x000fe200078e000e */
[----:B------:R-:W-:Y:S06]  /*1c180*/  BRA `(.L_x_650) ;  /* 0xfffffeb400f87947 */ /* 0x000fec000383ffff */
.L_x_433:
[----:B-1----:R1:W3:Y:S02]  /*1c190*/  SYNCS.PHASECHK.TRANS64.TRYWAIT P0, [R18+URZ+0x19c00], R37 ;  /* 0x019c0025120075a7 */ /* 0x0022e4000800017f */
[----:B---3--:R-:W-:Y:S05]  /*1c1a0*/  @!P0 NANOSLEEP.SYNCS 0x989680 ;  /* 0x009896800000895d */ /* 0x008fea0003900000 */
[----:B------:R-:W3:Y:S02]  /*1c1b0*/  @!P0 SYNCS.PHASECHK.TRANS64 P0, [R18+URZ+0x19c00], R37 ;  /* 0x019c0025120085a7 */ /* 0x000ee4000800007f */
[----:B---3--:R-:W-:Y:S05]  /*1c1c0*/  @!P0 BRA `(.L_x_433) ;  /* 0xfffffffc00f08947 */ /* 0x008fea000383ffff */
[----:B------:R-:W-:Y:S05]  /*1c1d0*/  BRA `(.L_x_651) ;  /* 0xfffffeb800c47947 */ /* 0x000fea000383ffff */
.L_x_439:
[----:B------:R-:W-:Y:S01]  /*1c1e0*/  BSSY B1, `(.L_x_652) ;  /* 0x0000008000017945 */ /* 0x000fe20003800000 */
[----:B------:R-:W-:Y:S01]  /*1c1f0*/  MOV R13, R30 ;  /* 0x0000001e000d7202 */ /* 0x000fe20000000f00 */
[----:B------:R-:W-:Y:S02]  /*1c200*/  IMAD.MOV.U32 R12, RZ, RZ, RZ ;  /* 0x000000ffff0c7224 */ /* 0x000fe400078e00ff */
[----:B------:R-:W-:Y:S02]  /*1c210*/  IMAD.MOV.U32 R11, RZ, RZ, 0x1e1f ;  /* 0x00001e1fff0b7424 */ /* 0x000fe400078e00ff */
[----:B------:R-:W-:-:S07]  /*1c220*/  IMAD.MOV.U32 R15, RZ, RZ, -0x1 ;  /* 0xffffffffff0f7424 */ /* 0x000fce00078e00ff */
[----:B------:R-:W-:Y:S05]  /*1c230*/  WARPSYNC.COLLECTIVE R15, `(.L_x_653) ;  /* 0x000000000f087348 */ /* 0x000fea0003c00000 */
[----:B------:R0:W1:Y:S02]  /*1c240*/  SHFL.IDX P6, R14, R13, R12, R11 ;  /* 0x0000000c0d0e7389 */ /* 0x00006400000c000b */
[----:B01----:R-:W-:Y:S01]  /*1c250*/  ENDCOLLECTIVE ;  /* 0x000000000000791b */ /* 0x003fe20003800000 */
.L_x_653:
[----:B------:R-:W-:Y:S05]  /*1c260*/  BSYNC B1 ;  /* 0x0000000000017941 */ /* 0x000fea0003800000 */
.L_x_652:
        /* <DEDUP_REMOVED lines=8> */
.L_x_654:
[----:B------:R-:W-:Y:S01]  /*1c2f0*/  IMAD.MOV.U32 R13, RZ, RZ, R31 ;  /* 0x000000ffff0d7224 */ /* 0x000fe200078e001f */
[----:B------:R-:W-:-:S07]  /*1c300*/  MOV R3, R14 ;  /* 0x0000000e00037202 */ /* 0x000fce0000000f00 */
[----:B------:R-:W-:Y:S05]  /*1c310*/  WARPSYNC.COLLECTIVE R15, `(.L_x_655) ;  /* 0x000000000f087348 */ /* 0x000fea0003c00000 */
[----:B------:R0:W1:Y:S02]  /*1c320*/  SHFL.IDX P6, R14, R13, R12, R11 ;  /* 0x0000000c0d0e7389 */ /* 0x00006400000c000b */
[----:B01----:R-:W-:Y:S01]  /*1c330*/  ENDCOLLECTIVE ;  /* 0x000000000000791b */ /* 0x003fe20003800000 */
.L_x_655:
[----:B------:R-:W-:Y:S02]  /*1c340*/  IMAD.MOV.U32 R13, RZ, RZ, R26 ;  /* 0x000000ffff0d7224 */ /* 0x000fe400078e001a */
[----:B------:R-:W-:-:S07]  /*1c350*/  IMAD.MOV.U32 R20, RZ, RZ, R14 ;  /* 0x000000ffff147224 */ /* 0x000fce00078e000e */
[----:B------:R-:W-:Y:S05]  /*1c360*/  WARPSYNC.COLLECTIVE R15, `(.L_x_656) ;  /* 0x000000000f087348 */ /* 0x000fea0003c00000 */
[----:B------:R0:W1:Y:S02]  /*1c370*/  SHFL.IDX P6, R14, R13, R12, R11 ;  /* 0x0000000c0d0e7389 */ /* 0x00006400000c000b */
[----:B01----:R-:W-:Y:S01]  /*1c380*/  ENDCOLLECTIVE ;  /* 0x000000000000791b */ /* 0x003fe20003800000 */
.L_x_656:
[----:B------:R-:W-:Y:S01]  /*1c390*/  IMAD.MOV.U32 R27, RZ, RZ, R14 ;  /* 0x000000ffff1b7224 */ /* 0x000fe200078e000e */
[----:B------:R-:W-:Y:S06]  /*1c3a0*/  BRA `(.L_x_657) ;  /* 0xfffffed000407947 */ /* 0x000fec000383ffff */
.L_x_443:
[----:B-1----:R1:W3:Y:S02]  /*1c3b0*/  SYNCS.PHASECHK.TRANS64.TRYWAIT P0, [R18+URZ+0x19c00], R37 ;  /* 0x019c0025120075a7 */ /* 0x0022e4000800017f */
[----:B---3--:R-:W-:Y:S05]  /*1c3c0*/  @!P0 NANOSLEEP.SYNCS 0x989680 ;  /* 0x009896800000895d */ /* 0x008fea0003900000 */
[----:B------:R-:W3:Y:S02]  /*1c3d0*/  @!P0 SYNCS.PHASECHK.TRANS64 P0, [R18+URZ+0x19c00], R37 ;  /* 0x019c0025120085a7 */ /* 0x000ee4000800007f */
[----:B---3--:R-:W-:Y:S05]  /*1c3e0*/  @!P0 BRA `(.L_x_443) ;  /* 0xfffffffc00f08947 */ /* 0x008fea000383ffff */
[----:B------:R-:W-:Y:S05]  /*1c3f0*/  BRA `(.L_x_658) ;  /* 0xfffffed400007947 */ /* 0x000fea000383ffff */
.L_x_449:
[----:B-1----:R1:W3:Y:S02]  /*1c400*/  SYNCS.PHASECHK.TRANS64.TRYWAIT P1, [R0+URZ+0x19c30], R5 ;  /* 0x019c3005000075a7 */ /* 0x0022e4000802017f */
[----:B---3--:R-:W-:Y:S05]  /*1c410*/  @!P1 NANOSLEEP.SYNCS 0x989680 ;  /* 0x009896800000995d */ /* 0x008fea0003900000 */
[----:B------:R-:W3:Y:S02]  /*1c420*/  @!P1 SYNCS.PHASECHK.TRANS64 P1, [R0+URZ+0x19c30], R5 ;  /* 0x019c3005000095a7 */ /* 0x000ee4000802007f */
[----:B---3--:R-:W-:Y:S05]  /*1c430*/  @!P1 BRA `(.L_x_449) ;  /* 0xfffffffc00f09947 */ /* 0x008fea000383ffff */
[----:B------:R-:W-:Y:S05]  /*1c440*/  BRA `(.L_x_448) ;  /* 0xfffffef400687947 */ /* 0x000fea000383ffff */
.L_x_457:
[----:B--2---:R2:W3:Y:S02]  /*1c450*/  SYNCS.PHASECHK.TRANS64.TRYWAIT P1, [R11+URZ+0x19c30], R6 ;  /* 0x019c30060b0075a7 */ /* 0x0044e4000802017f */
[----:B---3--:R-:W-:Y:S05]  /*1c460*/  @!P1 NANOSLEEP.SYNCS 0x989680 ;  /* 0x009896800000995d */ /* 0x008fea0003900000 */
[----:B------:R-:W3:Y:S02]  /*1c470*/  @!P1 SYNCS.PHASECHK.TRANS64 P1, [R11+URZ+0x19c30], R6 ;  /* 0x019c30060b0095a7 */ /* 0x000ee4000802007f */
[----:B---3--:R-:W-:Y:S05]  /*1c480*/  @!P1 BRA `(.L_x_457) ;  /* 0xfffffffc00f09947 */ /* 0x008fea000383ffff */
[----:B------:R-:W-:Y:S05]  /*1c490*/  BRA `(.L_x_456) ;  /* 0xffffff1c00cc7947 */ /* 0x000fea000383ffff */
.L_x_462:
[----:B-1----:R1:W2:Y:S02]  /*1c4a0*/  SYNCS.PHASECHK.TRANS64.TRYWAIT P1, [R12+URZ+0x19c50], R5 ;  /* 0x019c50050c0075a7 */ /* 0x0022a4000802017f */
[----:B--2---:R-:W-:Y:S05]  /*1c4b0*/  @!P1 NANOSLEEP.SYNCS 0x989680 ;  /* 0x009896800000995d */ /* 0x004fea0003900000 */
[----:B------:R-:W2:Y:S02]  /*1c4c0*/  @!P1 SYNCS.PHASECHK.TRANS64 P1, [R12+URZ+0x19c50], R5 ;  /* 0x019c50050c0095a7 */ /* 0x000ea4000802007f */
[----:B--2---:R-:W-:Y:S05]  /*1c4d0*/  @!P1 BRA `(.L_x_462) ;  /* 0xfffffffc00f09947 */ /* 0x004fea000383ffff */
[----:B------:R-:W-:Y:S05]  /*1c4e0*/  BRA `(.L_x_461) ;  /* 0xffffff2000507947 */ /* 0x000fea000383ffff */
.L_x_470:
[----:B-1----:R1:W2:Y:S02]  /*1c4f0*/  SYNCS.PHASECHK.TRANS64.TRYWAIT P1, [R10+URZ+0x19c50], R5 ;  /* 0x019c50050a0075a7 */ /* 0x0022a4000802017f */
[----:B--2---:R-:W-:Y:S05]  /*1c500*/  @!P1 NANOSLEEP.SYNCS 0x989680 ;  /* 0x009896800000995d */ /* 0x004fea0003900000 */
[----:B------:R-:W2:Y:S02]  /*1c510*/  @!P1 SYNCS.PHASECHK.TRANS64 P1, [R10+URZ+0x19c50], R5 ;  /* 0x019c50050a0095a7 */ /* 0x000ea4000802007f */
[----:B--2---:R-:W-:Y:S05]  /*1c520*/  @!P1 BRA `(.L_x_470) ;  /* 0xfffffffc00f09947 */ /* 0x004fea000383ffff */
[----:B------:R-:W-:Y:S05]  /*1c530*/  BRA `(.L_x_469) ;  /* 0xffffff4400087947 */ /* 0x000fea000383ffff */
.L_x_501:
[----:B------:R-:W0:Y:S01]  /*1c540*/  S2R R6, SR_TID.X ;  /* 0x0000000000067919 */ /* 0x000e220000002100 */
[----:B------:R-:W-:Y:S01]  /*1c550*/  BSSY B1, `(.L_x_659) ;  /* 0x000000a000017945 */ /* 0x000fe20003800000 */
[----:B------:R-:W-:Y:S02]  /*1c560*/  IMAD.MOV.U32 R12, RZ, RZ, RZ ;  /* 0x000000ffff0c7224 */ /* 0x000fe400078e00ff */
[----:B------:R-:W-:Y:S02]  /*1c570*/  IMAD.MOV.U32 R11, RZ, RZ, 0x1f ;  /* 0x0000001fff0b7424 */ /* 0x000fe400078e00ff */
[----:B------:R-:W-:Y:S01]  /*1c580*/  IMAD.MOV.U32 R15, RZ, RZ, -0x1 ;  /* 0xffffffffff0f7424 */ /* 0x000fe200078e00ff */
[----:B0-----:R-:W-:-:S04]  /*1c590*/  SHF.R.U32.HI R6, RZ, 0x5, R6 ;  /* 0x00000005ff067819 */ /* 0x001fc80000011606 */
[----:B------:R-:W-:-:S05]  /*1c5a0*/  LOP3.LUT R6, R6, 0x3, RZ, 0xc0, !PT ;  /* 0x0000000306067812 */ /* 0x000fca00078ec0ff */
[----:B------:R-:W-:-:S07]  /*1c5b0*/  IMAD.MOV.U32 R13, RZ, RZ, R6 ;  /* 0x000000ffff0d7224 */ /* 0x000fce00078e0006 */
[----:B-1----:R-:W-:Y:S05]  /*1c5c0*/  WARPSYNC.COLLECTIVE R15, `(.L_x_660) ;  /* 0x000000000f087348 */ /* 0x002fea0003c00000 */
[----:B------:R0:W2:Y:S02]  /*1c5d0*/  SHFL.IDX P6, R14, R13, R12, R11 ;  /* 0x0000000c0d0e7389 */ /* 0x0000a400000c000b */
[----:B012---:R-:W-:Y:S01]  /*1c5e0*/  ENDCOLLECTIVE ;  /* 0x000000000000791b */ /* 0x007fe20003800000 */
.L_x_660:
[----:B------:R-:W-:Y:S05]  /*1c5f0*/  BSYNC B1 ;  /* 0x0000000000017941 */ /* 0x000fea0003800000 */
.L_x_659:
[----:B------:R-:W-:Y:S05]  /*1c600*/  BRA `(.L_x_661) ;  /* 0xffffff9800407947 */ /* 0x000fea000383ffff */
.L_x_503:
[----:B------:R-:W-:Y:S01]  /*1c610*/  BSSY B1, `(.L_x_662) ;  /* 0x0000006000017945 */ /* 0x000fe20003800000 */
[----:B------:R-:W-:-:S07]  /*1c620*/  MOV R15, 0xffffffff ;  /* 0xffffffff000f7802 */ /* 0x000fce0000000f00 */
[----:B01----:R-:W-:Y:S05]  /*1c630*/  WARPSYNC.COLLECTIVE R15, `(.L_x_663) ;  /* 0x000000000f0c7348 */ /* 0x003fea0003c00000 */
[----:B------:R-:W-:Y:S02]  /*1c640*/  ELECT P6, UR62, PT ;  /* 0x00000000003e782f */ /* 0x000fe400038c0000 */
[----:B------:R-:W-:Y:S01]  /*1c650*/  MOV R14, UR62 ;  /* 0x0000003e000e7c02 */ /* 0x000fe20008000f00 */
[----:B01----:R-:W-:Y:S10]  /*1c660*/  ENDCOLLECTIVE ;  /* 0x000000000000791b */ /* 0x003ff40003800000 */
.L_x_663:
[----:B------:R-:W-:Y:S05]  /*1c670*/  BSYNC B1 ;  /* 0x0000000000017941 */ /* 0x000fea0003800000 */
.L_x_662:
[----:B------:R-:W-:Y:S05]  /*1c680*/  BRA `(.L_x_502) ;  /* 0xffffff9800387947 */ /* 0x000fea000383ffff */
.L_x_505:
[----:B0-----:R0:W2:Y:S02]  /*1c690*/  SYNCS.PHASECHK.TRANS64.TRYWAIT P0, [R17+URZ+0x19c20], R5 ;  /* 0x019c2005110075a7 */ /* 0x0010a4000800017f */
[----:B--2---:R-:W-:Y:S05]  /*1c6a0*/  @!P0 NANOSLEEP.SYNCS 0x989680 ;  /* 0x009896800000895d */ /* 0x004fea0003900000 */
[----:B------:R-:W2:Y:S02]  /*1c6b0*/  @!P0 SYNCS.PHASECHK.TRANS64 P0, [R17+URZ+0x19c20], R5 ;  /* 0x019c2005110085a7 */ /* 0x000ea4000800007f */
[----:B--2---:R-:W-:Y:S05]  /*1c6c0*/  @!P0 BRA `(.L_x_505) ;  /* 0xfffffffc00f08947 */ /* 0x004fea000383ffff */
[----:B------:R-:W-:Y:S05]  /*1c6d0*/  BRA `(.L_x_664) ;  /* 0xffffff9800487947 */ /* 0x000fea000383ffff */
.L_x_509:
[----:B--2---:R2:W3:Y:S02]  /*1c6e0*/  SYNCS.PHASECHK.TRANS64.TRYWAIT P0, [R8+URZ+0x19ca0], R11 ;  /* 0x019ca00b080075a7 */ /* 0x0044e4000800017f */
[----:B---3--:R-:W-:Y:S05]  /*1c6f0*/  @!P0 NANOSLEEP.SYNCS 0x989680 ;  /* 0x009896800000895d */ /* 0x008fea0003900000 */
[----:B------:R-:W3:Y:S02]  /*1c700*/  @!P0 SYNCS.PHASECHK.TRANS64 P0, [R8+URZ+0x19ca0], R11 ;  /* 0x019ca00b080085a7 */ /* 0x000ee4000800007f */
[----:B---3--:R-:W-:Y:S05]  /*1c710*/  @!P0 BRA `(.L_x_509) ;  /* 0xfffffffc00f08947 */ /* 0x008fea000383ffff */
[----:B------:R-:W-:Y:S05]  /*1c720*/  BRA `(.L_x_665) ;  /* 0xffffff9800607947 */ /* 0x000fea000383ffff */
.L_x_516:
[----:B0-----:R0:W1:Y:S02]  /*1c730*/  SYNCS.PHASECHK.TRANS64.TRYWAIT P0, [R8+URZ+0x19cc0], R11 ;  /* 0x019cc00b080075a7 */ /* 0x001064000800017f */
[----:B-1----:R-:W-:Y:S05]  /*1c740*/  @!P0 NANOSLEEP.SYNCS 0x989680 ;  /* 0x009896800000895d */ /* 0x002fea0003900000 */
[----:B------:R-:W1:Y:S02]  /*1c750*/  @!P0 SYNCS.PHASECHK.TRANS64 P0, [R8+URZ+0x19cc0], R11 ;  /* 0x019cc00b080085a7 */ /* 0x000e64000800007f */
[----:B-1----:R-:W-:Y:S05]  /*1c760*/  @!P0 BRA `(.L_x_516) ;  /* 0xfffffffc00f08947 */ /* 0x002fea000383ffff */
[----:B------:R-:W-:Y:S05]  /*1c770*/  BRA `(.L_x_666) ;  /* 0xffffff9c005c7947 */ /* 0x000fea000383ffff */
.L_x_525:
[----:B0-----:R0:W1:Y:S02]  /*1c780*/  SYNCS.PHASECHK.TRANS64.TRYWAIT P2, [R9+URZ+0x19ca0], R8 ;  /* 0x019ca008090075a7 */ /* 0x001064000804017f */
[----:B-1----:R-:W-:Y:S05]  /*1c790*/  @!P2 NANOSLEEP.SYNCS 0x989680 ;  /* 0x009896800000a95d */ /* 0x002fea0003900000 */
[----:B------:R-:W1:Y:S02]  /*1c7a0*/  @!P2 SYNCS.PHASECHK.TRANS64 P2, [R9+URZ+0x19ca0], R8 ;  /* 0x019ca0080900a5a7 */ /* 0x000e64000804007f */
[----:B-1----:R-:W-:Y:S05]  /*1c7b0*/  @!P2 BRA `(.L_x_525) ;  /* 0xfffffffc00f0a947 */ /* 0x002fea000383ffff */
[----:B------:R-:W-:Y:S05]  /*1c7c0*/  BRA `(.L_x_667) ;  /* 0xffffffa000947947 */ /* 0x000fea000383ffff */
.L_x_532:
[----:B-1----:R1:W2:Y:S02]  /*1c7d0*/  SYNCS.PHASECHK.TRANS64.TRYWAIT P2, [R9+URZ+0x19cc0], R8 ;  /* 0x019cc008090075a7 */ /* 0x0022a4000804017f */
[----:B--2---:R-:W-:Y:S05]  /*1c7e0*/  @!P2 NANOSLEEP.SYNCS 0x989680 ;  /* 0x009896800000a95d */ /* 0x004fea0003900000 */
[----:B------:R-:W2:Y:S02]  /*1c7f0*/  @!P2 SYNCS.PHASECHK.TRANS64 P2, [R9+URZ+0x19cc0], R8 ;  /* 0x019cc0080900a5a7 */ /* 0x000ea4000804007f */
[----:B--2---:R-:W-:Y:S05]  /*1c800*/  @!P2 BRA `(.L_x_532) ;  /* 0xfffffffc00f0a947 */ /* 0x004fea000383ffff */
[----:B------:R-:W-:Y:S05]  /*1c810*/  BRA `(.L_x_668) ;  /* 0xffffffa4008c7947 */ /* 0x000fea000383ffff */
.L_x_551:
[----:B0-----:R-:W0:Y:S01]  /*1c820*/  S2R R10, SR_TID.X ;  /* 0x00000000000a7919 */ /* 0x001e220000002100 */
[----:B------:R-:W-:Y:S01]  /*1c830*/  BSSY B0, `(.L_x_669) ;  /* 0x000000a000007945 */ /* 0x000fe20003800000 */
        /* <DEDUP_REMOVED lines=9> */
.L_x_670:
[----:B------:R-:W-:Y:S05]  /*1c8d0*/  BSYNC B0 ;  /* 0x0000000000007941 */ /* 0x000fea0003800000 */
.L_x_669:
[----:B------:R-:W-:Y:S05]  /*1c8e0*/  BRA `(.L_x_671) ;  /* 0xffffffb400bc7947 */ /* 0x000fea000383ffff */
.L_x_554:
[----:B-1----:R-:W2:Y:S02]  /*1c8f0*/  LDL R0, [R1+0x20] ;  /* 0x0000200001007983 */ /* 0x002ea40000100800 */
[----:B--2---:R1:W2:Y:S02]  /*1c900*/  SYNCS.PHASECHK.TRANS64.TRYWAIT P0, [R4+URZ+0x19c80], R0 ;  /* 0x019c8000040075a7 */ /* 0x0042a4000800017f */
[----:B--2---:R-:W-:Y:S05]  /*1c910*/  @!P0 NANOSLEEP.SYNCS 0x989680 ;  /* 0x009896800000895d */ /* 0x004fea0003900000 */
[----:B------:R-:W2:Y:S02]  /*1c920*/  @!P0 SYNCS.PHASECHK.TRANS64 P0, [R4+URZ+0x19c80], R0 ;  /* 0x019c8000040085a7 */ /* 0x000ea4000800007f */
[----:B--2---:R-:W-:Y:S05]  /*1c930*/  @!P0 BRA `(.L_x_554) ;  /* 0xfffffffc00ec8947 */ /* 0x004fea000383ffff */
[----:B------:R-:W-:Y:S05]  /*1c940*/  BRA `(.L_x_672) ;  /* 0xffffffb400cc7947 */ /* 0x000fea000383ffff */
.L_x_555:
        /* <DEDUP_REMOVED lines=8> */
.L_x_674:
[----:B------:R-:W-:Y:S05]  /*1c9d0*/  BSYNC B0 ;  /* 0x0000000000007941 */ /* 0x000fea0003800000 */
.L_x_673:
[----:B------:R-:W-:Y:S01]  /*1c9e0*/  IMAD.MOV.U32 R13, RZ, RZ, R8 ;  /* 0x000000ffff0d7224 */ /* 0x000fe200078e0008 */
[----:B------:R-:W-:Y:S01]  /*1c9f0*/  MOV R0, R14 ;  /* 0x0000000e00007202 */ /* 0x000fe20000000f00 */
[----:B------:R-:W-:Y:S02]  /*1ca00*/  IMAD.MOV.U32 R12, RZ, RZ, RZ ;  /* 0x000000ffff0c7224 */ /* 0x000fe400078e00ff */
[----:B------:R-:W-:Y:S02]  /*1ca10*/  IMAD.MOV.U32 R11, RZ, RZ, 0x1e1f ;  /* 0x00001e1fff0b7424 */ /* 0x000fe400078e00ff */
[----:B------:R-:W-:-:S07]  /*1ca20*/  IMAD.MOV.U32 R15, RZ, RZ, -0x1 ;  /* 0xffffffffff0f7424 */ /* 0x000fce00078e00ff */
[----:B------:R-:W-:Y:S05]  /*1ca30*/  WARPSYNC.COLLECTIVE R15, `(.L_x_675) ;  /* 0x000000000f087348 */ /* 0x000fea0003c00000 */
[----:B------:R0:W1:Y:S02]  /*1ca40*/  SHFL.IDX P6, R14, R13, R12, R11 ;  /* 0x0000000c0d0e7389 */ /* 0x00006400000c000b */
[----:B01----:R-:W-:Y:S01]  /*1ca50*/  ENDCOLLECTIVE ;  /* 0x000000000000791b */ /* 0x003fe20003800000 */
.L_x_675:
[----:B------:R-:W0:Y:S01]  /*1ca60*/  LDC R11, c[0x0][0x2f4] ;  /* 0x0000bd00ff0b7b82 */ /* 0x000e220000000800 */
[C---:B------:R-:W-:Y:S01]  /*1ca70*/  LOP3.LUT R12, R29.reuse, 0x20, RZ, 0xfc, !PT ;  /* 0x000000201d0c7812 */ /* 0x040fe200078efcff */
[----:B------:R-:W-:Y:S01]  /*1ca80*/  IMAD.MOV.U32 R13, RZ, RZ, R9 ;  /* 0x000000ffff0d7224 */ /* 0x000fe200078e0009 */
[----:B------:R-:W-:Y:S01]  /*1ca90*/  LOP3.LUT R15, R29, 0x40, RZ, 0xfc, !PT ;  /* 0x000000401d0f7812 */ /* 0x000fe200078efcff */
[----:B------:R-:W-:-:S05]  /*1caa0*/  IMAD.MOV.U32 R6, RZ, RZ, R14 ;  /* 0x000000ffff067224 */ /* 0x000fca00078e000e */
[----:B------:R-:W-:-:S05]  /*1cab0*/  IADD3 R6, P0, R29, R6, RZ ;  /* 0x000000061d067210 */ /* 0x000fca0007f1e0ff */
[----:B------:R-:W-:Y:S02]  /*1cac0*/  IMAD.X R7, RZ, RZ, R0, P0 ;  /* 0x000000ffff077224 */ /* 0x000fe400000e0600 */
[----:B------:R-:W-:Y:S01]  /*1cad0*/  IMAD.IADD R0, R17, 0x1, R10 ;  /* 0x0000000111007824 */ /* 0x000fe200078e020a */
[-C--:B0-----:R-:W-:Y:S02]  /*1cae0*/  ISETP.GE.AND P4, PT, R29, R11.reuse, PT ;  /* 0x0000000b1d00720c */ /* 0x081fe40003f86270 */
[----:B------:R-:W-:Y:S02]  /*1caf0*/  ISETP.GE.AND P2, PT, R12, R11, PT ;  /* 0x0000000b0c00720c */ /* 0x000fe40003f46270 */
[----:B------:R-:W-:Y:S02]  /*1cb00*/  ISETP.LT.OR P0, PT, R2, 0x1, P4 ;  /* 0x000000010200780c */ /* 0x000fe40002701670 */
[----:B------:R-:W-:-:S11]  /*1cb10*/  MOV R12, 0x1 ;  /* 0x00000001000c7802 */ /* 0x000fd60000000f00 */
[----:B------:R-:W-:Y:S01]  /*1cb20*/  @!PT LDS RZ, [RZ] ;  /* 0x00000000fffff984 */ /* 0x000fe20000000800 */
[----:B------:R-:W-:Y:S01]  /*1cb30*/  @!PT LDS RZ, [RZ] ;  /* 0x00000000fffff984 */ /* 0x000fe20000000800 */
[----:B------:R-:W-:Y:S01]  /*1cb40*/  @!PT LDS RZ, [RZ] ;  /* 0x00000000fffff984 */ /* 0x000fe20000000800 */
[----:B------:R0:W-:Y:S01]  /*1cb50*/  LDGSTS.E.BYPASS.LTC128B.128 [R0+0x9000], desc[UR40][R6.64], !P0 ;  /* 0x0900000006007fae */ /* 0x0001e2000c101d68 */
[----:B------:R-:W-:-:S13]  /*1cb60*/  ISETP.LT.OR P0, PT, R2, 0x1, P2 ;  /* 0x000000010200780c */ /* 0x000fda0001701670 */
[----:B------:R0:W-:Y:S01]  /*1cb70*/  LDGSTS.E.BYPASS.LTC128B.128 [R0+0xa000], desc[UR40][R6.64+0x20], !P0 ;  /* 0x0a00002006007fae */ /* 0x0001e2000c101d68 */
[----:B------:R-:W-:Y:S01]  /*1cb80*/  ISETP.GE.AND P0, PT, R15, R11, PT ;  /* 0x0000000b0f00720c */ /* 0x000fe20003f06270 */
[----:B------:R-:W-:Y:S02]  /*1cb90*/  IMAD.MOV.U32 R11, RZ, RZ, 0x1e1f ;  /* 0x00001e1fff0b7424 */ /* 0x000fe400078e00ff */
[----:B------:R-:W-:Y:S01]  /*1cba0*/  IMAD.MOV.U32 R15, RZ, RZ, -0x1 ;  /* 0xffffffffff0f7424 */ /* 0x000fe200078e00ff */
[----:B------:R-:W-:-:S13]  /*1cbb0*/  ISETP.LT.OR P3, PT, R2, 0x1, P0 ;  /* 0x000000010200780c */ /* 0x000fda0000761670 */
[----:B0-----:R-:W-:Y:S05]  /*1cbc0*/  WARPSYNC.COLLECTIVE R15, `(.L_x_676) ;  /* 0x000000000f087348 */ /* 0x001fea0003c00000 */
[----:B------:R1:W2:Y:S02]  /*1cbd0*/  SHFL.IDX P6, R14, R13, R12, R11 ;  /* 0x0000000c0d0e7389 */ /* 0x0002a400000c000b */
[----:B012---:R-:W-:Y:S01]  /*1cbe0*/  ENDCOLLECTIVE ;  /* 0x000000000000791b */ /* 0x007fe20003800000 */
.L_x_676:
[----:B------:R-:W-:Y:S01]  /*1cbf0*/  @!PT LDS RZ, [RZ] ;  /* 0x00000000fffff984 */ /* 0x000fe20000000800 */
[----:B------:R-:W-:Y:S01]  /*1cc00*/  @!PT LDS RZ, [RZ] ;  /* 0x00000000fffff984 */ /* 0x000fe20000000800 */
[----:B------:R-:W-:Y:S01]  /*1cc10*/  @!PT LDS RZ, [RZ] ;  /* 0x00000000fffff984 */ /* 0x000fe20000000800 */
[----:B------:R0:W-:Y:S01]  /*1cc20*/  LDGSTS.E.BYPASS.LTC128B.128 [R0+0xb000], desc[UR40][R6.64+0x40], !P3 ;  /* 0x0b00004006007fae */ /* 0x0001e2000d901d68 */
[----:B------:R-:W-:Y:S01]  /*1cc30*/  ISETP.GE.AND P3, PT, R2, 0x41, PT ;  /* 0x000000410200780c */ /* 0x000fe20003f66270 */
[----:B------:R-:W-:Y:S02]  /*1cc40*/  IMAD.MOV.U32 R13, RZ, RZ, R8 ;  /* 0x000000ffff0d7224 */ /* 0x000fe400078e0008 */
[----:B------:R-:W-:-:S10]  /*1cc50*/  IMAD.MOV.U32 R9, RZ, RZ, R14 ;  /* 0x000000ffff097224 */ /* 0x000fd400078e000e */
[----:B0-----:R-:W-:Y:S05]  /*1cc60*/  WARPSYNC.COLLECTIVE R15, `(.L_x_677) ;  /* 0x000000000f087348 */ /* 0x001fea0003c00000 */
[----:B------:R1:W2:Y:S02]  /*1cc70*/  SHFL.IDX P6, R14, R13, R12, R11 ;  /* 0x0000000c0d0e7389 */ /* 0x0002a400000c000b */
[----:B012---:R-:W-:Y:S01]  /*1cc80*/  ENDCOLLECTIVE ;  /* 0x000000000000791b */ /* 0x007fe20003800000 */
.L_x_677:
[----:B------:R-:W-:Y:S01]  /*1cc90*/  IMAD.MOV.U32 R6, RZ, RZ, R14 ;  /* 0x000000ffff067224 */ /* 0x000fe200078e000e */
[----:B------:R-:W-:Y:S06]  /*1cca0*/  BRA `(.L_x_678) ;  /* 0xffffffb400a07947 */ /* 0x000fec000383ffff */
.L_x_560:
[----:B---3--:R-:W3:Y:S02]  /*1ccb0*/  LDL R2, [R1+0x20] ;  /* 0x0000200001027983 */ /* 0x008ee40000100800 */
[----:B---3--:R3:W4:Y:S02]  /*1ccc0*/  SYNCS.PHASECHK.TRANS64.TRYWAIT P0, [R4+URZ+0x19c40], R2 ;  /* 0x019c4002040075a7 */ /* 0x008724000800017f */
[----:B----4-:R-:W-:Y:S05]  /*1ccd0*/  @!P0 NANOSLEEP.SYNCS 0x989680 ;  /* 0x009896800000895d */ /* 0x010fea0003900000 */
[----:B------:R-:W4:Y:S02]  /*1cce0*/  @!P0 SYNCS.PHASECHK.TRANS64 P0, [R4+URZ+0x19c40], R2 ;  /* 0x019c4002040085a7 */ /* 0x000f24000800007f */
[----:B----4-:R-:W-:Y:S05]  /*1ccf0*/  @!P0 BRA `(.L_x_560) ;  /* 0xfffffffc00ec8947 */ /* 0x010fea000383ffff */
[----:B------:R-:W-:Y:S05]  /*1cd00*/  BRA `(.L_x_679) ;  /* 0xffffffb800047947 */ /* 0x000fea000383ffff */
.L_x_561:
[----:B------:R-:W-:Y:S01]  /*1cd10*/  BSSY B0, `(.L_x_680) ;  /* 0x0000008000007945 */ /* 0x000fe20003800000 */
[----:B------:R-:W-:Y:S01]  /*1cd20*/  IMAD.MOV.U32 R13, RZ, RZ, R6 ;  /* 0x000000ffff0d7224 */ /* 0x000fe200078e0006 */
[----:B------:R-:W-:Y:S01]  /*1cd30*/  MOV R15, 0xffffffff ;  /* 0xffffffff000f7802 */ /* 0x000fe20000000f00 */
[----:B------:R-:W-:Y:S02]  /*1cd40*/  IMAD.MOV.U32 R12, RZ, RZ, RZ ;  /* 0x000000ffff0c7224 */ /* 0x000fe400078e00ff */
[----:B------:R-:W-:-:S07]  /*1cd50*/  IMAD.MOV.U32 R11, RZ, RZ, 0x1e1f ;  /* 0x00001e1fff0b7424 */ /* 0x000fce00078e00ff */
[----:B--2---:R-:W-:Y:S05]  /*1cd60*/  WARPSYNC.COLLECTIVE R15, `(.L_x_681) ;  /* 0x000000000f087348 */ /* 0x004fea0003c00000 */
[----:B------:R0:W1:Y:S02]  /*1cd70*/  SHFL.IDX P6, R14, R13, R12, R11 ;  /* 0x0000000c0d0e7389 */ /* 0x00006400000c000b */
[----:B012---:R-:W-:Y:S01]  /*1cd80*/  ENDCOLLECTIVE ;  /* 0x000000000000791b */ /* 0x007fe20003800000 */
.L_x_681:
[----:B------:R-:W-:Y:S05]  /*1cd90*/  BSYNC B0 ;  /* 0x0000000000007941 */ /* 0x000fea0003800000 */
.L_x_680:
        /* <DEDUP_REMOVED lines=8> */
.L_x_682:
[----:B------:R-:W-:Y:S01]  /*1ce20*/  IMAD.MOV.U32 R13, RZ, RZ, R6 ;  /* 0x000000ffff0d7224 */ /* 0x000fe200078e0006 */
[----:B------:R-:W-:Y:S01]  /*1ce30*/  MOV R12, 0x1 ;  /* 0x00000001000c7802 */ /* 0x000fe20000000f00 */
[----:B------:R-:W-:-:S07]  /*1ce40*/  IMAD.MOV.U32 R3, RZ, RZ, R14 ;  /* 0x000000ffff037224 */ /* 0x000fce00078e000e */
[----:B------:R-:W-:Y:S05]  /*1ce50*/  WARPSYNC.COLLECTIVE R15, `(.L_x_683) ;  /* 0x000000000f087348 */ /* 0x000fea0003c00000 */
[----:B------:R0:W1:Y:S02]  /*1ce60*/  SHFL.IDX P6, R14, R13, R12, R11 ;  /* 0x0000000c0d0e7389 */ /* 0x00006400000c000b */
[----:B01----:R-:W-:Y:S01]  /*1ce70*/  ENDCOLLECTIVE ;  /* 0x000000000000791b */ /* 0x003fe20003800000 */
.L_x_683:
        /* <DEDUP_REMOVED lines=10> */
.L_x_684:
        /* <DEDUP_REMOVED lines=8> */
.L_x_566:
[----:B------:R-:W-:Y:S02]  /*1cfa0*/  IMAD.MOV.U32 R13, RZ, RZ, R4 ;  /* 0x000000ffff0d7224 */ /* 0x000fe400078e0004 */
[----:B------:R-:W-:Y:S02]  /*1cfb0*/  IMAD.MOV.U32 R12, RZ, RZ, RZ ;  /* 0x000000ffff0c7224 */ /* 0x000fe400078e00ff */
[----:B------:R-:W-:Y:S02]  /*1cfc0*/  IMAD.MOV.U32 R11, RZ, RZ, 0x1e1f ;  /* 0x00001e1fff0b7424 */ /* 0x000fe400078e00ff */
[----:B------:R-:W-:Y:S02]  /*1cfd0*/  IMAD.MOV.U32 R15, RZ, RZ, -0x1 ;  /* 0xffffffffff0f7424 */ /* 0x000fe400078e00ff */
[----:B-----5:R-:W-:Y:S02]  /*1cfe0*/  IMAD R0, R20, R9, RZ ;  /* 0x0000000914007224 */ /* 0x020fe400078e02ff */
[----:B------:R-:W-:-:S07]  /*1cff0*/  IMAD R25, R25, 0xc0, R18 ;  /* 0x000000c019197824 */ /* 0x000fce00078e0212 */
[----:B------:R-:W-:Y:S05]  /*1d000*/  WARPSYNC.COLLECTIVE R15, `(.L_x_686) ;  /* 0x000000000f087348 */ /* 0x000fea0003c00000 */
[----:B------:R0:W1:Y:S02]  /*1d010*/  SHFL.IDX P6, R14, R13, R12, R11 ;  /* 0x0000000c0d0e7389 */ /* 0x00006400000c000b */
[----:B01----:R-:W-:Y:S01]  /*1d020*/  ENDCOLLECTIVE ;  /* 0x000000000000791b */ /* 0x003fe20003800000 */
.L_x_686:
[----:B------:R-:W-:Y:S02]  /*1d030*/  ISETP.GE.AND P2, PT, R25, R0, PT ;  /* 0x000000001900720c */ /* 0x000fe40003f46270 */
[----:B------:R-:W-:Y:S01]  /*1d040*/  MOV R13, R6 ;  /* 0x00000006000d7202 */ /* 0x000fe20000000f00 */
[----:B------:R-:W-:-:S10]  /*1d050*/  IMAD.MOV.U32 R2, RZ, RZ, R14 ;  /* 0x000000ffff027224 */ /* 0x000fd400078e000e */
[----:B------:R-:W-:Y:S05]  /*1d060*/  WARPSYNC.COLLECTIVE R15, `(.L_x_687) ;  /* 0x000000000f087348 */ /* 0x000fea0003c00000 */
[----:B------:R0:W1:Y:S02]  /*1d070*/  SHFL.IDX P6, R14, R13, R12, R11 ;  /* 0x0000000c0d0e7389 */ /* 0x00006400000c000b */
[----:B01----:R-:W-:Y:S01]  /*1d080*/  ENDCOLLECTIVE ;  /* 0x000000000000791b */ /* 0x003fe20003800000 */
.L_x_687:
[----:B------:R-:W-:Y:S02]  /*1d090*/  IMAD.MOV.U32 R13, RZ, RZ, R4 ;  /* 0x000000ffff0d7224 */ /* 0x000fe400078e0004 */
[----:B------:R-:W-:Y:S02]  /*1d0a0*/  IMAD.MOV.U32 R12, RZ, RZ, 0x1 ;  /* 0x00000001ff0c7424 */ /* 0x000fe400078e00ff */
[----:B------:R-:W-:-:S07]  /*1d0b0*/  IMAD.MOV.U32 R3, RZ, RZ, R14 ;  /* 0x000000ffff037224 */ /* 0x000fce00078e000e */
[----:B------:R-:W-:Y:S05]  /*1d0c0*/  WARPSYNC.COLLECTIVE R15, `(.L_x_688) ;  /* 0x000000000f087348 */ /* 0x000fea0003c00000 */
[----:B------:R0:W1:Y:S02]  /*1d0d0*/  SHFL.IDX P6, R14, R13, R12, R11 ;  /* 0x0000000c0d0e7389 */ /* 0x00006400000c000b */
[----:B01----:R-:W-:Y:S01]  /*1d0e0*/  ENDCOLLECTIVE ;  /* 0x000000000000791b */ /* 0x003fe20003800000 */
.L_x_688:
        /* <DEDUP_REMOVED lines=10> */
.L_x_689:
[----:B------:R-:W-:Y:S01]  /*1d190*/  @!PT LDS RZ, [RZ] ;  /* 0x00000000fffff984 */ /* 0x000fe20000000800 */
[----:B------:R-:W-:Y:S01]  /*1d1a0*/  @!PT LDS RZ, [RZ] ;  /* 0x00000000fffff984 */ /* 0x000fe20000000800 */
[----:B------:R-:W-:Y:S01]  /*1d1b0*/  @!PT LDS RZ, [RZ] ;  /* 0x00000000fffff984 */ /* 0x000fe20000000800 */
[----:B------:R-:W-:Y:S04]  /*1d1c0*/  @!P2 LDGSTS.E.BYPASS.LTC128B.128 [R10+0xf000], desc[UR40][R2.64], !P3 ;  /* 0x0f000000020aafae */ /* 0x000fe8000d901d68 */
[----:B------:R-:W-:Y:S04]  /*1d1d0*/  @!P2 LDGSTS.E.BYPASS.LTC128B.128 [R10+0x10800], desc[UR40][R2.64+0x20], !P0 ;  /* 0x10800020020aafae */ /* 0x000fe8000c101d68 */
[----:B------:R0:W-:Y:S01]  /*1d1e0*/  @!P2 LDGSTS.E.BYPASS.LTC128B.128 [R10+0x12000], desc[UR40][R2.64+0x40], !P1 ;  /* 0x12000040020aafae */ /* 0x0001e2000c901d68 */
[----:B------:R-:W-:Y:S02]  /*1d1f0*/  IMAD.MOV.U32 R13, RZ, RZ, R5 ;  /* 0x000000ffff0d7224 */ /* 0x000fe400078e0005 */
[----:B------:R-:W-:-:S02]  /*1d200*/  IMAD.MOV.U32 R12, RZ, RZ, RZ ;  /* 0x000000ffff0c7224 */ /* 0x000fc400078e00ff */
[----:B0-----:R-:W-:Y:S02]  /*1d210*/  VIADD R3, R25, 0x40 ;  /* 0x0000004019037836 */ /* 0x001fe40000000000 */
[----:B------:R-:W-:-:S07]  /*1d220*/  IMAD.MOV.U32 R6, RZ, RZ, R14 ;  /* 0x000000ffff067224 */ /* 0x000fce00078e000e */
[----:B------:R-:W-:Y:S05]  /*1d230*/  WARPSYNC.COLLECTIVE R15, `(.L_x_690) ;  /* 0x000000000f087348 */ /* 0x000fea0003c00000 */
[----:B------:R0:W1:Y:S02]  /*1d240*/  SHFL.IDX P6, R14, R13, R12, R11 ;  /* 0x0000000c0d0e7389 */ /* 0x00006400000c000b */
[----:B01----:R-:W-:Y:S01]  /*1d250*/  ENDCOLLECTIVE ;  /* 0x000000000000791b */ /* 0x003fe20003800000 */
.L_x_690:
[----:B------:R-:W-:-:S13]  /*1d260*/  ISETP.GE.AND P2, PT, R3, R0, PT ;  /* 0x000000000300720c */ /* 0x000fda0003f46270 */
[----:B------:R-:W-:Y:S01]  /*1d270*/  @!P2 IADD3 R2, P4, R29, R6, RZ ;  /* 0x000000061d02a210 */ /* 0x000fe20007f9e0ff */
[----:B------:R-:W-:-:S03]  /*1d280*/  IMAD.MOV.U32 R13, RZ, RZ, R7 ;  /* 0x000000ffff0d7224 */ /* 0x000fc600078e0007 */
[----:B------:R-:W-:-:S05]  /*1d290*/  @!P2 IADD3.X R3, RZ, R4, RZ, P4, !PT ;  /* 0x00000004ff03a210 */ /* 0x000fca00027fe4ff */
[----:B------:R-:W-:Y:S01]  /*1d2a0*/  @!PT LDS RZ, [RZ] ;  /* 0x00000000fffff984 */ /* 0x000fe20000000800 */
[----:B------:R-:W-:Y:S01]  /*1d2b0*/  @!PT LDS RZ, [RZ] ;  /* 0x00000000fffff984 */ /* 0x000fe20000000800 */
[----:B------:R-:W-:Y:S01]  /*1d2c0*/  @!PT LDS RZ, [RZ] ;  /* 0x00000000fffff984 */ /* 0x000fe20000000800 */
[----:B------:R-:W-:Y:S04]  /*1d2d0*/  @!P2 LDGSTS.E.BYPASS.LTC128B.128 [R10+0xf800], desc[UR40][R2.64], !P3 ;  /* 0x0f800000020aafae */ /* 0x000fe8000d901d68 */
[----:B------:R-:W-:Y:S04]  /*1d2e0*/  @!P2 LDGSTS.E.BYPASS.LTC128B.128 [R10+0x11000], desc[UR40][R2.64+0x20], !P0 ;  /* 0x11000020020aafae */ /* 0x000fe8000c101d68 */
[----:B------:R0:W-:Y:S02]  /*1d2f0*/  @!P2 LDGSTS.E.BYPASS.LTC128B.128 [R10+0x12800], desc[UR40][R2.64+0x40], !P1 ;  /* 0x12800040020aafae */ /* 0x0001e4000c901d68 */
[----:B0-----:R-:W-:-:S07]  /*1d300*/  IMAD.MOV.U32 R3, RZ, RZ, R14 ;  /* 0x000000ffff037224 */ /* 0x001fce00078e000e */
[----:B------:R-:W-:Y:S05]  /*1d310*/  WARPSYNC.COLLECTIVE R15, `(.L_x_691) ;  /* 0x000000000f087348 */ /* 0x000fea0003c00000 */
[----:B------:R0:W1:Y:S02]  /*1d320*/  SHFL.IDX P6, R14, R13, R12, R11 ;  /* 0x0000000c0d0e7389 */ /* 0x00006400000c000b */
[----:B01----:R-:W-:Y:S01]  /*1d330*/  ENDCOLLECTIVE ;  /* 0x000000000000791b */ /* 0x003fe20003800000 */
.L_x_691:
[----:B------:R-:W-:Y:S01]  /*1d340*/  IMAD.MOV.U32 R2, RZ, RZ, R14 ;  /* 0x000000ffff027224 */ /* 0x000fe200078e000e */
[----:B------:R-:W-:Y:S06]  /*1d350*/  BRA `(.L_x_692) ;  /* 0xffffffbc008c7947 */ /* 0x000fec000383ffff */
.L_x_571:
[----:B--2---:R2:W3:Y:S02]  /*1d360*/  SYNCS.PHASECHK.TRANS64.TRYWAIT P0, [R17+URZ+0x19c20], R0 ;  /* 0x019c2000110075a7 */ /* 0x0044e4000800017f */
[----:B---3--:R-:W-:Y:S05]  /*1d370*/  @!P0 NANOSLEEP.SYNCS 0x989680 ;  /* 0x009896800000895d */ /* 0x008fea0003900000 */
[----:B------:R-:W3:Y:S02]  /*1d380*/  @!P0 SYNCS.PHASECHK.TRANS64 P0, [R17+URZ+0x19c20], R0 ;  /* 0x019c2000110085a7 */ /* 0x000ee4000800007f */
[----:B---3--:R-:W-:Y:S05]  /*1d390*/  @!P0 BRA `(.L_x_571) ;  /* 0xfffffffc00f08947 */ /* 0x008fea000383ffff */
[----:B------:R-:W-:Y:S05]  /*1d3a0*/  BRA `(.L_x_693) ;  /* 0xffffffbc00fc7947 */ /* 0x000fea000383ffff */
.L_x_575:
[----:B0-----:R0:W1:Y:S02]  /*1d3b0*/  SYNCS.PHASECHK.TRANS64.TRYWAIT P0, [R0+URZ+0x19c80], R10 ;  /* 0x019c800a000075a7 */ /* 0x001064000800017f */
[----:B-1----:R-:W-:Y:S05]  /*1d3c0*/  @!P0 NANOSLEEP.SYNCS 0x989680 ;  /* 0x009896800000895d */ /* 0x002fea0003900000 */
[----:B------:R-:W1:Y:S02]  /*1d3d0*/  @!P0 SYNCS.PHASECHK.TRANS64 P0, [R0+URZ+0x19c80], R10 ;  /* 0x019c800a000085a7 */ /* 0x000e64000800007f */
[----:B-1----:R-:W-:Y:S05]  /*1d3e0*/  @!P0 BRA `(.L_x_575) ;  /* 0xfffffffc00f08947 */ /* 0x002fea000383ffff */
[----:B------:R-:W-:Y:S05]  /*1d3f0*/  BRA `(.L_x_694) ;  /* 0xffffffc000cc7947 */ /* 0x000fea000383ffff */
.L_x_576:
[----:B------:R-:W-:Y:S01]  /*1d400*/  BSSY B0, `(.L_x_695) ;  /* 0x0000008000007945 */ /* 0x000fe20003800000 */
[----:B------:R-:W-:Y:S01]  /*1d410*/  IMAD.MOV.U32 R13, RZ, RZ, R21 ;  /* 0x000000ffff0d7224 */ /* 0x000fe200078e0015 */
[----:B------:R-:W-:Y:S01]  /*1d420*/  MOV R15, 0xffffffff ;  /* 0xffffffff000f7802 */ /* 0x000fe20000000f00 */
[----:B------:R-:W-:Y:S02]  /*1d430*/  IMAD.MOV.U32 R12, RZ, RZ, RZ ;  /* 0x000000ffff0c7224 */ /* 0x000fe400078e00ff */
[----:B------:R-:W-:-:S07]  /*1d440*/  IMAD.MOV.U32 R11, RZ, RZ, 0x1e1f ;  /* 0x00001e1fff0b7424 */ /* 0x000fce00078e00ff */
[----:B0-----:R-:W-:Y:S05]  /*1d450*/  WARPSYNC.COLLECTIVE R15, `(.L_x_696) ;  /* 0x000000000f087348 */ /* 0x001fea0003c00000 */
[----:B------:R1:W2:Y:S02]  /*1d460*/  SHFL.IDX P6, R14, R13, R12, R11 ;  /* 0x0000000c0d0e7389 */ /* 0x0002a400000c000b */
[----:B012---:R-:W-:Y:S01]  /*1d470*/  ENDCOLLECTIVE ;  /* 0x000000000000791b */ /* 0x007fe20003800000 */
.L_x_696:
[----:B------:R-:W-:Y:S05]  /*1d480*/  BSYNC B0 ;  /* 0x0000000000007941 */ /* 0x000fea0003800000 */
.L_x_695:
        /* <DEDUP_REMOVED lines=9> */
.L_x_697:
[----:B------:R-:W-:Y:S01]  /*1d520*/  MOV R13, R21 ;  /* 0x00000015000d7202 */ /* 0x000fe20000000f00 */
[----:B------:R-:W-:Y:S02]  /*1d530*/  IMAD.MOV.U32 R12, RZ, RZ, 0x1 ;  /* 0x00000001ff0c7424 */ /* 0x000fe400078e00ff */
[----:B------:R-:W-:-:S07]  /*1d540*/  IMAD.MOV.U32 R2, RZ, RZ, R14 ;  /* 0x000000ffff027224 */ /* 0x000fce00078e000e */
[----:B------:R-:W-:Y:S05]  /*1d550*/  WARPSYNC.COLLECTIVE R15, `(.L_x_698) ;  /* 0x000000000f087348 */ /* 0x000fea0003c00000 */
[----:B------:R0:W1:Y:S02]  /*1d560*/  SHFL.IDX P6, R14, R13, R12, R11 ;  /* 0x0000000c0d0e7389 */ /* 0x00006400000c000b */
[----:B01----:R-:W-:Y:S01]  /*1d570*/  ENDCOLLECTIVE ;  /* 0x000000000000791b */ /* 0x003fe20003800000 */
.L_x_698:
        /* <DEDUP_REMOVED lines=13> */
.L_x_699:
[----:B------:R-:W-:Y:S01]  /*1d650*/  IMAD.MOV.U32 R2, RZ, RZ, R14 ;  /* 0x000000ffff027224 */ /* 0x000fe200078e000e */
[----:B------:R-:W-:Y:S06]  /*1d660*/  BRA `(.L_x_700) ;  /* 0xffffffc000c47947 */ /* 0x000fec000383ffff */
.L_x_581:
[----:B---3--:R3:W4:Y:S02]  /*1d670*/  SYNCS.PHASECHK.TRANS64.TRYWAIT P0, [R0+URZ+0x19c40], R10 ;  /* 0x019c400a000075a7 */ /* 0x008724000800017f */
[----:B----4-:R-:W-:Y:S05]  /*1d680*/  @!P0 NANOSLEEP.SYNCS 0x989680 ;  /* 0x009896800000895d */ /* 0x010fea0003900000 */
[----:B------:R-:W4:Y:S02]  /*1d690*/  @!P0 SYNCS.PHASECHK.TRANS64 P0, [R0+URZ+0x19c40], R10 ;  /* 0x019c400a000085a7 */ /* 0x000f24000800007f */
[----:B----4-:R-:W-:Y:S05]  /*1d6a0*/  @!P0 BRA `(.L_x_581) ;  /* 0xfffffffc00f08947 */ /* 0x010fea000383ffff */
[----:B------:R-:W-:Y:S05]  /*1d6b0*/  BRA `(.L_x_701) ;  /* 0xffffffc4001c7947 */ /* 0x000fea000383ffff */
.L_x_582:
        /* <DEDUP_REMOVED lines=8> */
.L_x_703:
[----:B------:R-:W-:Y:S05]  /*1d740*/  BSYNC B0 ;  /* 0x0000000000007941 */ /* 0x000fea0003800000 */
.L_x_702:
        /* <DEDUP_REMOVED lines=8> */
.L_x_704:
[----:B------:R-:W-:Y:S02]  /*1d7d0*/  IMAD.MOV.U32 R13, RZ, RZ, R8 ;  /* 0x000000ffff0d7224 */ /* 0x000fe400078e0008 */
[----:B------:R-:W-:Y:S02]  /*1d7e0*/  IMAD.MOV.U32 R12, RZ, RZ, 0x1 ;  /* 0x00000001ff0c7424 */ /* 0x000fe400078e00ff */
[----:B------:R-:W-:-:S07]  /*1d7f0*/  IMAD.MOV.U32 R2, RZ, RZ, R14 ;  /* 0x000000ffff027224 */ /* 0x000fce00078e000e */
[----:B------:R-:W-:Y:S05]  /*1d800*/  WARPSYNC.COLLECTIVE R15, `(.L_x_705) ;  /* 0x000000000f087348 */ /* 0x000fea0003c00000 */
[----:B------:R0:W1:Y:S02]  /*1d810*/  SHFL.IDX P6, R14, R13, R12, R11 ;  /* 0x0000000c0d0e7389 */ /* 0x00006400000c000b */
[----:B01----:R-:W-:Y:S01]  /*1d820*/  ENDCOLLECTIVE ;  /* 0x000000000000791b */ /* 0x003fe20003800000 */
.L_x_705:
        /* <DEDUP_REMOVED lines=9> */
[----:B------:R-:W-:-:S07]  /*1d8c0*/  MOV R8, R14 ;  /* 0x0000000e00087202 */ /* 0x000fce0000000f00 */
[----:B0-----:R-:W-:Y:S05]  /*1d8d0*/  WARPSYNC.COLLECTIVE R15, `(.L_x_706) ;  /* 0x000000000f087348 */ /* 0x001fea0003c00000 */
[----:B------:R1:W2:Y:S02]  /*1d8e0*/  SHFL.IDX P6, R14, R13, R12, R11 ;  /* 0x0000000c0d0e7389 */ /* 0x0002a400000c000b */
[----:B012---:R-:W-:Y:S01]  /*1d8f0*/  ENDCOLLECTIVE ;  /* 0x000000000000791b */ /* 0x007fe20003800000 */
.L_x_706:
[----:B------:R-:W-:Y:S01]  /*1d900*/  IMAD.MOV.U32 R2, RZ, RZ, R14 ;  /* 0x000000ffff027224 */ /* 0x000fe200078e000e */
[----:B------:R-:W-:Y:S06]  /*1d910*/  BRA `(.L_x_707) ;  /* 0xffffffc4000c7947 */ /* 0x000fec000383ffff */
.L_x_587:
[----:B0-----:R0:W2:Y:S02]  /*1d920*/  SYNCS.PHASECHK.TRANS64.TRYWAIT P2, [R2+URZ+0x19c70], R0 ;  /* 0x019c7000020075a7 */ /* 0x0010a4000804017f */
[----:B--2---:R-:W-:Y:S05]  /*1d930*/  @!P2 NANOSLEEP.SYNCS 0x989680 ;  /* 0x009896800000a95d */ /* 0x004fea0003900000 */
[----:B------:R-:W2:Y:S02]  /*1d940*/  @!P2 SYNCS.PHASECHK.TRANS64 P2, [R2+URZ+0x19c70], R0 ;  /* 0x019c70000200a5a7 */ /* 0x000ea4000804007f */
[----:B--2---:R-:W-:Y:S05]  /*1d950*/  @!P2 BRA `(.L_x_587) ;  /* 0xfffffffc00f0a947 */ /* 0x004fea000383ffff */
[----:B------:R-:W-:Y:S05]  /*1d960*/  BRA `(.L_x_708) ;  /* 0xffffffc400787947 */ /* 0x000fea000383ffff */
.L_x_589:
[----:B0-----:R0:W2:Y:S02]  /*1d970*/  SYNCS.PHASECHK.TRANS64.TRYWAIT P2, [R2+URZ+0x19c60], R0 ;  /* 0x019c6000020075a7 */ /* 0x0010a4000804017f */
[----:B--2---:R-:W-:Y:S05]  /*1d980*/  @!P2 NANOSLEEP.SYNCS 0x989680 ;  /* 0x009896800000a95d */ /* 0x004fea0003900000 */
[----:B------:R-:W2:Y:S02]  /*1d990*/  @!P2 SYNCS.PHASECHK.TRANS64 P2, [R2+URZ+0x19c60], R0 ;  /* 0x019c60000200a5a7 */ /* 0x000ea4000804007f */
[----:B--2---:R-:W-:Y:S05]  /*1d9a0*/  @!P2 BRA `(.L_x_589) ;  /* 0xfffffffc00f0a947 */ /* 0x004fea000383ffff */
[----:B------:R-:W-:Y:S05]  /*1d9b0*/  BRA `(.L_x_709) ;  /* 0xffffffc400887947 */ /* 0x000fea000383ffff */
.L_x_597:
[----:B0-----:R0:W2:Y:S02]  /*1d9c0*/  SYNCS.PHASECHK.TRANS64.TRYWAIT P1, [R3+URZ+0x19c70], R0 ;  /* 0x019c7000030075a7 */ /* 0x0010a4000802017f */
[----:B--2---:R-:W-:Y:S05]  /*1d9d0*/  @!P1 NANOSLEEP.SYNCS 0x989680 ;  /* 0x009896800000995d */ /* 0x004fea0003900000 */
[----:B------:R-:W2:Y:S02]  /*1d9e0*/  @!P1 SYNCS.PHASECHK.TRANS64 P1, [R3+URZ+0x19c70], R0 ;  /* 0x019c7000030095a7 */ /* 0x000ea4000802007f */
[----:B--2---:R-:W-:Y:S05]  /*1d9f0*/  @!P1 BRA `(.L_x_597) ;  /* 0xfffffffc00f09947 */ /* 0x004fea000383ffff */
[----:B------:R-:W-:Y:S05]  /*1da00*/  BRA `(.L_x_710) ;  /* 0xffffffc800ec7947 */ /* 0x000fea000383ffff */
.L_x_599:
[----:B0-----:R0:W2:Y:S02]  /*1da10*/  SYNCS.PHASECHK.TRANS64.TRYWAIT P1, [R3+URZ+0x19c60], R0 ;  /* 0x019c6000030075a7 */ /* 0x0010a4000802017f */
[----:B--2---:R-:W-:Y:S05]  /*1da20*/  @!P1 NANOSLEEP.SYNCS 0x989680 ;  /* 0x009896800000995d */ /* 0x004fea0003900000 */
[----:B------:R-:W2:Y:S02]  /*1da30*/  @!P1 SYNCS.PHASECHK.TRANS64 P1, [R3+URZ+0x19c60], R0 ;  /* 0x019c6000030095a7 */ /* 0x000ea4000802007f */
[----:B--2---:R-:W-:Y:S05]  /*1da40*/  @!P1 BRA `(.L_x_599) ;  /* 0xfffffffc00f09947 */ /* 0x004fea000383ffff */
[----:B------:R-:W-:Y:S05]  /*1da50*/  BRA `(.L_x_711) ;  /* 0xffffffc800f87947 */ /* 0x000fea000383ffff */
.L_x_604:
[----:B------:R-:W-:Y:S01]  /*1da60*/  BSSY B0, `(.L_x_712) ;  /* 0x0000008000007945 */ /* 0x000fe20003800000 */
[----:B------:R-:W-:Y:S02]  /*1da70*/  IMAD.MOV.U32 R13, RZ, RZ, R24 ;  /* 0x000000ffff0d7224 */ /* 0x000fe400078e0018 */
[----:B------:R-:W-:Y:S02]  /*1da80*/  IMAD.MOV.U32 R12, RZ, RZ, RZ ;  /* 0x000000ffff0c7224 */ /* 0x000fe400078e00ff */
[----:B------:R-:W-:Y:S02]  /*1da90*/  IMAD.MOV.U32 R11, RZ, RZ, 0x1f ;  /* 0x0000001fff0b7424 */ /* 0x000fe400078e00ff */
[----:B------:R-:W-:-:S07]  /*1daa0*/  IMAD.MOV.U32 R15, RZ, RZ, -0x1 ;  /* 0xffffffffff0f7424 */ /* 0x000fce00078e00ff */
[----:B--2---:R-:W-:Y:S05]  /*1dab0*/  WARPSYNC.COLLECTIVE R15, `(.L_x_713) ;  /* 0x000000000f087348 */ /* 0x004fea0003c00000 */
[----:B------:R0:W1:Y:S02]  /*1dac0*/  SHFL.IDX P6, R14, R13, R12, R11 ;  /* 0x0000000c0d0e7389 */ /* 0x00006400000c000b */
[----:B012---:R-:W-:Y:S01]  /*1dad0*/  ENDCOLLECTIVE ;  /* 0x000000000000791b */ /* 0x007fe20003800000 */
.L_x_713:
[----:B------:R-:W-:Y:S05]  /*1dae0*/  BSYNC B0 ;  /* 0x0000000000007941 */ /* 0x000fea0003800000 */
.L_x_712:
[----:B------:R-:W-:Y:S01]  /*1daf0*/  IMAD.MOV.U32 R13, RZ, RZ, R24 ;  /* 0x000000ffff0d7224 */ /* 0x000fe200078e0018 */
[----:B------:R-:W-:Y:S01]  /*1db00*/  MOV R12, 0x1 ;  /* 0x00000001000c7802 */ /* 0x000fe20000000f00 */
[----:B------:R-:W-:Y:S02]  /*1db10*/  IMAD.MOV.U32 R11, RZ, RZ, 0x1f ;  /* 0x0000001fff0b7424 */ /* 0x000fe400078e00ff */
[----:B------:R-:W-:Y:S02]  /*1db20*/  IMAD.MOV.U32 R15, RZ, RZ, -0x1 ;  /* 0xffffffffff0f7424 */ /* 0x000fe400078e00ff */
[----:B------:R-:W-:Y:S02]  /*1db30*/  IMAD.IADD R8, R27, 0x1, R9 ;  /* 0x000000011b087824 */ /* 0x000fe400078e0209 */
[----:B------:R-:W-:-:S07]  /*1db40*/  IMAD.MOV.U32 R0, RZ, RZ, R14 ;  /* 0x000000ffff007224 */ /* 0x000fce00078e000e */
[----:B------:R-:W-:Y:S05]  /*1db50*/  WARPSYNC.COLLECTIVE R15, `(.L_x_714) ;  /* 0x000000000f087348 */ /* 0x000fea0003c00000 */
[----:B------:R0:W1:Y:S02]  /*1db60*/  SHFL.IDX P6, R14, R13, R12, R11 ;  /* 0x0000000c0d0e7389 */ /* 0x00006400000c000b */
[----:B01----:R-:W-:Y:S01]  /*1db70*/  ENDCOLLECTIVE ;  /* 0x000000000000791b */ /* 0x003fe20003800000 */
.L_x_714:
[----:B------:R-:W-:Y:S02]  /*1db80*/  ULDC UR4, c[0x0][0xc3c] ;  /* 0x00030f0000047ab9 */ /* 0x000fe40000000800 */
[----:B------:R-:W-:-:S13]  /*1db90*/  ISETP.GE.OR P1, PT, R8, UR4, !P0 ;  /* 0x0000000408007c0c */ /* 0x000fda000c726670 */
[----:B------:R-:W0:Y:S08]  /*1dba0*/  @!P1 LDC.64 R2, c[0x0][0xc80] ;  /* 0x00032000ff029b82 */ /* 0x000e300000000a00 */
[----:B------:R-:W1:Y:S01]  /*1dbb0*/  @!P1 LDC.64 R4, c[0x0][0xc78] ;  /* 0x00031e00ff049b82 */ /* 0x000e620000000a00 */
[----:B------:R-:W-:Y:S02]  /*1dbc0*/  IMAD.MOV.U32 R11, RZ, RZ, RZ ;  /* 0x000000ffff0b7224 */ /* 0x000fe400078e00ff */
[----:B------:R-:W-:-:S02]  /*1dbd0*/  IMAD.MOV.U32 R7, RZ, RZ, R14 ;  /* 0x000000ffff077224 */ /* 0x000fc400078e000e */
[----:B0-----:R-:W-:-:S05]  /*1dbe0*/  @!P1 IMAD.WIDE R2, R8, 0x4, R2 ;  /* 0x0000000408029825 */ /* 0x001fca00078e0202 */
[----:B------:R1:W2:Y:S02]  /*1dbf0*/  @!P1 LDG.E R6, desc[UR40][R2.64] ;  /* 0x0000002802069981 */ /* 0x0002a4000c1e1900 */
[----:B-1----:R-:W-:-:S06]  /*1dc00*/  @!P1 IMAD.WIDE R2, R8, 0x4, R4 ;  /* 0x0000000408029825 */ /* 0x002fcc00078e0204 */
[----:B------:R-:W3:Y:S01]  /*1dc10*/  @!P1 LDG.E R2, desc[UR40][R2.64] ;  /* 0x0000002802029981 */ /* 0x000ee2000c1e1900 */
[----:B------:R-:W-:Y:S01]  /*1dc20*/  IMAD.MOV.U32 R5, RZ, RZ, RZ ;  /* 0x000000ffff057224 */ /* 0x000fe200078e00ff */
[C---:B------:R-:W-:Y:S01]  /*1dc30*/  ISETP.GE.U32.AND P2, PT, R9.reuse, 0x2, PT ;  /* 0x000000020900780c */ /* 0x040fe20003f46070 */
[----:B------:R-:W-:Y:S01]  /*1dc40*/  IMAD.MOV.U32 R24, RZ, RZ, RZ ;  /* 0x000000ffff187224 */ /* 0x000fe200078e00ff */
[C---:B------:R-:W-:Y:S02]  /*1dc50*/  ISETP.GE.U32.AND P3, PT, R9.reuse, 0x4, PT ;  /* 0x000000040900780c */ /* 0x040fe40003f66070 */
[C---:B------:R-:W-:Y:S02]  /*1dc60*/  ISETP.GE.U32.AND P4, PT, R9.reuse, 0x8, PT ;  /* 0x000000080900780c */ /* 0x040fe40003f86070 */
[----:B------:R-:W-:Y:S01]  /*1dc70*/  ISETP.GE.U32.AND P5, PT, R9, 0x10, PT ;  /* 0x000000100900780c */ /* 0x000fe20003fa6070 */
[----:B--2---:R-:W-:Y:S02]  /*1dc80*/  @!P1 IMAD.MOV.U32 R5, RZ, RZ, R6 ;  /* 0x000000ffff059224 */ /* 0x004fe400078e0006 */
[----:B------:R-:W-:-:S02]  /*1dc90*/  IMAD.MOV.U32 R6, RZ, RZ, RZ ;  /* 0x000000ffff067224 */ /* 0x000fc400078e00ff */
[----:B---3--:R-:W-:Y:S01]  /*1dca0*/  @!P1 IMAD.MOV.U32 R6, RZ, RZ, R2 ;  /* 0x000000ffff069224 */ /* 0x008fe200078e0002 */
[----:B------:R-:W-:-:S03]  /*1dcb0*/  ISETP.NE.AND P1, PT, R9, RZ, PT ;  /* 0x000000ff0900720c */ /* 0x000fc60003f25270 */
[----:B------:R-:W-:-:S05]  /*1dcc0*/  IMAD R2, R6, R5, RZ ;  /* 0x0000000506027224 */ /* 0x000fca00078e02ff */
[----:B------:R-:W-:-:S07]  /*1dcd0*/  MOV R13, R2 ;  /* 0x00000002000d7202 */ /* 0x000fce0000000f00 */
[----:B------:R-:W-:Y:S05]  /*1dce0*/  WARPSYNC.COLLECTIVE R15, `(.L_x_715) ;  /* 0x000000000f087348 */ /* 0x000fea0003c00000 */
[----:B------:R0:W1:Y:S02]  /*1dcf0*/  SHFL.UP P6, R14, R13, R12, R11 ;  /* 0x0400000c0d0e7389 */ /* 0x00006400000c000b */
[----:B01----:R-:W-:Y:S01]  /*1dd00*/  ENDCOLLECTIVE ;  /* 0x000000000000791b */ /* 0x003fe20003800000 */
.L_x_715:
[----:B------:R-:W-:Y:S02]  /*1dd10*/  IMAD.MOV.U32 R12, RZ, RZ, 0x2 ;  /* 0x00000002ff0c7424 */ /* 0x000fe400078e00ff */
[----:B------:R-:W-:-:S05]  /*1dd20*/  IMAD.MOV.U32 R3, RZ, RZ, R14 ;  /* 0x000000ffff037224 */ /* 0x000fca00078e000e */
[----:B------:R-:W-:-:S05]  /*1dd30*/  SEL R3, R3, RZ, P1 ;  /* 0x000000ff03037207 */ /* 0x000fca0000800000 */
[----:B------:R-:W-:-:S04]  /*1dd40*/  IMAD.IADD R2, R2, 0x1, R3 ;  /* 0x0000000102027824 */ /* 0x000fc800078e0203 */
[----:B------:R-:W-:-:S07]  /*1dd50*/  IMAD.MOV.U32 R13, RZ, RZ, R2 ;  /* 0x000000ffff0d7224 */ /* 0x000fce00078e0002 */
[----:B------:R-:W-:Y:S05]  /*1dd60*/  WARPSYNC.COLLECTIVE R15, `(.L_x_716) ;  /* 0x000000000f087348 */ /* 0x000fea0003c00000 */
[----:B------:R0:W1:Y:S02]  /*1dd70*/  SHFL.UP P6, R14, R13, R12, R11 ;  /* 0x0400000c0d0e7389 */ /* 0x00006400000c000b */
[----:B01----:R-:W-:Y:S01]  /*1dd80*/  ENDCOLLECTIVE ;  /* 0x000000000000791b */ /* 0x003fe20003800000 */
.L_x_716:
[----:B------:R-:W-:Y:S01]  /*1dd90*/  MOV R12, 0x4 ;  /* 0x00000004000c7802 */ /* 0x000fe20000000f00 */
[----:B------:R-:W-:-:S05]  /*1dda0*/  IMAD.MOV.U32 R3, RZ, RZ, R14 ;  /* 0x000000ffff037224 */ /* 0x000fca00078e000e */
[----:B------:R-:W-:-:S05]  /*1ddb0*/  SEL R3, R3, RZ, P2 ;  /* 0x000000ff03037207 */ /* 0x000fca0001000000 */
[----:B------:R-:W-:-:S04]  /*1ddc0*/  IMAD.IADD R2, R2, 0x1, R3 ;  /* 0x0000000102027824 */ /* 0x000fc800078e0203 */
[----:B------:R-:W-:-:S07]  /*1ddd0*/  IMAD.MOV.U32 R13, RZ, RZ, R2 ;  /* 0x000000ffff0d7224 */ /* 0x000fce00078e0002 */
[----:B------:R-:W-:Y:S05]  /*1dde0*/  WARPSYNC.COLLECTIVE R15, `(.L_x_717) ;  /* 0x000000000f087348 */ /* 0x000fea0003c00000 */
[----:B------:R0:W1:Y:S02]  /*1ddf0*/  SHFL.UP P6, R14, R13, R12, R11 ;  /* 0x0400000c0d0e7389 */ /* 0x00006400000c000b */
[----:B01----:R-:W-:Y:S01]  /*1de00*/  ENDCOLLECTIVE ;  /* 0x000000000000791b */ /* 0x003fe20003800000 */
.L_x_717:
        /* <DEDUP_REMOVED lines=8> */
.L_x_718:
        /* <DEDUP_REMOVED lines=8> */
.L_x_719:
[----:B------:R-:W-:Y:S02]  /*1df10*/  IMAD.MOV.U32 R12, RZ, RZ, 0x1f ;  /* 0x0000001fff0c7424 */ /* 0x000fe400078e00ff */
[----:B------:R-:W-:Y:S01]  /*1df20*/  IMAD.MOV.U32 R11, RZ, RZ, 0x1f ;  /* 0x0000001fff0b7424 */ /* 0x000fe200078e00ff */
[----:B------:R-:W-:-:S04]  /*1df30*/  MOV R3, R14 ;  /* 0x0000000e00037202 */ /* 0x000fc80000000f00 */
[----:B------:R-:W-:-:S05]  /*1df40*/  SEL R3, R3, RZ, P5 ;  /* 0x000000ff03037207 */ /* 0x000fca0002800000 */
[----:B------:R-:W-:-:S04]  /*1df50*/  IMAD.IADD R2, R2, 0x1, R3 ;  /* 0x0000000102027824 */ /* 0x000fc800078e0203 */
[----:B------:R-:W-:-:S07]  /*1df60*/  IMAD.MOV.U32 R13, RZ, RZ, R2 ;  /* 0x000000ffff0d7224 */ /* 0x000fce00078e0002 */
[----:B------:R-:W-:Y:S05]  /*1df70*/  WARPSYNC.COLLECTIVE R15, `(.L_x_720) ;  /* 0x000000000f087348 */ /* 0x000fea0003c00000 */
[----:B------:R0:W1:Y:S02]  /*1df80*/  SHFL.IDX P6, R14, R13, R12, R11 ;  /* 0x0000000c0d0e7389 */ /* 0x00006400000c000b */
[----:B01----:R-:W-:Y:S01]  /*1df90*/  ENDCOLLECTIVE ;  /* 0x000000000000791b */ /* 0x003fe20003800000 */
.L_x_720:
[----:B------:R-:W-:Y:S01]  /*1dfa0*/  IMAD.MOV.U32 R8, RZ, RZ, R14 ;  /* 0x000000ffff087224 */ /* 0x000fe200078e000e */
[----:B------:R-:W-:Y:S06]  /*1dfb0*/  BRA `(.L_x_721) ;  /* 0xffffffcc00947947 */ /* 0x000fec000383ffff */
.L_x_607:
[----:B------:R-:W-:Y:S01]  /*1dfc0*/  BSSY B0, `(.L_x_722) ;  /* 0x0000008000007945 */ /* 0x000fe20003800000 */
[----:B------:R-:W-:Y:S01]  /*1dfd0*/  IMAD.MOV.U32 R13, RZ, RZ, R2 ;  /* 0x000000ffff0d7224 */ /* 0x000fe200078e0002 */
[----:B------:R-:W-:Y:S01]  /*1dfe0*/  MOV R11, RZ ;  /* 0x000000ff000b7202 */ /* 0x000fe20000000f00 */
[----:B------:R-:W-:Y:S02]  /*1dff0*/  IMAD.MOV.U32 R12, RZ, RZ, 0x1 ;  /* 0x00000001ff0c7424 */ /* 0x000fe400078e00ff */
[----:B------:R-:W-:-:S07]  /*1e000*/  IMAD.MOV.U32 R15, RZ, RZ, -0x1 ;  /* 0xffffffffff0f7424 */ /* 0x000fce00078e00ff */
[----:B------:R-:W-:Y:S05]  /*1e010*/  WARPSYNC.COLLECTIVE R15, `(.L_x_723) ;  /* 0x000000000f087348 */ /* 0x000fea0003c00000 */
[----:B------:R0:W1:Y:S02]  /*1e020*/  SHFL.UP P6, R14, R13, R12, R11 ;  /* 0x0400000c0d0e7389 */ /* 0x00006400000c000b */
[----:B01----:R-:W-:Y:S01]  /*1e030*/  ENDCOLLECTIVE ;  /* 0x000000000000791b */ /* 0x003fe20003800000 */
.L_x_723:
[----:B------:R-:W-:Y:S05]  /*1e040*/  BSYNC B0 ;  /* 0x0000000000007941 */ /* 0x000fea0003800000 */
.L_x_722:
[----:B------:R-:W-:Y:S02]  /*1e050*/  IMAD.MOV.U32 R3, RZ, RZ, R14 ;  /* 0x000000ffff037224 */ /* 0x000fe400078e000e */
[----:B------:R-:W-:Y:S02]  /*1e060*/  IMAD.MOV.U32 R12, RZ, RZ, 0x2 ;  /* 0x00000002ff0c7424 */ /* 0x000fe400078e00ff */
[----:B------:R-:W-:Y:S01]  /*1e070*/  IMAD.MOV.U32 R11, RZ, RZ, RZ ;  /* 0x000000ffff0b7224 */ /* 0x000fe200078e00ff */
[----:B------:R-:W-:Y:S01]  /*1e080*/  SEL R3, R3, RZ, P1 ;  /* 0x000000ff03037207 */ /* 0x000fe20000800000 */
[----:B------:R-:W-:-:S04]  /*1e090*/  IMAD.MOV.U32 R15, RZ, RZ, -0x1 ;  /* 0xffffffffff0f7424 */ /* 0x000fc800078e00ff */
[----:B------:R-:W-:-:S04]  /*1e0a0*/  IMAD.IADD R2, R2, 0x1, R3 ;  /* 0x0000000102027824 */ /* 0x000fc800078e0203 */
[----:B------:R-:W-:-:S07]  /*1e0b0*/  IMAD.MOV.U32 R13, RZ, RZ, R2 ;  /* 0x000000ffff0d7224 */ /* 0x000fce00078e0002 */
[----:B------:R-:W-:Y:S05]  /*1e0c0*/  WARPSYNC.COLLECTIVE R15, `(.L_x_724) ;  /* 0x000000000f087348 */ /* 0x000fea0003c00000 */
[----:B------:R0:W1:Y:S02]  /*1e0d0*/  SHFL.UP P6, R14, R13, R12, R11 ;  /* 0x0400000c0d0e7389 */ /* 0x00006400000c000b */
[----:B01----:R-:W-:Y:S01]  /*1e0e0*/  ENDCOLLECTIVE ;  /* 0x000000000000791b */ /* 0x003fe20003800000 */
.L_x_724:
[----:B------:R-:W-:Y:S02]  /*1e0f0*/  IMAD.MOV.U32 R12, RZ, RZ, 0x4 ;  /* 0x00000004ff0c7424 */ /* 0x000fe400078e00ff */
[----:B------:R-:W-:-:S05]  /*1e100*/  IMAD.MOV.U32 R3, RZ, RZ, R14 ;  /* 0x000000ffff037224 */ /* 0x000fca00078e000e */
[----:B------:R-:W-:-:S04]  /*1e110*/  SEL R3, R3, RZ, P2 ;  /* 0x000000ff03037207 */ /* 0x000fc80001000000 */
[----:B------:R-:W-:-:S05]  /*1e120*/  IADD3 R2, R2, R3, RZ ;  /* 0x0000000302027210 */ /* 0x000fca0007ffe0ff */
[----:B------:R-:W-:-:S07]  /*1e130*/  IMAD.MOV.U32 R13, RZ, RZ, R2 ;  /* 0x000000ffff0d7224 */ /* 0x000fce00078e0002 */
[----:B------:R-:W-:Y:S05]  /*1e140*/  WARPSYNC.COLLECTIVE R15, `(.L_x_725) ;  /* 0x000000000f087348 */ /* 0x000fea0003c00000 */
[----:B------:R0:W1:Y:S02]  /*1e150*/  SHFL.UP P6, R14, R13, R12, R11 ;  /* 0x0400000c0d0e7389 */ /* 0x00006400000c000b */
[----:B01----:R-:W-:Y:S01]  /*1e160*/  ENDCOLLECTIVE ;  /* 0x000000000000791b */ /* 0x003fe20003800000 */
.L_x_725:
        /* <DEDUP_REMOVED lines=8> */
.L_x_726:
[----:B------:R-:W-:Y:S02]  /*1e1f0*/  IMAD.MOV.U32 R12, RZ, RZ, 0x10 ;  /* 0x00000010ff0c7424 */ /* 0x000fe400078e00ff */
[----:B------:R-:W-:-:S05]  /*1e200*/  IMAD.MOV.U32 R3, RZ, RZ, R14 ;  /* 0x000000ffff037224 */ /* 0x000fca00078e000e */
[----:B------:R-:W-:-:S05]  /*1e210*/  SEL R3, R3, RZ, P4 ;  /* 0x000000ff03037207 */ /* 0x000fca0002000000 */
[----:B------:R-:W-:-:S05]  /*1e220*/  IMAD.IADD R2, R2, 0x1, R3 ;  /* 0x0000000102027824 */ /* 0x000fca00078e0203 */
[----:B------:R-:W-:-:S07]  /*1e230*/  MOV R13, R2 ;  /* 0x00000002000d7202 */ /* 0x000fce0000000f00 */
[----:B------:R-:W-:Y:S05]  /*1e240*/  WARPSYNC.COLLECTIVE R15, `(.L_x_727) ;  /* 0x000000000f087348 */ /* 0x000fea0003c00000 */
[----:B------:R0:W1:Y:S02]  /*1e250*/  SHFL.UP P6, R14, R13, R12, R11 ;  /* 0x0400000c0d0e7389 */ /* 0x00006400000c000b */
[----:B01----:R-:W-:Y:S01]  /*1e260*/  ENDCOLLECTIVE ;  /* 0x000000000000791b */ /* 0x003fe20003800000 */
.L_x_727:
[----:B------:R-:W-:Y:S02]  /*1e270*/  IMAD.MOV.U32 R12, RZ, RZ, 0x1f ;  /* 0x0000001fff0c7424 */ /* 0x000fe400078e00ff */
[----:B------:R-:W-:Y:S02]  /*1e280*/  IMAD.MOV.U32 R11, RZ, RZ, 0x1f ;  /* 0x0000001fff0b7424 */ /* 0x000fe400078e00ff */
[----:B------:R-:W-:-:S05]  /*1e290*/  IMAD.MOV.U32 R3, RZ, RZ, R14 ;  /* 0x000000ffff037224 */ /* 0x000fca00078e000e */
[----:B------:R-:W-:-:S05]  /*1e2a0*/  SEL R3, R3, RZ, P5 ;  /* 0x000000ff03037207 */ /* 0x000fca0002800000 */
[----:B------:R-:W-:-:S04]  /*1e2b0*/  IMAD.IADD R2, R2, 0x1, R3 ;  /* 0x0000000102027824 */ /* 0x000fc800078e0203 */
[----:B------:R-:W-:-:S07]  /*1e2c0*/  IMAD.MOV.U32 R13, RZ, RZ, R2 ;  /* 0x000000ffff0d7224 */ /* 0x000fce00078e0002 */
[----:B------:R-:W-:Y:S05]  /*1e2d0*/  WARPSYNC.COLLECTIVE R15, `(.L_x_728) ;  /* 0x000000000f087348 */ /* 0x000fea0003c00000 */
[----:B------:R0:W1:Y:S02]  /*1e2e0*/  SHFL.IDX P6, R14, R13, R12, R11 ;  /* 0x0000000c0d0e7389 */ /* 0x00006400000c000b */
[----:B01----:R-:W-:Y:S01]  /*1e2f0*/  ENDCOLLECTIVE ;  /* 0x000000000000791b */ /* 0x003fe20003800000 */
.L_x_728:
[----:B------:R-:W-:Y:S01]  /*1e300*/  IMAD.MOV.U32 R8, RZ, RZ, R14 ;  /* 0x000000ffff087224 */ /* 0x000fe200078e000e */
[----:B------:R-:W-:Y:S06]  /*1e310*/  BRA `(.L_x_729) ;  /* 0xffffffcc00607947 */ /* 0x000fec000383ffff */
.L_x_609:
[----:B------:R-:W-:Y:S01]  /*1e320*/  BSSY B0, `(.L_x_730) ;  /* 0x0000006000007945 */ /* 0x000fe20003800000 */
[----:B------:R-:W-:Y:S01]  /*1e330*/  PLOP3.LUT P6, PT, P6, PT, PT, 0x8, 0x0 ;  /* 0x000000000000781c */ /* 0x000fe200037ce170 */
[----:B------:R-:W-:-:S12]  /*1e340*/  IMAD.MOV.U32 R15, RZ, RZ, -0x1 ;  /* 0xffffffffff0f7424 */ /* 0x000fd800078e00ff */
[----:B0-----:R-:W-:Y:S05]  /*1e350*/  WARPSYNC.COLLECTIVE R15, `(.L_x_731) ;  /* 0x000000000f087348 */ /* 0x001fea0003c00000 */
[----:B------:R-:W-:Y:S01]  /*1e360*/  VOTE.ANY R14, PT, P6 ;  /* 0x00000000000e7806 */ /* 0x000fe200030e0100 */
[----:B0-----:R-:W-:Y:S06]  /*1e370*/  ENDCOLLECTIVE ;  /* 0x000000000000791b */ /* 0x001fec0003800000 */
.L_x_731:
[----:B------:R-:W-:Y:S05]  /*1e380*/  BSYNC B0 ;  /* 0x0000000000007941 */ /* 0x000fea0003800000 */
.L_x_730:
[----:B------:R-:W-:Y:S01]  /*1e390*/  MOV R7, R14 ;  /* 0x0000000e00077202 */ /* 0x000fe20000000f00 */
[----:B------:R-:W-:Y:S02]  /*1e3a0*/  IMAD.MOV.U32 R13, RZ, RZ, R5 ;  /* 0x000000ffff0d7224 */ /* 0x000fe400078e0005 */
[----:B------:R-:W-:Y:S01]  /*1e3b0*/  IMAD.MOV.U32 R11, RZ, RZ, 0x1f ;  /* 0x0000001fff0b7424 */ /* 0x000fe200078e00ff */
[----:B------:R-:W0:Y:S01]  /*1e3c0*/  POPC R4, R7 ;  /* 0x0000000700047309 */ /* 0x000e220000000000 */
[----:B------:R-:W-:Y:S02]  /*1e3d0*/  IMAD.MOV.U32 R15, RZ, RZ, -0x1 ;  /* 0xffffffffff0f7424 */ /* 0x000fe400078e00ff */
[----:B0-----:R-:W-:-:S07]  /*1e3e0*/  IMAD.MOV.U32 R12, RZ, RZ, R4 ;  /* 0x000000ffff0c7224 */ /* 0x001fce00078e0004 */
[----:B------:R-:W-:Y:S05]  /*1e3f0*/  WARPSYNC.COLLECTIVE R15, `(.L_x_732) ;  /* 0x000000000f087348 */ /* 0x000fea0003c00000 */
[----:B------:R0:W1:Y:S02]  /*1e400*/  SHFL.IDX P6, R14, R13, R12, R11 ;  /* 0x0000000c0d0e7389 */ /* 0x00006400000c000b */
[----:B01----:R-:W-:Y:S01]  /*1e410*/  ENDCOLLECTIVE ;  /* 0x000000000000791b */ /* 0x003fe20003800000 */
.L_x_732:
[----:B------:R-:W-:Y:S02]  /*1e420*/  IMAD.MOV.U32 R13, RZ, RZ, R6 ;  /* 0x000000ffff0d7224 */ /* 0x000fe400078e0006 */
[----:B------:R-:W-:-:S07]  /*1e430*/  IMAD.MOV.U32 R5, RZ, RZ, R14 ;  /* 0x000000ffff057224 */ /* 0x000fce00078e000e */
[----:B------:R-:W-:Y:S05]  /*1e440*/  WARPSYNC.COLLECTIVE R15, `(.L_x_733) ;  /* 0x000000000f087348 */ /* 0x000fea0003c00000 */
[----:B------:R0:W1:Y:S02]  /*1e450*/  SHFL.IDX P6, R14, R13, R12, R11 ;  /* 0x0000000c0d0e7389 */ /* 0x00006400000c000b */
[----:B01----:R-:W-:Y:S01]  /*1e460*/  ENDCOLLECTIVE ;  /* 0x000000000000791b */ /* 0x003fe20003800000 */
.L_x_733:
[----:B------:R-:W-:Y:S01]  /*1e470*/  IMAD.MOV.U32 R6, RZ, RZ, R14 ;  /* 0x000000ffff067224 */ /* 0x000fe200078e000e */
[----:B------:R-:W-:Y:S06]  /*1e480*/  BRA `(.L_x_734) ;  /* 0xffffffcc00407947 */ /* 0x000fec000383ffff */
.L_x_611:
[----:B------:R-:W-:Y:S01]  /*1e490*/  BSSY B0, `(.L_x_735) ;  /* 0x0000007000007945 */ /* 0x000fe20003800000 */
[----:B------:R-:W-:Y:S01]  /*1e4a0*/  IMAD.MOV.U32 R13, RZ, RZ, R2 ;  /* 0x000000ffff0d7224 */ /* 0x000fe200078e0002 */
[----:B------:R-:W-:Y:S01]  /*1e4b0*/  MOV R11, 0x1f ;  /* 0x0000001f000b7802 */ /* 0x000fe20000000f00 */
[----:B------:R-:W-:-:S07]  /*1e4c0*/  IMAD.MOV.U32 R15, RZ, RZ, -0x1 ;  /* 0xffffffffff0f7424 */ /* 0x000fce00078e00ff */
[----:B0123--:R-:W-:Y:S05]  /*1e4d0*/  WARPSYNC.COLLECTIVE R15, `(.L_x_736) ;  /* 0x000000000f087348 */ /* 0x00ffea0003c00000 */
[----:B------:R4:W0:Y:S02]  /*1e4e0*/  SHFL.IDX P6, R14, R13, R12, R11 ;  /* 0x0000000c0d0e7389 */ /* 0x00082400000c000b */
[----:B01234-:R-:W-:Y:S01]  /*1e4f0*/  ENDCOLLECTIVE ;  /* 0x000000000000791b */ /* 0x01ffe20003800000 */
.L_x_736:
[----:B------:R-:W-:Y:S05]  /*1e500*/  BSYNC B0 ;  /* 0x0000000000007941 */ /* 0x000fea0003800000 */
.L_x_735:
[----:B------:R-:W-:Y:S01]  /*1e510*/  IMAD.MOV.U32 R2, RZ, RZ, R14 ;  /* 0x000000ffff027224 */ /* 0x000fe200078e000e */
[----:B------:R-:W-:Y:S06]  /*1e520*/  BRA `(.L_x_737) ;  /* 0xffffffcc00307947 */ /* 0x000fec000383ffff */
.L_x_615:
[----:B0-----:R0:W1:Y:S02]  /*1e530*/  SYNCS.PHASECHK.TRANS64.TRYWAIT P0, [R5+URZ+0x19c20], R0 ;  /* 0x019c2000050075a7 */ /* 0x001064000800017f */
[----:B-1----:R-:W-:Y:S05]  /*1e540*/  @!P0 NANOSLEEP.SYNCS 0x989680 ;  /* 0x009896800000895d */ /* 0x002fea0003900000 */
[----:B------:R-:W1:Y:S02]  /*1e550*/  @!P0 SYNCS.PHASECHK.TRANS64 P0, [R5+URZ+0x19c20], R0 ;  /* 0x019c2000050085a7 */ /* 0x000e64000800007f */
[----:B-1----:R-:W-:Y:S05]  /*1e560*/  @!P0 BRA `(.L_x_615) ;  /* 0xfffffffc00f08947 */ /* 0x002fea000383ffff */
[----:B------:R-:W-:Y:S05]  /*1e570*/  BRA `(.L_x_738) ;  /* 0xffffffd000947947 */ /* 0x000fea000383ffff */
.L_x_616:
        /* <DEDUP_REMOVED lines=11> */
.L_x_740:
[----:B------:R-:W-:Y:S05]  /*1e630*/  BSYNC B0 ;  /* 0x0000000000007941 */ /* 0x000fea0003800000 */
.L_x_739:
[----:B------:R-:W-:Y:S05]  /*1e640*/  BRA `(.L_x_741) ;  /* 0xffffffd0007c7947 */ /* 0x000fea000383ffff */
.L_x_617:
[----:B------:R-:W-:Y:S01]  /*1e650*/  BSSY B0, `(.L_x_742) ;  /* 0x0000006000007945 */ /* 0x000fe20003800000 */
[----:B------:R-:W-:-:S07]  /*1e660*/  IMAD.MOV.U32 R15, RZ, RZ, -0x1 ;  /* 0xffffffffff0f7424 */ /* 0x000fce00078e00ff */
[----:B0-----:R-:W-:Y:S05]  /*1e670*/  WARPSYNC.COLLECTIVE R15, `(.L_x_743) ;  /* 0x000000000f0c7348 */ /* 0x001fea0003c00000 */
[----:B------:R-:W-:Y:S02]  /*1e680*/  ELECT P6, UR62, PT ;  /* 0x00000000003e782f */ /* 0x000fe400038c0000 */
[----:B------:R-:W-:Y:S01]  /*1e690*/  MOV R14, UR62 ;  /* 0x0000003e000e7c02 */ /* 0x000fe20008000f00 */
[----:B0-----:R-:W-:Y:S10]  /*1e6a0*/  ENDCOLLECTIVE ;  /* 0x000000000000791b */ /* 0x001ff40003800000 */
.L_x_743:
[----:B------:R-:W-:Y:S05]  /*1e6b0*/  BSYNC B0 ;  /* 0x0000000000007941 */ /* 0x000fea0003800000 */
.L_x_742:
[----:B------:R-:W-:Y:S05]  /*1e6c0*/  BRA `(.L_x_744) ;  /* 0xffffffd000707947 */ /* 0x000fea000383ffff */
.L_x_619:
[----:B0-----:R0:W1:Y:S02]  /*1e6d0*/  SYNCS.PHASECHK.TRANS64.TRYWAIT P1, [R3+URZ+0x19c40], R2 ;  /* 0x019c4002030075a7 */ /* 0x001064000802017f */
[----:B-1----:R-:W-:Y:S05]  /*1e6e0*/  @!P1 NANOSLEEP.SYNCS 0x989680 ;  /* 0x009896800000995d */ /* 0x002fea0003900000 */
[----:B------:R-:W1:Y:S02]  /*1e6f0*/  @!P1 SYNCS.PHASECHK.TRANS64 P1, [R3+URZ+0x19c40], R2 ;  /* 0x019c4002030095a7 */ /* 0x000e64000802007f */
[----:B-1----:R-:W-:Y:S05]  /*1e700*/  @!P1 BRA `(.L_x_619) ;  /* 0xfffffffc00f09947 */ /* 0x002fea000383ffff */
[----:B------:R-:W-:Y:S05]  /*1e710*/  BRA `(.L_x_745) ;  /* 0xffffffd000907947 */ /* 0x000fea000383ffff */
.L_x_621:
[----:B-1----:R1:W2:Y:S02]  /*1e720*/  SYNCS.PHASECHK.TRANS64.TRYWAIT P1, [R19+URZ+0x19c40], R0 ;  /* 0x019c4000130075a7 */ /* 0x0022a4000802017f */
[----:B--2---:R-:W-:Y:S05]  /*1e730*/  @!P1 NANOSLEEP.SYNCS 0x989680 ;  /* 0x009896800000995d */ /* 0x004fea0003900000 */
[----:B------:R-:W2:Y:S02]  /*1e740*/  @!P1 SYNCS.PHASECHK.TRANS64 P1, [R19+URZ+0x19c40], R0 ;  /* 0x019c4000130095a7 */ /* 0x000ea4000802007f */
[----:B--2---:R-:W-:Y:S05]  /*1e750*/  @!P1 BRA `(.L_x_621) ;  /* 0xfffffffc00f09947 */ /* 0x004fea000383ffff */
[----:B------:R-:W-:Y:S05]  /*1e760*/  BRA `(.L_x_746) ;  /* 0xffffffd0009c7947 */ /* 0x000fea000383ffff */
.L_x_623:
[----:B--2---:R2:W3:Y:S02]  /*1e770*/  SYNCS.PHASECHK.TRANS64.TRYWAIT P1, [R3+URZ+0x19c60], R2 ;  /* 0x019c6002030075a7 */ /* 0x0044e4000802017f */
[----:B---3--:R-:W-:Y:S05]  /*1e780*/  @!P1 NANOSLEEP.SYNCS 0x989680 ;  /* 0x009896800000995d */ /* 0x008fea0003900000 */
[----:B------:R-:W3:Y:S02]  /*1e790*/  @!P1 SYNCS.PHASECHK.TRANS64 P1, [R3+URZ+0x19c60], R2 ;  /* 0x019c6002030095a7 */ /* 0x000ee4000802007f */
[----:B---3--:R-:W-:Y:S05]  /*1e7a0*/  @!P1 BRA `(.L_x_623) ;  /* 0xfffffffc00f09947 */ /* 0x008fea000383ffff */
[----:B------:R-:W-:Y:S05]  /*1e7b0*/  BRA `(.L_x_747) ;  /* 0xffffffd000987947 */ /* 0x000fea000383ffff */
.L_x_625:
[----:B---3--:R3:W4:Y:S02]  /*1e7c0*/  SYNCS.PHASECHK.TRANS64.TRYWAIT P1, [R19+URZ+0x19c60], R0 ;  /* 0x019c6000130075a7 */ /* 0x008724000802017f */
[----:B----4-:R-:W-:Y:S05]  /*1e7d0*/  @!P1 NANOSLEEP.SYNCS 0x989680 ;  /* 0x009896800000995d */ /* 0x010fea0003900000 */
[----:B------:R-:W4:Y:S02]  /*1e7e0*/  @!P1 SYNCS.PHASECHK.TRANS64 P1, [R19+URZ+0x19c60], R0 ;  /* 0x019c6000130095a7 */ /* 0x000f24000802007f */
[----:B----4-:R-:W-:Y:S05]  /*1e7f0*/  @!P1 BRA `(.L_x_625) ;  /* 0xfffffffc00f09947 */ /* 0x010fea000383ffff */
[----:B------:R-:W-:Y:S05]  /*1e800*/  BRA `(.L_x_748) ;  /* 0xffffffd000947947 */ /* 0x000fea000383ffff */
.L_x_627:
[----:B----4-:R4:W0:Y:S02]  /*1e810*/  SYNCS.PHASECHK.TRANS64.TRYWAIT P1, [R3+URZ+0x19c80], R2 ;  /* 0x019c8002030075a7 */ /* 0x010824000802017f */
[----:B0-----:R-:W-:Y:S05]  /*1e820*/  @!P1 NANOSLEEP.SYNCS 0x989680 ;  /* 0x009896800000995d */ /* 0x001fea0003900000 */
[----:B------:R-:W0:Y:S02]  /*1e830*/  @!P1 SYNCS.PHASECHK.TRANS64 P1, [R3+URZ+0x19c80], R2 ;  /* 0x019c8002030095a7 */ /* 0x000e24000802007f */
[----:B0-----:R-:W-:Y:S05]  /*1e840*/  @!P1 BRA `(.L_x_627) ;  /* 0xfffffffc00f09947 */ /* 0x001fea000383ffff */
[----:B------:R-:W-:Y:S05]  /*1e850*/  BRA `(.L_x_749) ;  /* 0xffffffd000907947 */ /* 0x000fea000383ffff */
.L_x_750:
        /* <DEDUP_REMOVED lines=10> */
.L_x_2539:


//--------------------- .text._ZN7cutlass13device_kernelIN5flash11enable_sm90INS1_16FlashAttnFwdSm90INS1_25CollectiveMainloopFwdSm90ILi2EN4cute5tupleIJNS5_1CILi1EEES8_S8_EEENS6_IJNS7_ILi192EEENS7_ILi128EEENS7_ILi96EEEEEELi96ENS_12float_e4m3_tEfNS_4arch4Sm90ELb0ELb1ELb1ELb0ELb1ELb0ELb0ELb1ELb1ELb1ELb1ELb0EEENS1_21CollectiveEpilogueFwdINS6_IJSA_SC_SB_EEES9_NS_10bfloat16_tESG_Li384ELb0ELb1ELb1ELb1EEENS1_19SingleTileSchedulerILb0ELb1ELb1ELi192EEEEEEEEEvNT_6ParamsE --------------------------
	.section	.text._ZN7cutlass13device_kernelIN5flash11enable_sm90INS1_16FlashAttnFwdSm90INS1_25CollectiveMainloopFwdSm90ILi2EN4cute5tupleIJNS5_1CILi1EEES8_S8_EEENS6_IJNS7_ILi192EEENS7_ILi128EEENS7_ILi96EEEEEELi96ENS_12float_e4m3_tEfNS_4arch4Sm90ELb0ELb1ELb1ELb0ELb1ELb0ELb0ELb1ELb1ELb1ELb1ELb0EEENS1_21CollectiveEpilogueFwdINS6_IJSA_SC_SB_EEES9_NS_10bfloat16_tESG_Li384ELb0ELb1ELb1ELb1EEENS1_19SingleTileSchedulerILb0ELb1ELb1ELi192EEEEEEEEEvNT_6ParamsE,"ax",@progbits
	.align	128
.text._ZN7cutlass13device_kernelIN5flash11enable_sm90INS1_16FlashAttnFwdSm90INS1_25CollectiveMainloopFwdSm90ILi2EN4cute5tupleIJNS5_1CILi1EEES8_S8_EEENS6_IJNS7_ILi192EEENS7_ILi128EEENS7_ILi96EEEEEELi96ENS_12float_e4m3_tEfNS_4arch4Sm90ELb0ELb1ELb1ELb0ELb1ELb0ELb0ELb1ELb1ELb1ELb1ELb0EEENS1_21CollectiveEpilogueFwdINS6_IJSA_SC_SB_EEES9_NS_10bfloat16_tESG_Li384ELb0ELb1ELb1ELb1EEENS1_19SingleTileSchedulerILb0ELb1ELb1ELi192EEEEEEEEEvNT_6ParamsE:
        .type           _ZN7cutlass13device_kernelIN5flash11enable_sm90INS1_16FlashAttnFwdSm90INS1_25CollectiveMainloopFwdSm90ILi2EN4cute5tupleIJNS5_1CILi1EEES8_S8_EEENS6_IJNS7_ILi192EEENS7_ILi128EEENS7_ILi96EEEEEELi96ENS_12float_e4m3_tEfNS_4arch4Sm90ELb0ELb1ELb1ELb0ELb1ELb0ELb0ELb1ELb1ELb1ELb1ELb0EEENS1_21CollectiveEpilogueFwdINS6_IJSA_SC_SB_EEES9_NS_10bfloat16_tESG_Li384ELb0ELb1ELb1ELb1EEENS1_19SingleTileSchedulerILb0ELb1ELb1ELi192EEEEEEEEEvNT_6ParamsE,@function
        .size           _ZN7cutlass13device_kernelIN5flash11enable_sm90INS1_16FlashAttnFwdSm90INS1_25CollectiveMainloopFwdSm90ILi2EN4cute5tupleIJNS5_1CILi1EEES8_S8_EEENS6_IJNS7_ILi192EEENS7_ILi128EEENS7_ILi96EEEEEELi96ENS_12float_e4m3_tEfNS_4arch4Sm90ELb0ELb1ELb1ELb0ELb1ELb0ELb0ELb1ELb1ELb1ELb1ELb0EEENS1_21CollectiveEpilogueFwdINS6_IJSA_SC_SB_EEES9_NS_10bfloat16_tESG_Li384ELb0ELb1ELb1ELb1EEENS1_19SingleTileSchedulerILb0ELb1ELb1ELi192EEEEEEEEEvNT_6ParamsE,(.L_x_2540 - _ZN7cutlass13device_kernelIN5flash11enable_sm90INS1_16FlashAttnFwdSm90INS1_25CollectiveMainloopFwdSm90ILi2EN4cute5tupleIJNS5_1CILi1EEES8_S8_EEENS6_IJNS7_ILi192EEENS7_ILi128EEENS7_ILi96EEEEEELi96ENS_12float_e4m3_tEfNS_4arch4Sm90ELb0ELb1ELb1ELb0ELb1ELb0ELb0ELb1ELb1ELb1ELb1ELb0EEENS1_21CollectiveEpilogueFwdINS6_IJSA_SC_SB_EEES9_NS_10bfloat16_tESG_Li384ELb0ELb1ELb1ELb1EEENS1_19SingleTileSchedulerILb0ELb1ELb1ELi192EEEEEEEEEvNT_6ParamsE)
        .other          _ZN7cutlass13device_kernelIN5flash11enable_sm90INS1_16FlashAttnFwdSm90INS1_25CollectiveMainloopFwdSm90ILi2EN4cute5tupleIJNS5_1CILi1EEES8_S8_EEENS6_IJNS7_ILi192EEENS7_ILi128EEENS7_ILi96EEEEEELi96ENS_12float_e4m3_tEfNS_4arch4Sm90ELb0ELb1ELb1ELb0ELb1ELb0ELb0ELb1ELb1ELb1ELb1ELb0EEENS1_21CollectiveEpilogueFwdINS6_IJSA_SC_SB_EEES9_NS_10bfloat16_tESG_Li384ELb0ELb1ELb1ELb1EEENS1_19SingleTileSchedulerILb0ELb1ELb1ELi192EEEEEEEEEvNT_6ParamsE,@"STO_CUDA_ENTRY STV_DEFAULT"
_ZN7cutlass13device_kernelIN5flash11enable_sm90INS1_16FlashAttnFwdSm90INS1_25CollectiveMainloopFwdSm90ILi2EN4cute5tupleIJNS5_1CILi1EEES8_S8_EEENS6_IJNS7_ILi192EEENS7_ILi128EEENS7_ILi96EEEEEELi96ENS_12float_e4m3_tEfNS_4arch4Sm90ELb0ELb1ELb1ELb0ELb1ELb0ELb0ELb1ELb1ELb1ELb1ELb0EEENS1_21CollectiveEpilogueFwdINS6_IJSA_SC_SB_EEES9_NS_10bfloat16_tESG_Li384ELb0ELb1ELb1ELb1EEENS1_19SingleTileSchedulerILb0ELb1ELb1ELi192EEEEEEEEEvNT_6ParamsE:
        /* <DEDUP_REMOVED lines=45> */
.L_x_751:
        /* <DEDUP_REMOVED lines=22> */
.L_x_752:
        /* <DEDUP_REMOVED lines=18> */
.L_x_753:
        /* <DEDUP_REMOVED lines=22> */
.L_x_754:
        /* <DEDUP_REMOVED lines=23> */
.L_x_755:
        /* <DEDUP_REMOVED lines=9> */
.L_x_758:
        /* <DEDUP_REMOVED lines=18> */
[----:B------:R-:W0:Y:S01]  /*09d0*/  LDC.64 R6, c[0x0][0x418] ;  /* 0x00010600ff067b82 */ /* 0x000e220000000a00 */
[----:B------:R-:W-:Y:S01]  /*09e0*/  ULDC UR4, c[0x0][0x448] ;  /* 0x0001120000047ab9 */ /* 0x000fe20000000800 */
[----:B------:R-:W-:Y:S01]  /*09f0*/  USHF.R.S32.HI UR41, URZ, 0x1f, UR39 ;  /* 0x0000001f3f297899 */ /* 0x000fe20008011427 */
[----:B------:R-:W-:Y:S01]  /*0a00*/  VIADD R16, R22, 0xffffff80 ;  /* 0xffffff8016107836 */ /* 0x000fe20000000000 */
[----:B------:R-:W-:-:S04]  /*0a10*/  UISETP.NE.AND UP0, UPT, UR4, 0x1, UPT ;  /* 0x000000010400788c */ /* 0x000fc8000bf05270 */
[----:B------:R-:W1:Y:S01]  /*0a20*/  S2UR UR46, SR_CTAID.X ;  /* 0x00000000002e79c3 */ /* 0x000e620000002500 */
[----:B------:R-:W-:-:S06]  /*0a30*/  UP2UR UR42, UPR, URZ, 0x1 ;  /* 0x000000013f2a7883 */ /* 0x000fcc0008000000 */
[----:B------:R-:W-:Y:S01]  /*0a40*/  @UP0 ULDC UR5, c[0x0][0x44c] ;  /* 0x0001130000050ab9 */ /* 0x000fe20000000800 */
[----:B------:R-:W2:Y:S01]  /*0a50*/  LDC R2, c[0x0][0x288] ;  /* 0x0000a200ff027b82 */ /* 0x000ea20000000800 */
[----:B------:R-:W-:-:S07]  /*0a60*/  @UP0 ULDC UR9, c[0x0][0x450] ;  /* 0x0001140000090ab9 */ /* 0x000fce0000000800 */
[----:B------:R-:W3:Y:S01]  /*0a70*/  LDC R17, c[0x0][0x424] ;  /* 0x00010900ff117b82 */ /* 0x000ee20000000800 */
[----:B0-----:R-:W-:-:S04]  /*0a80*/  ISETP.NE.U32.AND P0, PT, R6, RZ, PT ;  /* 0x000000ff0600720c */ /* 0x001fc80003f05070 */
[----:B------:R-:W-:-:S03]  /*0a90*/  ISETP.NE.AND.EX P0, PT, R7, RZ, PT, P0 ;  /* 0x000000ff0700720c */ /* 0x000fc60003f05300 */
[----:B------:R-:W0:Y:S01]  /*0aa0*/  LDC R4, c[0x0][0x2f0] ;  /* 0x0000bc00ff047b82 */ /* 0x000e220000000800 */
[----:B-1----:R-:W-:-:S04]  /*0ab0*/  UIMAD UR46, UR46, 0xc0, URZ ;  /* 0x000000c02e2e78a4 */ /* 0x002fc8000f8e023f */
[----:B------:R-:W-:Y:S02]  /*0ac0*/  @UP0 UIADD3 UR4, UR46, 0xbf, URZ ;  /* 0x000000bf2e040890 */ /* 0x000fe4000fffe03f */
[----:B------:R-:W-:Y:S01]  /*0ad0*/  UIADD3 UR7, UR46, 0xbf, URZ ;  /* 0x000000bf2e077890 */ /* 0x000fe2000fffe03f */
[----:B--2---:R-:W-:Y:S01]  /*0ae0*/  IADD3 R0, -R2, 0x1, RZ ;  /* 0x0000000102007810 */ /* 0x004fe20007ffe1ff */
[----:B------:R-:W-:-:S04]  /*0af0*/  UIMAD.WIDE.U32 UR4, UR4, UR5, URZ ;  /* 0x00000005040472a5 */ /* 0x000fc8000f8e003f */
[----:B------:R-:W-:Y:S01]  /*0b00*/  @UP0 USHF.R.U32.HI UR7, URZ, UR9, UR5 ;  /* 0x000000093f070299 */ /* 0x000fe20008011605 */
[----:B---3--:R-:W-:Y:S02]  /*0b10*/  SEL R17, R17, 0x1, P0 ;  /* 0x0000000111117807 */ /* 0x008fe40000000000 */
[----:B------:R-:W-:Y:S02]  /*0b20*/  ULDC.64 UR4, c[0x0][0x9e0] ;  /* 0x0002780000047ab9 */ /* 0x000fe40000000a00 */
[----:B------:R-:W-:-:S04]  /*0b30*/  UISETP.GE.AND UP0, UPT, UR5, 0x1, UPT ;  /* 0x000000010500788c */ /* 0x000fc8000bf06270 */
[----:B------:R-:W-:Y:S01]  /*0b40*/  UP2UR UR45, UPR, URZ, 0x1 ;  /* 0x000000013f2d7883 */ /* 0x000fe20008000000 */
[----:B0-----:R-:W-:Y:S01]  /*0b50*/  IMAD R0, R17, R4, R0 ;  /* 0x0000000411007224 */ /* 0x001fe200078e0200 */
[----:B------:R-:W-:-:S04]  /*0b60*/  PLOP3.LUT P0, PT, PT, PT, UP0, 0x40, 0x0 ;  /* 0x000000000000781c */ /* 0x000fc80003f0e808 */
[----:B------:R-:W-:-:S13]  /*0b70*/  R2UR UR8, R0 ;  /* 0x00000000000872ca */ /* 0x000fda00000e0000 */
[----:B------:R-:W-:-:S04]  /*0b80*/  UIADD3 UR7, UR8, UR7, URZ ;  /* 0x0000000708077290 */ /* 0x000fc8000fffe03f */
[----:B------:R-:W-:-:S06]  /*0b90*/  UIADD3 UR4, UR7, UR4, URZ ;  /* 0x0000000407047290 */ /* 0x000fcc000fffe03f */
[----:B------:R-:W-:Y:S01]  /*0ba0*/  IMAD.U32 R0, RZ, RZ, UR4 ;  /* 0x00000004ff007e24 */ /* 0x000fe2000f8e00ff */
[----:B------:R-:W-:Y:S06]  /*0bb0*/  @P0 BRA `(.L_x_760) ;  /* 0x0000000000400947 */ /* 0x000fec0003800000 */
[----:B------:R-:W-:Y:S01]  /*0bc0*/  ISETP.LT.AND P0, PT, RZ, UR7, PT ;  /* 0x00000007ff007c0c */ /* 0x000fe2000bf01270 */
[----:B------:R-:W-:-:S12]  /*0bd0*/  UIADD3 UR4, UR7, -0x1, URZ ;  /* 0xffffffff07047890 */ /* 0x000fd8000fffe03f */
[----:B------:R-:W-:Y:S05]  /*0be0*/  @P0 BRA `(.L_x_761) ;  /* 0x00000000001c0947 */ /* 0x000fea0003800000 */
[----:B------:R-:W-:Y:S02]  /*0bf0*/  UISETP.NE.AND UP0, UPT, UR5, 0x1, UPT ;  /* 0x000000010500788c */ /* 0x000fe4000bf05270 */
[----:B------:R-:W-:-:S09]  /*0c00*/  UIADD3 UR4, -UR7, URZ, URZ ;  /* 0x0000003f07047290 */ /* 0x000fd2000fffe13f */
[----:B------:R-:W-:Y:S02]  /*0c10*/  @UP0 ULDC.64 UR10, c[0x0][0x9e8] ;  /* 0x00027a00000a0ab9 */ /* 0x000fe40000000a00 */
[----:B------:R-:W-:-:S04]  /*0c20*/  UIMAD.WIDE.U32 UR8, UR4, UR10, URZ ;  /* 0x0000000a040872a5 */ /* 0x000fc8000f8e003f */
[----:B------:R-:W-:-:S04]  /*0c30*/  @UP0 USHF.R.U32.HI UR4, URZ, UR11, UR9 ;  /* 0x0000000b3f040299 */ /* 0x000fc80008011609 */
[----:B------:R-:W-:Y:S01]  /*0c40*/  ULOP3.LUT UR4, URZ, UR4, URZ, 0x33, !UPT ;  /* 0x000000043f047292 */ /* 0x000fe2000f8e333f */
[----:B------:R-:W-:Y:S11]  /*0c50*/  BRA `(.L_x_762) ;  /* 0x0000000000107947 */ /* 0x000ff60003800000 */
.L_x_761:
[----:B------:R-:W-:-:S11]  /*0c60*/  UISETP.NE.AND UP0, UPT, UR5, 0x1, UPT ;  /* 0x000000010500788c */ /* 0x000fd6000bf05270 */
[----:B------:R-:W-:Y:S02]  /*0c70*/  @UP0 ULDC.64 UR10, c[0x0][0x9e8] ;  /* 0x00027a00000a0ab9 */ /* 0x000fe40000000a00 */
[----:B------:R-:W-:-:S04]  /*0c80*/  UIMAD.WIDE.U32 UR8, UR4, UR10, URZ ;  /* 0x0000000a040872a5 */ /* 0x000fc8000f8e003f */
[----:B------:R-:W-:-:S12]  /*0c90*/  @UP0 USHF.R.U32.HI UR4, URZ, UR11, UR9 ;  /* 0x0000000b3f040299 */ /* 0x000fd80008011609 */
.L_x_762:
[----:B------:R-:W-:-:S06]  /*0ca0*/  UIMAD UR4, UR4, UR5, UR5 ;  /* 0x00000005040472a4 */ /* 0x000fcc000f8e0205 */
[----:B------:R-:W-:-:S07]  /*0cb0*/  VIMNMX R0, R0, UR4, PT ;  /* 0x0000000400007c48 */ /* 0x000fce000bfe0100 */
.L_x_760:
[----:B------:R-:W-:Y:S01]  /*0cc0*/  UISETP.NE.AND UP0, UPT, UR42, URZ, UPT ;  /* 0x0000003f2a00728c */ /* 0x000fe2000bf05270 */
[CC--:B------:R-:W-:Y:S01]  /*0cd0*/  IMAD R19, R17.reuse, R4.reuse, -R2 ;  /* 0x0000000411137224 */ /* 0x0c0fe200078e0a02 */
[----:B------:R-:W-:Y:S01]  /*0ce0*/  UMOV UR4, UR46 ;  /* 0x0000002e00047c82 */ /* 0x000fe20008000000 */
[----:B------:R-:W-:Y:S02]  /*0cf0*/  VIADD R2, R0, 0x7f ;  /* 0x0000007f00027836 */ /* 0x000fe40000000000 */
[----:B------:R-:W-:Y:S01]  /*0d00*/  IMAD R0, R17, R4, 0x7f ;  /* 0x0000007f11007424 */ /* 0x000fe200078e0204 */
[----:B------:R-:W-:Y:S02]  /*0d10*/  R2UR UR7, R19 ;  /* 0x00000000130772ca */ /* 0x000fe400000e0000 */
[----:B------:R-:W-:Y:S02]  /*0d20*/  SHF.R.S32.HI R5, RZ, 0x1f, R2 ;  /* 0x0000001fff057819 */ /* 0x000fe40000011402 */
[----:B------:R-:W-:Y:S01]  /*0d30*/  SHF.R.S32.HI R3, RZ, 0x1f, R0 ;  /* 0x0000001fff037819 */ /* 0x000fe20000011400 */
[----:B------:R-:W-:Y:S01]  /*0d40*/  @UP0 ULDC UR8, c[0x0][0x44c] ;  /* 0x0001130000080ab9 */ /* 0x000fe20000000800 */
[----:B------:R-:W-:Y:S01]  /*0d50*/  @UP0 ULDC UR10, c[0x0][0x450] ;  /* 0x00011400000a0ab9 */ /* 0x000fe20000000800 */
[----:B------:R-:W-:Y:S01]  /*0d60*/  UIMAD.WIDE.U32 UR8, UR46, UR8, URZ ;  /* 0x000000082e0872a5 */ /* 0x000fe2000f8e003f */
[----:B------:R-:W-:-:S02]  /*0d70*/  LEA.HI R5, R5, R2, RZ, 0x7 ;  /* 0x0000000205057211 */ /* 0x000fc400078f38ff */
[----:B------:R-:W-:Y:S01]  /*0d80*/  LEA.HI R3, R3, R0, RZ, 0x7 ;  /* 0x0000000003037211 */ /* 0x000fe200078f38ff */
[----:B------:R-:W-:Y:S01]  /*0d90*/  @UP0 USHF.R.U32.HI UR4, URZ, UR10, UR9 ;  /* 0x0000000a3f040299 */ /* 0x000fe20008011609 */
[----:B------:R-:W-:Y:S01]  /*0da0*/  SHF.R.S32.HI R0, RZ, 0x7, R5 ;  /* 0x00000007ff007819 */ /* 0x000fe20000011405 */
[----:B------:R-:W-:Y:S01]  /*0db0*/  UISETP.GE.AND UP0, UPT, UR5, 0x1, UPT ;  /* 0x000000010500788c */ /* 0x000fe2000bf06270 */
[----:B------:R-:W-:Y:S01]  /*0dc0*/  SHF.R.S32.HI R3, RZ, 0x7, R3 ;  /* 0x00000007ff037819 */ /* 0x000fe20000011403 */
[----:B------:R-:W-:-:S03]  /*0dd0*/  UIADD3 UR4, UR7, UR4, URZ ;  /* 0x0000000407047290 */ /* 0x000fc6000fffe03f */
[----:B------:R-:W-:Y:S01]  /*0de0*/  ULDC UR7, c[0x0][0x9dc] ;  /* 0x0002770000077ab9 */ /* 0x000fe20000000800 */
[----:B------:R-:W-:Y:S01]  /*0df0*/  PLOP3.LUT P0, PT, PT, PT, UP0, 0x40, 0x0 ;  /* 0x000000000000781c */ /* 0x000fe20003f0e808 */
[----:B------:R-:W-:Y:S01]  /*0e00*/  UIADD3 UR7, UR4, -UR7, URZ ;  /* 0x8000000704077290 */ /* 0x000fe2000fffe03f */
[----:B------:R-:W-:-:S11]  /*0e10*/  VIMNMX R18, R3, R0, PT ;  /* 0x0000000003127248 */ /* 0x000fd60003fe0100 */
[----:B------:R-:W-:Y:S05]  /*0e20*/  @P0 BRA `(.L_x_763) ;  /* 0x0000000000440947 */ /* 0x000fea0003800000 */
[----:B------:R-:W-:-:S06]  /*0e30*/  UISETP.GT.AND UP0, UPT, UR4, -0x1, UPT ;  /* 0xffffffff0400788c */ /* 0x000fcc000bf04270 */
[----:B------:R-:W-:-:S13]  /*0e40*/  PLOP3.LUT P0, PT, PT, PT, UP0, 0x80, 0x0 ;  /* 0x000000000000781c */ /* 0x000fda0003f0f008 */
[----:B------:R-:W-:Y:S05]  /*0e50*/  @P0 BRA `(.L_x_764) ;  /* 0x00000000001c0947 */ /* 0x000fea0003800000 */
[----:B------:R-:W-:Y:S02]  /*0e60*/  UISETP.NE.AND UP0, UPT, UR5, 0x1, UPT ;  /* 0x000000010500788c */ /* 0x000fe4000bf05270 */
[----:B------:R-:W-:-:S09]  /*0e70*/  ULOP3.LUT UR4, URZ, UR4, URZ, 0x33, !UPT ;  /* 0x000000043f047292 */ /* 0x000fd2000f8e333f */
[----:B------:R-:W-:Y:S02]  /*0e80*/  @UP0 ULDC.64 UR10, c[0x0][0x9e8] ;  /* 0x00027a00000a0ab9 */ /* 0x000fe40000000a00 */
[----:B------:R-:W-:-:S04]  /*0e90*/  UIMAD.WIDE.U32 UR8, UR4, UR10, URZ ;  /* 0x0000000a040872a5 */ /* 0x000fc8000f8e003f */
[----:B------:R-:W-:-:S04]  /*0ea0*/  @UP0 USHF.R.U32.HI UR4, URZ, UR11, UR9 ;  /* 0x0000000b3f040299 */ /* 0x000fc80008011609 */
[----:B------:R-:W-:Y:S01]  /*0eb0*/  ULOP3.LUT UR4, URZ, UR4, URZ, 0x33, !UPT ;  /* 0x000000043f047292 */ /* 0x000fe2000f8e333f */
[----:B------:R-:W-:Y:S11]  /*0ec0*/  BRA `(.L_x_765) ;  /* 0x0000000000107947 */ /* 0x000ff60003800000 */
.L_x_764:
[----:B------:R-:W-:-:S11]  /*0ed0*/  UISETP.NE.AND UP0, UPT, UR5, 0x1, UPT ;  /* 0x000000010500788c */ /* 0x000fd6000bf05270 */
[----:B------:R-:W-:Y:S02]  /*0ee0*/  @UP0 ULDC.64 UR10, c[0x0][0x9e8] ;  /* 0x00027a00000a0ab9 */ /* 0x000fe40000000a00 */
[----:B------:R-:W-:-:S04]  /*0ef0*/  UIMAD.WIDE.U32 UR8, UR4, UR10, URZ ;  /* 0x0000000a040872a5 */ /* 0x000fc8000f8e003f */
[----:B------:R-:W-:-:S12]  /*0f00*/  @UP0 USHF.R.U32.HI UR4, URZ, UR11, UR9 ;  /* 0x0000000b3f040299 */ /* 0x000fd80008011609 */
.L_x_765:
[----:B------:R-:W-:-:S04]  /*0f10*/  UIMAD UR4, UR4, UR5, URZ ;  /* 0x00000005040472a4 */ /* 0x000fc8000f8e023f */
[----:B------:R-:W-:-:S04]  /*0f20*/  UISETP.LT.AND UP0, UPT, UR7, UR4, UPT ;  /* 0x000000040700728c */ /* 0x000fc8000bf01270 */
[----:B------:R-:W-:-:S12]  /*0f30*/  USEL UR7, UR7, UR4, !UP0 ;  /* 0x0000000407077287 */ /* 0x000fd8000c000000 */
.L_x_763:
[----:B------:R-:W-:Y:S02]  /*0f40*/  USHF.R.S32.HI UR4, URZ, 0x1f, UR7 ;  /* 0x0000001f3f047899 */ /* 0x000fe40008011407 */
[----:B------:R-:W-:Y:S02]  /*0f50*/  USHF.R.U32.HI UR10, URZ, 0x10, UR6 ;  /* 0x000000103f0a7899 */ /* 0x000fe40008011606 */
[----:B------:R-:W-:Y:S02]  /*0f60*/  ULEA.HI UR4, UR4, UR7, URZ, 0x7 ;  /* 0x0000000704047291 */ /* 0x000fe4000f8f383f */
[----:B------:R-:W-:Y:S02]  /*0f70*/  ULOP3.LUT UR43, UR6, 0xffff, URZ, 0xc0, !UPT ;  /* 0x0000ffff062b7892 */ /* 0x000fe4000f8ec03f */
[----:B------:R-:W-:-:S04]  /*0f80*/  USHF.R.S32.HI UR4, URZ, 0x7, UR4 ;  /* 0x000000073f047899 */ /* 0x000fc80008011404 */
[----:B------:R-:W-:-:S04]  /*0f90*/  UISETP.LT.AND UP0, UPT, URZ, UR4, UPT ;  /* 0x000000043f00728c */ /* 0x000fc8000bf01270 */
[----:B------:R-:W-:Y:S02]  /*0fa0*/  USEL UR9, URZ, UR4, !UP0 ;  /* 0x000000043f097287 */ /* 0x000fe4000c000000 */
[----:B------:R-:W-:Y:S01]  /*0fb0*/  UISETP.NE.AND UP0, UPT, UR10, URZ, UPT ;  /* 0x0000003f0a00728c */ /* 0x000fe2000bf05270 */
[----:B------:R-:W-:-:S03]  /*0fc0*/  UMOV UR4, URZ ;  /* 0x0000003f00047c82 */ /* 0x000fc60008000000 */
[----:B------:R-:W-:-:S07]  /*0fd0*/  ISETP.GT.AND P0, PT, R18, UR9, PT ;  /* 0x0000000912007c0c */ /* 0x000fce000bf04270 */
[----:B------:R-:W-:-:S06]  /*0fe0*/  @!UP0 ULDC UR10, c[0x0][0x9f0] ;  /* 0x00027c00000a8ab9 */ /* 0x000fcc0000000800 */
[----:B------:R-:W-:Y:S05]  /*0ff0*/  @!P0 BRA `(.L_x_766) ;  /* 0x00000000008c8947 */ /* 0x000fea0003800000 */
[----:B------:R-:W-:Y:S01]  /*1000*/  IMAD.U32 R5, RZ, RZ, UR10 ;  /* 0x0000000aff057e24 */ /* 0x000fe2000f8e00ff */
[----:B------:R-:W-:-:S04]  /*1010*/  UMOV UR4, URZ ;  /* 0x0000003f00047c82 */ /* 0x000fc80008000000 */
[----:B------:R-:W-:-:S04]  /*1020*/  IABS R0, R5 ;  /* 0x0000000500007213 */ /* 0x000fc80000000000 */
[----:B------:R-:W-:Y:S02]  /*1030*/  R2UR UR11, R0 ;  /* 0x00000000000b72ca */ /* 0x000fe400000e0000 */
[----:B------:R-:W-:Y:S02]  /*1040*/  IADD3 R0, R5, -0x1, R18 ;  /* 0xffffffff05007810 */ /* 0x000fe40007ffe012 */
[----:B------:R-:W-:Y:S02]  /*1050*/  IABS R5, R5 ;  /* 0x0000000500057213 */ /* 0x000fe40000000000 */
[----:B------:R-:W-:-:S03]  /*1060*/  R2UR UR6, R0 ;  /* 0x00000000000672ca */ /* 0x000fc600000e0000 */
[----:B------:R-:W-:-:S04]  /*1070*/  IMAD.MOV R5, RZ, RZ, -R5 ;  /* 0x000000ffff057224 */ /* 0x000fc800078e0a05 */
[----:B------:R-:W0:Y:S06]  /*1080*/  I2F.RP R2, UR11 ;  /* 0x0000000b00027d06 */ /* 0x000e2c0008209400 */
[----:B------:R-:W-:-:S06]  /*1090*/  UIADD3 UR6, -UR9, UR6, URZ ;  /* 0x0000000609067290 */ /* 0x000fcc000fffe13f */
[----:B------:R-:W-:Y:S01]  /*10a0*/  IMAD.U32 R0, RZ, RZ, UR6 ;  /* 0x00000006ff007e24 */ /* 0x000fe2000f8e00ff */
[----:B------:R-:W-:Y:S01]  /*10b0*/  ULOP3.LUT UR6, UR6, UR10, URZ, 0x3c, !UPT ;  /* 0x0000000a06067292 */ /* 0x000fe2000f8e3c3f */
[----:B0-----:R-:W0:Y:S03]  /*10c0*/  MUFU.RCP R2, R2 ;  /* 0x0000000200027308 */ /* 0x001e260000001000 */
[----:B------:R-:W-:-:S04]  /*10d0*/  IABS R0, R0 ;  /* 0x0000000000007213 */ /* 0x000fc80000000000 */
[----:B------:R-:W-:Y:S01]  /*10e0*/  R2UR UR8, R0 ;  /* 0x00000000000872ca */ /* 0x000fe200000e0000 */
[----:B------:R-:W-:Y:S02]  /*10f0*/  IMAD.MOV.U32 R0, RZ, RZ, R5 ;  /* 0x000000ffff007224 */ /* 0x000fe400078e0005 */
[----:B0-----:R-:W-:-:S06]  /*1100*/  VIADD R3, R2, 0xffffffe ;  /* 0x0ffffffe02037836 */ /* 0x001fcc0000000000 */
        /* <DEDUP_REMOVED lines=18> */
.L_x_766:
[----:B------:R-:W-:Y:S02]  /*1230*/  UIMAD UR43, UR43, UR4, UR9 ;  /* 0x000000042b2b72a4 */ /* 0x000fe4000f8e0209 */
[----:B------:R-:W-:Y:S01]  /*1240*/  IMAD.U32 R3, RZ, RZ, UR4 ;  /* 0x00000004ff037e24 */ /* 0x000fe2000f8e00ff */
[----:B------:R-:W-:Y:S02]  /*1250*/  PLOP3.LUT P0, PT, PT, PT, PT, 0x80, 0x0 ;  /* 0x000000000000781c */ /* 0x000fe40003f0f070 */
[----:B------:R-:W-:Y:S01]  /*1260*/  CS2R R14, SRZ ;  /* 0x00000000000e7805 */ /* 0x000fe2000001ff00 */
[----:B------:R-:W-:Y:S01]  /*1270*/  IMAD.MOV.U32 R0, RZ, RZ, RZ ;  /* 0x000000ffff007224 */ /* 0x000fe200078e00ff */
[----:B------:R-:W-:Y:S02]  /*1280*/  CS2R R94, SRZ ;  /* 0x00000000005e7805 */ /* 0x000fe4000001ff00 */
[----:B------:R-:W-:Y:S02]  /*1290*/  VIADDMNMX R18, R3, UR43, R18, PT ;  /* 0x0000002b03127c46 */ /* 0x000fe4000b800112 */
[----:B------:R-:W-:-:S02]  /*12a0*/  CS2R R2, SRZ ;  /* 0x0000000000027805 */ /* 0x000fc4000001ff00 */
[----:B------:R-:W-:Y:S01]  /*12b0*/  CS2R R90, SRZ ;  /* 0x00000000005a7805 */ /* 0x000fe2000001ff00 */
[----:B------:R-:W-:Y:S01]  /*12c0*/  IMAD.MOV.U32 R93, RZ, RZ, RZ ;  /* 0x000000ffff5d7224 */ /* 0x000fe200078e00ff */
[----:B------:R-:W-:Y:S02]  /*12d0*/  ISETP.GT.AND P1, PT, R18, UR43, PT ;  /* 0x0000002b12007c0c */ /* 0x000fe4000bf24270 */
[----:B------:R-:W-:Y:S02]  /*12e0*/  CS2R R4, SRZ ;  /* 0x0000000000047805 */ /* 0x000fe4000001ff00 */
[----:B------:R-:W-:Y:S02]  /*12f0*/  CS2R R102, SRZ ;  /* 0x0000000000667805 */ /* 0x000fe4000001ff00 */
[----:B------:R-:W-:Y:S01]  /*1300*/  CS2R R98, SRZ ;  /* 0x0000000000627805 */ /* 0x000fe2000001ff00 */
[----:B------:R-:W-:Y:S01]  /*1310*/  IMAD.MOV.U32 R6, RZ, RZ, RZ ;  /* 0x000000ffff067224 */ /* 0x000fe200078e00ff */
[----:B------:R-:W-:Y:S01]  /*1320*/  CS2R R108, SRZ ;  /* 0x00000000006c7805 */ /* 0x000fe2000001ff00 */
[----:B------:R-:W-:Y:S01]  /*1330*/  IMAD.MOV.U32 R8, RZ, RZ, RZ ;  /* 0x000000ffff087224 */ /* 0x000fe200078e00ff */
[----:B------:R-:W-:-:S02]  /*1340*/  CS2R R104, SRZ ;  /* 0x0000000000687805 */ /* 0x000fc4000001ff00 */
[----:B------:R-:W-:Y:S02]  /*1350*/  CS2R R110, SRZ ;  /* 0x00000000006e7805 */ /* 0x000fe4000001ff00 */
[----:B------:R-:W-:Y:S01]  /*1360*/  CS2R R106, SRZ ;  /* 0x00000000006a7805 */ /* 0x000fe2000001ff00 */
[----:B------:R-:W-:Y:S01]  /*1370*/  IMAD.MOV.U32 R58, RZ, RZ, RZ ;  /* 0x000000ffff3a7224 */ /* 0x000fe200078e00ff */
[----:B------:R-:W-:Y:S02]  /*1380*/  CS2R R112, SRZ ;  /* 0x0000000000707805 */ /* 0x000fe4000001ff00 */
[----:B------:R-:W-:Y:S02]  /*1390*/  CS2R R118, SRZ ;  /* 0x0000000000767805 */ /* 0x000fe4000001ff00 */
[----:B------:R-:W-:Y:S01]  /*13a0*/  CS2R R114, SRZ ;  /* 0x0000000000727805 */ /* 0x000fe2000001ff00 */
[----:B------:R-:W-:Y:S01]  /*13b0*/  IMAD.MOV.U32 R117, RZ, RZ, RZ ;  /* 0x000000ffff757224 */ /* 0x000fe200078e00ff */
[----:B------:R-:W-:Y:S01]  /*13c0*/  CS2R R124, SRZ ;  /* 0x00000000007c7805 */ /* 0x000fe2000001ff00 */
[----:B------:R-:W-:Y:S01]  /*13d0*/  IMAD.MOV.U32 R47, RZ, RZ, RZ ;  /* 0x000000ffff2f7224 */ /* 0x000fe200078e00ff */
[----:B------:R-:W-:-:S02]  /*13e0*/  CS2R R126, SRZ ;  /* 0x00000000007e7805 */ /* 0x000fc4000001ff00 */
[----:B------:R-:W-:Y:S01]  /*13f0*/  CS2R R122, SRZ ;  /* 0x00000000007a7805 */ /* 0x000fe2000001ff00 */
[----:B------:R-:W-:Y:S01]  /*1400*/  IMAD.MOV.U32 R10, RZ, RZ, RZ ;  /* 0x000000ffff0a7224 */ /* 0x000fe200078e00ff */
[----:B------:R-:W-:Y:S01]  /*1410*/  CS2R R132, SRZ ;  /* 0x0000000000847805 */ /* 0x000fe2000001ff00 */
[----:B------:R-:W-:Y:S01]  /*1420*/  IMAD.MOV.U32 R51, RZ, RZ, RZ ;  /* 0x000000ffff337224 */ /* 0x000fe200078e00ff */
[----:B------:R-:W-:Y:S02]  /*1430*/  CS2R R134, SRZ ;  /* 0x0000000000867805 */ /* 0x000fe4000001ff00 */
[----:B------:R-:W-:Y:S01]  /*1440*/  CS2R R130, SRZ ;  /* 0x0000000000827805 */ /* 0x000fe2000001ff00 */
[----:B------:R-:W-:Y:S01]  /*1450*/  IMAD.MOV.U32 R20, RZ, RZ, RZ ;  /* 0x000000ffff147224 */ /* 0x000fe200078e00ff */
[----:B------:R-:W-:Y:S06]  /*1460*/  @!P1 BRA `(.L_x_767) ;  /* 0x000000dc00349947 */ /* 0x000fec0003800000 */
[----:B------:R-:W-:Y:S01]  /*1470*/  SHF.R.S32.HI R89, RZ, 0x1f, R16 ;  /* 0x0000001fff597819 */ /* 0x000fe20000011410 */
[----:B------:R-:W0:Y:S01]  /*1480*/  S2UR UR47, SR_CgaCtaId ;  /* 0x00000000002f79c3 */ /* 0x000e220000008800 */
[----:B------:R-:W-:Y:S02]  /*1490*/  UMOV UR44, 0x400 ;  /* 0x00000400002c7882 */ /* 0x000fe40000000000 */
[----:B------:R-:W-:-:S04]  /*14a0*/  LEA.HI R90, R89, R16, RZ, 0x7 ;  /* 0x00000010595a7211 */ /* 0x000fc800078f38ff */
[----:B------:R-:W-:-:S05]  /*14b0*/  SHF.R.S32.HI R88, RZ, 0x7, R90 ;  /* 0x00000007ff587819 */ /* 0x000fca000001145a */
        /* <DEDUP_REMOVED lines=29> */
.L_x_768:
        /* <DEDUP_REMOVED lines=22> */
[----:B------:R-:W-:Y:S02]  /*17f0*/  @UP0 UIADD3 UR11, UR11, UR13, URZ ;  /* 0x0000000d0b0b0290 */ /* 0x000fe4000fffe03f */
[----:B------:R-:W-:Y:S02]  /*1800*/  @UP0 UIMAD UR12, UR12, UR16, URZ ;  /* 0x000000100c0c02a4 */ /* 0x000fe4000f8e023f */
        /* <DEDUP_REMOVED lines=15> */
[----:B------:R-:W-:Y:S01]  /*1900*/  IMAD.U32 R3, RZ, RZ, UR7 ;  /* 0x00000007ff037e24 */ /* 0x000fe2000f8e00ff */
[----:B------:R-:W-:Y:S01]  /*1910*/  ULDC UR4, c[0x0][0x9d8] ;  /* 0x0002760000047ab9 */ /* 0x000fe20000000800 */
[----:B------:R-:W-:-:S03]  /*1920*/  IMAD.U32 R5, RZ, RZ, UR5 ;  /* 0x00000005ff057e24 */ /* 0x000fc6000f8e00ff */
[----:B------:R-:W2:Y:S04]  /*1930*/  @P0 LDG.E R7, desc[UR36][R2.64] ;  /* 0x0000002402070981 */ /* 0x000ea8000c1e1900 */
[----:B------:R-:W2:Y:S01]  /*1940*/  @P1 LDG.E R0, desc[UR36][R4.64] ;  /* 0x0000002404001981 */ /* 0x000ea2000c1e1900 */
[----:B------:R-:W0:Y:S01]  /*1950*/  SYNCS.PHASECHK.TRANS64.TRYWAIT P0, [UR44+0x17000], R8 ;  /* 0x01700008ff0075a7 */ /* 0x000e22000800016c */
[----:B--2---:R-:W-:-:S04]  /*1960*/  FMUL.FTZ R0, R7, R0 ;  /* 0x0000000007007220 */ /* 0x004fc80000410000 */
[----:B------:R-:W-:Y:S01]  /*1970*/  FMUL.FTZ R0, R0, UR4 ;  /* 0x0000000400007c20 */ /* 0x000fe20008410000 */
[----:B0-----:R-:W-:Y:S06]  /*1980*/  @!P0 BRA `(.L_x_769) ;  /* 0x0000013800288947 */ /* 0x001fec0003800000 */
.L_x_913:
[----:B------:R-:W-:-:S06]  /*1990*/  ULOP3.LUT UR4, UR38, 0x1, URZ, 0xfc, !UPT ;  /* 0x0000000126047892 */ /* 0x000fcc000f8efc3f */
[----:B------:R-:W-:-:S05]  /*19a0*/  IMAD.U32 R2, RZ, RZ, UR4 ;  /* 0x00000004ff027e24 */ /* 0x000fca000f8e00ff */
[----:B------:R-:W-:-:S13]  /*19b0*/  ISETP.NE.AND P0, PT, R2, 0x3, PT ;  /* 0x000000030200780c */ /* 0x000fda0003f05270 */
[----:B------:R-:W-:Y:S05]  /*19c0*/  @!P0 BRA `(.L_x_770) ;  /* 0x0000000000048947 */ /* 0x000fea0003800000 */
[----:B------:R-:W-:Y:S01]  /*19d0*/  BPT.TRAP 0x1 ;  /* 0x000000040000795c */ /* 0x000fe20000300000 */
.L_x_770:
[----:B------:R1:W2:Y:S01]  /*19e0*/  SYNCS.PHASECHK.TRANS64.TRYWAIT P1, [UR44+0x17030], R8 ;  /* 0x01703008ff0075a7 */ /* 0x0002a2000802016c */
[----:B------:R-:W-:Y:S05]  /*19f0*/  @!P0 BRA `(.L_x_771) ;  /* 0x0000000000048947 */ /* 0x000fea0003800000 */
[----:B------:R-:W-:Y:S01]  /*1a00*/  BPT.TRAP 0x1 ;  /* 0x000000040000795c */ /* 0x000fe20000300000 */
.L_x_771:
[----:B------:R-:W-:-:S05]  /*1a10*/  IMAD.U32 R6, RZ, RZ, UR48 ;  /* 0x00000030ff067e24 */ /* 0x000fca000f8e00ff */
[----:B------:R-:W-:Y:S01]  /*1a20*/  LOP3.LUT R6, R6, 0x10000, RZ, 0xfc, !PT ;  /* 0x0001000006067812 */ /* 0x000fe200078efcff */
[----:B--2---:R-:W-:Y:S06]  /*1a30*/  @P1 BRA `(.L_x_772) ;  /* 0x0000000000081947 */ /* 0x004fec0003800000 */
[----:B------:R-:W2:Y:S02]  /*1a40*/  SYNCS.PHASECHK.TRANS64.TRYWAIT P1, [UR44+0x17030], R8 ;  /* 0x01703008ff0075a7 */ /* 0x000ea4000802016c */
[----:B--2---:R-:W-:Y:S05]  /*1a50*/  @!P1 BRA `(.L_x_773) ;  /* 0x00000138000c9947 */ /* 0x004fea0003800000 */
.L_x_772:
[----:B------:R-:W-:Y:S05]  /*1a60*/  WARPSYNC.ALL ;  /* 0x0000000000007948 */ /* 0x000fea0003800000 */
[----:B------:R-:W-:Y:S01]  /*1a70*/  IMAD.MOV.U32 R7, RZ, RZ, -0x3ffffff0 ;  /* 0xc0000010ff077424 */ /* 0x000fe200078e00ff */
[----:B------:R-:W-:Y:S01]  /*1a80*/  UIADD3 UR4, UR44, 0x10c00, URZ ;  /* 0x00010c002c047890 */ /* 0x000fe2000fffe03f */
[C---:B------:R-:W-:Y:S01]  /*1a90*/  R2UR UR8, R6.reuse ;  /* 0x00000000060872ca */ /* 0x040fe200000e0000 */
[----:B------:R-:W-:Y:S02]  /*1aa0*/  WARPGROUP.ARRIVE ;  /* 0x00000000000079c5 */ /* 0x000fe40000000000 */
        /* <DEDUP_REMOVED lines=25> */
.L_x_774:
[----:B------:R-:W-:Y:S01]  /*1c40*/  LOP3.LUT R5, R90, 0xffffff80, RZ, 0xc0, !PT ;  /* 0xffffff805a057812 */ /* 0x000fe200078ec0ff */
[C---:B------:R-:W-:Y:S01]  /*1c50*/  FMUL.FTZ R93, R0.reuse, R29 ;  /* 0x0000001d005d7220 */ /* 0x040fe20000410000 */
[----:B------:R-:W-:Y:S01]  /*1c60*/  LEA.HI R89, R89, R16, RZ, 0x2 ;  /* 0x0000001059597211 */ /* 0x000fe200078f10ff */
[C---:B------:R-:W-:Y:S01]  /*1c70*/  FMUL.FTZ R4, R0.reuse, R27 ;  /* 0x0000001b00047220 */ /* 0x040fe20000410000 */
[----:B------:R-:W-:Y:S01]  /*1c80*/  FMUL.FTZ R92, R0, R28 ;  /* 0x0000001c005c7220 */ /* 0x000fe20000410000 */
[----:B------:R-:W-:Y:S01]  /*1c90*/  IMAD.IADD R2, R16, 0x1, -R5 ;  /* 0x0000000110027824 */ /* 0x000fe200078e0a05 */
[----:B------:R-:W-:Y:S01]  /*1ca0*/  LOP3.LUT R89, R89, 0xfffffffc, RZ, 0xc0, !PT ;  /* 0xfffffffc59597812 */ /* 0x000fe200078ec0ff */
[----:B------:R-:W-:Y:S01]  /*1cb0*/  FMUL.FTZ R94, R0, R32 ;  /* 0x00000020005e7220 */ /* 0x000fe20000410000 */
[----:B------:R-:W-:-:S04]  /*1cc0*/  IMAD.HI R32, R88, 0x55555556, RZ ;  /* 0x5555555658207827 */ /* 0x000fc800078e02ff */
[C---:B------:R-:W-:Y:S01]  /*1cd0*/  FMUL.FTZ R10, R0.reuse, R31 ;  /* 0x0000001f000a7220 */ /* 0x040fe20000410000 */
[----:B------:R-:W-:Y:S01]  /*1ce0*/  SHF.R.S32.HI R5, RZ, 0x1f, R2 ;  /* 0x0000001fff057819 */ /* 0x000fe20000011402 */
[----:B------:R-:W-:Y:S01]  /*1cf0*/  FMUL.FTZ R31, R0, R55 ;  /* 0x00000037001f7220 */ /* 0x000fe20000410000 */
[----:B------:R-:W-:Y:S01]  /*1d00*/  IMAD.IADD R89, R16, 0x1, -R89 ;  /* 0x0000000110597824 */ /* 0x000fe200078e0a59 */
[----:B------:R-:W-:Y:S01]  /*1d10*/  UISETP.NE.AND UP1, UPT, UR42, URZ, UPT ;  /* 0x0000003f2a00728c */ /* 0x000fe2000bf25270 */
[CC--:B------:R-:W-:Y:S01]  /*1d20*/  LEA.HI R29, R5.reuse, R2.reuse, RZ, 0x2 ;  /* 0x00000002051d7211 */ /* 0x0c0fe200078f10ff */
[C---:B------:R-:W-:Y:S01]  /*1d30*/  FMUL.FTZ R13, R0.reuse, R39 ;  /* 0x00000027000d7220 */ /* 0x040fe20000410000 */
[----:B------:R-:W-:Y:S01]  /*1d40*/  LEA.HI R27, R5, R2, RZ, 0x5 ;  /* 0x00000002051b7211 */ /* 0x000fe200078f28ff */
[C---:B------:R-:W-:Y:S01]  /*1d50*/  FMUL.FTZ R39, R0.reuse, R40 ;  /* 0x0000002800277220 */ /* 0x040fe20000410000 */
[--C-:B------:R-:W-:Y:S01]  /*1d60*/  SHF.R.S32.HI R5, RZ, 0x2, R29.reuse ;  /* 0x00000002ff057819 */ /* 0x100fe2000001141d */
[C---:B------:R-:W-:Y:S01]  /*1d70*/  FMUL.FTZ R40, R0.reuse, R41 ;  /* 0x0000002900287220 */ /* 0x040fe20000410000 */
[----:B------:R-:W-:Y:S01]  /*1d80*/  SHF.R.S32.HI R28, RZ, 0x1f, R29 ;  /* 0x0000001fff1c7819 */ /* 0x000fe2000001141d */
[C---:B------:R-:W-:Y:S01]  /*1d90*/  FMUL.FTZ R41, R0.reuse, R44 ;  /* 0x0000002c00297220 */ /* 0x040fe20000410000 */
[----:B------:R-:W-:Y:S01]  /*1da0*/  SHF.R.S32.HI R27, RZ, 0x5, R27 ;  /* 0x00000005ff1b7819 */ /* 0x000fe2000001141b */
[----:B------:R-:W-:Y:S01]  /*1db0*/  FMUL.FTZ R44, R0, R71 ;  /* 0x00000047002c7220 */ /* 0x000fe20000410000 */
[----:B------:R-:W-:Y:S01]  /*1dc0*/  LEA.HI R16, R28, R5, RZ, 0x3 ;  /* 0x000000051c107211 */ /* 0x000fe200078f18ff */
[----:B------:R-:W-:Y:S01]  /*1dd0*/  @UP1 ULDC UR4, c[0x0][0x44c] ;  /* 0x0001130000041ab9 */ /* 0x000fe20000000800 */
[----:B------:R-:W-:Y:S01]  /*1de0*/  LEA.HI R55, R32, R32, RZ, 0x1 ;  /* 0x0000002020377211 */ /* 0x000fe200078f08ff */
[C---:B------:R-:W-:Y:S01]  /*1df0*/  FMUL.FTZ R91, R0.reuse, R25 ;  /* 0x00000019005b7220 */ /* 0x040fe20000410000 */
[----:B------:R-:W-:Y:S01]  /*1e00*/  LEA R32, R27, UR46, 0x4 ;  /* 0x0000002e1b207c11 */ /* 0x000fe2000f8e20ff */
[----:B------:R-:W-:Y:S01]  /*1e10*/  FMUL.FTZ R25, R0, R51 ;  /* 0x0000003300197220 */ /* 0x000fe20000410000 */
[----:B------:R-:W-:Y:S01]  /*1e20*/  LOP3.LUT R16, R16, 0xfffffff8, RZ, 0xc0, !PT ;  /* 0xfffffff810107812 */ /* 0x000fe200078ec0ff */
[----:B------:R-:W-:Y:S01]  /*1e30*/  IMAD R55, R55, -0x3, R88 ;  /* 0xfffffffd37377824 */ /* 0x000fe200078e0258 */
[----:B------:R-:W-:Y:S01]  /*1e40*/  LEA.HI R27, R89, R89, RZ, 0x1 ;  /* 0x00000059591b7211 */ /* 0x000fe200078f08ff */
[----:B------:R-:W-:Y:S01]  /*1e50*/  FMUL.FTZ R51, R0, R56 ;  /* 0x0000003800337220 */ /* 0x000fe20000410000 */
[----:B------:R-:W-:Y:S01]  /*1e60*/  IADD3 R32, R32, R5, -R16 ;  /* 0x0000000520207210 */ /* 0x000fe20007ffe810 */
[C---:B------:R-:W-:Y:S01]  /*1e70*/  FMUL.FTZ R23, R0.reuse, R78 ;  /* 0x0000004e00177220 */ /* 0x040fe20000410000 */
[----:B------:R-:W-:Y:S01]  /*1e80*/  LOP3.LUT R16, R27, 0x1ffffffe, RZ, 0xc0, !PT ;  /* 0x1ffffffe1b107812 */ /* 0x000fe200078ec0ff */
[----:B------:R-:W-:Y:S01]  /*1e90*/  FMUL.FTZ R56, R0, R64 ;  /* 0x0000004000387220 */ /* 0x000fe20000410000 */
[----:B------:R-:W-:Y:S01]  /*1ea0*/  PLOP3.LUT P1, PT, PT, PT, UP1, 0x80, 0x0 ;  /* 0x000000000000781c */ /* 0x000fe20003f2f018 */
[----:B------:R-:W-:Y:S01]  /*1eb0*/  IMAD R32, R55, 0x40, R32 ;  /* 0x0000004037207824 */ /* 0x000fe200078e0220 */
[----:B------:R-:W-:Y:S01]  /*1ec0*/  PLOP3.LUT P2, PT, PT, PT, UP1, 0x80, 0x0 ;  /* 0x000000000000781c */ /* 0x000fe20003f4f018 */
[----:B------:R-:W-:Y:S01]  /*1ed0*/  IMAD.IADD R5, R89, 0x1, -R16 ;  /* 0x0000000159057824 */ /* 0x000fe200078e0a10 */
[----:B------:R-:W-:Y:S01]  /*1ee0*/  LOP3.LUT R29, R29, 0x7ffffffc, RZ, 0xc0, !PT ;  /* 0x7ffffffc1d1d7812 */ /* 0x000fe200078ec0ff */
[----:B------:R-:W-:-:S02]  /*1ef0*/  IMAD.MOV.U32 R55, RZ, RZ, -0x80 ;  /* 0xffffff80ff377424 */ /* 0x000fc400078e00ff */
[C---:B0-----:R-:W-:Y:S01]  /*1f00*/  FMUL.FTZ R3, R0.reuse, R26 ;  /* 0x0000001a00037220 */ /* 0x041fe20000410000 */
[----:B------:R-:W-:Y:S02]  /*1f10*/  IMAD R5, R5, 0x8, R32 ;  /* 0x0000000805057824 */ /* 0x000fe400078e0220 */
[----:B------:R-:W-:Y:S01]  /*1f20*/  FMUL.FTZ R22, R0, R46 ;  /* 0x0000002e00167220 */ /* 0x000fe20000410000 */
[----:B------:R-:W-:Y:S01]  /*1f30*/  IMAD R78, R18, R55, 0x80 ;  /* 0x00000080124e7424 */ /* 0x000fe200078e0237 */
[----:B------:R-:W-:Y:S01]  /*1f40*/  UISETP.NE.AND UP0, UPT, UR45, URZ, UPT ;  /* 0x0000003f2d00728c */ /* 0x000fe2000bf05270 */
[----:B------:R-:W-:Y:S02]  /*1f50*/  IMAD.MOV.U32 R71, RZ, RZ, R5 ;  /* 0x000000ffff477224 */ /* 0x000fe400078e0005 */
[----:B------:R-:W-:Y:S01]  /*1f60*/  FMUL.FTZ R9, R0, R30 ;  /* 0x0000001e00097220 */ /* 0x000fe20000410000 */
[----:B------:R-:W-:Y:S01]  /*1f70*/  @P1 IMAD.HI.U32 R16, R5, UR4, RZ ;  /* 0x0000000405101c27 */ /* 0x000fe2000f8e00ff */
[----:B------:R-:W-:-:S03]  /*1f80*/  @UP1 ULDC UR4, c[0x0][0x450] ;  /* 0x0001140000041ab9 */ /* 0x000fc60000000800 */
[C---:B------:R-:W-:Y:S01]  /*1f90*/  FMUL.FTZ R11, R0.reuse, R34 ;  /* 0x00000022000b7220 */ /* 0x040fe20000410000 */
[C---:B------:R-:W-:Y:S01]  /*1fa0*/  FMUL.FTZ R20, R0.reuse, R42 ;  /* 0x0000002a00147220 */ /* 0x040fe20000410000 */
[C---:B------:R-:W-:Y:S01]  /*1fb0*/  FMUL.FTZ R46, R0.reuse, R49 ;  /* 0x00000031002e7220 */ /* 0x040fe20000410000 */
[----:B------:R-:W-:Y:S01]  /*1fc0*/  @P2 SHF.R.U32.HI R71, RZ, UR4, R16 ;  /* 0x00000004ff472c19 */ /* 0x000fe20008011610 */
[----:B------:R-:W-:Y:S01]  /*1fd0*/  UIADD3 UR4, UR44, 0x17040, URZ ;  /* 0x000170402c047890 */ /* 0x000fe2000fffe03f */
[----:B------:R-:W-:Y:S01]  /*1fe0*/  FMUL.FTZ R26, R0, R50 ;  /* 0x00000032001a7220 */ /* 0x000fe20000410000 */
[----:B------:R-:W-:Y:S02]  /*1ff0*/  IMAD.IADD R2, R2, 0x1, -R29 ;  /* 0x0000000102027824 */ /* 0x000fe400078e0a1d */
[----:B------:R-:W-:Y:S01]  /*2000*/  FMUL.FTZ R95, R0, R33 ;  /* 0x00000021005f7220 */ /* 0x000fe20000410000 */
[----:B------:R-:W-:Y:S01]  /*2010*/  UPRMT UR4, UR47, 0x654, UR4 ;  /* 0x000006542f047896 */ /* 0x000fe20008000004 */
[----:B------:R-:W0:Y:S01]  /*2020*/  SHFL.IDX PT, R64, R71, RZ, 0x1c1f ;  /* 0x001c1fff47407589 */ /* 0x000e2200000e0000 */
[----:B------:R-:W-:-:S02]  /*2030*/  VIADD R55, R78, 0x1 ;  /* 0x000000014e377836 */ /* 0x000fc40000000000 */
[C---:B------:R-:W-:Y:S01]  /*2040*/  FMUL.FTZ R12, R0.reuse, R35 ;  /* 0x00000023000c7220 */ /* 0x040fe20000410000 */
[C---:B------:R-:W-:Y:S01]  /*2050*/  FMUL.FTZ R96, R0.reuse, R36 ;  /* 0x0000002400607220 */ /* 0x040fe20000410000 */
[C---:B------:R-:W-:Y:S01]  /*2060*/  FMUL.FTZ R15, R0.reuse, R43 ;  /* 0x0000002b000f7220 */ /* 0x040fe20000410000 */
[C---:B------:R-:W-:Y:S01]  /*2070*/  FMUL.FTZ R42, R0.reuse, R45 ;  /* 0x0000002d002a7220 */ /* 0x040fe20000410000 */
[C---:B------:R-:W-:Y:S01]  /*2080*/  FMUL.FTZ R49, R0.reuse, R52 ;  /* 0x0000003400317220 */ /* 0x040fe20000410000 */
[C---:B------:R-:W-:Y:S01]  /*2090*/  FMUL.FTZ R50, R0.reuse, R53 ;  /* 0x0000003500327220 */ /* 0x040fe20000410000 */
[C---:B------:R-:W-:Y:S01]  /*20a0*/  FMUL.FTZ R30, R0.reuse, R54 ;  /* 0x00000036001e7220 */ /* 0x040fe20000410000 */
[C---:B------:R-:W-:Y:S01]  /*20b0*/  FMUL.FTZ R34, R0.reuse, R59 ;  /* 0x0000003b00227220 */ /* 0x040fe20000410000 */
[C---:B-1----:R-:W-:Y:S01]  /*20c0*/  FMUL.FTZ R8, R0.reuse, R24 ;  /* 0x0000001800087220 */ /* 0x042fe20000410000 */
        /* <DEDUP_REMOVED lines=30> */
[----:B------:R-:W-:Y:S01]  /*22b0*/  FMUL.FTZ R29, R0, R87 ;  /* 0x00000057001d7220 */ /* 0x000fe20000410000 */
[----:B------:R-:W-:Y:S01]  /*22c0*/  IMAD R16, R2, -0x2, R55 ;  /* 0xfffffffe02107824 */ /* 0x000fe200078e0237 */
[----:B------:R-:W-:Y:S01]  /*22d0*/  SYNCS.ARRIVE.TRANS64.RED.A1T0 RZ, [UR4], RZ ;  /* 0x000000ffffff79a7 */ /* 0x000fe20008100404 */
[----:B------:R-:W-:Y:S01]  /*22e0*/  ULDC UR25, c[0x0][0x2f0] ;  /* 0x0000bc0000197ab9 */ /* 0x000fe20000000800 */
[----:B------:R-:W-:Y:S01]  /*22f0*/  ULDC UR4, c[0x0][0x288] ;  /* 0x0000a20000047ab9 */ /* 0x000fe20000000800 */
[----:B------:R-:W-:Y:S01]  /*2300*/  PLOP3.LUT P1, PT, PT, PT, UP0, 0x40, 0x0 ;  /* 0x000000000000781c */ /* 0x000fe20003f2e808 */
[C---:B------:R-:W-:Y:S01]  /*2310*/  IMAD R16, R17.reuse, UR25, R16 ;  /* 0x0000001911107c24 */ /* 0x040fe2000f8e0210 */
[----:B------:R-:W1:Y:S01]  /*2320*/  MUFU.TANH R8, R8 ;  /* 0x0000000800087308 */ /* 0x000e620000002400 */
[----:B------:R-:W-:Y:S01]  /*2330*/  IMAD.U32 R55, RZ, RZ, UR4 ;  /* 0x00000004ff377e24 */ /* 0x000fe2000f8e00ff */
[----:B------:R-:W-:Y:S01]  /*2340*/  ULDC UR20, c[0x0][0x9dc] ;  /* 0x0002770000147ab9 */ /* 0x000fe20000000800 */
[----:B------:R-:W-:Y:S01]  /*2350*/  IMAD R65, R17, UR25, R78 ;  /* 0x0000001911417c24 */ /* 0x000fe2000f8e024e */
[----:B------:R-:W-:Y:S01]  /*2360*/  ULOP3.LUT UR20, URZ, UR20, URZ, 0x33, !UPT ;  /* 0x000000143f147292 */ /* 0x000fe2000f8e333f */
[----:B------:R-:W-:Y:S01]  /*2370*/  IMAD.IADD R16, R16, 0x1, -R55 ;  /* 0x0000000110107824 */ /* 0x000fe200078e0a37 */
[----:B------:R-:W-:Y:S01]  /*2380*/  ULDC UR11, c[0x0][0x9e0] ;  /* 0x00027800000b7ab9 */ /* 0x000fe20000000800 */
[----:B------:R-:W-:Y:S01]  /*2390*/  IMAD R75, R2, -0x2, R65 ;  /* 0xfffffffe024b7824 */ /* 0x000fe200078e0241 */
[----:B------:R-:W2:Y:S01]  /*23a0*/  MUFU.TANH R91, R91 ;  /* 0x0000005b005b7308 */ /* 0x000ea20000002400 */
[----:B------:R-:W-:Y:S01]  /*23b0*/  VIADD R80, R16, UR11 ;  /* 0x0000000b10507c36 */ /* 0x000fe20008000000 */
[----:B------:R-:W-:Y:S01]  /*23c0*/  LEA R76, R18, 0xffffff80, 0x7 ;  /* 0xffffff80124c7811 */ /* 0x000fe200078e38ff */
[----:B------:R-:W-:-:S03]  /*23d0*/  VIADD R77, R16, UR20 ;  /* 0x00000014104d7c36 */ /* 0x000fc60008000000 */
[----:B0-----:R-:W-:Y:S01]  /*23e0*/  VIADDMNMX R73, R64, R80, R75, PT ;  /* 0x0000005040497246 */ /* 0x001fe2000380014b */
[----:B------:R-:W-:Y:S01]  /*23f0*/  IMAD.IADD R74, R77, 0x1, R64 ;  /* 0x000000014d4a7824 */ /* 0x000fe200078e0240 */
[----:B------:R-:W0:Y:S08]  /*2400*/  MUFU.TANH R3, R3 ;  /* 0x0000000300037308 */ /* 0x000e300000002400 */
[----:B------:R-:W3:Y:S08]  /*2410*/  MUFU.TANH R4, R4 ;  /* 0x0000000400047308 */ /* 0x000ef00000002400 */
[----:B------:R-:W4:Y:S08]  /*2420*/  MUFU.TANH R92, R92 ;  /* 0x0000005c005c7308 */ /* 0x000f300000002400 */
[----:B------:R-:W0:Y:S08]  /*2430*/  MUFU.TANH R93, R93 ;  /* 0x0000005d005d7308 */ /* 0x000e300000002400 */
        /* <DEDUP_REMOVED lines=57> */
[----:B------:R-:W0:Y:S01]  /*27d0*/  MUFU.TANH R29, R29 ;  /* 0x0000001d001d7308 */ /* 0x000e220000002400 */
[----:B-1234-:R-:W-:Y:S05]  /*27e0*/  @P1 BRA `(.L_x_775) ;  /* 0x0000000000641947 */ /* 0x01efea0003800000 */
[----:B------:R-:W-:Y:S01]  /*27f0*/  IMAD R16, R17, UR25, R64 ;  /* 0x0000001911107c24 */ /* 0x000fe2000f8e0240 */
[----:B------:R-:W-:Y:S03]  /*2800*/  BSSY B0, `(.L_x_776) ;  /* 0x0000013000007945 */ /* 0x000fe60003800000 */
[----:B------:R-:W-:-:S05]  /*2810*/  IMAD.IADD R67, R16, 0x1, -R55 ;  /* 0x0000000110437824 */ /* 0x000fca00078e0a37 */
[----:B------:R-:W-:-:S13]  /*2820*/  ISETP.GT.AND P1, PT, R67, -0x1, PT ;  /* 0xffffffff4300780c */ /* 0x000fda0003f24270 */
[----:B------:R-:W-:Y:S05]  /*2830*/  @P1 BRA `(.L_x_777) ;  /* 0x0000000000241947 */ /* 0x000fea0003800000 */
[----:B------:R-:W-:Y:S01]  /*2840*/  ULDC UR4, c[0x0][0x9e4] ;  /* 0x0002790000047ab9 */ /* 0x000fe20000000800 */
[----:B------:R-:W-:Y:S01]  /*2850*/  LOP3.LUT R67, RZ, R67, RZ, 0x33, !PT ;  /* 0x00000043ff437212 */ /* 0x000fe200078e33ff */
[----:B------:R-:W-:-:S05]  /*2860*/  IMAD.U32 R16, RZ, RZ, UR4 ;  /* 0x00000004ff107e24 */ /* 0x000fca000f8e00ff */
[----:B------:R-:W-:-:S13]  /*2870*/  ISETP.NE.AND P1, PT, R16, 0x1, PT ;  /* 0x000000011000780c */ /* 0x000fda0003f25270 */
[----:B------:R-:W1:Y:S02]  /*2880*/  @P1 LDC.64 R64, c[0x0][0x9e8] ;  /* 0x00027a00ff401b82 */ /* 0x000e640000000a00 */
[----:B-1----:R-:W-:-:S05]  /*2890*/  @P1 IMAD.HI.U32 R64, R67, R64, RZ ;  /* 0x0000004043401227 */ /* 0x002fca00078e00ff */
[----:B------:R-:W-:-:S04]  /*28a0*/  @P1 SHF.R.U32.HI R67, RZ, R65, R64 ;  /* 0x00000041ff431219 */ /* 0x000fc80000011640 */
[----:B------:R-:W-:Y:S01]  /*28b0*/  LOP3.LUT R67, RZ, R67, RZ, 0x33, !PT ;  /* 0x00000043ff437212 */ /* 0x000fe200078e33ff */
[----:B------:R-:W-:Y:S06]  /*28c0*/  BRA `(.L_x_778) ;  /* 0x0000000000187947 */ /* 0x000fec0003800000 */
.L_x_777:
[----:B------:R-:W-:Y:S02]  /*28d0*/  ULDC UR4, c[0x0][0x9e4] ;  /* 0x0002790000047ab9 */ /* 0x000fe40000000800 */
[----:B------:R-:W-:-:S05]  /*28e0*/  IMAD.U32 R16, RZ, RZ, UR4 ;  /* 0x00000004ff107e24 */ /* 0x000fca000f8e00ff */
[----:B------:R-:W-:-:S13]  /*28f0*/  ISETP.NE.AND P1, PT, R16, 0x1, PT ;  /* 0x000000011000780c */ /* 0x000fda0003f25270 */
[----:B------:R-:W1:Y:S02]  /*2900*/  @P1 LDC.64 R64, c[0x0][0x9e8] ;  /* 0x00027a00ff401b82 */ /* 0x000e640000000a00 */
[----:B-1----:R-:W-:-:S05]  /*2910*/  @P1 IMAD.HI.U32 R64, R67, R64, RZ ;  /* 0x0000004043401227 */ /* 0x002fca00078e00ff */
[----:B------:R-:W-:-:S07]  /*2920*/  @P1 SHF.R.U32.HI R67, RZ, R65, R64 ;  /* 0x00000041ff431219 */ /* 0x000fce0000011640 */
.L_x_778:
[----:B------:R-:W-:Y:S05]  /*2930*/  BSYNC B0 ;  /* 0x0000000000007941 */ /* 0x000fea0003800000 */
.L_x_776:
[----:B------:R-:W-:-:S04]  /*2940*/  IMAD R67, R67, R16, -R76 ;  /* 0x0000001043437224 */ /* 0x000fc800078e0a4c */
[----:B------:R-:W-:-:S05]  /*2950*/  IMAD R67, R2, -0x2, R67 ;  /* 0xfffffffe02437824 */ /* 0x000fca00078e0243 */
[----:B------:R-:W-:Y:S02]  /*2960*/  VIADDMNMX R73, R67, R16, R73, PT ;  /* 0x0000001043497246 */ /* 0x000fe40003800149 */
[----:B------:R-:W-:-:S07]  /*2970*/  VIMNMX R74, R74, R67, !PT ;  /* 0x000000434a4a7248 */ /* 0x000fce0007fe0100 */
.L_x_775:
[C---:B------:R-:W-:Y:S01]  /*2980*/  ISETP.GE.AND P6, PT, R78.reuse, 0xa, PT ;  /* 0x0000000a4e00780c */ /* 0x040fe20003fc6270 */
[----:B------:R-:W-:Y:S01]  /*2990*/  UISETP.NE.AND UP0, UPT, UR45, URZ, UPT ;  /* 0x0000003f2d00728c */ /* 0x000fe2000bf05270 */
[C---:B------:R-:W-:Y:S02]  /*29a0*/  ISETP.GE.AND P1, PT, R78.reuse, 0x2, PT ;  /* 0x000000024e00780c */ /* 0x040fe40003f26270 */
[C---:B------:R-:W-:Y:S02]  /*29b0*/  ISETP.GE.AND P2, PT, R78.reuse, 0x9, PT ;  /* 0x000000094e00780c */ /* 0x040fe40003f46270 */
[----:B------:R-:W-:Y:S02]  /*29c0*/  ISETP.GE.AND P5, PT, R78, 0x11, PT ;  /* 0x000000114e00780c */ /* 0x000fe40003fa6270 */
[----:B------:R-:W-:Y:S02]  /*29d0*/  LOP3.LUT R16, R16, 0xfffffffb, RZ, 0xc0, !PT ;  /* 0xfffffffb10107812 */ /* 0x000fe400078ec0ff */
[----:B------:R-:W-:-:S02]  /*29e0*/  ISETP.GT.AND P4, PT, R74, 0x1, !P1 ;  /* 0x000000014a00780c */ /* 0x000fc40004f84270 */
[----:B------:R-:W-:Y:S02]  /*29f0*/  ISETP.GT.AND P3, PT, R74, 0x8, !P2 ;  /* 0x000000084a00780c */ /* 0x000fe40005764270 */
[----:B------:R-:W-:Y:S02]  /*2a00*/  @P6 LOP3.LUT R16, R16, 0x4, RZ, 0xfc, !PT ;  /* 0x0000000410106812 */ /* 0x000fe400078efcff */
[C---:B------:R-:W-:Y:S02]  /*2a10*/  ISETP.LT.OR P4, PT, R73.reuse, 0x2, P4 ;  /* 0x000000024900780c */ /* 0x040fe40002781670 */
[----:B------:R-:W-:Y:S02]  /*2a20*/  ISETP.LT.OR P3, PT, R73, 0x9, P3 ;  /* 0x000000094900780c */ /* 0x000fe40001f61670 */
[----:B------:R-:W-:Y:S02]  /*2a30*/  LOP3.LUT R16, R16, 0xfffffff7, RZ, 0xc0, !PT ;  /* 0xfffffff710107812 */ /* 0x000fe400078ec0ff */
[----:B------:R-:W-:-:S02]  /*2a40*/  FSEL R91, R91, -INF , !P4 ;  /* 0xff8000005b5b7808 */ /* 0x000fc40006000000 */
[----:B------:R-:W-:Y:S02]  /*2a50*/  FSEL R92, R92, -INF , !P3 ;  /* 0xff8000005c5c7808 */ /* 0x000fe40005800000 */
[----:B------:R-:W-:Y:S02]  /*2a60*/  ISETP.GT.AND P4, PT, R74, 0x9, !P6 ;  /* 0x000000094a00780c */ /* 0x000fe40007784270 */
[----:B------:R-:W-:Y:S02]  /*2a70*/  @P5 LOP3.LUT R16, R16, 0x8, RZ, 0xfc, !PT ;  /* 0x0000000810105812 */ /* 0x000fe400078efcff */
[----:B------:R-:W-:Y:S02]  /*2a80*/  ISETP.GT.AND P3, PT, R74, 0x10, !P5 ;  /* 0x000000104a00780c */ /* 0x000fe40006f64270 */
[----:B------:R-:W-:Y:S02]  /*2a90*/  ISETP.GE.AND P5, PT, R78, 0x12, PT ;  /* 0x000000124e00780c */ /* 0x000fe40003fa6270 */
[----:B------:R-:W-:-:S02]  /*2aa0*/  ISETP.LT.OR P4, PT, R73, 0xa, P4 ;  /* 0x0000000a4900780c */ /* 0x000fc40002781670 */
[----:B------:R-:W-:Y:S02]  /*2ab0*/  ISETP.LT.OR P3, PT, R73, 0x11, P3 ;  /* 0x000000114900780c */ /* 0x000fe40001f61670 */
[----:B0-----:R-:W-:Y:S02]  /*2ac0*/  FSEL R93, R93, -INF , !P4 ;  /* 0xff8000005d5d7808 */ /* 0x001fe40006000000 */
[----:B------:R-:W-:Y:S02]  /*2ad0*/  ISETP.GE.AND P4, PT, R78, 0x19, PT ;  /* 0x000000194e00780c */ /* 0x000fe40003f86270 */
[----:B------:R-:W-:Y:S02]  /*2ae0*/  LOP3.LUT R16, R16, 0xffffffef, RZ, 0xc0, !PT ;  /* 0xffffffef10107812 */ /* 0x000fe400078ec0ff */
[----:B------:R-:W-:Y:S02]  /*2af0*/  FSEL R94, R94, -INF , !P3 ;  /* 0xff8000005e5e7808 */ /* 0x000fe40005800000 */
[----:B------:R-:W-:-:S02]  /*2b00*/  ISETP.GT.AND P3, PT, R74, 0x11, !P5 ;  /* 0x000000114a00780c */ /* 0x000fc40006f64270 */
[----:B------:R-:W-:Y:S02]  /*2b10*/  @P5 LOP3.LUT R16, R16, 0x10, RZ, 0xfc, !PT ;  /* 0x0000001010105812 */ /* 0x000fe400078efcff */
[----:B------:R-:W-:Y:S02]  /*2b20*/  ISETP.LT.OR P3, PT, R73, 0x12, P3 ;  /* 0x000000124900780c */ /* 0x000fe40001f61670 */
[----:B------:R-:W-:Y:S02]  /*2b30*/  LOP3.LUT R16, R16, 0xfdffffff, RZ, 0xc0, !PT ;  /* 0xfdffffff10107812 */ /* 0x000fe400078ec0ff */
[----:B------:R-:W-:Y:S02]  /*2b40*/  FSEL R95, R95, -INF , !P3 ;  /* 0xff8000005f5f7808 */ /* 0x000fe40005800000 */
[----:B------:R-:W-:Y:S02]  /*2b50*/  @P4 LOP3.LUT R16, R16, 0x2000000, RZ, 0xfc, !PT ;  /* 0x0200000010104812 */ /* 0x000fe400078efcff */
[----:B------:R-:W-:-:S02]  /*2b60*/  ISETP.GT.AND P3, PT, R74, 0x18, !P4 ;  /* 0x000000184a00780c */ /* 0x000fc40006764270 */
[----:B------:R-:W-:Y:S02]  /*2b70*/  ISETP.GE.AND P4, PT, R78, 0x1a, PT ;  /* 0x0000001a4e00780c */ /* 0x000fe40003f86270 */
[----:B------:R-:W-:Y:S02]  /*2b80*/  ISETP.LT.OR P3, PT, R73, 0x19, P3 ;  /* 0x000000194900780c */ /* 0x000fe40001f61670 */
[----:B------:R-:W-:Y:S02]  /*2b90*/  LOP3.LUT R16, R16, 0xfeffffff, RZ, 0xc0, !PT ;  /* 0xfeffffff10107812 */ /* 0x000fe400078ec0ff */
[----:B------:R-:W-:Y:S02]  /*2ba0*/  FSEL R96, R96, -INF , !P3 ;  /* 0xff80000060607808 */ /* 0x000fe40005800000 */
[----:B------:R-:W-:-:S04]  /*2bb0*/  ISETP.GT.AND P3, PT, R74, 0x19, !P4 ;  /* 0x000000194a00780c */ /* 0x000fc80006764270 */
[----:B------:R-:W-:Y:S02]  /*2bc0*/  ISETP.LT.OR P3, PT, R73, 0x1a, P3 ;  /* 0x0000001a4900780c */ /* 0x000fe40001f61670 */
[----:B------:R-:W-:Y:S02]  /*2bd0*/  @P4 LOP3.LUT R16, R16, 0x1000000, RZ, 0xfc, !PT ;  /* 0x0100000010104812 */ /* 0x000fe400078efcff */
[----:B------:R-:W-:Y:S02]  /*2be0*/  ISETP.GE.AND P4, PT, R78, 0x21, PT ;  /* 0x000000214e00780c */ /* 0x000fe40003f86270 */
[----:B------:R-:W-:Y:S02]  /*2bf0*/  LOP3.LUT R16, R16, 0xff7fffff, RZ, 0xc0, !PT ;  /* 0xff7fffff10107812 */ /* 0x000fe400078ec0ff */
[----:B------:R-:W-:Y:S02]  /*2c00*/  FSEL R97, R97, -INF , !P3 ;  /* 0xff80000061617808 */ /* 0x000fe40005800000 */
[----:B------:R-:W-:-:S04]  /*2c10*/  ISETP.GT.AND P3, PT, R74, 0x20, !P4 ;  /* 0x000000204a00780c */ /* 0x000fc80006764270 */
[----:B------:R-:W-:-:S03]  /*2c20*/  ISETP.LT.OR P3, PT, R73, 0x21, P3 ;  /* 0x000000214900780c */ /* 0x000fc60001f61670 */
        /* <DEDUP_REMOVED lines=10> */
[----:B------:R-:W-:Y:S01]  /*2cd0*/  ISETP.GT.AND P3, PT, R74, 0x28, !P4 ;  /* 0x000000284a00780c */ /* 0x000fe20006764270 */
[----:B------:R-:W0:Y:S03]  /*2ce0*/  SHFL.IDX PT, R40, R71, 0x1, 0x1c1f ;  /* 0x003c1f0047287f89 */ /* 0x000e2600000e0000 */
        /* <DEDUP_REMOVED lines=93> */
[----:B------:R-:W-:Y:S02]  /*32c0*/  FSEL R61, R61, -INF , !P3 ;  /* 0xff8000003d3d7808 */ /* 0x000fe40005800000 */
[----:B------:R-:W-:Y:S02]  /*32d0*/  LOP3.LUT R16, R16, 0xfbffffff, RZ, 0xc0, !PT ;  /* 0xfbffffff10107812 */ /* 0x000fe400078ec0ff */
[----:B------:R-:W-:-:S04]  /*32e0*/  ISETP.GT.AND P3, PT, R74, 0x68, !P4 ;  /* 0x000000684a00780c */ /* 0x000fc80006764270 */
[----:B------:R-:W-:-:S03]  /*32f0*/  ISETP.LT.OR P3, PT, R73, 0x69, P3 ;  /* 0x000000694900780c */ /* 0x000fc60001f61670 */
[----:B------:R-:W-:Y:S02]  /*3300*/  @P4 LOP3.LUT R16, R16, 0x4000000, RZ, 0xfc, !PT ;  /* 0x0400000010104812 */ /* 0x000fe400078efcff */
[----:B------:R-:W-:Y:S02]  /*3310*/  ISETP.GE.AND P4, PT, R78, 0x6a, PT ;  /* 0x0000006a4e00780c */ /* 0x000fe40003f86270 */
[----:B------:R-:W-:Y:S02]  /*3320*/  FSEL R62, R62, -INF , !P3 ;  /* 0xff8000003e3e7808 */ /* 0x000fe40005800000 */
[----:B------:R-:W-:Y:S02]  /*3330*/  ISETP.GT.AND P3, PT, R74, 0x69, !P4 ;  /* 0x000000694a00780c */ /* 0x000fe40006764270 */
[----:B------:R-:W-:Y:S02]  /*3340*/  LOP3.LUT R16, R16, 0xffffffdf, RZ, 0xc0, !PT ;  /* 0xffffffdf10107812 */ /* 0x000fe400078ec0ff */
[----:B------:R-:W-:-:S04]  /*3350*/  ISETP.LT.OR P3, PT, R73, 0x6a, P3 ;  /* 0x0000006a4900780c */ /* 0x000fc80001f61670 */
[----:B------:R-:W-:Y:S02]  /*3360*/  FSEL R63, R63, -INF , !P3 ;  /* 0xff8000003f3f7808 */ /* 0x000fe40005800000 */
[----:B------:R-:W-:Y:S02]  /*3370*/  ISETP.GE.AND P3, PT, R78, 0x71, PT ;  /* 0x000000714e00780c */ /* 0x000fe40003f66270 */
[----:B------:R-:W-:Y:S02]  /*3380*/  @P4 LOP3.LUT R16, R16, 0x20, RZ, 0xfc, !PT ;  /* 0x0000002010104812 */ /* 0x000fe400078efcff */
[----:B------:R-:W-:Y:S02]  /*3390*/  ISETP.GT.AND P4, PT, R74, 0x70, !P3 ;  /* 0x000000704a00780c */ /* 0x000fe40005f84270 */
[----:B------:R-:W-:Y:S02]  /*33a0*/  LOP3.LUT R16, R16, 0xfffffffd, RZ, 0xc0, !PT ;  /* 0xfffffffd10107812 */ /* 0x000fe400078ec0ff */
[----:B------:R-:W-:-:S04]  /*33b0*/  ISETP.LT.OR P4, PT, R73, 0x71, P4 ;  /* 0x000000714900780c */ /* 0x000fc80002781670 */
[----:B------:R-:W-:Y:S02]  /*33c0*/  FSEL R42, R69, -INF , !P4 ;  /* 0xff800000452a7808 */ /* 0x000fe40006000000 */
[----:B------:R-:W-:Y:S02]  /*33d0*/  ISETP.GE.AND P4, PT, R78, 0x72, PT ;  /* 0x000000724e00780c */ /* 0x000fe40003f86270 */
[----:B0-----:R-:W-:Y:S02]  /*33e0*/  VIADDMNMX R69, R40, R80, R75, PT ;  /* 0x0000005028457246 */ /* 0x001fe4000380014b */
[----:B------:R-:W-:-:S04]  /*33f0*/  ISETP.GT.AND P5, PT, R74, 0x71, !P4 ;  /* 0x000000714a00780c */ /* 0x000fc800067a4270 */
[----:B------:R-:W-:-:S04]  /*3400*/  ISETP.LT.OR P5, PT, R73, 0x72, P5 ;  /* 0x000000724900780c */ /* 0x000fc80002fa1670 */
[----:B------:R-:W-:Y:S01]  /*3410*/  FSEL R45, R70, -INF , !P5 ;  /* 0xff800000462d7808 */ /* 0x000fe20006800000 */
[----:B------:R-:W-:Y:S01]  /*3420*/  IMAD.IADD R70, R77, 0x1, R40 ;  /* 0x000000014d467824 */ /* 0x000fe200078e0228 */
[----:B------:R-:W-:-:S04]  /*3430*/  ISETP.GE.AND P5, PT, R78, 0x79, PT ;  /* 0x000000794e00780c */ /* 0x000fc80003fa6270 */
[----:B------:R-:W-:-:S04]  /*3440*/  ISETP.GT.AND P6, PT, R74, 0x78, !P5 ;  /* 0x000000784a00780c */ /* 0x000fc80006fc4270 */
[----:B------:R-:W-:-:S04]  /*3450*/  ISETP.LT.OR P6, PT, R73, 0x79, P6 ;  /* 0x000000794900780c */ /* 0x000fc800037c1670 */
[----:B------:R-:W-:Y:S02]  /*3460*/  FSEL R39, R84, -INF , !P6 ;  /* 0xff80000054277808 */ /* 0x000fe40007000000 */
[----:B------:R-:W-:-:S13]  /*3470*/  ISETP.GE.AND P6, PT, R78, 0x1, PT ;  /* 0x000000014e00780c */ /* 0x000fda0003fc6270 */
[----:B------:R-:W-:Y:S02]  /*3480*/  @P6 LOP3.LUT R16, R16, 0x2, RZ, 0xfc, !PT ;  /* 0x0000000210106812 */ /* 0x000fe400078efcff */
[----:B------:R-:W-:Y:S02]  /*3490*/  ISETP.GT.AND P6, PT, R74, RZ, !P6 ;  /* 0x000000ff4a00720c */ /* 0x000fe400077c4270 */
[----:B------:R-:W-:Y:S02]  /*34a0*/  LOP3.LUT R16, R16, 0xfffffffe, RZ, 0xc0, !PT ;  /* 0xfffffffe10107812 */ /* 0x000fe400078ec0ff */
[----:B------:R-:W-:-:S04]  /*34b0*/  ISETP.LT.OR P6, PT, R73, 0x1, P6 ;  /* 0x000000014900780c */ /* 0x000fc800037c1670 */
[----:B------:R-:W-:Y:S02]  /*34c0*/  FSEL R72, R8, -INF , !P6 ;  /* 0xff80000008487808 */ /* 0x000fe40007000000 */
[----:B------:R-:W-:-:S13]  /*34d0*/  ISETP.GE.AND P6, PT, R78, 0x7a, PT ;  /* 0x0000007a4e00780c */ /* 0x000fda0003fc6270 */
[----:B------:R-:W-:Y:S02]  /*34e0*/  @P6 LOP3.LUT R16, R16, 0x1, RZ, 0xfc, !PT ;  /* 0x0000000110106812 */ /* 0x000fe400078efcff */
[----:B------:R-:W-:-:S04]  /*34f0*/  ISETP.GT.AND P6, PT, R74, 0x79, !P6 ;  /* 0x000000794a00780c */ /* 0x000fc800077c4270 */
[----:B------:R-:W-:-:S04]  /*3500*/  ISETP.LT.OR P6, PT, R73, 0x7a, P6 ;  /* 0x0000007a4900780c */ /* 0x000fc800037c1670 */
[----:B------:R-:W-:Y:S02]  /*3510*/  FSEL R8, R85, -INF , !P6 ;  /* 0xff80000055087808 */ /* 0x000fe40007000000 */
[----:B------:R-:W-:-:S13]  /*3520*/  PLOP3.LUT P6, PT, PT, PT, UP0, 0x40, 0x0 ;  /* 0x000000000000781c */ /* 0x000fda0003fce808 */
[----:B------:R-:W-:Y:S05]  /*3530*/  @P6 BRA `(.L_x_779) ;  /* 0x0000000000646947 */ /* 0x000fea0003800000 */
        /* <DEDUP_REMOVED lines=9> */
[----:B------:R-:W0:Y:S02]  /*35d0*/  @P6 LDC.64 R40, c[0x0][0x9e8] ;  /* 0x00027a00ff286b82 */ /* 0x000e240000000a00 */
[----:B0-----:R-:W-:-:S05]  /*35e0*/  @P6 IMAD.HI.U32 R40, R71, R40, RZ ;  /* 0x0000002847286227 */ /* 0x001fca00078e00ff */
[----:B------:R-:W-:-:S04]  /*35f0*/  @P6 SHF.R.U32.HI R71, RZ, R41, R40 ;  /* 0x00000029ff476219 */ /* 0x000fc80000011628 */
[----:B------:R-:W-:Y:S01]  /*3600*/  LOP3.LUT R71, RZ, R71, RZ, 0x33, !PT ;  /* 0x00000047ff477212 */ /* 0x000fe200078e33ff */
[----:B------:R-:W-:Y:S06]  /*3610*/  BRA `(.L_x_782) ;  /* 0x0000000000187947 */ /* 0x000fec0003800000 */
.L_x_781:
[----:B------:R-:W-:Y:S02]  /*3620*/  ULDC UR4, c[0x0][0x9e4] ;  /* 0x0002790000047ab9 */ /* 0x000fe40000000800 */
[----:B------:R-:W-:-:S05]  /*3630*/  IMAD.U32 R74, RZ, RZ, UR4 ;  /* 0x00000004ff4a7e24 */ /* 0x000fca000f8e00ff */
[----:B------:R-:W-:-:S13]  /*3640*/  ISETP.NE.AND P6, PT, R74, 0x1, PT ;  /* 0x000000014a00780c */ /* 0x000fda0003fc5270 */
[----:B------:R-:W0:Y:S02]  /*3650*/  @P6 LDC.64 R40, c[0x0][0x9e8] ;  /* 0x00027a00ff286b82 */ /* 0x000e240000000a00 */
[----:B0-----:R-:W-:-:S05]  /*3660*/  @P6 IMAD.HI.U32 R40, R71, R40, RZ ;  /* 0x0000002847286227 */ /* 0x001fca00078e00ff */
[----:B------:R-:W-:-:S07]  /*3670*/  @P6 SHF.R.U32.HI R71, RZ, R41, R40 ;  /* 0x00000029ff476219 */ /* 0x000fce0000011628 */
.L_x_782:
[----:B------:R-:W-:Y:S05]  /*3680*/  BSYNC B0 ;  /* 0x0000000000007941 */ /* 0x000fea0003800000 */
.L_x_780:
[----:B------:R-:W-:-:S04]  /*3690*/  IMAD R71, R71, R74, -R76 ;  /* 0x0000004a47477224 */ /* 0x000fc800078e0a4c */
[----:B------:R-:W-:-:S05]  /*36a0*/  IMAD R71, R2, -0x2, R71 ;  /* 0xfffffffe02477824 */ /* 0x000fca00078e0247 */
[----:B------:R-:W-:Y:S02]  /*36b0*/  VIADDMNMX R69, R71, R74, R69, PT ;  /* 0x0000004a47457246 */ /* 0x000fe40003800145 */
[----:B------:R-:W-:-:S07]  /*36c0*/  VIMNMX R70, R70, R71, !PT ;  /* 0x0000004746467248 */ /* 0x000fce0007fe0100 */
.L_x_779:
[----:B------:R-:W-:Y:S01]  /*36d0*/  ISETP.GT.AND P1, PT, R70, 0x1, !P1 ;  /* 0x000000014600780c */ /* 0x000fe20004f24270 */
[----:B------:R-:W-:Y:S01]  /*36e0*/  ULDC UR10, c[0x0][0x988] ;  /* 0x00026200000a7ab9 */ /* 0x000fe20000000800 */
[----:B------:R-:W-:Y:S01]  /*36f0*/  LOP3.LUT P6, RZ, R16, 0x4, RZ, 0xc0, !PT ;  /* 0x0000000410ff7812 */ /* 0x000fe200078cc0ff */
[----:B------:R-:W-:Y:S01]  /*3700*/  IMAD.U32 R76, RZ, RZ, UR10 ;  /* 0x0000000aff4c7e24 */ /* 0x000fe2000f8e00ff */
[----:B------:R-:W-:Y:S01]  /*3710*/  ISETP.LT.OR P1, PT, R69, 0x2, P1 ;  /* 0x000000024500780c */ /* 0x000fe20000f21670 */
[----:B------:R-:W-:Y:S01]  /*3720*/  UISETP.NE.AND UP1, UPT, UR42, URZ, UPT ;  /* 0x0000003f2a00728c */ /* 0x000fe2000bf25270 */
[----:B------:R-:W-:Y:S01]  /*3730*/  ISETP.GT.AND P2, PT, R70, 0x8, !P2 ;  /* 0x000000084600780c */ /* 0x000fe20005744270 */
[----:B------:R-:W-:Y:S01]  /*3740*/  UISETP.NE.AND UP0, UPT, UR45, URZ, UPT ;  /* 0x0000003f2d00728c */ /* 0x000fe2000bf05270 */
[----:B------:R-:W-:Y:S02]  /*3750*/  FSEL R4, R4, -INF , !P1 ;  /* 0xff80000004047808 */ /* 0x000fe40004800000 */
[----:B------:R-:W-:-:S02]  /*3760*/  ISETP.GT.AND P1, PT, R70, 0x9, !P6 ;  /* 0x000000094600780c */ /* 0x000fc40007724270 */
[C---:B------:R-:W-:Y:S02]  /*3770*/  ISETP.LT.OR P2, PT, R69.reuse, 0x9, P2 ;  /* 0x000000094500780c */ /* 0x040fe40001741670 */
[----:B------:R-:W-:Y:S02]  /*3780*/  ISETP.LT.OR P1, PT, R69, 0xa, P1 ;  /* 0x0000000a4500780c */ /* 0x000fe40000f21670 */
[----:B------:R-:W-:Y:S01]  /*3790*/  FSEL R9, R9, -INF , !P2 ;  /* 0xff80000009097808 */ /* 0x000fe20005000000 */
[----:B------:R-:W-:Y:S01]  /*37a0*/  @UP1 ULDC UR4, c[0x0][0x44c] ;  /* 0x0001130000041ab9 */ /* 0x000fe20000000800 */
[----:B------:R-:W-:Y:S01]  /*37b0*/  FSEL R10, R10, -INF , !P1 ;  /* 0xff8000000a0a7808 */ /* 0x000fe20004800000 */
[----:B------:R-:W-:Y:S01]  /*37c0*/  UIMAD.WIDE.U32 UR4, UR46, UR4, URZ ;  /* 0x000000042e0472a5 */ /* 0x000fe2000f8e003f */
[C---:B------:R-:W-:Y:S01]  /*37d0*/  LOP3.LUT P1, RZ, R16.reuse, 0x8, RZ, 0xc0, !PT ;  /* 0x0000000810ff7812 */ /* 0x040fe2000782c0ff */
[----:B------:R-:W-:Y:S01]  /*37e0*/  @UP1 ULDC UR14, c[0x0][0x450] ;  /* 0x00011400000e1ab9 */ /* 0x000fe20000000800 */
[----:B------:R-:W-:Y:S01]  /*37f0*/  LOP3.LUT P2, RZ, R16, 0x40000, RZ, 0xc0, !PT ;  /* 0x0004000010ff7812 */ /* 0x000fe2000784c0ff */
[----:B------:R-:W-:Y:S01]  /*3800*/  @UP1 USHF.R.U32.HI UR46, URZ, UR14, UR5 ;  /* 0x0000000e3f2e1299 */ /* 0x000fe20008011605 */
[----:B------:R-:W-:-:S02]  /*3810*/  ISETP.GT.AND P1, PT, R70, 0x10, !P1 ;  /* 0x000000104600780c */ /* 0x000fc40004f24270 */
[----:B------:R-:W-:Y:S02]  /*3820*/  LOP3.LUT P6, RZ, R16, 0x20000, RZ, 0xc0, !PT ;  /* 0x0002000010ff7812 */ /* 0x000fe400078cc0ff */
[----:B------:R-:W-:Y:S02]  /*3830*/  ISETP.LT.OR P1, PT, R69, 0x11, P1 ;  /* 0x000000114500780c */ /* 0x000fe40000f21670 */
[----:B------:R-:W-:Y:S02]  /*3840*/  ISETP.GT.AND P3, PT, R70, 0x70, !P3 ;  /* 0x000000704600780c */ /* 0x000fe40005f64270 */
[----:B------:R-:W-:Y:S02]  /*3850*/  FSEL R40, R11, -INF , !P1 ;  /* 0xff8000000b287808 */ /* 0x000fe40004800000 */
[----:B------:R-:W-:Y:S02]  /*3860*/  LOP3.LUT P1, RZ, R16, 0x10, RZ, 0xc0, !PT ;  /* 0x0000001010ff7812 */ /* 0x000fe4000782c0ff */
[----:B------:R-:W-:-:S02]  /*3870*/  FMNMX.FTZ R11, R72, R91, !PT ;  /* 0x0000005b480b7209 */ /* 0x000fc40007810000 */
[----:B------:R-:W-:Y:S02]  /*3880*/  ISETP.GT.AND P1, PT, R70, 0x11, !P1 ;  /* 0x000000114600780c */ /* 0x000fe40004f24270 */
[----:B------:R-:W-:Y:S02]  /*3890*/  FMNMX.FTZ R74, R92, R11, !PT ;  /* 0x0000000b5c4a7209 */ /* 0x000fe40007810000 */
[----:B------:R-:W-:Y:S02]  /*38a0*/  ISETP.LT.OR P1, PT, R69, 0x12, P1 ;  /* 0x000000124500780c */ /* 0x000fe40000f21670 */
[----:B------:R-:W-:Y:S02]  /*38b0*/  FMNMX.FTZ R11, R93, R74, !PT ;  /* 0x0000004a5d0b7209 */ /* 0x000fe40007810000 */
[----:B------:R-:W-:Y:S02]  /*38c0*/  FSEL R12, R12, -INF , !P1 ;  /* 0xff8000000c0c7808 */ /* 0x000fe40004800000 */
[----:B------:R-:W-:-:S02]  /*38d0*/  LOP3.LUT P1, RZ, R16, 0x2000000, RZ, 0xc0, !PT ;  /* 0x0200000010ff7812 */ /* 0x000fc4000782c0ff */
[----:B------:R-:W-:Y:S02]  /*38e0*/  FMNMX.FTZ R74, R94, R11, !PT ;  /* 0x0000000b5e4a7209 */ /* 0x000fe40007810000 */
[----:B------:R-:W-:Y:S02]  /*38f0*/  ISETP.GT.AND P1, PT, R70, 0x18, !P1 ;  /* 0x000000184600780c */ /* 0x000fe40004f24270 */
[----:B------:R-:W-:Y:S02]  /*3900*/  FMNMX.FTZ R11, R95, R74, !PT ;  /* 0x0000004a5f0b7209 */ /* 0x000fe40007810000 */
[----:B------:R-:W-:Y:S02]  /*3910*/  ISETP.LT.OR P1, PT, R69, 0x19, P1 ;  /* 0x000000194500780c */ /* 0x000fe40000f21670 */
[----:B------:R-:W-:Y:S02]  /*3920*/  FMNMX.FTZ R74, R96, R11, !PT ;  /* 0x0000000b604a7209 */ /* 0x000fe40007810000 */
[----:B------:R-:W-:-:S02]  /*3930*/  FSEL R14, R14, -INF , !P1 ;  /* 0xff8000000e0e7808 */ /* 0x000fc40004800000 */
[----:B------:R-:W-:Y:S02]  /*3940*/  LOP3.LUT P1, RZ, R16, 0x1000000, RZ, 0xc0, !PT ;  /* 0x0100000010ff7812 */ /* 0x000fe4000782c0ff */
[----:B------:R-:W-:Y:S02]  /*3950*/  FMNMX.FTZ R74, R97, R74, !PT ;  /* 0x0000004a614a7209 */ /* 0x000fe40007810000 */
[----:B------:R-:W-:Y:S02]  /*3960*/  ISETP.GT.AND P1, PT, R70, 0x19, !P1 ;  /* 0x000000194600780c */ /* 0x000fe40004f24270 */
[----:B------:R-:W-:Y:S02]  /*3970*/  FMNMX.FTZ R11, R67, R74, !PT ;  /* 0x0000004a430b7209 */ /* 0x000fe40007810000 */
[----:B------:R-:W-:Y:S02]  /*3980*/  ISETP.LT.OR P1, PT, R69, 0x1a, P1 ;  /* 0x0000001a4500780c */ /* 0x000fe40000f21670 */
[----:B------:R-:W-:-:S02]  /*3990*/  FMNMX.FTZ R11, R66, R11, !PT ;  /* 0x0000000b420b7209 */ /* 0x000fc40007810000 */
[----:B------:R-:W-:Y:S02]  /*39a0*/  FSEL R13, R13, -INF , !P1 ;  /* 0xff8000000d0d7808 */ /* 0x000fe40004800000 */
[----:B------:R-:W-:Y:S02]  /*39b0*/  LOP3.LUT P1, RZ, R16, 0x800000, RZ, 0xc0, !PT ;  /* 0x0080000010ff7812 */ /* 0x000fe4000782c0ff */
[----:B------:R-:W-:Y:S02]  /*39c0*/  FMNMX.FTZ R11, R64, R11, !PT ;  /* 0x0000000b400b7209 */ /* 0x000fe40007810000 */
[----:B------:R-:W-:Y:S02]  /*39d0*/  ISETP.GT.AND P1, PT, R70, 0x20, !P1 ;  /* 0x000000204600780c */ /* 0x000fe40004f24270 */
[----:B------:R-:W-:Y:S02]  /*39e0*/  FMNMX.FTZ R74, R68, R11, !PT ;  /* 0x0000000b444a7209 */ /* 0x000fe40007810000 */
[----:B------:R-:W-:-:S02]  /*39f0*/  ISETP.LT.OR P1, PT, R69, 0x21, P1 ;  /* 0x000000214500780c */ /* 0x000fc40000f21670 */
[----:B------:R-:W-:Y:S02]  /*3a00*/  FMNMX.FTZ R11, R65, R74, !PT ;  /* 0x0000004a410b7209 */ /* 0x000fe40007810000 */
[----:B------:R-:W-:Y:S02]  /*3a10*/  FSEL R20, R20, -INF , !P1 ;  /* 0xff80000014147808 */ /* 0x000fe40004800000 */
[----:B------:R-:W-:Y:S02]  /*3a20*/  LOP3.LUT P1, RZ, R16, 0x400000, RZ, 0xc0, !PT ;  /* 0x0040000010ff7812 */ /* 0x000fe4000782c0ff */
[----:B------:R-:W-:Y:S02]  /*3a30*/  FMNMX.FTZ R74, R46, R11, !PT ;  /* 0x0000000b2e4a7209 */ /* 0x000fe40007810000 */
[----:B------:R-:W-:Y:S02]  /*3a40*/  ISETP.GT.AND P1, PT, R70, 0x21, !P1 ;  /* 0x000000214600780c */ /* 0x000fe40004f24270 */
[----:B------:R-:W-:-:S02]  /*3a50*/  FMNMX.FTZ R11, R49, R74, !PT ;  /* 0x0000004a310b7209 */ /* 0x000fc40007810000 */
[----:B------:R-:W-:Y:S02]  /*3a60*/  ISETP.LT.OR P1, PT, R69, 0x22, P1 ;  /* 0x000000224500780c */ /* 0x000fe40000f21670 */
[----:B------:R-:W-:Y:S02]  /*3a70*/  FMNMX.FTZ R74, R50, R11, !PT ;  /* 0x0000000b324a7209 */ /* 0x000fe40007810000 */
[----:B------:R-:W-:Y:S02]  /*3a80*/  FSEL R15, R15, -INF , !P1 ;  /* 0xff8000000f0f7808 */ /* 0x000fe40004800000 */
[----:B------:R-:W-:Y:S02]  /*3a90*/  LOP3.LUT P1, RZ, R16, 0x200000, RZ, 0xc0, !PT ;  /* 0x0020000010ff7812 */ /* 0x000fe4000782c0ff */
[----:B------:R-:W-:Y:S02]  /*3aa0*/  FMNMX.FTZ R11, R51, R74, !PT ;  /* 0x0000004a330b7209 */ /* 0x000fe40007810000 */
[----:B------:R-:W-:-:S02]  /*3ab0*/  ISETP.GT.AND P1, PT, R70, 0x28, !P1 ;  /* 0x000000284600780c */ /* 0x000fc40004f24270 */
[----:B------:R-:W-:Y:S02]  /*3ac0*/  FMNMX.FTZ R74, R52, R11, !PT ;  /* 0x0000000b344a7209 */ /* 0x000fe40007810000 */
[----:B------:R-:W-:Y:S02]  /*3ad0*/  ISETP.LT.OR P1, PT, R69, 0x29, P1 ;  /* 0x000000294500780c */ /* 0x000fe40000f21670 */
[----:B------:R-:W-:Y:S02]  /*3ae0*/  FMNMX.FTZ R11, R53, R74, !PT ;  /* 0x0000004a350b7209 */ /* 0x000fe40007810000 */
        /* <DEDUP_REMOVED lines=15> */
[----:B------:R-:W-:Y:S02]  /*3be0*/  ISETP.GT.AND P1, PT, R70, 0x31, !P2 ;  /* 0x000000314600780c */ /* 0x000fe40005724270 */
[----:B------:R-:W-:Y:S02]  /*3bf0*/  FMNMX.FTZ R11, R61, R74, !PT ;  /* 0x0000004a3d0b7209 */ /* 0x000fe40007810000 */
[----:B------:R-:W-:Y:S02]  /*3c00*/  ISETP.LT.OR P1, PT, R69, 0x32, P1 ;  /* 0x000000324500780c */ /* 0x000fe40000f21670 */
[----:B------:R-:W-:Y:S02]  /*3c10*/  FMNMX.FTZ R74, R62, R11, !PT ;  /* 0x0000000b3e4a7209 */ /* 0x000fe40007810000 */
[----:B------:R-:W-:Y:S02]  /*3c20*/  FSEL R25, R25, -INF , !P1 ;  /* 0xff80000019197808 */ /* 0x000fe40004800000 */
        /* <DEDUP_REMOVED lines=12> */
[C---:B------:R-:W-:Y:S01]  /*3cf0*/  LOP3.LUT P1, RZ, R16.reuse, 0x8000, RZ, 0xc0, !PT ;  /* 0x0000800010ff7812 */ /* 0x040fe2000782c0ff */
[----:B------:R-:W0:Y:S01]  /*3d00*/  SHFL.BFLY PT, R74, R41, 0x2, 0x1f ;  /* 0x0c401f00294a7f89 */ /* 0x000e2200000e0000 */
[----:B------:R-:W-:-:S02]  /*3d10*/  LOP3.LUT P2, RZ, R16, 0x80, RZ, 0xc0, !PT ;  /* 0x0000008010ff7812 */ /* 0x000fc4000784c0ff */
[----:B------:R-:W-:Y:S02]  /*3d20*/  ISETP.GT.AND P1, PT, R70, 0x40, !P1 ;  /* 0x000000404600780c */ /* 0x000fe40004f24270 */
[----:B------:R-:W-:Y:S02]  /*3d30*/  LOP3.LUT P6, RZ, R16, 0x40, RZ, 0xc0, !PT ;  /* 0x0000004010ff7812 */ /* 0x000fe400078cc0ff */
[----:B------:R-:W-:Y:S02]  /*3d40*/  ISETP.LT.OR P1, PT, R69, 0x41, P1 ;  /* 0x000000414500780c */ /* 0x000fe40000f21670 */
[----:B------:R-:W-:Y:S02]  /*3d50*/  ISETP.GT.AND P4, PT, R70, 0x71, !P4 ;  /* 0x000000714600780c */ /* 0x000fe40006784270 */
[----:B------:R-:W-:Y:S02]  /*3d60*/  FSEL R33, R33, -INF , !P1 ;  /* 0xff80000021217808 */ /* 0x000fe40004800000 */
[----:B------:R-:W-:-:S02]  /*3d70*/  LOP3.LUT P1, RZ, R16, 0x4000, RZ, 0xc0, !PT ;  /* 0x0000400010ff7812 */ /* 0x000fc4000782c0ff */
[C---:B------:R-:W-:Y:S02]  /*3d80*/  ISETP.LT.OR P3, PT, R69.reuse, 0x71, P3 ;  /* 0x000000714500780c */ /* 0x040fe40001f61670 */
[C---:B------:R-:W-:Y:S02]  /*3d90*/  ISETP.GT.AND P1, PT, R70.reuse, 0x41, !P1 ;  /* 0x000000414600780c */ /* 0x040fe40004f24270 */
[----:B------:R-:W-:Y:S02]  /*3da0*/  ISETP.GT.AND P5, PT, R70, 0x78, !P5 ;  /* 0x000000784600780c */ /* 0x000fe40006fa4270 */
[C---:B------:R-:W-:Y:S02]  /*3db0*/  ISETP.LT.OR P1, PT, R69.reuse, 0x42, P1 ;  /* 0x000000424500780c */ /* 0x040fe40000f21670 */
[----:B------:R-:W-:Y:S02]  /*3dc0*/  ISETP.LT.OR P4, PT, R69, 0x72, P4 ;  /* 0x000000724500780c */ /* 0x000fe40002781670 */
[----:B------:R-:W-:-:S02]  /*3dd0*/  FSEL R34, R34, -INF , !P1 ;  /* 0xff80000022227808 */ /* 0x000fc40004800000 */
[----:B------:R-:W-:Y:S02]  /*3de0*/  LOP3.LUT P1, RZ, R16, 0x2000, RZ, 0xc0, !PT ;  /* 0x0000200010ff7812 */ /* 0x000fe4000782c0ff */
[----:B0-----:R-:W-:Y:S02]  /*3df0*/  FMNMX.FTZ R74, R41, R74, !PT ;  /* 0x0000004a294a7209 */ /* 0x001fe40007810000 */
[----:B------:R-:W-:Y:S02]  /*3e00*/  ISETP.GT.AND P1, PT, R70, 0x48, !P1 ;  /* 0x000000484600780c */ /* 0x000fe40004f24270 */
[----:B------:R-:W-:Y:S01]  /*3e10*/  FSEL R28, R28, -INF , !P3 ;  /* 0xff8000001c1c7808 */ /* 0x000fe20005800000 */
[----:B------:R-:W0:Y:S01]  /*3e20*/  SHFL.BFLY PT, R11, R74, 0x1, 0x1f ;  /* 0x0c201f004a0b7f89 */ /* 0x000e2200000e0000 */
[C---:B------:R-:W-:Y:S02]  /*3e30*/  ISETP.LT.OR P1, PT, R69.reuse, 0x49, P1 ;  /* 0x000000494500780c */ /* 0x040fe40000f21670 */
[----:B------:R-:W-:-:S02]  /*3e40*/  ISETP.LT.OR P5, PT, R69, 0x79, P5 ;  /* 0x000000794500780c */ /* 0x000fc40002fa1670 */
[----:B------:R-:W-:Y:S02]  /*3e50*/  FSEL R35, R35, -INF , !P1 ;  /* 0xff80000023237808 */ /* 0x000fe40004800000 */
[----:B------:R-:W-:Y:S02]  /*3e60*/  LOP3.LUT P1, RZ, R16, 0x1000, RZ, 0xc0, !PT ;  /* 0x0000100010ff7812 */ /* 0x000fe4000782c0ff */
[----:B------:R-:W-:Y:S02]  /*3e70*/  FSEL R27, R27, -INF , !P4 ;  /* 0xff8000001b1b7808 */ /* 0x000fe40006000000 */
[----:B------:R-:W-:Y:S02]  /*3e80*/  ISETP.GT.AND P1, PT, R70, 0x49, !P1 ;  /* 0x000000494600780c */ /* 0x000fe40004f24270 */
[----:B------:R-:W-:Y:S02]  /*3e90*/  FSEL R32, R32, -INF , !P5 ;  /* 0xff80000020207808 */ /* 0x000fe40006800000 */
[----:B------:R-:W-:-:S02]  /*3ea0*/  ISETP.LT.OR P1, PT, R69, 0x4a, P1 ;  /* 0x0000004a4500780c */ /* 0x000fc40000f21670 */
[----:B------:R-:W-:Y:S02]  /*3eb0*/  R2UR UR7, R19 ;  /* 0x00000000130772ca */ /* 0x000fe400000e0000 */
[----:B------:R-:W-:Y:S02]  /*3ec0*/  FSEL R36, R36, -INF , !P1 ;  /* 0xff80000024247808 */ /* 0x000fe40004800000 */
[----:B------:R-:W-:Y:S02]  /*3ed0*/  LOP3.LUT P1, RZ, R16, 0x800, RZ, 0xc0, !PT ;  /* 0x0000080010ff7812 */ /* 0x000fe4000782c0ff */
[----:B0-----:R-:W-:Y:S02]  /*3ee0*/  FMNMX.FTZ R11, R74, R11, !PT ;  /* 0x0000000b4a0b7209 */ /* 0x001fe40007810000 */
[----:B------:R-:W-:-:S03]  /*3ef0*/  ISETP.GT.AND P1, PT, R70, 0x50, !P1 ;  /* 0x000000504600780c */ /* 0x000fc60004f24270 */
[----:B------:R-:W-:Y:S01]  /*3f00*/  FFMA.FTZ R77, R11, R76, -8 ;  /* 0xc10000000b4d7423 */ /* 0x000fe2000001004c */
[----:B------:R-:W-:Y:S01]  /*3f10*/  ISETP.LT.OR P1, PT, R69, 0x51, P1 ;  /* 0x000000514500780c */ /* 0x000fe20000f21670 */
[----:B------:R-:W-:-:S03]  /*3f20*/  UIADD3 UR46, UR7, UR46, URZ ;  /* 0x0000002e072e7290 */ /* 0x000fc6000fffe03f */
[----:B------:R-:W-:Y:S01]  /*3f30*/  FSEL R38, R38, -INF , !P1 ;  /* 0xff80000026267808 */ /* 0x000fe20004800000 */
[----:B------:R-:W-:Y:S01]  /*3f40*/  UIADD3 UR11, UR46, UR11, URZ ;  /* 0x0000000b2e0b7290 */ /* 0x000fe2000fffe03f */
[----:B------:R-:W-:-:S04]  /*3f50*/  LOP3.LUT P1, RZ, R16, 0x400, RZ, 0xc0, !PT ;  /* 0x0000040010ff7812 */ /* 0x000fc8000782c0ff */
[----:B------:R-:W-:-:S04]  /*3f60*/  ISETP.GT.AND P1, PT, R70, 0x51, !P1 ;  /* 0x000000514600780c */ /* 0x000fc80004f24270 */
[----:B------:R-:W-:-:S04]  /*3f70*/  ISETP.LT.OR P1, PT, R69, 0x52, P1 ;  /* 0x000000524500780c */ /* 0x000fc80000f21670 */
[----:B------:R-:W-:Y:S02]  /*3f80*/  FSEL R37, R37, -INF , !P1 ;  /* 0xff80000025257808 */ /* 0x000fe40004800000 */
        /* <DEDUP_REMOVED lines=8> */
[----:B------:R-:W-:Y:S02]  /*4010*/  ISETP.GT.AND P1, PT, R70, 0x60, !P2 ;  /* 0x000000604600780c */ /* 0x000fe40005724270 */
[----:B------:R-:W-:Y:S02]  /*4020*/  LOP3.LUT P2, RZ, R16, 0x20, RZ, 0xc0, !PT ;  /* 0x0000002010ff7812 */ /* 0x000fe4000784c0ff */
[----:B------:R-:W-:Y:S02]  /*4030*/  ISETP.LT.OR P1, PT, R69, 0x61, P1 ;  /* 0x000000614500780c */ /* 0x000fe40000f21670 */
[----:B------:R-:W-:Y:S02]  /*4040*/  ISETP.GT.AND P2, PT, R70, 0x69, !P2 ;  /* 0x000000694600780c */ /* 0x000fe40005744270 */
[----:B------:R-:W-:-:S02]  /*4050*/  FSEL R47, R47, -INF , !P1 ;  /* 0xff8000002f2f7808 */ /* 0x000fc40004800000 */
[----:B------:R-:W-:Y:S02]  /*4060*/  ISETP.GT.AND P1, PT, R70, 0x61, !P6 ;  /* 0x000000614600780c */ /* 0x000fe40007724270 */
[----:B------:R-:W-:Y:S02]  /*4070*/  LOP3.LUT P6, RZ, R16, 0x2, RZ, 0xc0, !PT ;  /* 0x0000000210ff7812 */ /* 0x000fe400078cc0ff */
[C---:B------:R-:W-:Y:S02]  /*4080*/  ISETP.LT.OR P1, PT, R69.reuse, 0x62, P1 ;  /* 0x000000624500780c */ /* 0x040fe40000f21670 */
[----:B------:R-:W-:Y:S02]  /*4090*/  ISETP.LT.OR P2, PT, R69, 0x6a, P2 ;  /* 0x0000006a4500780c */ /* 0x000fe40001741670 */
[----:B------:R-:W-:Y:S02]  /*40a0*/  FSEL R48, R48, -INF , !P1 ;  /* 0xff80000030307808 */ /* 0x000fe40004800000 */
[----:B------:R-:W-:-:S02]  /*40b0*/  FSETP.NEU.FTZ.AND P1, PT, R11, -INF , PT ;  /* 0xff8000000b00780b */ /* 0x000fc40003f3d000 */
[----:B------:R-:W-:Y:S02]  /*40c0*/  FSEL R24, R24, -INF , !P2 ;  /* 0xff80000018187808 */ /* 0x000fe40005000000 */
[----:B------:R-:W-:Y:S02]  /*40d0*/  FSEL R77, R77, RZ, P1 ;  /* 0x000000ff4d4d7208 */ /* 0x000fe40000800000 */
[----:B------:R-:W-:Y:S02]  /*40e0*/  ISETP.GT.AND P1, PT, R70, RZ, !P6 ;  /* 0x000000ff4600720c */ /* 0x000fe40007724270 */
[----:B------:R-:W-:Y:S01]  /*40f0*/  LOP3.LUT P6, RZ, R16, 0x1, RZ, 0xc0, !PT ;  /* 0x0000000110ff7812 */ /* 0x000fe200078cc0ff */
[--C-:B------:R-:W-:Y:S01]  /*4100*/  FFMA.FTZ R41, R92, UR10, -R77.reuse ;  /* 0x0000000a5c297c23 */ /* 0x100fe2000801084d */
[----:B------:R-:W-:Y:S01]  /*4110*/  ISETP.LT.OR P1, PT, R69, 0x1, P1 ;  /* 0x000000014500780c */ /* 0x000fe20000f21670 */
[--C-:B------:R-:W-:Y:S01]  /*4120*/  FFMA.FTZ R74, R93, UR10, -R77.reuse ;  /* 0x0000000a5d4a7c23 */ /* 0x100fe2000801084d */
[----:B------:R-:W-:Y:S01]  /*4130*/  ISETP.GT.AND P6, PT, R70, 0x79, !P6 ;  /* 0x000000794600780c */ /* 0x000fe200077c4270 */
[--C-:B------:R-:W-:Y:S01]  /*4140*/  FFMA.FTZ R71, R94, UR10, -R77.reuse ;  /* 0x0000000a5e477c23 */ /* 0x100fe2000801084d */
[----:B------:R-:W-:Y:S01]  /*4150*/  FSEL R75, R3, -INF , !P1 ;  /* 0xff800000034b7808 */ /* 0x000fe20004800000 */
[--C-:B------:R-:W-:Y:S01]  /*4160*/  FFMA.FTZ R3, R72, UR10, -R77.reuse ;  /* 0x0000000a48037c23 */ /* 0x100fe2000801084d */
[----:B------:R-:W-:Y:S01]  /*4170*/  LOP3.LUT P1, RZ, R16, 0x4000000, RZ, 0xc0, !PT ;  /* 0x0400000010ff7812 */ /* 0x000fe2000782c0ff */
[--C-:B------:R-:W-:Y:S01]  /*4180*/  FFMA.FTZ R72, R91, UR10, -R77.reuse ;  /* 0x0000000a5b487c23 */ /* 0x100fe2000801084d */
[----:B------:R-:W-:Y:S01]  /*4190*/  FMNMX.FTZ R16, R75, R4, !PT ;  /* 0x000000044b107209 */ /* 0x000fe20007810000 */
[----:B------:R-:W-:Y:S01]  /*41a0*/  MUFU.EX2 R41, R41 ;  /* 0x0000002900297308 */ /* 0x000fe20000000800 */
[----:B------:R-:W-:Y:S01]  /*41b0*/  ISETP.GT.AND P1, PT, R70, 0x68, !P1 ;  /* 0x000000684600780c */ /* 0x000fe20004f24270 */
[--C-:B------:R-:W-:Y:S01]  /*41c0*/  FFMA.FTZ R76, R95, UR10, -R77.reuse ;  /* 0x0000000a5f4c7c23 */ /* 0x100fe2000801084d */
[----:B------:R-:W-:Y:S01]  /*41d0*/  FMNMX.FTZ R73, R9, R16, !PT ;  /* 0x0000001009497209 */ /* 0x000fe20007810000 */
[--C-:B------:R-:W-:Y:S01]  /*41e0*/  FFMA.FTZ R96, R96, UR10, -R77.reuse ;  /* 0x0000000a60607c23 */ /* 0x100fe2000801084d */
[----:B------:R-:W-:Y:S01]  /*41f0*/  ISETP.LT.OR P1, PT, R69, 0x69, P1 ;  /* 0x000000694500780c */ /* 0x000fe20000f21670 */
[--C-:B------:R-:W-:Y:S01]  /*4200*/  FFMA.FTZ R78, R97, UR10, -R77.reuse ;  /* 0x0000000a614e7c23 */ /* 0x100fe2000801084d */
[----:B------:R-:W-:Y:S01]  /*4210*/  FMNMX.FTZ R73, R10, R73, !PT ;  /* 0x000000490a497209 */ /* 0x000fe20007810000 */
[----:B------:R-:W-:Y:S01]  /*4220*/  MUFU.EX2 R3, R3 ;  /* 0x0000000300037308 */ /* 0x000fe20000000800 */
[----:B------:R-:W-:Y:S01]  /*4230*/  FSEL R23, R23, -INF , !P1 ;  /* 0xff80000017177808 */ /* 0x000fe20004800000 */
        /* <DEDUP_REMOVED lines=11> */
[--C-:B------:R-:W-:Y:S01]  /*42f0*/  FFMA.FTZ R49, R49, UR10, -R77.reuse ;  /* 0x0000000a31317c23 */ /* 0x100fe2000801084d */
[--C-:B------:R-:W-:Y:S01]  /*4300*/  FFMA.FTZ R50, R50, UR10, -R77.reuse ;  /* 0x0000000a32327c23 */ /* 0x100fe2000801084d */
[----:B------:R-:W-:Y:S01]  /*4310*/  FMNMX.FTZ R79, R13, R16, !PT ;  /* 0x000000100d4f7209 */ /* 0x000fe20007810000 */
[----:B------:R-:W0:Y:S01]  /*4320*/  MUFU.EX2 R74, R74 ;  /* 0x0000004a004a7308 */ /* 0x000e220000000800 */
[--C-:B------:R-:W-:Y:S01]  /*4330*/  FFMA.FTZ R51, R51, UR10, -R77.reuse ;  /* 0x0000000a33337c23 */ /* 0x100fe2000801084d */
[--C-:B------:R-:W-:Y:S01]  /*4340*/  FFMA.FTZ R52, R52, UR10, -R77.reuse ;  /* 0x0000000a34347c23 */ /* 0x100fe2000801084d */
[----:B------:R-:W-:Y:S01]  /*4350*/  FMNMX.FTZ R16, R20, R79, !PT ;  /* 0x0000004f14107209 */ /* 0x000fe20007810000 */
[--C-:B------:R-:W-:Y:S01]  /*4360*/  FFMA.FTZ R53, R53, UR10, -R77.reuse ;  /* 0x0000000a35357c23 */ /* 0x100fe2000801084d */
[--C-:B------:R-:W-:Y:S01]  /*4370*/  FFMA.FTZ R54, R54, UR10, -R77.reuse ;  /* 0x0000000a36367c23 */ /* 0x100fe2000801084d */
[--C-:B------:R-:W-:Y:S01]  /*4380*/  FFMA.FTZ R56, R56, UR10, -R77.reuse ;  /* 0x0000000a38387c23 */ /* 0x100fe2000801084d */
[----:B------:R-:W-:Y:S01]  /*4390*/  FMNMX.FTZ R79, R15, R16, !PT ;  /* 0x000000100f4f7209 */ /* 0x000fe20007810000 */
[----:B------:R-:W-:Y:S01]  /*43a0*/  MUFU.EX2 R71, R71 ;  /* 0x0000004700477308 */ /* 0x000fe20000000800 */
        /* <DEDUP_REMOVED lines=13> */
[----:B------:R-:W-:Y:S01]  /*4480*/  FFMA.FTZ R8, R8, UR10, -R77 ;  /* 0x0000000a08087c23 */ /* 0x000fe2000801084d */
[----:B------:R-:W-:Y:S01]  /*4490*/  FMNMX.FTZ R79, R25, R16, !PT ;  /* 0x00000010194f7209 */ /* 0x000fe20007810000 */
[----:B------:R-:W-:Y:S01]  /*44a0*/  MUFU.EX2 R76, R76 ;  /* 0x0000004c004c7308 */ /* 0x000fe20000000800 */
[----:B0-----:R-:W-:-:S02]  /*44b0*/  F2FP.SATFINITE.E4M3.F32.PACK_AB_MERGE_C R148, R74, R41, RZ ;  /* 0x000000294a94723e */ /* 0x001fc400048070ff */
[----:B------:R-:W-:Y:S01]  /*44c0*/  FMNMX.FTZ R16, R30, R79, !PT ;  /* 0x0000004f1e107209 */ /* 0x000fe20007810000 */
[----:B------:R-:W-:Y:S01]  /*44d0*/  FFMA.FTZ R79, R68, UR10, -R77 ;  /* 0x0000000a444f7c23 */ /* 0x000fe2000801084d */
[----:B------:R-:W-:Y:S02]  /*44e0*/  F2FP.SATFINITE.E4M3.F32.PACK_AB_MERGE_C R148, R72, R3, R148 ;  /* 0x000000034894723e */ /* 0x000fe40004807094 */
[----:B------:R-:W-:Y:S01]  /*44f0*/  FMNMX.FTZ R16, R31, R16, !PT ;  /* 0x000000101f107209 */ /* 0x000fe20007810000 */
[----:B------:R-:W-:Y:S03]  /*4500*/  MUFU.EX2 R73, R96 ;  /* 0x0000006000497308 */ /* 0x000fe60000000800 */
[----:B------:R-:W-:-:S04]  /*4510*/  FMNMX.FTZ R81, R33, R16, !PT ;  /* 0x0000001021517209 */ /* 0x000fc80007810000 */
[----:B------:R-:W-:Y:S01]  /*4520*/  FMNMX.FTZ R16, R34, R81, !PT ;  /* 0x0000005122107209 */ /* 0x000fe20007810000 */
[----:B------:R-:W0:Y:S03]  /*4530*/  MUFU.EX2 R78, R78 ;  /* 0x0000004e004e7308 */ /* 0x000e260000000800 */
[----:B------:R-:W-:-:S04]  /*4540*/  FMNMX.FTZ R81, R35, R16, !PT ;  /* 0x0000001023517209 */ /* 0x000fc80007810000 */
[----:B------:R-:W-:Y:S01]  /*4550*/  FMNMX.FTZ R81, R36, R81, !PT ;  /* 0x0000005124517209 */ /* 0x000fe20007810000 */
[----:B------:R-:W-:Y:S03]  /*4560*/  MUFU.EX2 R67, R67 ;  /* 0x0000004300437308 */ /* 0x000fe60000000800 */
[----:B------:R-:W-:-:S04]  /*4570*/  FMNMX.FTZ R16, R38, R81, !PT ;  /* 0x0000005126107209 */ /* 0x000fc80007810000 */
[----:B------:R-:W-:Y:S01]  /*4580*/  FMNMX.FTZ R16, R37, R16, !PT ;  /* 0x0000001025107209 */ /* 0x000fe20007810000 */
[----:B------:R-:W-:Y:S01]  /*4590*/  MUFU.EX2 R66, R66 ;  /* 0x0000004200427308 */ /* 0x000fe20000000800 */
[----:B0-----:R-:W-:Y:S02]  /*45a0*/  F2FP.SATFINITE.E4M3.F32.PACK_AB_MERGE_C R150, R78, R73, RZ ;  /* 0x000000494e96723e */ /* 0x001fe400048070ff */
[----:B------:R-:W-:Y:S02]  /*45b0*/  FMNMX.FTZ R81, R43, R16, !PT ;  /* 0x000000102b517209 */ /* 0x000fe40007810000 */
        /* <DEDUP_REMOVED lines=16> */
[----:B------:R-:W-:Y:S04]  /*46c0*/  MUFU.EX2 R49, R49 ;  /* 0x0000003100317308 */ /* 0x000fe80000000800 */
[----:B------:R-:W0:Y:S04]  /*46d0*/  SHFL.BFLY PT, R69, R16, 0x2, 0x1f ;  /* 0x0c401f0010457f89 */ /* 0x000e2800000e0000 */
        /* <DEDUP_REMOVED lines=9> */
[----:B0-----:R-:W-:Y:S01]  /*4770*/  FMNMX.FTZ R16, R69, R16, !PT ;  /* 0x0000001045107209 */ /* 0x001fe20007810000 */
[----:B------:R-:W-:-:S03]  /*4780*/  IMAD.U32 R69, RZ, RZ, UR10 ;  /* 0x0000000aff457e24 */ /* 0x000fc6000f8e00ff */
[C---:B------:R-:W-:Y:S01]  /*4790*/  FSETP.NEU.FTZ.AND P1, PT, R16.reuse, -INF , PT ;  /* 0xff8000001000780b */ /* 0x040fe20003f3d000 */
[----:B------:R-:W-:Y:S02]  /*47a0*/  FFMA.FTZ R69, R16, R69, -8 ;  /* 0xc100000010457423 */ /* 0x000fe40000010045 */
[----:B------:R-:W-:Y:S03]  /*47b0*/  MUFU.EX2 R56, R56 ;  /* 0x0000003800387308 */ /* 0x000fe60000000800 */
        /* <DEDUP_REMOVED lines=12> */
[----:B------:R-:W-:Y:S01]  /*4880*/  FADD.FTZ R30, R3, R72 ;  /* 0x00000048031e7221 */ /* 0x000fe20000010000 */
[--C-:B------:R-:W-:Y:S01]  /*4890*/  FFMA.FTZ R40, R14, UR10, -R69.reuse ;  /* 0x0000000a0e287c23 */ /* 0x100fe20008010845 */
[--C-:B------:R-:W-:Y:S01]  /*48a0*/  FFMA.FTZ R14, R26, UR10, -R69.reuse ;  /* 0x0000000a1a0e7c23 */ /* 0x100fe20008010845 */
[--C-:B------:R-:W-:Y:S01]  /*48b0*/  FFMA.FTZ R26, R31, UR10, -R69.reuse ;  /* 0x0000000a1f1a7c23 */ /* 0x100fe20008010845 */
[----:B------:R-:W0:Y:S01]  /*48c0*/  MUFU.EX2 R75, R75 ;  /* 0x0000004b004b7308 */ /* 0x000e220000000800 */
[----:B------:R-:W-:Y:S01]  /*48d0*/  FADD.FTZ R31, R41, R30 ;  /* 0x0000001e291f7221 */ /* 0x000fe20000010000 */
[--C-:B------:R-:W-:Y:S01]  /*48e0*/  FFMA.FTZ R10, R12, UR10, -R69.reuse ;  /* 0x0000000a0c0a7c23 */ /* 0x100fe20008010845 */
[--C-:B------:R-:W-:Y:S01]  /*48f0*/  FFMA.FTZ R12, R20, UR10, -R69.reuse ;  /* 0x0000000a140c7c23 */ /* 0x100fe20008010845 */
[----:B------:R-:W-:Y:S01]  /*4900*/  FFMA.FTZ R20, R33, UR10, -R69 ;  /* 0x0000000a21147c23 */ /* 0x000fe20008010845 */
[----:B------:R-:W-:Y:S01]  /*4910*/  FADD.FTZ R30, R74, R31 ;  /* 0x0000001f4a1e7221 */ /* 0x000fe20000010000 */
[--C-:B------:R-:W-:Y:S01]  /*4920*/  FFMA.FTZ R83, R21, UR10, -R69.reuse ;  /* 0x0000000a15537c23 */ /* 0x100fe20008010845 */
[--C-:B------:R-:W-:Y:S01]  /*4930*/  FFMA.FTZ R21, R34, UR10, -R69.reuse ;  /* 0x0000000a22157c23 */ /* 0x100fe20008010845 */
[----:B------:R-:W1:Y:S01]  /*4940*/  MUFU.EX2 R4, R4 ;  /* 0x0000000400047308 */ /* 0x000e620000000800 */
[----:B------:R-:W-:Y:S01]  /*4950*/  FADD.FTZ R33, R71, R30 ;  /* 0x0000001e47217221 */ /* 0x000fe20000010000 */
[--C-:B------:R-:W-:Y:S01]  /*4960*/  FFMA.FTZ R22, R22, UR10, -R69.reuse ;  /* 0x0000000a16167c23 */ /* 0x100fe20008010845 */
[--C-:B------:R-:W-:Y:S01]  /*4970*/  FFMA.FTZ R38, R38, UR10, -R69.reuse ;  /* 0x0000000a26267c23 */ /* 0x100fe20008010845 */
[----:B------:R-:W-:Y:S01]  /*4980*/  FFMA.FTZ R35, R35, UR10, -R69 ;  /* 0x0000000a23237c23 */ /* 0x000fe20008010845 */
[----:B------:R-:W-:Y:S01]  /*4990*/  FADD.FTZ R34, R76, R33 ;  /* 0x000000214c227221 */ /* 0x000fe20000010000 */
[--C-:B------:R-:W-:Y:S01]  /*49a0*/  FFMA.FTZ R36, R36, UR10, -R69.reuse ;  /* 0x0000000a24247c23 */ /* 0x100fe20008010845 */
[----:B------:R-:W-:Y:S01]  /*49b0*/  FFMA.FTZ R43, R43, UR10, -R69 ;  /* 0x0000000a2b2b7c23 */ /* 0x000fe20008010845 */
[----:B------:R-:W2:Y:S01]  /*49c0*/  MUFU.EX2 R77, R77 ;  /* 0x0000004d004d7308 */ /* 0x000ea20000000800 */
[----:B0-----:R-:W-:Y:S01]  /*49d0*/  FADD.FTZ R31, R68, R75 ;  /* 0x0000004b441f7221 */ /* 0x001fe20000010000 */
[--C-:B------:R-:W-:Y:S01]  /*49e0*/  FFMA.FTZ R44, R44, UR10, -R69.reuse ;  /* 0x0000000a2c2c7c23 */ /* 0x100fe20008010845 */
[--C-:B------:R-:W-:Y:S01]  /*49f0*/  FFMA.FTZ R47, R47, UR10, -R69.reuse ;  /* 0x0000000a2f2f7c23 */ /* 0x100fe20008010845 */
[--C-:B------:R-:W-:Y:S01]  /*4a00*/  FFMA.FTZ R48, R48, UR10, -R69.reuse ;  /* 0x0000000a30307c23 */ /* 0x100fe20008010845 */
[--C-:B------:R-:W-:Y:S01]  /*4a10*/  FFMA.FTZ R23, R23, UR10, -R69.reuse ;  /* 0x0000000a17177c23 */ /* 0x100fe20008010845 */
[--C-:B------:R-:W-:Y:S01]  /*4a20*/  FFMA.FTZ R24, R24, UR10, -R69.reuse ;  /* 0x0000000a18187c23 */ /* 0x100fe20008010845 */
[----:B------:R-:W-:Y:S01]  /*4a30*/  FFMA.FTZ R28, R28, UR10, -R69 ;  /* 0x0000000a1c1c7c23 */ /* 0x000fe20008010845 */
[----:B------:R-:W0:Y:S01]  /*4a40*/  MUFU.EX2 R9, R9 ;  /* 0x0000000900097308 */ /* 0x000e220000000800 */
[----:B-1----:R-:W-:Y:S01]  /*4a50*/  FADD.FTZ R30, R4, R31 ;  /* 0x0000001f041e7221 */ /* 0x002fe20000010000 */
[----:B------:R-:W-:Y:S01]  /*4a60*/  FADD.FTZ R31, R73, R34 ;  /* 0x00000022491f7221 */ /* 0x000fe20000010000 */
[--C-:B------:R-:W-:Y:S01]  /*4a70*/  FFMA.FTZ R27, R27, UR10, -R69.reuse ;  /* 0x0000000a1b1b7c23 */ /* 0x100fe20008010845 */
[--C-:B------:R-:W-:Y:S01]  /*4a80*/  FFMA.FTZ R32, R32, UR10, -R69.reuse ;  /* 0x0000000a20207c23 */ /* 0x100fe20008010845 */
[----:B------:R-:W-:Y:S01]  /*4a90*/  FFMA.FTZ R29, R29, UR10, -R69 ;  /* 0x0000000a1d1d7c23 */ /* 0x000fe20008010845 */
[----:B------:R-:W-:-:S02]  /*4aa0*/  FADD.FTZ R70, R78, R31 ;  /* 0x0000001f4e467221 */ /* 0x000fc40000010000 */
[----:B------:R-:W1:Y:S01]  /*4ab0*/  MUFU.EX2 R10, R10 ;  /* 0x0000000a000a7308 */ /* 0x000e620000000800 */
[----:B--2---:R-:W-:Y:S01]  /*4ac0*/  FADD.FTZ R34, R77, R30 ;  /* 0x0000001e4d227221 */ /* 0x004fe20000010000 */
[----:B------:R-:W-:Y:S01]  /*4ad0*/  FADD.FTZ R33, R67, R70 ;  /* 0x0000004643217221 */ /* 0x000fe20000010000 */
[----:B------:R-:W-:Y:S01]  /*4ae0*/  FFMA.FTZ R30, R37, UR10, -R69 ;  /* 0x0000000a251e7c23 */ /* 0x000fe20008010845 */
[----:B------:R-:W-:Y:S02]  /*4af0*/  F2FP.SATFINITE.E4M3.F32.PACK_AB_MERGE_C R77, R77, R4, RZ ;  /* 0x000000044d4d723e */ /* 0x000fe400048070ff */
[----:B------:R-:W-:Y:S02]  /*4b00*/  FADD.FTZ R33, R66, R33 ;  /* 0x0000002142217221 */ /* 0x000fe40000010000 */
[----:B------:R-:W2:Y:S01]  /*4b10*/  MUFU.EX2 R40, R40 ;  /* 0x0000002800287308 */ /* 0x000ea20000000800 */
[----:B0-----:R-:W-:Y:S01]  /*4b20*/  FADD.FTZ R31, R9, R34 ;  /* 0x00000022091f7221 */ /* 0x001fe20000010000 */
[----:B------:R-:W-:-:S06]  /*4b30*/  F2FP.SATFINITE.E4M3.F32.PACK_AB_MERGE_C R149, R75, R68, R77 ;  /* 0x000000444b95723e */ /* 0x000fcc000480704d */
[----:B------:R-:W0:Y:S01]  /*4b40*/  MUFU.EX2 R81, R81 ;  /* 0x0000005100517308 */ /* 0x000e220000000800 */
[----:B-1----:R-:W-:-:S07]  /*4b50*/  FADD.FTZ R31, R10, R31 ;  /* 0x0000001f0a1f7221 */ /* 0x002fce0000010000 */
[----:B------:R-:W1:Y:S01]  /*4b60*/  MUFU.EX2 R12, R12 ;  /* 0x0000000c000c7308 */ /* 0x000e620000000800 */
[----:B--2---:R-:W-:-:S07]  /*4b70*/  FADD.FTZ R34, R40, R31 ;  /* 0x0000001f28227221 */ /* 0x004fce0000010000 */
[----:B------:R-:W2:Y:S01]  /*4b80*/  MUFU.EX2 R13, R13 ;  /* 0x0000000d000d7308 */ /* 0x000ea20000000800 */
[C---:B0-----:R-:W-:Y:S01]  /*4b90*/  FADD.FTZ R3, R81.reuse, R34 ;  /* 0x0000002251037221 */ /* 0x041fe20000010000 */
[----:B------:R-:W-:-:S04]  /*4ba0*/  F2FP.SATFINITE.E4M3.F32.PACK_AB_MERGE_C R40, R81, R40, RZ ;  /* 0x000000285128723e */ /* 0x000fc800048070ff */
[----:B------:R-:W-:Y:S01]  /*4bb0*/  F2FP.SATFINITE.E4M3.F32.PACK_AB_MERGE_C R151, R10, R9, R40 ;  /* 0x000000090a97723e */ /* 0x000fe20004807028 */
[----:B------:R-:W-:Y:S01]  /*4bc0*/  VIADD R10, R18, 0xfffffffe ;  /* 0xfffffffe120a7836 */ /* 0x000fe20000000000 */
[----:B------:R-:W0:Y:S01]  /*4bd0*/  MUFU.EX2 R22, R22 ;  /* 0x0000001600167308 */ /* 0x000e220000000800 */
[----:B-1----:R-:W-:-:S07]  /*4be0*/  FADD.FTZ R34, R12, R3 ;  /* 0x000000030c227221 */ /* 0x002fce0000010000 */
[----:B------:R-:W1:Y:S01]  /*4bf0*/  MUFU.EX2 R83, R83 ;  /* 0x0000005300537308 */ /* 0x000e620000000800 */
[----:B--2---:R-:W-:-:S07]  /*4c00*/  FADD.FTZ R3, R13, R34 ;  /* 0x000000220d037221 */ /* 0x004fce0000010000 */
[----:B------:R-:W2:Y:S01]  /*4c10*/  MUFU.EX2 R14, R14 ;  /* 0x0000000e000e7308 */ /* 0x000ea20000000800 */
[----:B0-----:R-:W-:-:S07]  /*4c20*/  FADD.FTZ R34, R22, R3 ;  /* 0x0000000316227221 */ /* 0x001fce0000010000 */
[----:B------:R-:W0:Y:S01]  /*4c30*/  MUFU.EX2 R15, R15 ;  /* 0x0000000f000f7308 */ /* 0x000e220000000800 */
[C---:B-1----:R-:W-:Y:S01]  /*4c40*/  FADD.FTZ R3, R83.reuse, R34 ;  /* 0x0000002253037221 */ /* 0x042fe20000010000 */
[----:B------:R-:W-:-:S04]  /*4c50*/  F2FP.SATFINITE.E4M3.F32.PACK_AB_MERGE_C R22, R83, R22, RZ ;  /* 0x000000165316723e */ /* 0x000fc800048070ff */
[----:B------:R-:W-:Y:S02]  /*4c60*/  F2FP.SATFINITE.E4M3.F32.PACK_AB_MERGE_C R145, R13, R12, R22 ;  /* 0x0000000c0d91723e */ /* 0x000fe40004807016 */
[----:B------:R-:W1:Y:S01]  /*4c70*/  MUFU.EX2 R25, R25 ;  /* 0x0000001900197308 */ /* 0x000e620000000800 */
[----:B--2---:R-:W-:-:S07]  /*4c80*/  FADD.FTZ R34, R14, R3 ;  /* 0x000000030e227221 */ /* 0x004fce0000010000 */
[----:B------:R2:W-:Y:S01]  /*4c90*/  MUFU.EX2 R19, R38 ;  /* 0x0000002600137308 */ /* 0x0005e20000000800 */
[----:B0-----:R-:W-:-:S07]  /*4ca0*/  FADD.FTZ R34, R15, R34 ;  /* 0x000000220f227221 */ /* 0x001fce0000010000 */
[----:B------:R-:W0:Y:S01]  /*4cb0*/  MUFU.EX2 R26, R26 ;  /* 0x0000001a001a7308 */ /* 0x000e220000000800 */
[----:B--2---:R-:W-:Y:S01]  /*4cc0*/  FADD.FTZ R38, R64, R33 ;  /* 0x0000002140267221 */ /* 0x004fe20000010000 */
[----:B------:R-:W-:Y:S01]  /*4cd0*/  F2FP.SATFINITE.E4M3.F32.PACK_AB_MERGE_C R33, R50, R49, RZ ;  /* 0x000000313221723e */ /* 0x000fe200048070ff */
[----:B-1----:R-:W-:Y:S02]  /*4ce0*/  FADD.FTZ R3, R25, R34 ;  /* 0x0000002219037221 */ /* 0x002fe40000010000 */
[----:B------:R-:W-:Y:S01]  /*4cf0*/  FADD.FTZ R38, R79, R38 ;  /* 0x000000264f267221 */ /* 0x000fe20000010000 */
[----:B------:R-:W-:Y:S02]  /*4d00*/  F2FP.SATFINITE.E4M3.F32.PACK_AB_MERGE_C R146, R46, R65, R33 ;  /* 0x000000412e92723e */ /* 0x000fe40004807021 */
[----:B------:R-:W1:Y:S01]  /*4d10*/  MUFU.EX2 R20, R20 ;  /* 0x0000001400147308 */ /* 0x000e620000000800 */
[----:B------:R-:W-:-:S04]  /*4d20*/  FADD.FTZ R31, R65, R38 ;  /* 0x00000026411f7221 */ /* 0x000fc80000010000 */
[----:B------:R-:W-:Y:S01]  /*4d30*/  FADD.FTZ R38, R46, R31 ;  /* 0x0000001f2e267221 */ /* 0x000fe20000010000 */
[----:B------:R-:W-:Y:S02]  /*4d40*/  F2FP.SATFINITE.E4M3.F32.PACK_AB_MERGE_C R31, R54, R53, RZ ;  /* 0x00000035361f723e */ /* 0x000fe400048070ff */
[----:B------:R-:W2:Y:S01]  /*4d50*/  MUFU.EX2 R21, R21 ;  /* 0x0000001500157308 */ /* 0x000ea20000000800 */
[----:B------:R-:W-:Y:S01]  /*4d60*/  FADD.FTZ R49, R49, R38 ;  /* 0x0000002631317221 */ /* 0x000fe20000010000 */
[----:B0-----:R-:W-:Y:S01]  /*4d70*/  FADD.FTZ R3, R26, R3 ;  /* 0x000000031a037221 */ /* 0x001fe20000010000 */
[----:B------:R-:W-:Y:S02]  /*4d80*/  F2FP.SATFINITE.E4M3.F32.PACK_AB_MERGE_C R140, R52, R51, R31 ;  /* 0x00000033348c723e */ /* 0x000fe4000480701f */
[----:B------:R-:W-:Y:S01]  /*4d90*/  FADD.FTZ R50, R50, R49 ;  /* 0x0000003132327221 */ /* 0x000fe20000010000 */
[----:B------:R-:W-:Y:S02]  /*4da0*/  F2FP.SATFINITE.E4M3.F32.PACK_AB_MERGE_C R25, R26, R25, RZ ;  /* 0x000000191a19723e */ /* 0x000fe400048070ff */
[----:B------:R-:W0:Y:S01]  /*4db0*/  MUFU.EX2 R57, R57 ;  /* 0x0000003900397308 */ /* 0x000e220000000800 */
[----:B------:R-:W-:Y:S01]  /*4dc0*/  FADD.FTZ R51, R51, R50 ;  /* 0x0000003233337221 */ /* 0x000fe20000010000 */
[----:B-1----:R-:W-:Y:S01]  /*4dd0*/  FADD.FTZ R4, R20, R3 ;  /* 0x0000000314047221 */ /* 0x002fe20000010000 */
[----:B------:R-:W-:-:S02]  /*4de0*/  F2FP.SATFINITE.E4M3.F32.PACK_AB_MERGE_C R3, R59, R58, RZ ;  /* 0x0000003a3b03723e */ /* 0x000fc400048070ff */
[----:B------:R-:W-:Y:S01]  /*4df0*/  FADD.FTZ R52, R52, R51 ;  /* 0x0000003334347221 */ /* 0x000fe20000010000 */
[----:B------:R-:W-:Y:S02]  /*4e00*/  F2FP.SATFINITE.E4M3.F32.PACK_AB_MERGE_C R147, R15, R14, R25 ;  /* 0x0000000e0f93723e */ /* 0x000fe40004807019 */
[----:B------:R-:W1:Y:S01]  /*4e10*/  MUFU.EX2 R35, R35 ;  /* 0x0000002300237308 */ /* 0x000e620000000800 */
[----:B--2---:R-:W-:Y:S01]  /*4e20*/  FADD.FTZ R4, R21, R4 ;  /* 0x0000000415047221 */ /* 0x004fe20000010000 */
[----:B------:R-:W-:-:S04]  /*4e30*/  FADD.FTZ R53, R53, R52 ;  /* 0x0000003435357221 */ /* 0x000fc80000010000 */
[----:B------:R-:W-:Y:S02]  /*4e40*/  FADD.FTZ R53, R54, R53 ;  /* 0x0000003536357221 */ /* 0x000fe40000010000 */
[----:B------:R-:W2:Y:S01]  /*4e50*/  MUFU.EX2 R36, R36 ;  /* 0x0000002400247308 */ /* 0x000ea20000000800 */
[----:B0-----:R-:W-:Y:S01]  /*4e60*/  F2FP.SATFINITE.E4M3.F32.PACK_AB_MERGE_C R142, R57, R56, R3 ;  /* 0x00000038398e723e */ /* 0x001fe20004807003 */
[----:B------:R-:W-:-:S04]  /*4e70*/  FADD.FTZ R56, R56, R53 ;  /* 0x0000003538387221 */ /* 0x000fc80000010000 */
[----:B------:R-:W-:Y:S02]  /*4e80*/  FADD.FTZ R57, R57, R56 ;  /* 0x0000003839397221 */ /* 0x000fe40000010000 */
[----:B------:R-:W0:Y:S01]  /*4e90*/  MUFU.EX2 R30, R30 ;  /* 0x0000001e001e7308 */ /* 0x000e220000000800 */
[----:B-1----:R-:W-:Y:S01]  /*4ea0*/  FADD.FTZ R3, R35, R4 ;  /* 0x0000000423037221 */ /* 0x002fe20000010000 */
[----:B------:R-:W-:-:S04]  /*4eb0*/  FADD.FTZ R58, R58, R57 ;  /* 0x000000393a3a7221 */ /* 0x000fc80000010000 */
[----:B------:R-:W-:Y:S02]  /*4ec0*/  FADD.FTZ R59, R59, R58 ;  /* 0x0000003a3b3b7221 */ /* 0x000fe40000010000 */
[----:B------:R-:W1:Y:S01]  /*4ed0*/  MUFU.EX2 R43, R43 ;  /* 0x0000002b002b7308 */ /* 0x000e620000000800 */
[C---:B--2---:R-:W-:Y:S01]  /*4ee0*/  FADD.FTZ R4, R36.reuse, R3 ;  /* 0x0000000324047221 */ /* 0x044fe20000010000 */
[----:B------:R-:W-:-:S03]  /*4ef0*/  F2FP.SATFINITE.E4M3.F32.PACK_AB_MERGE_C R35, R36, R35, RZ ;  /* 0x000000232423723e */ /* 0x000fc600048070ff */
[----:B------:R-:W-:Y:S01]  /*4f00*/  FADD.FTZ R3, R19, R4 ;  /* 0x0000000413037221 */ /* 0x000fe20000010000 */
[----:B------:R-:W-:Y:S02]  /*4f10*/  F2FP.SATFINITE.E4M3.F32.PACK_AB_MERGE_C R141, R21, R20, R35 ;  /* 0x00000014158d723e */ /* 0x000fe40004807023 */
[----:B------:R-:W-:Y:S01]  /*4f20*/  MUFU.EX2 R62, R62 ;  /* 0x0000003e003e7308 */ /* 0x000fe20000000800 */
[----:B0-----:R-:W-:-:S07]  /*4f30*/  FADD.FTZ R4, R30, R3 ;  /* 0x000000031e047221 */ /* 0x001fce0000010000 */
[----:B------:R-:W0:Y:S01]  /*4f40*/  MUFU.EX2 R63, R63 ;  /* 0x0000003f003f7308 */ /* 0x000e220000000800 */
[----:B-1----:R-:W-:-:S07]  /*4f50*/  FADD.FTZ R3, R43, R4 ;  /* 0x000000042b037221 */ /* 0x002fce0000010000 */
[----:B------:R-:W1:Y:S08]  /*4f60*/  MUFU.EX2 R44, R44 ;  /* 0x0000002c002c7308 */ /* 0x000e700000000800 */
[----:B------:R-:W-:Y:S01]  /*4f70*/  MUFU.EX2 R60, R60 ;  /* 0x0000003c003c7308 */ /* 0x000fe20000000800 */
[----:B0-----:R-:W-:-:S07]  /*4f80*/  F2FP.SATFINITE.E4M3.F32.PACK_AB_MERGE_C R26, R63, R62, RZ ;  /* 0x0000003e3f1a723e */ /* 0x001fce00048070ff */
[----:B------:R-:W0:Y:S01]  /*4f90*/  MUFU.EX2 R61, R61 ;  /* 0x0000003d003d7308 */ /* 0x000e220000000800 */
[C---:B-1----:R-:W-:Y:S01]  /*4fa0*/  F2FP.SATFINITE.E4M3.F32.PACK_AB_MERGE_C R43, R44.reuse, R43, RZ ;  /* 0x0000002b2c2b723e */ /* 0x042fe200048070ff */
[----:B------:R-:W-:-:S03]  /*4fb0*/  FADD.FTZ R44, R44, R3 ;  /* 0x000000032c2c7221 */ /* 0x000fc60000010000 */
[----:B------:R-:W-:-:S03]  /*4fc0*/  F2FP.SATFINITE.E4M3.F32.PACK_AB_MERGE_C R143, R30, R19, R43 ;  /* 0x000000131e8f723e */ /* 0x000fc6000480702b */
[----:B------:R-:W1:Y:S08]  /*4fd0*/  MUFU.EX2 R47, R47 ;  /* 0x0000002f002f7308 */ /* 0x000e700000000800 */
        /* <DEDUP_REMOVED lines=8> */
[----:B------:R-:W-:Y:S01]  /*5060*/  MUFU.EX2 R39, R39 ;  /* 0x0000002700277308 */ /* 0x000fe20000000800 */
[----:B--2---:R-:W-:-:S07]  /*5070*/  FADD.FTZ R4, R48, R3 ;  /* 0x0000000330047221 */ /* 0x004fce0000010000 */
[----:B------:R-:W1:Y:S01]  /*5080*/  MUFU.EX2 R8, R8 ;  /* 0x0000000800087308 */ /* 0x000e620000000800 */
[----:B0-----:R-:W-:-:S07]  /*5090*/  FADD.FTZ R3, R23, R4 ;  /* 0x0000000417037221 */ /* 0x001fce0000010000 */
[----:B------:R-:W0:Y:S08]  /*50a0*/  MUFU.EX2 R24, R24 ;  /* 0x0000001800187308 */ /* 0x000e300000000800 */
[----:B------:R-:W-:Y:S01]  /*50b0*/  MUFU.EX2 R42, R42 ;  /* 0x0000002a002a7308 */ /* 0x000fe20000000800 */
[----:B-1----:R-:W-:-:S07]  /*50c0*/  F2FP.SATFINITE.E4M3.F32.PACK_AB_MERGE_C R9, R8, R39, RZ ;  /* 0x000000270809723e */ /* 0x002fce00048070ff */
[----:B------:R-:W1:Y:S01]  /*50d0*/  MUFU.EX2 R45, R45 ;  /* 0x0000002d002d7308 */ /* 0x000e620000000800 */
[C---:B0-----:R-:W-:Y:S01]  /*50e0*/  FADD.FTZ R3, R24.reuse, R3 ;  /* 0x0000000318037221 */ /* 0x041fe20000010000 */
[----:B------:R-:W-:-:S04]  /*50f0*/  F2FP.SATFINITE.E4M3.F32.PACK_AB_MERGE_C R23, R24, R23, RZ ;  /* 0x000000171817723e */ /* 0x000fc800048070ff */
[----:B------:R-:W-:Y:S02]  /*5100*/  F2FP.SATFINITE.E4M3.F32.PACK_AB_MERGE_C R137, R48, R47, R23 ;  /* 0x0000002f3089723e */ /* 0x000fe40004807017 */
[----:B------:R-:W0:Y:S08]  /*5110*/  MUFU.EX2 R28, R28 ;  /* 0x0000001c001c7308 */ /* 0x000e300000000800 */
[----:B------:R-:W2:Y:S01]  /*5120*/  MUFU.EX2 R27, R27 ;  /* 0x0000001b001b7308 */ /* 0x000ea20000000800 */
[----:B-1----:R-:W-:Y:S01]  /*5130*/  F2FP.SATFINITE.E4M3.F32.PACK_AB_MERGE_C R138, R45, R42, R9 ;  /* 0x0000002a2d8a723e */ /* 0x002fe20004807009 */
[----:B------:R-:W-:-:S04]  /*5140*/  FADD.FTZ R42, R42, R63 ;  /* 0x0000003f2a2a7221 */ /* 0x000fc80000010000 */
[----:B------:R-:W-:Y:S02]  /*5150*/  FADD.FTZ R42, R45, R42 ;  /* 0x0000002a2d2a7221 */ /* 0x000fe40000010000 */
[----:B------:R-:W-:Y:S01]  /*5160*/  MUFU.EX2 R32, R32 ;  /* 0x0000002000207308 */ /* 0x000fe20000000800 */
[----:B0-----:R-:W-:Y:S01]  /*5170*/  FADD.FTZ R4, R28, R3 ;  /* 0x000000031c047221 */ /* 0x001fe20000010000 */
[----:B------:R-:W-:-:S06]  /*5180*/  FADD.FTZ R39, R39, R42 ;  /* 0x0000002a27277221 */ /* 0x000fcc0000010000 */
[----:B------:R-:W0:Y:S01]  /*5190*/  MUFU.EX2 R29, R29 ;  /* 0x0000001d001d7308 */ /* 0x000e220000000800 */
[----:B--2---:R-:W-:Y:S01]  /*51a0*/  FADD.FTZ R3, R27, R4 ;  /* 0x000000041b037221 */ /* 0x004fe20000010000 */
[----:B0-----:R-:W-:-:S03]  /*51b0*/  F2FP.SATFINITE.E4M3.F32.PACK_AB_MERGE_C R4, R29, R32, RZ ;  /* 0x000000201d04723e */ /* 0x001fc600048070ff */
[----:B------:R-:W-:Y:S01]  /*51c0*/  FADD.FTZ R32, R32, R3 ;  /* 0x0000000320207221 */ /* 0x000fe20000010000 */
[----:B------:R-:W-:Y:S01]  /*51d0*/  F2FP.SATFINITE.E4M3.F32.PACK_AB_MERGE_C R139, R27, R28, R4 ;  /* 0x0000001c1b8b723e */ /* 0x000fe20004807004 */
[----:B------:R-:W-:Y:S02]  /*51e0*/  FADD.FTZ R4, R8, R39 ;  /* 0x0000002708047221 */ /* 0x000fe40000010000 */
[----:B------:R-:W-:Y:S01]  /*51f0*/  FADD.FTZ R3, R29, R32 ;  /* 0x000000201d037221 */ /* 0x000fe20000010000 */
[----:B------:R-:W-:Y:S06]  /*5200*/  @P1 BRA `(.L_x_783) ;  /* 0x00000000004c1947 */ /* 0x000fec0003800000 */
[----:B------:R-:W-:Y:S01]  /*5210*/  ISETP.LT.AND P1, PT, RZ, UR46, PT ;  /* 0x0000002eff007c0c */ /* 0x000fe2000bf21270 */
[----:B------:R-:W-:-:S12]  /*5220*/  UIADD3 UR7, UR46, -0x1, URZ ;  /* 0xffffffff2e077890 */ /* 0x000fd8000fffe03f */
[----:B------:R-:W-:Y:S05]  /*5230*/  @P1 BRA `(.L_x_784) ;  /* 0x0000000000201947 */ /* 0x000fea0003800000 */
[----:B------:R-:W-:Y:S01]  /*5240*/  ULDC UR14, c[0x0][0x9e4] ;  /* 0x00027900000e7ab9 */ /* 0x000fe20000000800 */
[----:B------:R-:W-:Y:S02]  /*5250*/  UIADD3 UR7, -UR46, URZ, URZ ;  /* 0x0000003f2e077290 */ /* 0x000fe4000fffe13f */
[----:B------:R-:W-:-:S11]  /*5260*/  UISETP.NE.AND UP0, UPT, UR14, 0x1, UPT ;  /* 0x000000010e00788c */ /* 0x000fd6000bf05270 */
[----:B------:R-:W-:Y:S02]  /*5270*/  @UP0 ULDC.64 UR16, c[0x0][0x9e8] ;  /* 0x00027a0000100ab9 */ /* 0x000fe40000000a00 */
[----:B------:R-:W-:-:S04]  /*5280*/  UIMAD.WIDE.U32 UR4, UR7, UR16, URZ ;  /* 0x00000010070472a5 */ /* 0x000fc8000f8e003f */
[----:B------:R-:W-:-:S04]  /*5290*/  @UP0 USHF.R.U32.HI UR7, URZ, UR17, UR5 ;  /* 0x000000113f070299 */ /* 0x000fc80008011605 */
[----:B------:R-:W-:Y:S01]  /*52a0*/  ULOP3.LUT UR7, URZ, UR7, URZ, 0x33, !UPT ;  /* 0x000000073f077292 */ /* 0x000fe2000f8e333f */
[----:B------:R-:W-:Y:S11]  /*52b0*/  BRA `(.L_x_785) ;  /* 0x0000000000147947 */ /* 0x000ff60003800000 */
.L_x_784:
[----:B------:R-:W-:Y:S02]  /*52c0*/  ULDC UR14, c[0x0][0x9e4] ;  /* 0x00027900000e7ab9 */ /* 0x000fe40000000800 */
[----:B------:R-:W-:-:S11]  /*52d0*/  UISETP.NE.AND UP0, UPT, UR14, 0x1, UPT ;  /* 0x000000010e00788c */ /* 0x000fd6000bf05270 */
[----:B------:R-:W-:Y:S02]  /*52e0*/  @UP0 ULDC.64 UR16, c[0x0][0x9e8] ;  /* 0x00027a0000100ab9 */ /* 0x000fe40000000a00 */
[----:B------:R-:W-:-:S04]  /*52f0*/  UIMAD.WIDE.U32 UR4, UR7, UR16, URZ ;  /* 0x00000010070472a5 */ /* 0x000fc8000f8e003f */
[----:B------:R-:W-:-:S12]  /*5300*/  @UP0 USHF.R.U32.HI UR7, URZ, UR17, UR5 ;  /* 0x000000113f070299 */ /* 0x000fd80008011605 */
.L_x_785:
[----:B------:R-:W-:-:S04]  /*5310*/  UIMAD UR7, UR7, UR14, UR14 ;  /* 0x0000000e070772a4 */ /* 0x000fc8000f8e020e */
[----:B------:R-:W-:-:S04]  /*5320*/  UISETP.LT.AND UP0, UPT, UR11, UR7, UPT ;  /* 0x000000070b00728c */ /* 0x000fc8000bf01270 */
[----:B------:R-:W-:-:S12]  /*5330*/  USEL UR11, UR11, UR7, UP0 ;  /* 0x000000070b0b7287 */ /* 0x000fd80008000000 */
.L_x_783:
[----:B------:R-:W-:Y:S01]  /*5340*/  USHF.R.S32.HI UR4, URZ, 0x1f, UR11 ;  /* 0x0000001f3f047899 */ /* 0x000fe2000801140b */
[----:B------:R-:W0:Y:S01]  /*5350*/  S2UR UR7, SR_CgaCtaId ;  /* 0x00000000000779c3 */ /* 0x000e220000008800 */
[----:B------:R-:W-:Y:S01]  /*5360*/  UMOV UR5, URZ ;  /* 0x0000003f00057c82 */ /* 0x000fe20008000000 */
[----:B------:R-:W-:Y:S01]  /*5370*/  CS2R R88, SRZ ;  /* 0x0000000000587805 */ /* 0x000fe2000001ff00 */
[----:B------:R-:W-:Y:S01]  /*5380*/  ULEA.HI UR4, UR4, UR11, URZ, 0x7 ;  /* 0x0000000b04047291 */ /* 0x000fe2000f8f383f */
[----:B------:R-:W-:Y:S02]  /*5390*/  CS2R R90, SRZ ;  /* 0x00000000005a7805 */ /* 0x000fe4000001ff00 */
[----:B------:R-:W-:Y:S02]  /*53a0*/  CS2R R92, SRZ ;  /* 0x00000000005c7805 */ /* 0x000fe4000001ff00 */
[----:B------:R-:W-:Y:S01]  /*53b0*/  CS2R R94, SRZ ;  /* 0x00000000005e7805 */ /* 0x000fe2000001ff00 */
[----:B------:R-:W-:Y:S01]  /*53c0*/  USHF.R.S32.HI UR4, URZ, 0x7, UR4 ;  /* 0x000000073f047899 */ /* 0x000fe20008011404 */
[----:B------:R-:W-:-:S02]  /*53d0*/  CS2R R96, SRZ ;  /* 0x0000000000607805 */ /* 0x000fc4000001ff00 */
[----:B------:R-:W-:Y:S02]  /*53e0*/  CS2R R98, SRZ ;  /* 0x0000000000627805 */ /* 0x000fe4000001ff00 */
[----:B------:R-:W-:Y:S01]  /*53f0*/  CS2R R100, SRZ ;  /* 0x0000000000647805 */ /* 0x000fe2000001ff00 */
[----:B------:R-:W-:Y:S01]  /*5400*/  UISETP.LT.AND UP0, UPT, UR43, UR4, UPT ;  /* 0x000000042b00728c */ /* 0x000fe2000bf01270 */
[----:B------:R-:W-:Y:S02]  /*5410*/  CS2R R102, SRZ ;  /* 0x0000000000667805 */ /* 0x000fe4000001ff00 */
[----:B------:R-:W-:Y:S02]  /*5420*/  CS2R R104, SRZ ;  /* 0x0000000000687805 */ /* 0x000fe4000001ff00 */
[----:B------:R-:W-:Y:S01]  /*5430*/  CS2R R106, SRZ ;  /* 0x00000000006a7805 */ /* 0x000fe2000001ff00 */
[----:B------:R-:W-:Y:S01]  /*5440*/  USEL UR23, UR43, UR4, !UP0 ;  /* 0x000000042b177287 */ /* 0x000fe2000c000000 */
[----:B------:R-:W-:-:S02]  /*5450*/  CS2R R108, SRZ ;  /* 0x00000000006c7805 */ /* 0x000fc4000001ff00 */
[----:B------:R-:W-:Y:S01]  /*5460*/  CS2R R110, SRZ ;  /* 0x00000000006e7805 */ /* 0x000fe2000001ff00 */
[----:B------:R-:W-:Y:S01]  /*5470*/  UMOV UR4, URZ ;  /* 0x0000003f00047c82 */ /* 0x000fe20008000000 */
[----:B------:R-:W-:Y:S02]  /*5480*/  CS2R R112, SRZ ;  /* 0x0000000000707805 */ /* 0x000fe4000001ff00 */
[----:B------:R-:W-:Y:S02]  /*5490*/  CS2R R114, SRZ ;  /* 0x0000000000727805 */ /* 0x000fe4000001ff00 */
[----:B------:R-:W-:Y:S02]  /*54a0*/  ISETP.GE.AND P1, PT, R10, UR23, PT ;  /* 0x000000170a007c0c */ /* 0x000fe4000bf26270 */
        /* <DEDUP_REMOVED lines=9> */
[----:B------:R-:W-:Y:S01]  /*5540*/  CS2R R134, SRZ ;  /* 0x0000000000867805 */ /* 0x000fe2000001ff00 */
[----:B0-----:R-:W-:Y:S06]  /*5550*/  @!P1 BRA `(.L_x_786) ;  /* 0x0000003400ac9947 */ /* 0x001fec0003800000 */
        /* <DEDUP_REMOVED lines=28> */
[----:B------:R-:W-:Y:S01]  /*5720*/  ULDC UR27, c[0x0][0x9e4] ;  /* 0x00027900001b7ab9 */ /* 0x000fe20000000800 */
[----:B------:R-:W-:Y:S01]  /*5730*/  ULDC UR25, c[0x0][0x2f0] ;  /* 0x0000bc0000197ab9 */ /* 0x000fe20000000800 */
[----:B------:R-:W-:Y:S01]  /*5740*/  ULDC UR24, c[0x0][0x988] ;  /* 0x0002620000187ab9 */ /* 0x000fe20000000800 */
[----:B------:R-:W-:-:S05]  /*5750*/  ULDC UR26, c[0x0][0x9e0] ;  /* 0x00027800001a7ab9 */ /* 0x000fca0000000800 */
.L_x_805:
[----:B------:R-:W-:-:S04]  /*5760*/  UISETP.NE.AND UP0, UPT, UR22, 0x1, UPT ;  /* 0x000000011600788c */ /* 0x000fc8000bf05270 */
[----:B------:R-:W-:-:S04]  /*5770*/  USEL UR5, URZ, 0x1, UP0 ;  /* 0x000000013f057887 */ /* 0x000fc80008000000 */
[----:B------:R-:W-:Y:S01]  /*5780*/  ULOP3.LUT UR5, UR21, UR5, URZ, 0x3c, !UPT ;  /* 0x0000000515057292 */ /* 0x000fe2000f8e3c3f */
[----:B------:R-:W-:Y:S11]  /*5790*/  @!P0 BRA `(.L_x_787) ;  /* 0x0000000000048947 */ /* 0x000ff60003800000 */
[----:B------:R-:W-:Y:S01]  /*57a0*/  BPT.TRAP 0x1 ;  /* 0x000000040000795c */ /* 0x000fe20000300000 */
.L_x_787:
[----:B------:R-:W-:Y:S01]  /*57b0*/  UIADD3 UR4, UR22, 0x1, URZ ;  /* 0x0000000116047890 */ /* 0x000fe2000fffe03f */
[----:B------:R-:W-:-:S03]  /*57c0*/  IMAD.U32 R11, RZ, RZ, UR5 ;  /* 0x00000005ff0b7e24 */ /* 0x000fc6000f8e00ff */
[----:B------:R-:W-:Y:S02]  /*57d0*/  UISETP.NE.AND UP0, UPT, UR4, 0x2, UPT ;  /* 0x000000020400788c */ /* 0x000fe4000bf05270 */
[----:B------:R-:W-:Y:S02]  /*57e0*/  SHF.L.U32 R11, R11, 0x1f, RZ ;  /* 0x0000001f0b0b7819 */ /* 0x000fe400000006ff */
[----:B------:R-:W-:-:S04]  /*57f0*/  USEL UR4, UR4, URZ, UP0 ;  /* 0x0000003f04047287 */ /* 0x000fc80008000000 */
[----:B------:R-:W-:-:S09]  /*5800*/  ULEA UR28, UR4, UR44, 0x3 ;  /* 0x0000002c041c7291 */ /* 0x000fd2000f8e183f */
[----:B------:R0:W1:Y:S01]  /*5810*/  SYNCS.PHASECHK.TRANS64.TRYWAIT P1, [UR28+0x17030], R11 ;  /* 0x0170300bff0075a7 */ /* 0x000062000802015c */
[----:B------:R-:W-:Y:S05]  /*5820*/  @!P0 BRA `(.L_x_788) ;  /* 0x0000000000048947 */ /* 0x000fea0003800000 */
[----:B------:R-:W-:Y:S01]  /*5830*/  BPT.TRAP 0x1 ;  /* 0x000000040000795c */ /* 0x000fe20000300000 */
.L_x_788:
[----:B-1----:R-:W-:Y:S05]  /*5840*/  @P1 BRA `(.L_x_789) ;  /* 0x0000000000081947 */ /* 0x002fea0003800000 */
[----:B------:R-:W1:Y:S02]  /*5850*/  SYNCS.PHASECHK.TRANS64.TRYWAIT P1, [UR28+0x17030], R11 ;  /* 0x0170300bff0075a7 */ /* 0x000e64000802015c */
[----:B-1----:R-:W-:Y:S05]  /*5860*/  @!P1 BRA `(.L_x_790) ;  /* 0x000000f800a09947 */ /* 0x002fea0003800000 */
.L_x_789:
[----:B------:R-:W-:Y:S01]  /*5870*/  R2UR UR16, R6 ;  /* 0x00000000061072ca */ /* 0x000fe200000e0000 */
[----:B------:R-:W-:Y:S01]  /*5880*/  UIMAD UR18, UR4, 0x300, UR6 ;  /* 0x00000300041278a4 */ /* 0x000fe2000f8e0206 */
[----:B------:R-:W-:Y:S01]  /*5890*/  R2UR UR17, R7 ;  /* 0x00000000071172ca */ /* 0x000fe200000e0000 */
[----:B------:R-:W-:Y:S01]  /*58a0*/  WARPGROUP.ARRIVE ;  /* 0x00000000000079c5 */ /* 0x000fe20000000000 */
[----:B------:R-:W-:Y:S01]  /*58b0*/  UMOV UR19, 0xc0000010 ;  /* 0xc000001000137882 */ /* 0x000fe20000000000 */
[----:B------:R-:W-:Y:S01]  /*58c0*/  UIADD3 UR10, UR18, 0x100, URZ ;  /* 0x00000100120a7890 */ /* 0x000fe2000fffe03f */
[----:B------:R-:W-:Y:S01]  /*58d0*/  UMOV UR11, 0xc0000010 ;  /* 0xc0000010000b7882 */ /* 0x000fe20000000000 */
[----:B------:R-:W-:Y:S01]  /*58e0*/  UIADD3 UR14, UR18, 0x200, URZ ;  /* 0x00000200120e7890 */ /* 0x000fe2000fffe03f */
[----:B------:R-:W-:-:S07]  /*58f0*/  UMOV UR15, 0xc0000010 ;  /* 0xc0000010000f7882 */ /* 0x000fce0000000000 */
        /* <DEDUP_REMOVED lines=10> */
.L_x_791:
[----:B------:R-:W-:Y:S01]  /*59a0*/  ULEA UR15, UR22, UR44, 0x3 ;  /* 0x0000002c160f7291 */ /* 0x000fe2000f8e183f */
[----:B01----:R-:W-:-:S05]  /*59b0*/  IMAD.U32 R11, RZ, RZ, UR21 ;  /* 0x00000015ff0b7e24 */ /* 0x003fca000f8e00ff */
[----:B------:R-:W-:-:S04]  /*59c0*/  SHF.L.U32 R11, R11, 0x1f, RZ ;  /* 0x0000001f0b0b7819 */ /* 0x000fc800000006ff */
[----:B------:R0:W1:Y:S01]  /*59d0*/  SYNCS.PHASECHK.TRANS64.TRYWAIT P1, [UR15+0x17050], R11 ;  /* 0x0170500bff0075a7 */ /* 0x000062000802014f */
[----:B------:R-:W-:Y:S05]  /*59e0*/  @!P0 BRA `(.L_x_792) ;  /* 0x0000000000048947 */ /* 0x000fea0003800000 */
[----:B------:R-:W-:Y:S01]  /*59f0*/  BPT.TRAP 0x1 ;  /* 0x000000040000795c */ /* 0x000fe20000300000 */
.L_x_792:
[----:B-1----:R-:W-:Y:S05]  /*5a00*/  @P1 BRA `(.L_x_793) ;  /* 0x0000000000081947 */ /* 0x002fea0003800000 */
[----:B------:R-:W1:Y:S02]  /*5a10*/  SYNCS.PHASECHK.TRANS64.TRYWAIT P1, [UR15+0x17050], R11 ;  /* 0x0170500bff0075a7 */ /* 0x000e64000802014f */
[----:B-1----:R-:W-:Y:S05]  /*5a20*/  @!P1 BRA `(.L_x_794) ;  /* 0x000000f800489947 */ /* 0x002fea0003800000 */
.L_x_793:
        /* <DEDUP_REMOVED lines=27> */
.L_x_795:
[----:B------:R-:W-:Y:S01]  /*5be0*/  UISETP.NE.AND UP1, UPT, UR42, URZ, UPT ;  /* 0x0000003f2a00728c */ /* 0x000fe2000bf25270 */
[C---:B01----:R-:W-:Y:S01]  /*5bf0*/  FMUL.FTZ R11, R0.reuse, R24 ;  /* 0x00000018000b7220 */ /* 0x043fe20000410000 */
[C---:B------:R-:W-:Y:S01]  /*5c00*/  FMUL.FTZ R24, R0.reuse, R36 ;  /* 0x0000002400187220 */ /* 0x040fe20000410000 */
[C---:B------:R-:W-:Y:S01]  /*5c10*/  FMUL.FTZ R13, R0.reuse, R26 ;  /* 0x0000001a000d7220 */ /* 0x040fe20000410000 */
[C---:B------:R-:W-:Y:S01]  /*5c20*/  FMUL.FTZ R21, R0.reuse, R33 ;  /* 0x0000002100157220 */ /* 0x040fe20000410000 */
[C---:B------:R-:W-:Y:S01]  /*5c30*/  FMUL.FTZ R36, R0.reuse, R46 ;  /* 0x0000002e00247220 */ /* 0x040fe20000410000 */
[----:B------:R-:W-:Y:S01]  /*5c40*/  PLOP3.LUT P1, PT, PT, PT, UP1, 0x80, 0x0 ;  /* 0x000000000000781c */ /* 0x000fe20003f2f018 */
[C---:B------:R-:W-:Y:S01]  /*5c50*/  FMUL.FTZ R33, R0.reuse, R43 ;  /* 0x0000002b00217220 */ /* 0x040fe20000410000 */
[----:B------:R-:W-:Y:S01]  /*5c60*/  PLOP3.LUT P2, PT, PT, PT, UP1, 0x80, 0x0 ;  /* 0x000000000000781c */ /* 0x000fe20003f4f018 */
[C---:B------:R-:W-:Y:S01]  /*5c70*/  FMUL.FTZ R46, R0.reuse, R53 ;  /* 0x00000035002e7220 */ /* 0x040fe20000410000 */
[C---:B------:R-:W-:Y:S01]  /*5c80*/  FMUL.FTZ R43, R0.reuse, R55 ;  /* 0x00000037002b7220 */ /* 0x040fe20000410000 */
[----:B------:R-:W-:Y:S01]  /*5c90*/  @UP1 ULDC UR10, c[0x0][0x44c] ;  /* 0x00011300000a1ab9 */ /* 0x000fe20000000800 */
[C---:B------:R-:W-:Y:S01]  /*5ca0*/  FMUL.FTZ R53, R0.reuse, R66 ;  /* 0x0000004200357220 */ /* 0x040fe20000410000 */
[C---:B------:R-:W-:Y:S01]  /*5cb0*/  FMUL.FTZ R15, R0.reuse, R28 ;  /* 0x0000001c000f7220 */ /* 0x040fe20000410000 */
[C---:B------:R-:W-:Y:S01]  /*5cc0*/  FMUL.FTZ R66, R0.reuse, R78 ;  /* 0x0000004e00427220 */ /* 0x040fe20000410000 */
[----:B------:R-:W0:Y:S01]  /*5cd0*/  LDC R55, c[0x0][0x288] ;  /* 0x0000a200ff377b82 */ /* 0x000e220000000800 */
[C---:B------:R-:W-:Y:S01]  /*5ce0*/  FMUL.FTZ R28, R0.reuse, R38 ;  /* 0x00000026001c7220 */ /* 0x040fe20000410000 */
[C---:B------:R-:W-:Y:S01]  /*5cf0*/  FMUL.FTZ R78, R0.reuse, R84 ;  /* 0x00000054004e7220 */ /* 0x040fe20000410000 */
[----:B------:R-:W-:Y:S01]  /*5d00*/  FMUL.FTZ R38, R0, R50 ;  /* 0x0000003200267220 */ /* 0x000fe20000410000 */
[----:B------:R-:W-:Y:S01]  /*5d10*/  @P1 IMAD.HI.U32 R26, R5, UR10, RZ ;  /* 0x0000000a051a1c27 */ /* 0x000fe2000f8e00ff */
[----:B------:R-:W-:-:S03]  /*5d20*/  @UP1 ULDC UR10, c[0x0][0x450] ;  /* 0x00011400000a1ab9 */ /* 0x000fc60000000800 */
[C---:B------:R-:W-:Y:S01]  /*5d30*/  FMUL.FTZ R50, R0.reuse, R57 ;  /* 0x0000003900327220 */ /* 0x040fe20000410000 */
[C---:B------:R-:W-:Y:S01]  /*5d40*/  FMUL.FTZ R57, R0.reuse, R64 ;  /* 0x0000004000397220 */ /* 0x040fe20000410000 */
[----:B------:R-:W-:Y:S01]  /*5d50*/  IMAD.MOV.U32 R84, RZ, RZ, R5 ;  /* 0x000000ffff547224 */ /* 0x000fe200078e0005 */
[----:B------:R-:W-:Y:S01]  /*5d60*/  @P2 SHF.R.U32.HI R84, RZ, UR10, R26 ;  /* 0x0000000aff542c19 */ /* 0x000fe2000801161a */
[----:B------:R-:W-:Y:S01]  /*5d70*/  FMUL.FTZ R64, R0, R75 ;  /* 0x0000004b00407220 */ /* 0x000fe20000410000 */
[----:B------:R-:W-:Y:S02]  /*5d80*/  IMAD.SHL.U32 R75, R10, 0x80, RZ ;  /* 0x000000800a4b7824 */ /* 0x000fe400078e00ff */
[C---:B------:R-:W-:Y:S01]  /*5d90*/  FMUL.FTZ R12, R0.reuse, R25 ;  /* 0x00000019000c7220 */ /* 0x040fe20000410000 */
[C---:B------:R-:W-:Y:S01]  /*5da0*/  FMUL.FTZ R16, R0.reuse, R29 ;  /* 0x0000001d00107220 */ /* 0x040fe20000410000 */
[C---:B------:R-:W-:Y:S01]  /*5db0*/  FMUL.FTZ R18, R0.reuse, R30 ;  /* 0x0000001e00127220 */ /* 0x040fe20000410000 */
[C---:B------:R-:W-:Y:S01]  /*5dc0*/  FMUL.FTZ R20, R0.reuse, R32 ;  /* 0x0000002000147220 */ /* 0x040fe20000410000 */
[C---:B------:R-:W-:Y:S01]  /*5dd0*/  FMUL.FTZ R22, R0.reuse, R34 ;  /* 0x0000002200167220 */ /* 0x040fe20000410000 */
[----:B------:R-:W1:Y:S01]  /*5de0*/  SHFL.IDX PT, R136, R84, RZ, 0x1c1f ;  /* 0x001c1fff54887589 */ /* 0x000e6200000e0000 */
        /* <DEDUP_REMOVED lines=14> */
[----:B------:R-:W-:Y:S01]  /*5ed0*/  UISETP.NE.AND UP0, UPT, UR45, URZ, UPT ;  /* 0x0000003f2d00728c */ /* 0x000fe2000bf05270 */
[C---:B------:R-:W-:Y:S01]  /*5ee0*/  FMUL.FTZ R35, R0.reuse, R45 ;  /* 0x0000002d00237220 */ /* 0x040fe20000410000 */
[C---:B------:R-:W-:Y:S01]  /*5ef0*/  FMUL.FTZ R41, R0.reuse, R49 ;  /* 0x0000003100297220 */ /* 0x040fe20000410000 */
[C---:B------:R-:W-:Y:S01]  /*5f00*/  FMUL.FTZ R48, R0.reuse, R56 ;  /* 0x0000003800307220 */ /* 0x040fe20000410000 */
[C---:B------:R-:W-:Y:S01]  /*5f10*/  FMUL.FTZ R47, R0.reuse, R59 ;  /* 0x0000003b002f7220 */ /* 0x040fe20000410000 */
[C---:B------:R-:W-:Y:S01]  /*5f20*/  FMUL.FTZ R52, R0.reuse, R60 ;  /* 0x0000003c00347220 */ /* 0x040fe20000410000 */
[C---:B------:R-:W-:Y:S01]  /*5f30*/  FMUL.FTZ R54, R0.reuse, R61 ;  /* 0x0000003d00367220 */ /* 0x040fe20000410000 */
[C---:B------:R-:W-:Y:S01]  /*5f40*/  FMUL.FTZ R51, R0.reuse, R63 ;  /* 0x0000003f00337220 */ /* 0x040fe20000410000 */
[----:B------:R-:W-:Y:S01]  /*5f50*/  IADD3 R27, -R75, 0x1, RZ ;  /* 0x000000014b1b7810 */ /* 0x000fe20007ffe1ff */
        /* <DEDUP_REMOVED lines=21> */
[----:B------:R-:W-:Y:S01]  /*60b0*/  UIADD3 UR10, UR28, 0x17040, URZ ;  /* 0x000170401c0a7890 */ /* 0x000fe2000fffe03f */
[----:B------:R-:W-:Y:S01]  /*60c0*/  IMAD R26, R2, -0x2, R27 ;  /* 0xfffffffe021a7824 */ /* 0x000fe200078e021b */
[----:B------:R-:W-:Y:S01]  /*60d0*/  PLOP3.LUT P1, PT, PT, PT, UP0, 0x40, 0x0 ;  /* 0x000000000000781c */ /* 0x000fe20003f2e808 */
[----:B------:R-:W2:Y:S01]  /*60e0*/  MUFU.TANH R11, R11 ;  /* 0x0000000b000b7308 */ /* 0x000ea20000002400 */
[----:B------:R-:W-:Y:S01]  /*60f0*/  UPRMT UR10, UR7, 0x654, UR10 ;  /* 0x00000654070a7896 */ /* 0x000fe2000800000a */
[----:B------:R-:W-:-:S04]  /*6100*/  IMAD R26, R17, UR25, R26 ;  /* 0x00000019111a7c24 */ /* 0x000fc8000f8e021a */
[----:B0-----:R-:W-:Y:S02]  /*6110*/  IMAD.IADD R26, R26, 0x1, -R55 ;  /* 0x000000011a1a7824 */ /* 0x001fe400078e0a37 */
[----:B------:R-:W0:Y:S02]  /*6120*/  MUFU.TANH R12, R12 ;  /* 0x0000000c000c7308 */ /* 0x000e240000002400 */
[C---:B------:R-:W-:Y:S01]  /*6130*/  VIADD R83, R26.reuse, UR26 ;  /* 0x0000001a1a537c36 */ /* 0x040fe20008000000 */
[----:B------:R-:W-:Y:S01]  /*6140*/  SYNCS.ARRIVE.TRANS64.RED.A1T0 RZ, [UR10], RZ ;  /* 0x000000ffffff79a7 */ /* 0x000fe2000810040a */
[----:B------:R-:W-:Y:S02]  /*6150*/  VIADD R82, R26, UR20 ;  /* 0x000000141a527c36 */ /* 0x000fe40008000000 */
[--C-:B-1----:R-:W-:Y:S02]  /*6160*/  IMAD.IADD R81, R83, 0x1, R136.reuse ;  /* 0x0000000153517824 */ /* 0x102fe400078e0288 */
[----:B------:R-:W1:Y:S01]  /*6170*/  MUFU.TANH R13, R13 ;  /* 0x0000000d000d7308 */ /* 0x000e620000002400 */
[----:B------:R-:W-:-:S07]  /*6180*/  IMAD.IADD R80, R82, 0x1, R136 ;  /* 0x0000000152507824 */ /* 0x000fce00078e0288 */
        /* <DEDUP_REMOVED lines=67> */
[----:B------:R-:W-:Y:S01]  /*65c0*/  IMAD.U32 R86, RZ, RZ, UR27 ;  /* 0x0000001bff567e24 */ /* 0x000fe2000f8e00ff */
[----:B------:R-:W-:-:S04]  /*65d0*/  LOP3.LUT R85, RZ, R85, RZ, 0x33, !PT ;  /* 0x00000055ff557212 */ /* 0x000fc800078e33ff */
[----:B------:R-:W-:-:S13]  /*65e0*/  ISETP.NE.AND P1, PT, R86, 0x1, PT ;  /* 0x000000015600780c */ /* 0x000fda0003f25270 */
[----:B------:R-:W1:Y:S02]  /*65f0*/  @P1 LDC.64 R26, c[0x0][0x9e8] ;  /* 0x00027a00ff1a1b82 */ /* 0x000e640000000a00 */
[----:B-1----:R-:W-:-:S05]  /*6600*/  @P1 IMAD.HI.U32 R26, R85, R26, RZ ;  /* 0x0000001a551a1227 */ /* 0x002fca00078e00ff */
[----:B------:R-:W-:-:S04]  /*6610*/  @P1 SHF.R.U32.HI R85, RZ, R27, R26 ;  /* 0x0000001bff551219 */ /* 0x000fc8000001161a */
[----:B------:R-:W-:Y:S01]  /*6620*/  LOP3.LUT R85, RZ, R85, RZ, 0x33, !PT ;  /* 0x00000055ff557212 */ /* 0x000fe200078e33ff */
[----:B------:R-:W-:Y:S06]  /*6630*/  BRA `(.L_x_799) ;  /* 0x0000000000147947 */ /* 0x000fec0003800000 */
.L_x_798:
[----:B------:R-:W-:-:S05]  /*6640*/  IMAD.U32 R86, RZ, RZ, UR27 ;  /* 0x0000001bff567e24 */ /* 0x000fca000f8e00ff */
[----:B------:R-:W-:-:S13]  /*6650*/  ISETP.NE.AND P1, PT, R86, 0x1, PT ;  /* 0x000000015600780c */ /* 0x000fda0003f25270 */
[----:B------:R-:W1:Y:S02]  /*6660*/  @P1 LDC.64 R26, c[0x0][0x9e8] ;  /* 0x00027a00ff1a1b82 */ /* 0x000e640000000a00 */
[----:B-1----:R-:W-:-:S05]  /*6670*/  @P1 IMAD.HI.U32 R26, R85, R26, RZ ;  /* 0x0000001a551a1227 */ /* 0x002fca00078e00ff */
[----:B------:R-:W-:-:S07]  /*6680*/  @P1 SHF.R.U32.HI R85, RZ, R27, R26 ;  /* 0x0000001bff551219 */ /* 0x000fce000001161a */
.L_x_799:
[----:B------:R-:W-:Y:S05]  /*6690*/  BSYNC B0 ;  /* 0x0000000000007941 */ /* 0x000fea0003800000 */
.L_x_797:
[----:B------:R-:W-:-:S04]  /*66a0*/  IMAD R85, R85, R86, -R75 ;  /* 0x0000005655557224 */ /* 0x000fc800078e0a4b */
[----:B------:R-:W-:-:S05]  /*66b0*/  IMAD R85, R2, -0x2, R85 ;  /* 0xfffffffe02557824 */ /* 0x000fca00078e0255 */
[----:B------:R-:W-:Y:S02]  /*66c0*/  VIADDMNMX R81, R85, R86, R81, PT ;  /* 0x0000005655517246 */ /* 0x000fe40003800151 */
[----:B------:R-:W-:-:S07]  /*66d0*/  VIMNMX R80, R80, R85, !PT ;  /* 0x0000005550507248 */ /* 0x000fce0007fe0100 */
.L_x_796:
[----:B------:R-:W-:Y:S01]  /*66e0*/  ISETP.GT.AND P1, PT, R10, -0x1, PT ;  /* 0xffffffff0a00780c */ /* 0x000fe20003f24270 */
[----:B------:R-:W1:Y:S01]  /*66f0*/  SHFL.IDX PT, R84, R84, 0x1, 0x1c1f ;  /* 0x003c1f0054547f89 */ /* 0x000e6200000e0000 */
[----:B------:R-:W-:Y:S02]  /*6700*/  UISETP.NE.AND UP0, UPT, UR45, URZ, UPT ;  /* 0x0000003f2d00728c */ /* 0x000fe4000bf05270 */
[C---:B------:R-:W-:Y:S02]  /*6710*/  ISETP.GT.AND P3, PT, R80.reuse, 0x8, P1 ;  /* 0x000000085000780c */ /* 0x040fe40000f64270 */
[C---:B------:R-:W-:Y:S02]  /*6720*/  ISETP.GT.AND P6, PT, R80.reuse, RZ, P1 ;  /* 0x000000ff5000720c */ /* 0x040fe40000fc4270 */
[----:B------:R-:W-:Y:S02]  /*6730*/  ISETP.LT.OR P3, PT, R81, 0x9, P3 ;  /* 0x000000095100780c */ /* 0x000fe40001f61670 */
[----:B------:R-:W-:-:S02]  /*6740*/  ISETP.GT.AND P2, PT, R80, 0x1, P1 ;  /* 0x000000015000780c */ /* 0x000fc40000f44270 */
[----:B------:R-:W-:Y:S02]  /*6750*/  FSEL R15, R15, -INF , !P3 ;  /* 0xff8000000f0f7808 */ /* 0x000fe40005800000 */
[----:B------:R-:W-:Y:S02]  /*6760*/  ISETP.GT.AND P3, PT, R80, 0x19, P1 ;  /* 0x000000195000780c */ /* 0x000fe40000f64270 */
[C---:B------:R-:W-:Y:S02]  /*6770*/  ISETP.LT.OR P6, PT, R81.reuse, 0x1, P6 ;  /* 0x000000015100780c */ /* 0x040fe400037c1670 */
[C---:B------:R-:W-:Y:S02]  /*6780*/  ISETP.LT.OR P2, PT, R81.reuse, 0x2, P2 ;  /* 0x000000025100780c */ /* 0x040fe40001741670 */
[----:B------:R-:W-:Y:S02]  /*6790*/  ISETP.LT.OR P3, PT, R81, 0x1a, P3 ;  /* 0x0000001a5100780c */ /* 0x000fe40001f61670 */
[----:B------:R-:W-:-:S02]  /*67a0*/  FSEL R27, R11, -INF , !P6 ;  /* 0xff8000000b1b7808 */ /* 0x000fc40007000000 */
[----:B0-----:R-:W-:Y:S01]  /*67b0*/  FSEL R12, R12, -INF , !P2 ;  /* 0xff8000000c0c7808 */ /* 0x001fe20005000000 */
[--C-:B-1----:R-:W-:Y:S01]  /*67c0*/  IMAD.IADD R83, R83, 0x1, R84.reuse ;  /* 0x0000000153537824 */ /* 0x102fe200078e0254 */
[----:B------:R-:W-:Y:S01]  /*67d0*/  ISETP.GT.AND P5, PT, R80, 0x9, P1 ;  /* 0x000000095000780c */ /* 0x000fe20000fa4270 */
[----:B------:R-:W-:Y:S01]  /*67e0*/  IMAD.IADD R82, R82, 0x1, R84 ;  /* 0x0000000152527824 */ /* 0x000fe200078e0254 */
[C---:B------:R-:W-:Y:S02]  /*67f0*/  ISETP.GT.AND P4, PT, R80.reuse, 0x10, P1 ;  /* 0x000000105000780c */ /* 0x040fe40000f84270 */
[C---:B------:R-:W-:Y:S02]  /*6800*/  ISETP.GT.AND P6, PT, R80.reuse, 0x11, P1 ;  /* 0x000000115000780c */ /* 0x040fe40000fc4270 */
[----:B------:R-:W-:Y:S02]  /*6810*/  ISETP.GT.AND P2, PT, R80, 0x18, P1 ;  /* 0x000000185000780c */ /* 0x000fe40000f44270 */
[----:B------:R-:W-:-:S02]  /*6820*/  FSEL R25, R25, -INF , !P3 ;  /* 0xff80000019197808 */ /* 0x000fc40005800000 */
[----:B------:R-:W-:Y:S02]  /*6830*/  ISETP.GT.AND P3, PT, R80, 0x30, P1 ;  /* 0x000000305000780c */ /* 0x000fe40000f64270 */
[C---:B------:R-:W-:Y:S02]  /*6840*/  ISETP.LT.OR P5, PT, R81.reuse, 0xa, P5 ;  /* 0x0000000a5100780c */ /* 0x040fe40002fa1670 */
[C---:B------:R-:W-:Y:S02]  /*6850*/  ISETP.LT.OR P4, PT, R81.reuse, 0x11, P4 ;  /* 0x000000115100780c */ /* 0x040fe40002781670 */
[C---:B------:R-:W-:Y:S02]  /*6860*/  ISETP.LT.OR P6, PT, R81.reuse, 0x12, P6 ;  /* 0x000000125100780c */ /* 0x040fe400037c1670 */
[C---:B------:R-:W-:Y:S02]  /*6870*/  ISETP.LT.OR P2, PT, R81.reuse, 0x19, P2 ;  /* 0x000000195100780c */ /* 0x040fe40001741670 */
[----:B------:R-:W-:-:S02]  /*6880*/  ISETP.LT.OR P3, PT, R81, 0x31, P3 ;  /* 0x000000315100780c */ /* 0x000fc40001f61670 */
[----:B------:R-:W-:Y:S02]  /*6890*/  FSEL R16, R16, -INF , !P5 ;  /* 0xff80000010107808 */ /* 0x000fe40006800000 */
[----:B------:R-:W-:Y:S02]  /*68a0*/  FSEL R26, R20, -INF , !P4 ;  /* 0xff800000141a7808 */ /* 0x000fe40006000000 */
[----:B------:R-:W-:Y:S02]  /*68b0*/  FSEL R85, R21, -INF , !P6 ;  /* 0xff80000015557808 */ /* 0x000fe40007000000 */
[----:B------:R-:W-:Y:S02]  /*68c0*/  FSEL R24, R24, -INF , !P2 ;  /* 0xff80000018187808 */ /* 0x000fe40005000000 */
[C---:B------:R-:W-:Y:S02]  /*68d0*/  ISETP.GT.AND P5, PT, R80.reuse, 0x20, P1 ;  /* 0x000000205000780c */ /* 0x040fe40000fa4270 */
[----:B------:R-:W-:-:S02]  /*68e0*/  ISETP.GT.AND P4, PT, R80, 0x21, P1 ;  /* 0x000000215000780c */ /* 0x000fc40000f84270 */
[C---:B------:R-:W-:Y:S02]  /*68f0*/  ISETP.GT.AND P6, PT, R80.reuse, 0x28, P1 ;  /* 0x000000285000780c */ /* 0x040fe40000fc4270 */
[----:B------:R-:W-:Y:S02]  /*6900*/  ISETP.GT.AND P2, PT, R80, 0x29, P1 ;  /* 0x000000295000780c */ /* 0x000fe40000f44270 */
[----:B------:R-:W-:Y:S02]  /*6910*/  FSEL R40, R40, -INF , !P3 ;  /* 0xff80000028287808 */ /* 0x000fe40005800000 */
[----:B------:R-:W-:Y:S02]  /*6920*/  ISETP.GT.AND P3, PT, R80, 0x41, P1 ;  /* 0x000000415000780c */ /* 0x000fe40000f64270 */
[C---:B------:R-:W-:Y:S02]  /*6930*/  ISETP.LT.OR P5, PT, R81.reuse, 0x21, P5 ;  /* 0x000000215100780c */ /* 0x040fe40002fa1670 */
[----:B------:R-:W-:-:S02]  /*6940*/  ISETP.LT.OR P4, PT, R81, 0x22, P4 ;  /* 0x000000225100780c */ /* 0x000fc40002781670 */
[C---:B------:R-:W-:Y:S02]  /*6950*/  ISETP.LT.OR P6, PT, R81.reuse, 0x29, P6 ;  /* 0x000000295100780c */ /* 0x040fe400037c1670 */
[C---:B------:R-:W-:Y:S02]  /*6960*/  ISETP.LT.OR P2, PT, R81.reuse, 0x2a, P2 ;  /* 0x0000002a5100780c */ /* 0x040fe40001741670 */
[----:B------:R-:W-:Y:S02]  /*6970*/  ISETP.LT.OR P3, PT, R81, 0x42, P3 ;  /* 0x000000425100780c */ /* 0x000fe40001f61670 */
[----:B------:R-:W-:Y:S02]  /*6980*/  FSEL R30, R30, -INF , !P5 ;  /* 0xff8000001e1e7808 */ /* 0x000fe40006800000 */
[----:B------:R-:W-:Y:S02]  /*6990*/  FSEL R31, R31, -INF , !P4 ;  /* 0xff8000001f1f7808 */ /* 0x000fe40006000000 */
[----:B------:R-:W-:-:S02]  /*69a0*/  FSEL R34, R34, -INF , !P6 ;  /* 0xff80000022227808 */ /* 0x000fc40007000000 */
[----:B------:R-:W-:Y:S02]  /*69b0*/  FSEL R35, R35, -INF , !P2 ;  /* 0xff80000023237808 */ /* 0x000fe40005000000 */
[C---:B------:R-:W-:Y:S02]  /*69c0*/  ISETP.GT.AND P5, PT, R80.reuse, 0x31, P1 ;  /* 0x000000315000780c */ /* 0x040fe40000fa4270 */
        /* <DEDUP_REMOVED lines=17> */
[C---:B------:R-:W-:Y:S02]  /*6ae0*/  ISETP.GT.AND P2, PT, R80.reuse, 0x51, P1 ;  /* 0x000000515000780c */ /* 0x040fe40000f44270 */
        /* <DEDUP_REMOVED lines=16> */
[----:B------:R-:W-:Y:S02]  /*6bf0*/  PLOP3.LUT P3, PT, PT, PT, UP0, 0x40, 0x0 ;  /* 0x000000000000781c */ /* 0x000fe40003f6e808 */
[C---:B------:R-:W-:Y:S02]  /*6c00*/  ISETP.LT.OR P5, PT, R81.reuse, 0x5a, P5 ;  /* 0x0000005a5100780c */ /* 0x040fe40002fa1670 */
[C---:B------:R-:W-:Y:S02]  /*6c10*/  ISETP.LT.OR P4, PT, R81.reuse, 0x61, P4 ;  /* 0x000000615100780c */ /* 0x040fe40002781670 */
[C---:B------:R-:W-:Y:S02]  /*6c20*/  ISETP.LT.OR P6, PT, R81.reuse, 0x62, P6 ;  /* 0x000000625100780c */ /* 0x040fe400037c1670 */
[----:B------:R-:W-:Y:S02]  /*6c30*/  ISETP.LT.OR P2, PT, R81, 0x69, P2 ;  /* 0x000000695100780c */ /* 0x000fe40001741670 */
[----:B------:R-:W-:-:S02]  /*6c40*/  FSEL R63, R63, -INF , !P5 ;  /* 0xff8000003f3f7808 */ /* 0x000fc40006800000 */
[----:B------:R-:W-:Y:S02]  /*6c50*/  FSEL R65, R65, -INF , !P4 ;  /* 0xff80000041417808 */ /* 0x000fe40006000000 */
[----:B------:R-:W-:Y:S02]  /*6c60*/  FSEL R67, R67, -INF , !P6 ;  /* 0xff80000043437808 */ /* 0x000fe40007000000 */
[----:B------:R-:W-:Y:S02]  /*6c70*/  FSEL R69, R69, -INF , !P2 ;  /* 0xff80000045457808 */ /* 0x000fe40005000000 */
[C---:B------:R-:W-:Y:S02]  /*6c80*/  ISETP.GT.AND P5, PT, R80.reuse, 0x70, P1 ;  /* 0x000000705000780c */ /* 0x040fe40000fa4270 */
[C---:B------:R-:W-:Y:S02]  /*6c90*/  ISETP.GT.AND P4, PT, R80.reuse, 0x71, P1 ;  /* 0x000000715000780c */ /* 0x040fe40000f84270 */
[----:B------:R-:W-:-:S02]  /*6ca0*/  ISETP.GT.AND P6, PT, R80, 0x78, P1 ;  /* 0x000000785000780c */ /* 0x000fc40000fc4270 */
[----:B------:R-:W-:Y:S02]  /*6cb0*/  ISETP.GT.AND P2, PT, R80, 0x79, P1 ;  /* 0x000000795000780c */ /* 0x000fe40000f44270 */
[C---:B------:R-:W-:Y:S02]  /*6cc0*/  ISETP.LT.OR P5, PT, R81.reuse, 0x71, P5 ;  /* 0x000000715100780c */ /* 0x040fe40002fa1670 */
[C---:B------:R-:W-:Y:S02]  /*6cd0*/  ISETP.LT.OR P4, PT, R81.reuse, 0x72, P4 ;  /* 0x000000725100780c */ /* 0x040fe40002781670 */
[C---:B------:R-:W-:Y:S02]  /*6ce0*/  ISETP.LT.OR P6, PT, R81.reuse, 0x79, P6 ;  /* 0x000000795100780c */ /* 0x040fe400037c1670 */
[----:B------:R-:W-:Y:S02]  /*6cf0*/  ISETP.LT.OR P2, PT, R81, 0x7a, P2 ;  /* 0x0000007a5100780c */ /* 0x000fe40001741670 */
[----:B------:R-:W-:-:S02]  /*6d00*/  FSEL R73, R73, -INF , !P5 ;  /* 0xff80000049497808 */ /* 0x000fc40006800000 */
[----:B------:R-:W-:Y:S02]  /*6d10*/  FSEL R76, R76, -INF , !P4 ;  /* 0xff8000004c4c7808 */ /* 0x000fe40006000000 */
[----:B------:R-:W-:Y:S02]  /*6d20*/  FSEL R78, R78, -INF , !P6 ;  /* 0xff8000004e4e7808 */ /* 0x000fe40007000000 */
[----:B------:R-:W-:Y:S01]  /*6d30*/  FSEL R79, R79, -INF , !P2 ;  /* 0xff8000004f4f7808 */ /* 0x000fe20005000000 */
[----:B------:R-:W-:Y:S06]  /*6d40*/  @P3 BRA `(.L_x_800) ;  /* 0x00000000005c3947 */ /* 0x000fec0003800000 */
        /* <DEDUP_REMOVED lines=8> */
[----:B------:R-:W0:Y:S02]  /*6dd0*/  @P2 LDC.64 R20, c[0x0][0x9e8] ;  /* 0x00027a00ff142b82 */ /* 0x000e240000000a00 */
[----:B0-----:R-:W-:-:S05]  /*6de0*/  @P2 IMAD.HI.U32 R20, R11, R20, RZ ;  /* 0x000000140b142227 */ /* 0x001fca00078e00ff */
[----:B------:R-:W-:-:S04]  /*6df0*/  @P2 SHF.R.U32.HI R11, RZ, R21, R20 ;  /* 0x00000015ff0b2219 */ /* 0x000fc80000011614 */
[----:B------:R-:W-:Y:S01]  /*6e00*/  LOP3.LUT R84, RZ, R11, RZ, 0x33, !PT ;  /* 0x0000000bff547212 */ /* 0x000fe200078e33ff */
[----:B------:R-:W-:Y:S06]  /*6e10*/  BRA `(.L_x_803) ;  /* 0x0000000000147947 */ /* 0x000fec0003800000 */
.L_x_802:
[----:B------:R-:W-:-:S05]  /*6e20*/  IMAD.U32 R80, RZ, RZ, UR27 ;  /* 0x0000001bff507e24 */ /* 0x000fca000f8e00ff */
[----:B------:R-:W-:-:S13]  /*6e30*/  ISETP.NE.AND P2, PT, R80, 0x1, PT ;  /* 0x000000015000780c */ /* 0x000fda0003f45270 */
[----:B------:R-:W0:Y:S02]  /*6e40*/  @P2 LDC.64 R20, c[0x0][0x9e8] ;  /* 0x00027a00ff142b82 */ /* 0x000e240000000a00 */
[----:B0-----:R-:W-:-:S05]  /*6e50*/  @P2 IMAD.HI.U32 R20, R84, R20, RZ ;  /* 0x0000001454142227 */ /* 0x001fca00078e00ff */
[----:B------:R-:W-:-:S07]  /*6e60*/  @P2 SHF.R.U32.HI R84, RZ, R21, R20 ;  /* 0x00000015ff542219 */ /* 0x000fce0000011614 */
.L_x_803:
[----:B------:R-:W-:Y:S05]  /*6e70*/  BSYNC B0 ;  /* 0x0000000000007941 */ /* 0x000fea0003800000 */
.L_x_801:
[----:B------:R-:W-:-:S04]  /*6e80*/  IMAD R75, R84, R80, -R75 ;  /* 0x00000050544b7224 */ /* 0x000fc800078e0a4b */
[----:B------:R-:W-:-:S05]  /*6e90*/  IMAD R75, R2, -0x2, R75 ;  /* 0xfffffffe024b7824 */ /* 0x000fca00078e024b */
[----:B------:R-:W-:Y:S02]  /*6ea0*/  VIADDMNMX R83, R75, R80, R83, PT ;  /* 0x000000504b537246 */ /* 0x000fe40003800153 */
[----:B------:R-:W-:-:S07]  /*6eb0*/  VIMNMX R82, R82, R75, !PT ;  /* 0x0000004b52527248 */ /* 0x000fce0007fe0100 */
.L_x_800:
[----:B------:R-:W-:Y:S01]  /*6ec0*/  FMNMX.FTZ R11, R27, R8, !PT ;  /* 0x000000081b0b7209 */ /* 0x000fe20007810000 */
[----:B------:R-:W-:Y:S01]  /*6ed0*/  UMOV UR10, UR24 ;  /* 0x00000018000a7c82 */ /* 0x000fe20008000000 */
[----:B------:R-:W-:Y:S01]  /*6ee0*/  ISETP.GT.AND P5, PT, R82, 0x10, P1 ;  /* 0x000000105200780c */ /* 0x000fe20000fa4270 */
[----:B------:R-:W-:Y:S01]  /*6ef0*/  IMAD.U32 R84, RZ, RZ, UR10 ;  /* 0x0000000aff547e24 */ /* 0x000fe2000f8e00ff */
[----:B------:R-:W-:Y:S02]  /*6f00*/  FMNMX.FTZ R20, R12, R11, !PT ;  /* 0x0000000b0c147209 */ /* 0x000fe40007810000 */
[----:B------:R-:W-:Y:S02]  /*6f10*/  ISETP.LT.OR P5, PT, R83, 0x11, P5 ;  /* 0x000000115300780c */ /* 0x000fe40002fa1670 */
[----:B------:R-:W-:Y:S02]  /*6f20*/  FMNMX.FTZ R11, R15, R20, !PT ;  /* 0x000000140f0b7209 */ /* 0x000fe40007810000 */
[----:B------:R-:W-:-:S02]  /*6f30*/  FSEL R22, R22, -INF , !P5 ;  /* 0xff80000016167808 */ /* 0x000fc40006800000 */
[----:B------:R-:W-:Y:S02]  /*6f40*/  FMNMX.FTZ R11, R16, R11, !PT ;  /* 0x0000000b100b7209 */ /* 0x000fe40007810000 */
[----:B------:R-:W-:Y:S02]  /*6f50*/  ISETP.GT.AND P5, PT, R82, 0x20, P1 ;  /* 0x000000205200780c */ /* 0x000fe40000fa4270 */
[----:B------:R-:W-:Y:S02]  /*6f60*/  FMNMX.FTZ R20, R26, R11, !PT ;  /* 0x0000000b1a147209 */ /* 0x000fe40007810000 */
[----:B------:R-:W-:Y:S02]  /*6f70*/  ISETP.LT.OR P5, PT, R83, 0x21, P5 ;  /* 0x000000215300780c */ /* 0x000fe40002fa1670 */
[----:B------:R-:W-:Y:S02]  /*6f80*/  FMNMX.FTZ R11, R85, R20, !PT ;  /* 0x00000014550b7209 */ /* 0x000fe40007810000 */
[----:B------:R-:W-:-:S02]  /*6f90*/  FSEL R32, R32, -INF , !P5 ;  /* 0xff80000020207808 */ /* 0x000fc40006800000 */
[----:B------:R-:W-:Y:S02]  /*6fa0*/  FMNMX.FTZ R20, R24, R11, !PT ;  /* 0x0000000b18147209 */ /* 0x000fe40007810000 */
[C---:B------:R-:W-:Y:S02]  /*6fb0*/  ISETP.GT.AND P5, PT, R82.reuse, RZ, P1 ;  /* 0x000000ff5200720c */ /* 0x040fe40000fa4270 */
[----:B------:R-:W-:Y:S02]  /*6fc0*/  FMNMX.FTZ R11, R25, R20, !PT ;  /* 0x00000014190b7209 */ /* 0x000fe40007810000 */
[----:B------:R-:W-:Y:S02]  /*6fd0*/  ISETP.GT.AND P4, PT, R82, 0x9, P1 ;  /* 0x000000095200780c */ /* 0x000fe40000f84270 */
[----:B------:R-:W-:Y:S02]  /*6fe0*/  FMNMX.FTZ R20, R30, R11, !PT ;  /* 0x0000000b1e147209 */ /* 0x000fe40007810000 */
[----:B------:R-:W-:-:S02]  /*6ff0*/  ISETP.GT.AND P2, PT, R82, 0x1, P1 ;  /* 0x000000015200780c */ /* 0x000fc40000f44270 */
[----:B------:R-:W-:Y:S02]  /*7000*/  FMNMX.FTZ R11, R31, R20, !PT ;  /* 0x000000141f0b7209 */ /* 0x000fe40007810000 */
[C---:B------:R-:W-:Y:S02]  /*7010*/  ISETP.LT.OR P5, PT, R83.reuse, 0x1, P5 ;  /* 0x000000015300780c */ /* 0x040fe40002fa1670 */
[----:B------:R-:W-:Y:S02]  /*7020*/  FMNMX.FTZ R20, R34, R11, !PT ;  /* 0x0000000b22147209 */ /* 0x000fe40007810000 */
[----:B------:R-:W-:Y:S02]  /*7030*/  ISETP.LT.OR P4, PT, R83, 0xa, P4 ;  /* 0x0000000a5300780c */ /* 0x000fe40002781670 */
[----:B------:R-:W-:Y:S02]  /*7040*/  FMNMX.FTZ R11, R35, R20, !PT ;  /* 0x00000014230b7209 */ /* 0x000fe40007810000 */
[----:B------:R-:W-:-:S02]  /*7050*/  ISETP.GT.AND P3, PT, R82, 0x8, P1 ;  /* 0x000000085200780c */ /* 0x000fc40000f64270 */
[----:B------:R-:W-:Y:S02]  /*7060*/  FMNMX.FTZ R20, R40, R11, !PT ;  /* 0x0000000b28147209 */ /* 0x000fe40007810000 */
[----:B------:R-:W-:Y:S02]  /*7070*/  ISETP.LT.OR P2, PT, R83, 0x2, P2 ;  /* 0x000000025300780c */ /* 0x000fe40001741670 */
[----:B------:R-:W-:Y:S02]  /*7080*/  FMNMX.FTZ R11, R41, R20, !PT ;  /* 0x00000014290b7209 */ /* 0x000fe40007810000 */
[----:B------:R-:W-:Y:S02]  /*7090*/  ISETP.LT.OR P3, PT, R83, 0x9, P3 ;  /* 0x000000095300780c */ /* 0x000fe40001f61670 */
[----:B------:R-:W-:Y:S02]  /*70a0*/  FMNMX.FTZ R11, R44, R11, !PT ;  /* 0x0000000b2c0b7209 */ /* 0x000fe40007810000 */
[----:B------:R-:W-:-:S02]  /*70b0*/  FSEL R14, R14, -INF , !P2 ;  /* 0xff8000000e0e7808 */ /* 0x000fc40005000000 */
[----:B------:R-:W-:Y:S02]  /*70c0*/  FMNMX.FTZ R11, R46, R11, !PT ;  /* 0x0000000b2e0b7209 */ /* 0x000fe40007810000 */
[----:B------:R-:W-:Y:S02]  /*70d0*/  FSEL R18, R18, -INF , !P3 ;  /* 0xff80000012127808 */ /* 0x000fe40005800000 */
        /* <DEDUP_REMOVED lines=9> */
[----:B------:R-:W-:-:S02]  /*7170*/  FSEL R23, R23, -INF , !P2 ;  /* 0xff80000017177808 */ /* 0x000fc40005000000 */
[----:B------:R-:W-:Y:S02]  /*7180*/  FMNMX.FTZ R20, R59, R20, !PT ;  /* 0x000000143b147209 */ /* 0x000fe40007810000 */
[----:B------:R-:W-:Y:S02]  /*7190*/  FSEL R28, R28, -INF , !P3 ;  /* 0xff8000001c1c7808 */ /* 0x000fe40005800000 */
[----:B------:R-:W-:Y:S02]  /*71a0*/  FMNMX.FTZ R20, R61, R20, !PT ;  /* 0x000000143d147209 */ /* 0x000fe40007810000 */
[C---:B------:R-:W-:Y:S02]  /*71b0*/  ISETP.GT.AND P2, PT, R82.reuse, 0x21, P1 ;  /* 0x000000215200780c */ /* 0x040fe40000f44270 */
        /* <DEDUP_REMOVED lines=9> */
[----:B------:R-:W-:Y:S02]  /*7250*/  ISETP.GT.AND P2, PT, R82, 0x30, P1 ;  /* 0x000000305200780c */ /* 0x000fe40000f44270 */
[----:B------:R-:W-:Y:S02]  /*7260*/  FMNMX.FTZ R11, R73, R20, !PT ;  /* 0x00000014490b7209 */ /* 0x000fe40007810000 */
[----:B------:R-:W-:Y:S02]  /*7270*/  FSEL R36, R36, -INF , !P3 ;  /* 0xff80000024247808 */ /* 0x000fe40005800000 */
[----:B------:R-:W-:Y:S02]  /*7280*/  FMNMX.FTZ R11, R76, R11, !PT ;  /* 0x0000000b4c0b7209 */ /* 0x000fe40007810000 */
[----:B------:R-:W-:-:S02]  /*7290*/  ISETP.GT.AND P3, PT, R82, 0x31, P1 ;  /* 0x000000315200780c */ /* 0x000fc40000f64270 */
[----:B------:R-:W-:Y:S02]  /*72a0*/  FMNMX.FTZ R20, R78, R11, !PT ;  /* 0x0000000b4e147209 */ /* 0x000fe40007810000 */
[----:B------:R-:W-:Y:S02]  /*72b0*/  ISETP.LT.OR P2, PT, R83, 0x31, P2 ;  /* 0x000000315300780c */ /* 0x000fe40001741670 */
[----:B------:R-:W-:Y:S02]  /*72c0*/  FMNMX.FTZ R20, R79, R20, !PT ;  /* 0x000000144f147209 */ /* 0x000fe40007810000 */
[----:B------:R-:W-:Y:S02]  /*72d0*/  FSEL R38, R38, -INF , !P2 ;  /* 0xff80000026267808 */ /* 0x000fe40005000000 */
[----:B------:R-:W-:Y:S01]  /*72e0*/  ISETP.LT.OR P3, PT, R83, 0x32, P3 ;  /* 0x000000325300780c */ /* 0x000fe20001f61670 */
[----:B------:R-:W0:Y:S01]  /*72f0*/  SHFL.BFLY PT, R11, R20, 0x2, 0x1f ;  /* 0x0c401f00140b7f89 */ /* 0x000e2200000e0000 */
[----:B------:R-:W-:-:S02]  /*7300*/  ISETP.GT.AND P2, PT, R82, 0x40, P1 ;  /* 0x000000405200780c */ /* 0x000fc40000f44270 */
[----:B------:R-:W-:Y:S02]  /*7310*/  FSEL R39, R39, -INF , !P3 ;  /* 0xff80000027277808 */ /* 0x000fe40005800000 */
[----:B------:R-:W-:Y:S02]  /*7320*/  ISETP.GT.AND P3, PT, R82, 0x41, P1 ;  /* 0x000000415200780c */ /* 0x000fe40000f64270 */
[C---:B------:R-:W-:Y:S02]  /*7330*/  ISETP.LT.OR P2, PT, R83.reuse, 0x41, P2 ;  /* 0x000000415300780c */ /* 0x040fe40001741670 */
[----:B------:R-:W-:Y:S02]  /*7340*/  ISETP.LT.OR P3, PT, R83, 0x42, P3 ;  /* 0x000000425300780c */ /* 0x000fe40001f61670 */
[----:B------:R-:W-:Y:S02]  /*7350*/  FSEL R45, R45, -INF , !P2 ;  /* 0xff8000002d2d7808 */ /* 0x000fe40005000000 */
[----:B------:R-:W-:-:S02]  /*7360*/  FSEL R47, R47, -INF , !P3 ;  /* 0xff8000002f2f7808 */ /* 0x000fc40005800000 */
[C---:B------:R-:W-:Y:S02]  /*7370*/  ISETP.GT.AND P2, PT, R82.reuse, 0x50, P1 ;  /* 0x000000505200780c */ /* 0x040fe40000f44270 */
[----:B------:R-:W-:Y:S02]  /*7380*/  ISETP.GT.AND P3, PT, R82, 0x51, P1 ;  /* 0x000000515200780c */ /* 0x000fe40000f64270 */
[C---:B------:R-:W-:Y:S02]  /*7390*/  ISETP.LT.OR P2, PT, R83.reuse, 0x51, P2 ;  /* 0x000000515300780c */ /* 0x040fe40001741670 */
[----:B------:R-:W-:Y:S02]  /*73a0*/  ISETP.LT.OR P3, PT, R83, 0x52, P3 ;  /* 0x000000525300780c */ /* 0x000fe40001f61670 */
[----:B------:R-:W-:Y:S02]  /*73b0*/  FSEL R53, R53, -INF , !P2 ;  /* 0xff80000035357808 */ /* 0x000fe40005000000 */
[----:B0-----:R-:W-:-:S02]  /*73c0*/  FMNMX.FTZ R21, R20, R11, !PT ;  /* 0x0000000b14157209 */ /* 0x001fc40007810000 */
[----:B------:R-:W-:Y:S02]  /*73d0*/  FSEL R56, R56, -INF , !P3 ;  /* 0xff80000038387808 */ /* 0x000fe40005800000 */
[C---:B------:R-:W-:Y:S01]  /*73e0*/  ISETP.GT.AND P2, PT, R82.reuse, 0x60, P1 ;  /* 0x000000605200780c */ /* 0x040fe20000f44270 */
[----:B------:R-:W0:Y:S01]  /*73f0*/  SHFL.BFLY PT, R80, R21, 0x1, 0x1f ;  /* 0x0c201f0015507f89 */ /* 0x000e2200000e0000 */
[----:B------:R-:W-:Y:S02]  /*7400*/  ISETP.GT.AND P3, PT, R82, 0x61, P1 ;  /* 0x000000615200780c */ /* 0x000fe40000f64270 */
[C---:B------:R-:W-:Y:S02]  /*7410*/  ISETP.LT.OR P2, PT, R83.reuse, 0x61, P2 ;  /* 0x000000615300780c */ /* 0x040fe40001741670 */
[----:B------:R-:W-:Y:S02]  /*7420*/  ISETP.LT.OR P3, PT, R83, 0x62, P3 ;  /* 0x000000625300780c */ /* 0x000fe40001f61670 */
[----:B------:R-:W-:-:S02]  /*7430*/  FSEL R62, R62, -INF , !P2 ;  /* 0xff8000003e3e7808 */ /* 0x000fc40005000000 */
[----:B------:R-:W-:Y:S02]  /*7440*/  FSEL R64, R64, -INF , !P3 ;  /* 0xff80000040407808 */ /* 0x000fe40005800000 */
[C---:B------:R-:W-:Y:S02]  /*7450*/  ISETP.GT.AND P2, PT, R82.reuse, 0x70, P1 ;  /* 0x000000705200780c */ /* 0x040fe40000f44270 */
[----:B------:R-:W-:Y:S02]  /*7460*/  ISETP.GT.AND P3, PT, R82, 0x71, P1 ;  /* 0x000000715200780c */ /* 0x000fe40000f64270 */
[C---:B------:R-:W-:Y:S02]  /*7470*/  ISETP.LT.OR P2, PT, R83.reuse, 0x71, P2 ;  /* 0x000000715300780c */ /* 0x040fe40001741670 */
[----:B------:R-:W-:Y:S02]  /*7480*/  ISETP.LT.OR P3, PT, R83, 0x72, P3 ;  /* 0x000000725300780c */ /* 0x000fe40001f61670 */
[----:B------:R-:W-:-:S02]  /*7490*/  FSEL R70, R70, -INF , !P2 ;  /* 0xff80000046467808 */ /* 0x000fc40005000000 */
[----:B------:R-:W-:Y:S02]  /*74a0*/  FSEL R72, R72, -INF , !P3 ;  /* 0xff80000048487808 */ /* 0x000fe40005800000 */
[----:B0-----:R-:W-:Y:S02]  /*74b0*/  FMNMX.FTZ R11, R21, R80, !PT ;  /* 0x00000050150b7209 */ /* 0x001fe40007810000 */
[----:B------:R-:W-:Y:S02]  /*74c0*/  FSEL R21, R19, -INF , !P4 ;  /* 0xff80000013157808 */ /* 0x000fe40006000000 */
[C---:B------:R-:W-:Y:S01]  /*74d0*/  FSETP.NEU.FTZ.AND P6, PT, R11.reuse, -INF , PT ;  /* 0xff8000000b00780b */ /* 0x040fe20003fdd000 */
[----:B------:R-:W-:-:S01]  /*74e0*/  FFMA.FTZ R75, R11, R84, -8 ;  /* 0xc10000000b4b7423 */ /* 0x000fc20000010054 */
[----:B------:R-:W-:-:S04]  /*74f0*/  ISETP.GT.AND P4, PT, R82, 0x19, P1 ;  /* 0x000000195200780c */ /* 0x000fc80000f84270 */
[----:B------:R-:W-:Y:S02]  /*7500*/  FSEL R20, R75, RZ, P6 ;  /* 0x000000ff4b147208 */ /* 0x000fe40003000000 */
[----:B------:R-:W-:-:S03]  /*7510*/  ISETP.LT.OR P4, PT, R83, 0x1a, P4 ;  /* 0x0000001a5300780c */ /* 0x000fc60002781670 */
[--C-:B------:R-:W-:Y:S01]  /*7520*/  FFMA.FTZ R27, R27, UR10, -R20.reuse ;  /* 0x0000000a1b1b7c23 */ /* 0x100fe20008010814 */
[----:B------:R-:W-:-:S01]  /*7530*/  FFMA.FTZ R75, R26, UR10, -R20 ;  /* 0x0000000a1a4b7c23 */ /* 0x000fc20008010814 */
[----:B------:R-:W-:Y:S01]  /*7540*/  FSEL R26, R13, -INF , !P5 ;  /* 0xff8000000d1a7808 */ /* 0x000fe20006800000 */
[----:B------:R-:W-:-:S01]  /*7550*/  FFMA.FTZ R80, R16, UR10, -R20 ;  /* 0x0000000a10507c23 */ /* 0x000fc20008010814 */
[----:B------:R0:W-:Y:S01]  /*7560*/  MUFU.EX2 R19, R27 ;  /* 0x0000001b00137308 */ /* 0x0001e20000000800 */
[----:B------:R-:W-:Y:S01]  /*7570*/  FSEL R29, R29, -INF , !P4 ;  /* 0xff8000001d1d7808 */ /* 0x000fe20006000000 */
[--C-:B------:R-:W-:Y:S01]  /*7580*/  FFMA.FTZ R50, R50, UR10, -R20.reuse ;  /* 0x0000000a32327c23 */ /* 0x100fe20008010814 */
[C---:B------:R-:W-:Y:S01]  /*7590*/  ISETP.GT.AND P4, PT, R82.reuse, 0x29, P1 ;  /* 0x000000295200780c */ /* 0x040fe20000f84270 */
[--C-:B------:R-:W-:Y:S01]  /*75a0*/  FFMA.FTZ R86, R71, UR10, -R20.reuse ;  /* 0x0000000a47567c23 */ /* 0x100fe20008010814 */
[----:B------:R-:W-:Y:S01]  /*75b0*/  ISETP.GT.AND P5, PT, R82, 0x38, P1 ;  /* 0x000000385200780c */ /* 0x000fe20000fa4270 */
[--C-:B------:R-:W-:Y:S01]  /*75c0*/  FFMA.FTZ R12, R12, UR10, -R20.reuse ;  /* 0x0000000a0c0c7c23 */ /* 0x100fe20008010814 */
[----:B------:R-:W-:Y:S01]  /*75d0*/  ISETP.LT.OR P4, PT, R83, 0x2a, P4 ;  /* 0x0000002a5300780c */ /* 0x000fe20002781670 */
[----:B------:R1:W-:Y:S01]  /*75e0*/  MUFU.EX2 R13, R75 ;  /* 0x0000004b000d7308 */ /* 0x0003e20000000800 */
[----:B0-----:R-:W-:Y:S01]  /*75f0*/  FMNMX.FTZ R27, R26, R9, !PT ;  /* 0x000000091a1b7209 */ /* 0x001fe20007810000 */
[--C-:B------:R-:W-:Y:S01]  /*7600*/  FFMA.FTZ R15, R15, UR10, -R20.reuse ;  /* 0x0000000a0f0f7c23 */ /* 0x100fe20008010814 */
[----:B------:R-:W-:Y:S01]  /*7610*/  FSEL R37, R37, -INF , !P4 ;  /* 0xff80000025257808 */ /* 0x000fe20006000000 */
[--C-:B------:R-:W-:Y:S01]  /*7620*/  FFMA.FTZ R84, R85, UR10, -R20.reuse ;  /* 0x0000000a55547c23 */ /* 0x100fe20008010814 */
[----:B------:R-:W-:Y:S01]  /*7630*/  FMNMX.FTZ R27, R14, R27, !PT ;  /* 0x0000001b0e1b7209 */ /* 0x000fe20007810000 */
[--C-:B------:R-:W-:Y:S01]  /*7640*/  FFMA.FTZ R24, R24, UR10, -R20.reuse ;  /* 0x0000000a18187c23 */ /* 0x100fe20008010814 */
[----:B------:R-:W-:Y:S01]  /*7650*/  ISETP.GT.AND P4, PT, R82, 0x39, P1 ;  /* 0x000000395200780c */ /* 0x000fe20000f84270 */
[----:B------:R-:W-:Y:S01]  /*7660*/  MUFU.EX2 R12, R12 ;  /* 0x0000000c000c7308 */ /* 0x000fe20000000800 */
[----:B------:R-:W-:Y:S01]  /*7670*/  FMNMX.FTZ R16, R18, R27, !PT ;  /* 0x0000001b12107209 */ /* 0x000fe20007810000 */
[--C-:B------:R-:W-:Y:S01]  /*7680*/  FFMA.FTZ R25, R25, UR10, -R20.reuse ;  /* 0x0000000a19197c23 */ /* 0x100fe20008010814 */
[----:B------:R-:W-:Y:S01]  /*7690*/  ISETP.LT.OR P5, PT, R83, 0x39, P5 ;  /* 0x000000395300780c */ /* 0x000fe20002fa1670 */
[----:B------:R-:W-:Y:S01]  /*76a0*/  FFMA.FTZ R76, R76, UR10, -R20 ;  /* 0x0000000a4c4c7c23 */ /* 0x000fe20008010814 */
[----:B------:R-:W-:-:S02]  /*76b0*/  FMNMX.FTZ R27, R21, R16, !PT ;  /* 0x00000010151b7209 */ /* 0x000fc40007810000 */
[----:B------:R-:W-:Y:S01]  /*76c0*/  FSEL R42, R42, -INF , !P5 ;  /* 0xff8000002a2a7808 */ /* 0x000fe20006800000 */
[----:B------:R-:W-:Y:S01]  /*76d0*/  MUFU.EX2 R15, R15 ;  /* 0x0000000f000f7308 */ /* 0x000fe20000000800 */
[----:B------:R-:W-:Y:S02]  /*76e0*/  FMNMX.FTZ R16, R22, R27, !PT ;  /* 0x0000001b16107209 */ /* 0x000fe40007810000 */
[----:B------:R-:W-:Y:S02]  /*76f0*/  ISETP.LT.OR P4, PT, R83, 0x3a, P4 ;  /* 0x0000003a5300780c */ /* 0x000fe40002781670 */
[----:B------:R-:W-:Y:S02]  /*7700*/  FMNMX.FTZ R27, R23, R16, !PT ;  /* 0x00000010171b7209 */ /* 0x000fe40007810000 */
[----:B------:R-:W-:Y:S01]  /*7710*/  FSEL R43, R43, -INF , !P4 ;  /* 0xff8000002b2b7808 */ /* 0x000fe20006000000 */
[----:B------:R-:W-:Y:S01]  /*7720*/  MUFU.EX2 R80, R80 ;  /* 0x0000005000507308 */ /* 0x000fe20000000800 */
[----:B------:R-:W-:Y:S01]  /*7730*/  FMNMX.FTZ R16, R28, R27, !PT ;  /* 0x0000001b1c107209 */ /* 0x000fe20007810000 */
[--C-:B------:R-:W-:Y:S01]  /*7740*/  FFMA.FTZ R27, R30, UR10, -R20.reuse ;  /* 0x0000000a1e1b7c23 */ /* 0x100fe20008010814 */
[----:B------:R-:W-:-:S01]  /*7750*/  FFMA.FTZ R30, R31, UR10, -R20 ;  /* 0x0000000a1f1e7c23 */ /* 0x000fc20008010814 */
[----:B------:R-:W-:-:S02]  /*7760*/  ISETP.GT.AND P5, PT, R82, 0x48, P1 ;  /* 0x000000485200780c */ /* 0x000fc40000fa4270 */
[----:B-1----:R-:W-:Y:S02]  /*7770*/  FMNMX.FTZ R75, R29, R16, !PT ;  /* 0x000000101d4b7209 */ /* 0x002fe40007810000 */
[----:B------:R-:W-:Y:S01]  /*7780*/  ISETP.GT.AND P4, PT, R82, 0x49, P1 ;  /* 0x000000495200780c */ /* 0x000fe20000f84270 */
        /* <DEDUP_REMOVED lines=9> */
[----:B------:R-:W-:-:S02]  /*7820*/  ISETP.LT.OR P4, PT, R83, 0x4a, P4 ;  /* 0x0000004a5300780c */ /* 0x000fc40002781670 */
[----:B------:R-:W-:Y:S02]  /*7830*/  FMNMX.FTZ R75, R37, R16, !PT ;  /* 0x00000010254b7209 */ /* 0x000fe40007810000 */
[----:B------:R-:W-:Y:S01]  /*7840*/  FSEL R51, R51, -INF , !P4 ;  /* 0xff80000033337808 */ /* 0x000fe20006000000 */
[----:B------:R-:W-:Y:S01]  /*7850*/  MUFU.EX2 R25, R25 ;  /* 0x0000001900197308 */ /* 0x000fe20000000800 */
[----:B------:R-:W-:Y:S02]  /*7860*/  FMNMX.FTZ R16, R38, R75, !PT ;  /* 0x0000004b26107209 */ /* 0x000fe40007810000 */
[C---:B------:R-:W-:Y:S02]  /*7870*/  ISETP.GT.AND P5, PT, R82.reuse, 0x58, P1 ;  /* 0x000000585200780c */ /* 0x040fe40000fa4270 */
[----:B------:R-:W-:Y:S02]  /*7880*/  FMNMX.FTZ R35, R39, R16, !PT ;  /* 0x0000001027237209 */ /* 0x000fe40007810000 */
[----:B------:R-:W-:Y:S01]  /*7890*/  ISETP.GT.AND P4, PT, R82, 0x59, P1 ;  /* 0x000000595200780c */ /* 0x000fe20000f84270 */
[----:B------:R-:W-:Y:S01]  /*78a0*/  MUFU.EX2 R27, R27 ;  /* 0x0000001b001b7308 */ /* 0x000fe20000000800 */
[----:B------:R-:W-:Y:S01]  /*78b0*/  FMNMX.FTZ R16, R42, R35, !PT ;  /* 0x000000232a107209 */ /* 0x000fe20007810000 */
[--C-:B------:R-:W-:Y:S01]  /*78c0*/  FFMA.FTZ R35, R40, UR10, -R20.reuse ;  /* 0x0000000a28237c23 */ /* 0x100fe20008010814 */
[----:B------:R-:W-:Y:S01]  /*78d0*/  ISETP.LT.OR P5, PT, R83, 0x59, P5 ;  /* 0x000000595300780c */ /* 0x000fe20002fa1670 */
[--C-:B------:R-:W-:Y:S01]  /*78e0*/  FFMA.FTZ R40, R41, UR10, -R20.reuse ;  /* 0x0000000a29287c23 */ /* 0x100fe20008010814 */
[----:B------:R-:W-:Y:S01]  /*78f0*/  FMNMX.FTZ R16, R43, R16, !PT ;  /* 0x000000102b107209 */ /* 0x000fe20007810000 */
[--C-:B------:R-:W-:Y:S01]  /*7900*/  FFMA.FTZ R41, R44, UR10, -R20.reuse ;  /* 0x0000000a2c297c23 */ /* 0x100fe20008010814 */
[----:B------:R-:W-:Y:S01]  /*7910*/  FSEL R58, R58, -INF , !P5 ;  /* 0xff8000003a3a7808 */ /* 0x000fe20006800000 */
[--C-:B------:R-:W-:Y:S01]  /*7920*/  FFMA.FTZ R44, R46, UR10, -R20.reuse ;  /* 0x0000000a2e2c7c23 */ /* 0x100fe20008010814 */
        /* <DEDUP_REMOVED lines=10> */
[C---:B------:R-:W-:Y:S01]  /*79d0*/  ISETP.GT.AND P5, PT, R82.reuse, 0x68, P1 ;  /* 0x000000685200780c */ /* 0x040fe20000fa4270 */
[----:B------:R-:W-:Y:S01]  /*79e0*/  FFMA.FTZ R63, R69, UR10, -R20 ;  /* 0x0000000a453f7c23 */ /* 0x000fe20008010814 */
[----:B------:R-:W-:Y:S01]  /*79f0*/  FMNMX.FTZ R16, R51, R16, !PT ;  /* 0x0000001033107209 */ /* 0x000fe20007810000 */
[----:B------:R-:W-:Y:S01]  /*7a00*/  MUFU.EX2 R30, R30 ;  /* 0x0000001e001e7308 */ /* 0x000fe20000000800 */
[----:B------:R-:W-:-:S02]  /*7a10*/  ISETP.GT.AND P4, PT, R82, 0x69, P1 ;  /* 0x000000695200780c */ /* 0x000fc40000f84270 */
[----:B------:R-:W-:Y:S02]  /*7a20*/  FMNMX.FTZ R75, R53, R16, !PT ;  /* 0x00000010354b7209 */ /* 0x000fe40007810000 */
[C---:B------:R-:W-:Y:S02]  /*7a30*/  ISETP.LT.OR P5, PT, R83.reuse, 0x69, P5 ;  /* 0x000000695300780c */ /* 0x040fe40002fa1670 */
[----:B------:R-:W-:Y:S01]  /*7a40*/  FMNMX.FTZ R75, R56, R75, !PT ;  /* 0x0000004b384b7209 */ /* 0x000fe20007810000 */
[----:B------:R-:W-:Y:S01]  /*7a50*/  MUFU.EX2 R31, R31 ;  /* 0x0000001f001f7308 */ /* 0x000fe20000000800 */
[----:B------:R-:W-:Y:S02]  /*7a60*/  FSEL R66, R66, -INF , !P5 ;  /* 0xff80000042427808 */ /* 0x000fe40006800000 */
[----:B------:R-:W-:Y:S02]  /*7a70*/  FMNMX.FTZ R75, R58, R75, !PT ;  /* 0x0000004b3a4b7209 */ /* 0x000fe40007810000 */
[----:B------:R-:W-:-:S02]  /*7a80*/  ISETP.LT.OR P4, PT, R83, 0x6a, P4 ;  /* 0x0000006a5300780c */ /* 0x000fc40002781670 */
[----:B------:R-:W-:Y:S01]  /*7a90*/  FMNMX.FTZ R75, R60, R75, !PT ;  /* 0x0000004b3c4b7209 */ /* 0x000fe20007810000 */
[----:B------:R-:W-:Y:S01]  /*7aa0*/  MUFU.EX2 R34, R34 ;  /* 0x0000002200227308 */ /* 0x000fe20000000800 */
[----:B------:R-:W-:Y:S02]  /*7ab0*/  FSEL R68, R68, -INF , !P4 ;  /* 0xff80000044447808 */ /* 0x000fe40006000000 */
[----:B------:R-:W-:Y:S02]  /*7ac0*/  FMNMX.FTZ R75, R62, R75, !PT ;  /* 0x0000004b3e4b7209 */ /* 0x000fe40007810000 */
[----:B------:R-:W-:Y:S02]  /*7ad0*/  ISETP.GT.AND P5, PT, R82, 0x78, P1 ;  /* 0x000000785200780c */ /* 0x000fe40000fa4270 */
[----:B------:R-:W-:Y:S01]  /*7ae0*/  FMNMX.FTZ R81, R64, R75, !PT ;  /* 0x0000004b40517209 */ /* 0x000fe20007810000 */
[----:B------:R-:W-:Y:S01]  /*7af0*/  MUFU.EX2 R35, R35 ;  /* 0x0000002300237308 */ /* 0x000fe20000000800 */
[----:B------:R-:W-:Y:S01]  /*7b00*/  ISETP.GT.AND P1, PT, R82, 0x79, P1 ;  /* 0x000000795200780c */ /* 0x000fe20000f24270 */
[--C-:B------:R-:W-:Y:S01]  /*7b10*/  FFMA.FTZ R82, R54, UR10, -R20.reuse ;  /* 0x0000000a36527c23 */ /* 0x100fe20008010814 */
[----:B------:R-:W-:Y:S01]  /*7b20*/  FMNMX.FTZ R81, R66, R81, !PT ;  /* 0x0000005142517209 */ /* 0x000fe20007810000 */
[--C-:B------:R-:W-:Y:S01]  /*7b30*/  FFMA.FTZ R54, R61, UR10, -R20.reuse ;  /* 0x0000000a3d367c23 */ /* 0x100fe20008010814 */
[----:B------:R-:W-:Y:S01]  /*7b40*/  ISETP.LT.OR P5, PT, R83, 0x79, P5 ;  /* 0x000000795300780c */ /* 0x000fe20002fa1670 */
[--C-:B------:R-:W-:Y:S01]  /*7b50*/  FFMA.FTZ R61, R65, UR10, -R20.reuse ;  /* 0x0000000a413d7c23 */ /* 0x100fe20008010814 */
[----:B------:R-:W-:Y:S01]  /*7b60*/  FMNMX.FTZ R81, R68, R81, !PT ;  /* 0x0000005144517209 */ /* 0x000fe20007810000 */
[----:B------:R0:W-:Y:S01]  /*7b70*/  MUFU.EX2 R75, R50 ;  /* 0x00000032004b7308 */ /* 0x0001e20000000800 */
[----:B------:R-:W-:Y:S01]  /*7b80*/  ISETP.LT.OR P1, PT, R83, 0x7a, P1 ;  /* 0x0000007a5300780c */ /* 0x000fe20000f21670 */
[----:B------:R-:W-:Y:S01]  /*7b90*/  FFMA.FTZ R65, R73, UR10, -R20 ;  /* 0x0000000a49417c23 */ /* 0x000fe20008010814 */
[----:B------:R-:W-:-:S02]  /*7ba0*/  FMNMX.FTZ R81, R70, R81, !PT ;  /* 0x0000005146517209 */ /* 0x000fc40007810000 */
[----:B------:R-:W-:Y:S02]  /*7bb0*/  FSEL R74, R74, -INF , !P5 ;  /* 0xff8000004a4a7808 */ /* 0x000fe40006800000 */
[----:B------:R-:W-:Y:S01]  /*7bc0*/  FMNMX.FTZ R81, R72, R81, !PT ;  /* 0x0000005148517209 */ /* 0x000fe20007810000 */
[----:B------:R-:W-:Y:S01]  /*7bd0*/  MUFU.EX2 R40, R40 ;  /* 0x0000002800287308 */ /* 0x000fe20000000800 */
[----:B0-----:R-:W-:Y:S02]  /*7be0*/  FSEL R50, R77, -INF , !P1 ;  /* 0xff8000004d327808 */ /* 0x001fe40004800000 */
[----:B------:R-:W-:Y:S02]  /*7bf0*/  FMNMX.FTZ R81, R74, R81, !PT ;  /* 0x000000514a517209 */ /* 0x000fe40007810000 */
[----:B------:R-:W-:Y:S02]  /*7c00*/  FSEL R71, R11, RZ, P6 ;  /* 0x000000ff0b477208 */ /* 0x000fe40003000000 */
[----:B------:R-:W-:Y:S01]  /*7c10*/  FMNMX.FTZ R81, R50, R81, !PT ;  /* 0x0000005132517209 */ /* 0x000fe20007810000 */
[----:B------:R0:W-:Y:S02]  /*7c20*/  MUFU.EX2 R77, R82 ;  /* 0x00000052004d7308 */ /* 0x0001e40000000800 */
[----:B------:R-:W-:-:S02]  /*7c30*/  FADD.FTZ R71, -R71, R8 ;  /* 0x0000000847477221 */ /* 0x000fc40000010100 */
[----:B------:R-:W1:Y:S02]  /*7c40*/  SHFL.BFLY PT, R16, R81, 0x2, 0x1f ;  /* 0x0c401f0051107f89 */ /* 0x000e6400000e0000 */
[----:B------:R-:W-:Y:S02]  /*7c50*/  FMUL.FTZ R8, R71, UR10 ;  /* 0x0000000a47087c20 */ /* 0x000fe40008410000 */
[----:B------:R-:W-:Y:S01]  /*7c60*/  MUFU.EX2 R41, R41 ;  /* 0x0000002900297308 */ /* 0x000fe20000000800 */
[----:B0-----:R-:W-:-:S01]  /*7c70*/  FFMA.FTZ R82, R67, UR10, -R20 ;  /* 0x0000000a43527c23 */ /* 0x001fc20008010814 */
[--C-:B------:R-:W-:Y:S01]  /*7c80*/  FFMA.FTZ R67, R78, UR10, -R20.reuse ;  /* 0x0000000a4e437c23 */ /* 0x100fe20008010814 */
[----:B------:R-:W-:-:S05]  /*7c90*/  FFMA.FTZ R20, R79, UR10, -R20 ;  /* 0x0000000a4f147c23 */ /* 0x000fca0008010814 */
[----:B------:R-:W0:Y:S08]  /*7ca0*/  MUFU.EX2 R8, R8 ;  /* 0x0000000800087308 */ /* 0x000e300000000800 */
[----:B------:R-:W-:Y:S01]  /*7cb0*/  MUFU.EX2 R44, R44 ;  /* 0x0000002c002c7308 */ /* 0x000fe20000000800 */
[----:B-1----:R-:W-:-:S07]  /*7cc0*/  FMNMX.FTZ R16, R81, R16, !PT ;  /* 0x0000001051107209 */ /* 0x002fce0007810000 */
[----:B------:R-:W-:Y:S01]  /*7cd0*/  MUFU.EX2 R46, R46 ;  /* 0x0000002e002e7308 */ /* 0x000fe20000000800 */
[----:B------:R-:W1:Y:S07]  /*7ce0*/  SHFL.BFLY PT, R69, R16, 0x1, 0x1f ;  /* 0x0c201f0010457f89 */ /* 0x000e6e00000e0000 */
[----:B------:R-:W-:Y:S08]  /*7cf0*/  MUFU.EX2 R48, R48 ;  /* 0x0000003000307308 */ /* 0x000ff00000000800 */
[----:B------:R-:W-:Y:S08]  /*7d00*/  MUFU.EX2 R52, R52 ;  /* 0x0000003400347308 */ /* 0x000ff00000000800 */
[----:B------:R-:W-:Y:S01]  /*7d10*/  MUFU.EX2 R57, R57 ;  /* 0x0000003900397308 */ /* 0x000fe20000000800 */
[----:B-1----:R-:W-:Y:S01]  /*7d20*/  FMNMX.FTZ R16, R16, R69, !PT ;  /* 0x0000004510107209 */ /* 0x002fe20007810000 */
[----:B------:R-:W-:-:S03]  /*7d30*/  IMAD.U32 R69, RZ, RZ, UR10 ;  /* 0x0000000aff457e24 */ /* 0x000fc6000f8e00ff */
[C---:B------:R-:W-:Y:S01]  /*7d40*/  FSETP.NEU.FTZ.AND P1, PT, R16.reuse, -INF , PT ;  /* 0xff8000001000780b */ /* 0x040fe20003f3d000 */
[----:B------:R-:W-:-:S02]  /*7d50*/  FFMA.FTZ R69, R16, R69, -8 ;  /* 0xc100000010457423 */ /* 0x000fc40000010045 */
[----:B------:R-:W-:Y:S03]  /*7d60*/  MUFU.EX2 R54, R54 ;  /* 0x0000003600367308 */ /* 0x000fe60000000800 */
[----:B------:R-:W-:-:S05]  /*7d70*/  FSEL R69, R69, RZ, P1 ;  /* 0x000000ff45457208 */ /* 0x000fca0000800000 */
[--C-:B------:R-:W-:Y:S01]  /*7d80*/  FFMA.FTZ R71, R14, UR10, -R69.reuse ;  /* 0x0000000a0e477c23 */ /* 0x100fe20008010845 */
[----:B------:R-:W-:-:S01]  /*7d90*/  FFMA.FTZ R14, R18, UR10, -R69 ;  /* 0x0000000a120e7c23 */ /* 0x000fc20008010845 */
[--C-:B------:R-:W-:Y:S01]  /*7da0*/  FFMA.FTZ R18, R22, UR10, -R69.reuse ;  /* 0x0000000a16127c23 */ /* 0x100fe20008010845 */
[----:B------:R-:W-:-:S01]  /*7db0*/  FFMA.FTZ R22, R28, UR10, -R69 ;  /* 0x0000000a1c167c23 */ /* 0x000fc20008010845 */
[--C-:B------:R-:W-:Y:S01]  /*7dc0*/  FFMA.FTZ R28, R32, UR10, -R69.reuse ;  /* 0x0000000a201c7c23 */ /* 0x100fe20008010845 */
[----:B------:R-:W-:-:S01]  /*7dd0*/  FFMA.FTZ R32, R36, UR10, -R69 ;  /* 0x0000000a24207c23 */ /* 0x000fc20008010845 */
[--C-:B------:R-:W-:Y:S01]  /*7de0*/  FFMA.FTZ R36, R38, UR10, -R69.reuse ;  /* 0x0000000a26247c23 */ /* 0x100fe20008010845 */
[----:B------:R-:W-:Y:S01]  /*7df0*/  FSEL R38, R16, RZ, P1 ;  /* 0x000000ff10267208 */ /* 0x000fe20000800000 */
[--C-:B------:R-:W-:Y:S01]  /*7e00*/  FFMA.FTZ R26, R26, UR10, -R69.reuse ;  /* 0x0000000a1a1a7c23 */ /* 0x100fe20008010845 */
[----:B------:R-:W-:Y:S01]  /*7e10*/  MUFU.EX2 R71, R71 ;  /* 0x0000004700477308 */ /* 0x000fe20000000800 */
[----:B------:R-:W-:-:S01]  /*7e20*/  FFMA.FTZ R21, R21, UR10, -R69 ;  /* 0x0000000a15157c23 */ /* 0x000fc20008010845 */
[----:B------:R-:W-:Y:S01]  /*7e30*/  FFMA.FTZ R23, R23, UR10, -R69 ;  /* 0x0000000a17177c23 */ /* 0x000fe20008010845 */
[----:B------:R-:W-:-:S01]  /*7e40*/  FADD.FTZ R38, -R38, R9 ;  /* 0x0000000926267221 */ /* 0x000fc20000010100 */
[--C-:B------:R-:W-:Y:S01]  /*7e50*/  FFMA.FTZ R29, R29, UR10, -R69.reuse ;  /* 0x0000000a1d1d7c23 */ /* 0x100fe20008010845 */
[----:B------:R-:W-:-:S01]  /*7e60*/  FFMA.FTZ R78, R42, UR10, -R69 ;  /* 0x0000000a2a4e7c23 */ /* 0x000fc20008010845 */
[--C-:B------:R-:W-:Y:S01]  /*7e70*/  FFMA.FTZ R33, R33, UR10, -R69.reuse ;  /* 0x0000000a21217c23 */ /* 0x100fe20008010845 */
[----:B------:R-:W-:Y:S01]  /*7e80*/  FMUL.FTZ R73, R38, UR10 ;  /* 0x0000000a26497c20 */ /* 0x000fe20008410000 */
[----:B------:R-:W-:Y:S01]  /*7e90*/  MUFU.EX2 R26, R26 ;  /* 0x0000001a001a7308 */ /* 0x000fe20000000800 */
[----:B------:R-:W-:-:S01]  /*7ea0*/  FFMA.FTZ R38, R43, UR10, -R69 ;  /* 0x0000000a2b267c23 */ /* 0x000fc20008010845 */
[----:B------:R-:W-:Y:S01]  /*7eb0*/  FFMA.FTZ R43, R47, UR10, -R69 ;  /* 0x0000000a2f2b7c23 */ /* 0x000fe20008010845 */
[----:B0-----:R-:W-:-:S01]  /*7ec0*/  FFMA.FTZ R47, R8, R4, R19 ;  /* 0x00000004082f7223 */ /* 0x001fc20000010013 */
[--C-:B------:R-:W-:Y:S01]  /*7ed0*/  FFMA.FTZ R42, R45, UR10, -R69.reuse ;  /* 0x0000000a2d2a7c23 */ /* 0x100fe20008010845 */
[----:B------:R-:W-:-:S01]  /*7ee0*/  FFMA.FTZ R45, R49, UR10, -R69 ;  /* 0x0000000a312d7c23 */ /* 0x000fc20008010845 */
[----:B------:R-:W-:Y:S01]  /*7ef0*/  FFMA.FTZ R37, R37, UR10, -R69 ;  /* 0x0000000a25257c23 */ /* 0x000fe20008010845 */
[----:B------:R-:W-:-:S01]  /*7f00*/  FADD.FTZ R136, R12, R47 ;  /* 0x0000002f0c887221 */ /* 0x000fc20000010000 */
[----:B------:R-:W0:Y:S01]  /*7f10*/  MUFU.EX2 R73, R73 ;  /* 0x0000004900497308 */ /* 0x000e220000000800 */
[----:B------:R-:W-:-:S01]  /*7f20*/  FFMA.FTZ R39, R39, UR10, -R69 ;  /* 0x0000000a27277c23 */ /* 0x000fc20008010845 */
[----:B------:R-:W-:Y:S01]  /*7f30*/  FFMA.FTZ R56, R56, UR10, -R69 ;  /* 0x0000000a38387c23 */ /* 0x000fe20008010845 */
[----:B------:R-:W-:-:S01]  /*7f40*/  FADD.FTZ R47, R15, R136 ;  /* 0x000000880f2f7221 */ /* 0x000fc20000010000 */
[----:B------:R-:W-:-:S03]  /*7f50*/  FFMA.FTZ R50, R50, UR10, -R69 ;  /* 0x0000000a32327c23 */ /* 0x000fc60008010845 */
[----:B------:R-:W-:Y:S01]  /*7f60*/  FADD.FTZ R136, R80, R47 ;  /* 0x0000002f50887221 */ /* 0x000fe20000010000 */
[----:B------:R-:W1:Y:S01]  /*7f70*/  MUFU.EX2 R14, R14 ;  /* 0x0000000e000e7308 */ /* 0x000e620000000800 */
[----:B------:R-:W-:-:S02]  /*7f80*/  FFMA.FTZ R47, R53, UR10, -R69 ;  /* 0x0000000a352f7c23 */ /* 0x000fc40008010845 */
[----:B------:R-:W-:-:S04]  /*7f90*/  FADD.FTZ R49, R13, R136 ;  /* 0x000000880d317221 */ /* 0x000fc80000010000 */
[----:B------:R-:W-:Y:S01]  /*7fa0*/  FADD.FTZ R49, R84, R49 ;  /* 0x0000003154317221 */ /* 0x000fe20000010000 */
[----:B------:R-:W2:Y:S01]  /*7fb0*/  MUFU.EX2 R21, R21 ;  /* 0x0000001500157308 */ /* 0x000ea20000000800 */
[----:B0-----:R-:W-:-:S04]  /*7fc0*/  FFMA.FTZ R4, R73, R3, R26 ;  /* 0x0000000349047223 */ /* 0x001fc8000001001a */
        /* <DEDUP_REMOVED lines=9> */
[----:B------:R-:W-:Y:S01]  /*8060*/  FADD.FTZ R4, R24, R49 ;  /* 0x0000003118047221 */ /* 0x000fe20000010000 */
[----:B------:R-:W-:-:S01]  /*8070*/  FFMA.FTZ R49, R58, UR10, -R69 ;  /* 0x0000000a3a317c23 */ /* 0x000fc20008010845 */
[----:B------:R-:W-:Y:S02]  /*8080*/  FFMA.FTZ R58, R60, UR10, -R69 ;  /* 0x0000000a3c3a7c23 */ /* 0x000fe40008010845 */
[----:B------:R-:W-:-:S02]  /*8090*/  FADD.FTZ R4, R25, R4 ;  /* 0x0000000419047221 */ /* 0x000fc40000010000 */
[----:B------:R-:W1:Y:S01]  /*80a0*/  MUFU.EX2 R28, R28 ;  /* 0x0000001c001c7308 */ /* 0x000e620000000800 */
[----:B--2---:R-:W-:-:S07]  /*80b0*/  FADD.FTZ R136, R22, R3 ;  /* 0x0000000316887221 */ /* 0x004fce0000010000 */
[----:B------:R-:W2:Y:S01]  /*80c0*/  MUFU.EX2 R33, R33 ;  /* 0x0000002100217308 */ /* 0x000ea20000000800 */
[----:B0-----:R-:W-:-:S07]  /*80d0*/  FADD.FTZ R3, R29, R136 ;  /* 0x000000881d037221 */ /* 0x001fce0000010000 */
[----:B------:R-:W0:Y:S08]  /*80e0*/  MUFU.EX2 R32, R32 ;  /* 0x0000002000207308 */ /* 0x000e300000000800 */
[----:B------:R-:W3:Y:S08]  /*80f0*/  MUFU.EX2 R37, R37 ;  /* 0x0000002500257308 */ /* 0x000ef00000000800 */
[----:B------:R4:W-:Y:S08]  /*8100*/  MUFU.EX2 R9, R78 ;  /* 0x0000004e00097308 */ /* 0x0009f00000000800 */
[----:B------:R-:W5:Y:S01]  /*8110*/  MUFU.EX2 R36, R36 ;  /* 0x0000002400247308 */ /* 0x000f620000000800 */
[----:B----4-:R-:W-:-:S01]  /*8120*/  FFMA.FTZ R78, R51, UR10, -R69 ;  /* 0x0000000a334e7c23 */ /* 0x010fc20008010845 */
[----:B------:R-:W-:Y:S01]  /*8130*/  FADD.FTZ R51, R27, R4 ;  /* 0x000000041b337221 */ /* 0x000fe20000010000 */
[----:B-1----:R-:W-:-:S03]  /*8140*/  FADD.FTZ R4, R28, R3 ;  /* 0x000000031c047221 */ /* 0x002fc60000010000 */
[----:B------:R-:W-:Y:S01]  /*8150*/  FADD.FTZ R136, R30, R51 ;  /* 0x000000331e887221 */ /* 0x000fe20000010000 */
[----:B--2---:R-:W-:-:S01]  /*8160*/  FADD.FTZ R3, R33, R4 ;  /* 0x0000000421037221 */ /* 0x004fc20000010000 */
[----:B------:R-:W1:Y:S02]  /*8170*/  MUFU.EX2 R39, R39 ;  /* 0x0000002700277308 */ /* 0x000e640000000800 */
[----:B------:R-:W-:-:S01]  /*8180*/  FADD.FTZ R51, R31, R136 ;  /* 0x000000881f337221 */ /* 0x000fc20000010000 */
[----:B0-----:R-:W-:-:S03]  /*8190*/  FADD.FTZ R4, R32, R3 ;  /* 0x0000000320047221 */ /* 0x001fc60000010000 */
[----:B------:R-:W-:Y:S01]  /*81a0*/  FADD.FTZ R60, R34, R51 ;  /* 0x00000033223c7221 */ /* 0x000fe20000010000 */
[----:B---3--:R-:W-:-:S01]  /*81b0*/  FADD.FTZ R3, R37, R4 ;  /* 0x0000000425037221 */ /* 0x008fc20000010000 */
[----:B------:R-:W0:Y:S01]  /*81c0*/  MUFU.EX2 R38, R38 ;  /* 0x0000002600267308 */ /* 0x000e220000000800 */
[----:B------:R-:W-:-:S01]  /*81d0*/  FFMA.FTZ R51, R62, UR10, -R69 ;  /* 0x0000000a3e337c23 */ /* 0x000fc20008010845 */
[----:B------:R-:W-:Y:S01]  /*81e0*/  FADD.FTZ R53, R35, R60 ;  /* 0x0000003c23357221 */ /* 0x000fe20000010000 */
[----:B-----5:R-:W-:-:S01]  /*81f0*/  FADD.FTZ R4, R36, R3 ;  /* 0x0000000324047221 */ /* 0x020fc20000010000 */
[----:B------:R-:W-:Y:S02]  /*8200*/  FFMA.FTZ R60, R64, UR10, -R69 ;  /* 0x0000000a403c7c23 */ /* 0x000fe40008010845 */
[----:B------:R-:W-:-:S02]  /*8210*/  FADD.FTZ R62, R40, R53 ;  /* 0x00000035283e7221 */ /* 0x000fc40000010000 */
[----:B------:R-:W2:Y:S01]  /*8220*/  MUFU.EX2 R42, R42 ;  /* 0x0000002a002a7308 */ /* 0x000ea20000000800 */
[----:B-1----:R-:W-:-:S01]  /*8230*/  FADD.FTZ R4, R39, R4 ;  /* 0x0000000427047221 */ /* 0x002fc20000010000 */
[----:B------:R-:W-:-:S03]  /*8240*/  FADD.FTZ R3, R41, R62 ;  /* 0x0000003e29037221 */ /* 0x000fc60000010000 */
[----:B------:R-:W-:Y:S01]  /*8250*/  FADD.FTZ R53, R9, R4 ;  /* 0x0000000409357221 */ /* 0x000fe20000010000 */
[----:B------:R-:W-:-:S02]  /*8260*/  FADD.FTZ R3, R44, R3 ;  /* 0x000000032c037221 */ /* 0x000fc40000010000 */
[----:B------:R-:W1:Y:S01]  /*8270*/  MUFU.EX2 R43, R43 ;  /* 0x0000002b002b7308 */ /* 0x000e620000000800 */
[----:B0-----:R-:W-:-:S01]  /*8280*/  FADD.FTZ R79, R38, R53 ;  /* 0x00000035264f7221 */ /* 0x001fc20000010000 */
[----:B------:R-:W-:Y:S01]  /*8290*/  FADD.FTZ R4, R46, R3 ;  /* 0x000000032e047221 */ /* 0x000fe20000010000 */
[----:B------:R-:W-:-:S03]  /*82a0*/  FFMA.FTZ R53, R66, UR10, -R69 ;  /* 0x0000000a42357c23 */ /* 0x000fc60008010845 */
[----:B------:R-:W-:Y:S02]  /*82b0*/  FADD.FTZ R3, R75, R4 ;  /* 0x000000044b037221 */ /* 0x000fe40000010000 */
[----:B------:R-:W0:Y:S01]  /*82c0*/  MUFU.EX2 R45, R45 ;  /* 0x0000002d002d7308 */ /* 0x000e220000000800 */
[----:B--2---:R-:W-:-:S01]  /*82d0*/  FADD.FTZ R62, R42, R79 ;  /* 0x0000004f2a3e7221 */ /* 0x004fc20000010000 */
[----:B------:R-:W-:-:S04]  /*82e0*/  FADD.FTZ R64, R48, R3 ;  /* 0x0000000330407221 */ /* 0x000fc80000010000 */
[----:B------:R-:W-:Y:S01]  /*82f0*/  FADD.FTZ R79, R77, R64 ;  /* 0x000000404d4f7221 */ /* 0x000fe20000010000 */
[----:B------:R-:W-:-:S01]  /*8300*/  FFMA.FTZ R64, R70, UR10, -R69 ;  /* 0x0000000a46407c23 */ /* 0x000fc20008010845 */
[----:B------:R-:W2:Y:S01]  /*8310*/  MUFU.EX2 R78, R78 ;  /* 0x0000004e004e7308 */ /* 0x000ea20000000800 */
[----:B-1----:R-:W-:-:S01]  /*8320*/  FADD.FTZ R4, R43, R62 ;  /* 0x0000003e2b047221 */ /* 0x002fc20000010000 */
[----:B------:R-:W-:Y:S01]  /*8330*/  FADD.FTZ R66, R52, R79 ;  /* 0x0000004f34427221 */ /* 0x000fe20000010000 */
[----:B------:R-:W-:-:S01]  /*8340*/  FFMA.FTZ R62, R68, UR10, -R69 ;  /* 0x0000000a443e7c23 */ /* 0x000fc20008010845 */
[----:B------:R-:W-:Y:S02]  /*8350*/  FFMA.FTZ R79, R72, UR10, -R69 ;  /* 0x0000000a484f7c23 */ /* 0x000fe40008010845 */
[----:B------:R-:W-:-:S02]  /*8360*/  FADD.FTZ R81, R57, R66 ;  /* 0x0000004239517221 */ /* 0x000fc40000010000 */
        /* <DEDUP_REMOVED lines=44> */
[----:B0-----:R-:W-:-:S03]  /*8630*/  FADD.FTZ R4, R20, R69 ;  /* 0x0000004514047221 */ /* 0x001fc60000010000 */
[----:B--2---:R-:W-:Y:S01]  /*8640*/  FADD.FTZ R3, R50, R3 ;  /* 0x0000000332037221 */ /* 0x004fe20000010000 */
[----:B------:R-:W-:Y:S06]  /*8650*/  @!P0 BRA `(.L_x_804) ;  /* 0x0000000000048947 */ /* 0x000fec0003800000 */
[----:B------:R-:W-:Y:S01]  /*8660*/  BPT.TRAP 0x1 ;  /* 0x000000040000795c */ /* 0x000fe20000300000 */
.L_x_804:
[----:B------:R-:W-:Y:S01]  /*8670*/  UIADD3 UR11, UR15, 0x17060, URZ ;  /* 0x000170600f0b7890 */ /* 0x000fe2000fffe03f */
[----:B------:R-:W-:Y:S01]  /*8680*/  ISETP.GT.AND P1, PT, R10, UR23, PT ;  /* 0x000000170a007c0c */ /* 0x000fe2000bf24270 */
[----:B------:R-:W-:Y:S01]  /*8690*/  UMOV UR21, UR5 ;  /* 0x0000000500157c82 */ /* 0x000fe20008000000 */
[----:B------:R-:W-:Y:S01]  /*86a0*/  F2FP.SATFINITE.E4M3.F32.PACK_AB_MERGE_C R9, R38, R9, RZ ;  /* 0x000000092609723e */ /* 0x000fe200048070ff */
[----:B------:R-:W-:Y:S01]  /*86b0*/  UPRMT UR11, UR7, 0x654, UR11 ;  /* 0x00000654070b7896 */ /* 0x000fe2000800000b */
        /* <DEDUP_REMOVED lines=21> */
[-C--:B------:R-:W-:Y:S01]  /*8810*/  FMUL.FTZ R104, R104, R8.reuse ;  /* 0x0000000868687220 */ /* 0x080fe20000410000 */
[----:B------:R-:W-:Y:S01]  /*8820*/  F2FP.SATFINITE.E4M3.F32.PACK_AB_MERGE_C R63, R86, R63, RZ ;  /* 0x0000003f563f723e */ /* 0x000fe200048070ff */
[-C--:B------:R-:W-:Y:S01]  /*8830*/  FMUL.FTZ R105, R105, R8.reuse ;  /* 0x0000000869697220 */ /* 0x080fe20000410000 */
[----:B------:R-:W-:Y:S01]  /*8840*/  F2FP.SATFINITE.E4M3.F32.PACK_AB_MERGE_C R53, R62, R53, RZ ;  /* 0x000000353e35723e */ /* 0x000fe200048070ff */
[-C--:B------:R-:W-:Y:S01]  /*8850*/  FMUL.FTZ R108, R108, R8.reuse ;  /* 0x000000086c6c7220 */ /* 0x080fe20000410000 */
[----:B------:R-:W-:Y:S01]  /*8860*/  F2FP.SATFINITE.E4M3.F32.PACK_AB_MERGE_C R20, R20, R67, RZ ;  /* 0x000000431414723e */ /* 0x000fe200048070ff */
[----:B------:R-:W-:Y:S01]  /*8870*/  FMUL.FTZ R109, R109, R8 ;  /* 0x000000086d6d7220 */ /* 0x000fe20000410000 */
[----:B------:R-:W-:Y:S01]  /*8880*/  F2FP.SATFINITE.E4M3.F32.PACK_AB_MERGE_C R66, R50, R66, RZ ;  /* 0x000000423242723e */ /* 0x000fe200048070ff */
[----:B------:R-:W-:Y:S01]  /*8890*/  FMUL.FTZ R112, R112, R8 ;  /* 0x0000000870707220 */ /* 0x000fe20000410000 */
        /* <DEDUP_REMOVED lines=51> */
[----:B------:R-:W-:-:S02]  /*8bd0*/  VIADD R10, R10, 0xffffffff ;  /* 0xffffffff0a0a7836 */ /* 0x000fc40000000000 */
[----:B------:R-:W-:Y:S02]  /*8be0*/  IMAD.MOV.U32 R9, RZ, RZ, R16 ;  /* 0x000000ffff097224 */ /* 0x000fe400078e0010 */
[----:B------:R-:W-:Y:S01]  /*8bf0*/  IMAD.MOV.U32 R8, RZ, RZ, R11 ;  /* 0x000000ffff087224 */ /* 0x000fe200078e000b */
[----:B------:R-:W-:Y:S06]  /*8c00*/  @P1 BRA `(.L_x_805) ;  /* 0xffffffc800d41947 */ /* 0x000fec000383ffff */
.L_x_786:
[----:B------:R-:W0:Y:S01]  /*8c10*/  S2UR UR14, SR_CTAID.X ;  /* 0x00000000000e79c3 */ /* 0x000e220000002500 */
[----:B------:R-:W-:Y:S01]  /*8c20*/  IADD3 R8, -R55, 0x1, RZ ;  /* 0x0000000137087810 */ /* 0x000fe20007ffe1ff */
[----:B------:R-:W-:Y:S02]  /*8c30*/  UISETP.NE.AND UP1, UPT, UR42, URZ, UPT ;  /* 0x0000003f2a00728c */ /* 0x000fe4000bf25270 */
[----:B------:R-:W-:Y:S02]  /*8c40*/  UISETP.NE.AND UP0, UPT, UR45, URZ, UPT ;  /* 0x0000003f2d00728c */ /* 0x000fe4000bf05270 */
[----:B------:R-:W-:Y:S01]  /*8c50*/  IMAD R8, R17, UR25, R8 ;  /* 0x0000001911087c24 */ /* 0x000fe2000f8e0208 */
[----:B------:R-:W-:-:S03]  /*8c60*/  UMOV UR11, 0xc0 ;  /* 0x000000c0000b7882 */ /* 0x000fc60000000000 */
[----:B------:R-:W-:Y:S02]  /*8c70*/  PLOP3.LUT P1, PT, PT, PT, UP0, 0x40, 0x0 ;  /* 0x000000000000781c */ /* 0x000fe40003f2e808 */
[----:B------:R-:W-:Y:S01]  /*8c80*/  R2UR UR16, R8 ;  /* 0x00000000081072ca */ /* 0x000fe200000e0000 */
[----:B------:R-:W-:Y:S01]  /*8c90*/  @UP1 ULDC UR17, c[0x0][0x450] ;  /* 0x0001140000111ab9 */ /* 0x000fe20000000800 */
[----:B0-----:R-:W-:-:S03]  /*8ca0*/  UIMAD UR11, UR14, UR11, 0xbf ;  /* 0x000000bf0e0b74a4 */ /* 0x001fc6000f8e020b */
[----:B------:R-:W-:Y:S02]  /*8cb0*/  @UP1 ULDC UR14, c[0x0][0x44c] ;  /* 0x00011300000e1ab9 */ /* 0x000fe40000000800 */
[----:B------:R-:W-:-:S04]  /*8cc0*/  UIMAD.WIDE.U32 UR14, UR11, UR14, URZ ;  /* 0x0000000e0b0e72a5 */ /* 0x000fc8000f8e003f */
[----:B------:R-:W-:-:S04]  /*8cd0*/  @UP1 USHF.R.U32.HI UR11, URZ, UR17, UR15 ;  /* 0x000000113f0b1299 */ /* 0x000fc8000801160f */
[----:B------:R-:W-:-:S03]  /*8ce0*/  UIADD3 UR11, UR16, UR11, URZ ;  /* 0x0000000b100b7290 */ /* 0x000fc6000fffe03f */
[----:B------:R-:W-:Y:S02]  /*8cf0*/  ULDC UR16, c[0x0][0x9dc] ;  /* 0x0002770000107ab9 */ /* 0x000fe40000000800 */
[----:B------:R-:W-:Y:S01]  /*8d00*/  UIADD3 UR16, UR11, -UR16, URZ ;  /* 0x800000100b107290 */ /* 0x000fe2000fffe03f */
[----:B------:R-:W-:Y:S11]  /*8d10*/  @P1 BRA `(.L_x_806) ;  /* 0x00000000004c1947 */ /* 0x000ff60003800000 */
[----:B------:R-:W-:-:S06]  /*8d20*/  UISETP.GT.AND UP0, UPT, UR11, -0x1, UPT ;  /* 0xffffffff0b00788c */ /* 0x000fcc000bf04270 */
[----:B------:R-:W-:-:S13]  /*8d30*/  PLOP3.LUT P1, PT, PT, PT, UP0, 0x80, 0x0 ;  /* 0x000000000000781c */ /* 0x000fda0003f2f008 */
[----:B------:R-:W-:Y:S05]  /*8d40*/  @P1 BRA `(.L_x_807) ;  /* 0x0000000000201947 */ /* 0x000fea0003800000 */
[----:B------:R-:W-:Y:S01]  /*8d50*/  ULDC UR17, c[0x0][0x9e4] ;  /* 0x0002790000117ab9 */ /* 0x000fe20000000800 */
[----:B------:R-:W-:Y:S02]  /*8d60*/  ULOP3.LUT UR11, URZ, UR11, URZ, 0x33, !UPT ;  /* 0x0000000b3f0b7292 */ /* 0x000fe4000f8e333f */
[----:B------:R-:W-:-:S11]  /*8d70*/  UISETP.NE.AND UP0, UPT, UR17, 0x1, UPT ;  /* 0x000000011100788c */ /* 0x000fd6000bf05270 */
[----:B------:R-:W-:Y:S02]  /*8d80*/  @UP0 ULDC.64 UR18, c[0x0][0x9e8] ;  /* 0x00027a0000120ab9 */ /* 0x000fe40000000a00 */
[----:B------:R-:W-:-:S04]  /*8d90*/  UIMAD.WIDE.U32 UR14, UR11, UR18, URZ ;  /* 0x000000120b0e72a5 */ /* 0x000fc8000f8e003f */
[----:B------:R-:W-:-:S04]  /*8da0*/  @UP0 USHF.R.U32.HI UR11, URZ, UR19, UR15 ;  /* 0x000000133f0b0299 */ /* 0x000fc8000801160f */
[----:B------:R-:W-:Y:S01]  /*8db0*/  ULOP3.LUT UR11, URZ, UR11, URZ, 0x33, !UPT ;  /* 0x0000000b3f0b7292 */ /* 0x000fe2000f8e333f */
[----:B------:R-:W-:Y:S11]  /*8dc0*/  BRA `(.L_x_808) ;  /* 0x0000000000147947 */ /* 0x000ff60003800000 */
.L_x_807:
[----:B------:R-:W-:Y:S02]  /*8dd0*/  ULDC UR17, c[0x0][0x9e4] ;  /* 0x0002790000117ab9 */ /* 0x000fe40000000800 */
[----:B------:R-:W-:-:S11]  /*8de0*/  UISETP.NE.AND UP0, UPT, UR17, 0x1, UPT ;  /* 0x000000011100788c */ /* 0x000fd6000bf05270 */
[----:B------:R-:W-:Y:S02]  /*8df0*/  @UP0 ULDC.64 UR18, c[0x0][0x9e8] ;  /* 0x00027a0000120ab9 */ /* 0x000fe40000000a00 */
[----:B------:R-:W-:-:S04]  /*8e00*/  UIMAD.WIDE.U32 UR14, UR11, UR18, URZ ;  /* 0x000000120b0e72a5 */ /* 0x000fc8000f8e003f */
[----:B------:R-:W-:-:S12]  /*8e10*/  @UP0 USHF.R.U32.HI UR11, URZ, UR19, UR15 ;  /* 0x000000133f0b0299 */ /* 0x000fd8000801160f */
.L_x_808:
[----:B------:R-:W-:-:S04]  /*8e20*/  UIMAD UR11, UR11, UR17, URZ ;  /* 0x000000110b0b72a4 */ /* 0x000fc8000f8e023f */
[----:B------:R-:W-:-:S04]  /*8e30*/  UISETP.LT.AND UP0, UPT, UR16, UR11, UPT ;  /* 0x0000000b1000728c */ /* 0x000fc8000bf01270 */
[----:B------:R-:W-:-:S12]  /*8e40*/  USEL UR16, UR16, UR11, !UP0 ;  /* 0x0000000b10107287 */ /* 0x000fd8000c000000 */
.L_x_806:
[----:B------:R-:W-:-:S04]  /*8e50*/  UIADD3 UR16, UR16, 0x7f, URZ ;  /* 0x0000007f10107890 */ /* 0x000fc8000fffe03f */
[----:B------:R-:W-:-:S04]  /*8e60*/  USHF.R.S32.HI UR11, URZ, 0x1f, UR16 ;  /* 0x0000001f3f0b7899 */ /* 0x000fc80008011410 */
[----:B------:R-:W-:-:S04]  /*8e70*/  ULEA.HI UR11, UR11, UR16, URZ, 0x7 ;  /* 0x000000100b0b7291 */ /* 0x000fc8000f8f383f */
[----:B------:R-:W-:-:S04]  /*8e80*/  USHF.R.S32.HI UR11, URZ, 0x7, UR11 ;  /* 0x000000073f0b7899 */ /* 0x000fc8000801140b */
[----:B------:R-:W-:-:S04]  /*8e90*/  UISETP.LT.AND UP0, UPT, UR43, UR11, UPT ;  /* 0x0000000b2b00728c */ /* 0x000fc8000bf01270 */
[----:B------:R-:W-:-:S06]  /*8ea0*/  USEL UR21, UR43, UR11, !UP0 ;  /* 0x0000000b2b157287 */ /* 0x000fcc000c000000 */
[----:B------:R-:W-:-:S13]  /*8eb0*/  ISETP.GE.AND P1, PT, R10, UR21, PT ;  /* 0x000000150a007c0c */ /* 0x000fda000bf26270 */
[----:B------:R-:W-:Y:S05]  /*8ec0*/  @!P1 BRA `(.L_x_809) ;  /* 0x0000002000fc9947 */ /* 0x000fea0003800000 */
[----:B------:R-:W-:Y:S01]  /*8ed0*/  IMAD.MOV.U32 R9, RZ, RZ, R16 ;  /* 0x000000ffff097224 */ /* 0x000fe200078e0010 */
[----:B------:R-:W-:Y:S01]  /*8ee0*/  UMOV UR23, UR5 ;  /* 0x0000000500177c82 */ /* 0x000fe20008000000 */
[----:B------:R-:W-:Y:S01]  /*8ef0*/  IMAD.MOV.U32 R8, RZ, RZ, R11 ;  /* 0x000000ffff087224 */ /* 0x000fe200078e000b */
[----:B------:R-:W-:Y:S01]  /*8f00*/  UMOV UR24, UR4 ;  /* 0x0000000400187c82 */ /* 0x000fe20008000000 */
[----:B------:R-:W-:-:S05]  /*8f10*/  ULDC UR22, c[0x0][0x988] ;  /* 0x0002620000167ab9 */ /* 0x000fca0000000800 */
.L_x_820:
[----:B------:R-:W-:-:S04]  /*8f20*/  UIADD3 UR4, UR24, 0x1, URZ ;  /* 0x0000000118047890 */ /* 0x000fc8000fffe03f */
[----:B------:R-:W-:-:S04]  /*8f30*/  UISETP.NE.AND UP0, UPT, UR4, 0x2, UPT ;  /* 0x000000020400788c */ /* 0x000fc8000bf05270 */
[----:B------:R-:W-:Y:S02]  /*8f40*/  USEL UR5, URZ, 0x1, UP0 ;  /* 0x000000013f057887 */ /* 0x000fe40008000000 */
[----:B------:R-:W-:Y:S02]  /*8f50*/  USEL UR4, UR4, URZ, UP0 ;  /* 0x0000003f04047287 */ /* 0x000fe40008000000 */
[----:B------:R-:W-:Y:S01]  /*8f60*/  ULOP3.LUT UR5, UR23, UR5, URZ, 0x3c, !UPT ;  /* 0x0000000517057292 */ /* 0x000fe2000f8e3c3f */
[----:B------:R-:W-:Y:S11]  /*8f70*/  @!P0 BRA `(.L_x_810) ;  /* 0x0000000000048947 */ /* 0x000ff60003800000 */
[----:B------:R-:W-:Y:S01]  /*8f80*/  BPT.TRAP 0x1 ;  /* 0x000000040000795c */ /* 0x000fe20000300000 */
.L_x_810:
[----:B------:R-:W-:Y:S01]  /*8f90*/  ULEA UR10, UR4, UR44, 0x3 ;  /* 0x0000002c040a7291 */ /* 0x000fe2000f8e183f */
[----:B------:R-:W-:-:S05]  /*8fa0*/  IMAD.U32 R11, RZ, RZ, UR5 ;  /* 0x00000005ff0b7e24 */ /* 0x000fca000f8e00ff */
[----:B------:R-:W-:-:S04]  /*8fb0*/  SHF.L.U32 R11, R11, 0x1f, RZ ;  /* 0x0000001f0b0b7819 */ /* 0x000fc800000006ff */
[----:B------:R0:W1:Y:S01]  /*8fc0*/  SYNCS.PHASECHK.TRANS64.TRYWAIT P1, [UR10+0x17030], R11 ;  /* 0x0170300bff0075a7 */ /* 0x000062000802014a */
[----:B------:R-:W-:Y:S05]  /*8fd0*/  @!P0 BRA `(.L_x_811) ;  /* 0x0000000000048947 */ /* 0x000fea0003800000 */
[----:B------:R-:W-:Y:S01]  /*8fe0*/  BPT.TRAP 0x1 ;  /* 0x000000040000795c */ /* 0x000fe20000300000 */
.L_x_811:
[----:B-1----:R-:W-:Y:S05]  /*8ff0*/  @P1 BRA `(.L_x_812) ;  /* 0x0000000000081947 */ /* 0x002fea0003800000 */
[----:B------:R-:W1:Y:S02]  /*9000*/  SYNCS.PHASECHK.TRANS64.TRYWAIT P1, [UR10+0x17030], R11 ;  /* 0x0170300bff0075a7 */ /* 0x000e64000802014a */
[----:B-1----:R-:W-:Y:S05]  /*9010*/  @!P1 BRA `(.L_x_813) ;  /* 0x000000c000e49947 */ /* 0x002fea0003800000 */
.L_x_812:
        /* <DEDUP_REMOVED lines=19> */
.L_x_814:
[----:B------:R-:W-:Y:S01]  /*9150*/  ULEA UR15, UR24, UR44, 0x3 ;  /* 0x0000002c180f7291 */ /* 0x000fe2000f8e183f */
[----:B01----:R-:W-:-:S05]  /*9160*/  IMAD.U32 R11, RZ, RZ, UR23 ;  /* 0x00000017ff0b7e24 */ /* 0x003fca000f8e00ff */
[----:B------:R-:W-:-:S04]  /*9170*/  SHF.L.U32 R11, R11, 0x1f, RZ ;  /* 0x0000001f0b0b7819 */ /* 0x000fc800000006ff */
[----:B------:R0:W1:Y:S01]  /*9180*/  SYNCS.PHASECHK.TRANS64.TRYWAIT P1, [UR15+0x17050], R11 ;  /* 0x0170500bff0075a7 */ /* 0x000062000802014f */
[----:B------:R-:W-:Y:S05]  /*9190*/  @!P0 BRA `(.L_x_815) ;  /* 0x0000000000048947 */ /* 0x000fea0003800000 */
[----:B------:R-:W-:Y:S01]  /*91a0*/  BPT.TRAP 0x1 ;  /* 0x000000040000795c */ /* 0x000fe20000300000 */
.L_x_815:
[----:B-1----:R-:W-:Y:S05]  /*91b0*/  @P1 BRA `(.L_x_816) ;  /* 0x0000000000081947 */ /* 0x002fea0003800000 */
[----:B------:R-:W1:Y:S02]  /*91c0*/  SYNCS.PHASECHK.TRANS64.TRYWAIT P1, [UR15+0x17050], R11 ;  /* 0x0170500bff0075a7 */ /* 0x000e64000802014f */
[----:B-1----:R-:W-:Y:S05]  /*91d0*/  @!P1 BRA `(.L_x_817) ;  /* 0x000000c0008c9947 */ /* 0x002fea0003800000 */
.L_x_816:
        /* <DEDUP_REMOVED lines=27> */
.L_x_818:
[C---:B------:R-:W-:Y:S01]  /*9390*/  FMUL.FTZ R13, R0.reuse, R24 ;  /* 0x00000018000d7220 */ /* 0x040fe20000410000 */
[C---:B------:R-:W-:Y:S01]  /*93a0*/  FMUL.FTZ R14, R0.reuse, R26 ;  /* 0x0000001a000e7220 */ /* 0x040fe20000410000 */
[C---:B-1----:R-:W-:Y:S01]  /*93b0*/  FMUL.FTZ R12, R0.reuse, R25 ;  /* 0x00000019000c7220 */ /* 0x042fe20000410000 */
        /* <DEDUP_REMOVED lines=62> */
[----:B------:R-:W-:Y:S01]  /*97a0*/  FMUL.FTZ R65, R0, R75 ;  /* 0x0000004b00417220 */ /* 0x000fe20000410000 */
[----:B------:R-:W-:Y:S01]  /*97b0*/  UMOV UR10, UR22 ;  /* 0x00000016000a7c82 */ /* 0x000fe20008000000 */
[----:B------:R-:W-:-:S03]  /*97c0*/  ULEA UR11, UR4, UR44, 0x3 ;  /* 0x0000002c040b7291 */ /* 0x000fc6000f8e183f */
[----:B------:R-:W2:Y:S01]  /*97d0*/  MUFU.TANH R22, R22 ;  /* 0x0000001600167308 */ /* 0x000ea20000002400 */
[----:B0-----:R-:W-:Y:S01]  /*97e0*/  FMNMX.FTZ R11, R19, R16, !PT ;  /* 0x00000010130b7209 */ /* 0x001fe20007810000 */
[----:B------:R-:W-:-:S04]  /*97f0*/  UIADD3 UR11, UR11, 0x17040, URZ ;  /* 0x000170400b0b7890 */ /* 0x000fc8000fffe03f */
[----:B------:R-:W-:Y:S02]  /*9800*/  UPRMT UR11, UR7, 0x654, UR11 ;  /* 0x00000654070b7896 */ /* 0x000fe4000800000b */
[----:B------:R-:W0:Y:S01]  /*9810*/  MUFU.TANH R24, R24 ;  /* 0x0000001800187308 */ /* 0x000e220000002400 */
[----:B-1----:R-:W-:Y:S01]  /*9820*/  FMNMX.FTZ R67, R21, R66, !PT ;  /* 0x0000004215437209 */ /* 0x002fe20007810000 */
[----:B------:R-:W-:-:S05]  /*9830*/  FMUL.FTZ R66, R0, R76 ;  /* 0x0000004c00427220 */ /* 0x000fca0000410000 */
[----:B------:R-:W-:Y:S01]  /*9840*/  SYNCS.ARRIVE.TRANS64.RED.A1T0 RZ, [UR11], RZ ;  /* 0x000000ffffff79a7 */ /* 0x000fe2000810040b */
        /* <DEDUP_REMOVED lines=72> */
[----:B------:R-:W-:-:S05]  /*9cd0*/  IMAD.U32 R84, RZ, RZ, UR10 ;  /* 0x0000000aff547e24 */ /* 0x000fca000f8e00ff */
        /* <DEDUP_REMOVED lines=46> */
[----:B-1----:R-:W-:Y:S02]  /*9fc0*/  FMNMX.FTZ R78, R76, R79, !PT ;  /* 0x0000004f4c4e7209 */ /* 0x002fe40007810000 */
[----:B--2---:R-:W-:-:S05]  /*9fd0*/  FMNMX.FTZ R79, R75, R16, !PT ;  /* 0x000000104b4f7209 */ /* 0x004fca0007810000 */
[----:B------:R-:W1:Y:S01]  /*9fe0*/  SHFL.BFLY PT, R16, R79, 0x2, 0x1f ;  /* 0x0c401f004f107f89 */ /* 0x000e6200000e0000 */
[----:B0-----:R-:W-:-:S05]  /*9ff0*/  FMNMX.FTZ R78, R77, R78, !PT ;  /* 0x0000004e4d4e7209 */ /* 0x001fca0007810000 */
[----:B------:R-:W0:Y:S01]  /*a000*/  SHFL.BFLY PT, R11, R78, 0x2, 0x1f ;  /* 0x0c401f004e0b7f89 */ /* 0x000e2200000e0000 */
[----:B-1----:R-:W-:Y:S02]  /*a010*/  FMNMX.FTZ R80, R79, R16, !PT ;  /* 0x000000104f507209 */ /* 0x002fe40007810000 */
[----:B0-----:R-:W-:-:S03]  /*a020*/  FMNMX.FTZ R81, R78, R11, !PT ;  /* 0x0000000b4e517209 */ /* 0x001fc60007810000 */
[----:B------:R-:W0:Y:S04]  /*a030*/  SHFL.BFLY PT, R11, R80, 0x1, 0x1f ;  /* 0x0c201f00500b7f89 */ /* 0x000e2800000e0000 */
[----:B------:R-:W1:Y:S01]  /*a040*/  SHFL.BFLY PT, R16, R81, 0x1, 0x1f ;  /* 0x0c201f0051107f89 */ /* 0x000e6200000e0000 */
[----:B0-----:R-:W-:Y:S02]  /*a050*/  FMNMX.FTZ R11, R80, R11, !PT ;  /* 0x0000000b500b7209 */ /* 0x001fe40007810000 */
[----:B-1----:R-:W-:-:S03]  /*a060*/  FMNMX.FTZ R16, R81, R16, !PT ;  /* 0x0000001051107209 */ /* 0x002fc60007810000 */
[C---:B------:R-:W-:Y:S01]  /*a070*/  FFMA.FTZ R79, R11.reuse, R84, -8 ;  /* 0xc10000000b4f7423 */ /* 0x040fe20000010054 */
[----:B------:R-:W-:-:S01]  /*a080*/  FADD.FTZ R8, -R11, R8 ;  /* 0x000000080b087221 */ /* 0x000fc20000010100 */
[----:B------:R-:W-:Y:S02]  /*a090*/  IMAD.U32 R81, RZ, RZ, UR10 ;  /* 0x0000000aff517e24 */ /* 0x000fe4000f8e00ff */
[----:B------:R-:W-:-:S01]  /*a0a0*/  FFMA.FTZ R78, R13, UR10, -R79 ;  /* 0x0000000a0d4e7c23 */ /* 0x000fc2000801084f */
[--C-:B------:R-:W-:Y:S01]  /*a0b0*/  FFMA.FTZ R13, R12, UR10, -R79.reuse ;  /* 0x0000000a0c0d7c23 */ /* 0x100fe2000801084f */
        /* <DEDUP_REMOVED lines=14> */
[----:B------:R-:W-:Y:S01]  /*a1a0*/  FMUL.FTZ R82, R8, UR10 ;  /* 0x0000000a08527c20 */ /* 0x000fe20008410000 */
[----:B------:R-:W-:Y:S01]  /*a1b0*/  FFMA.FTZ R70, R74, UR10, -R79 ;  /* 0x0000000a4a467c23 */ /* 0x000fe2000801084f */
[----:B------:R-:W-:-:S01]  /*a1c0*/  FADD.FTZ R8, -R16, R9 ;  /* 0x0000000910087221 */ /* 0x000fc20000010100 */
[----:B------:R-:W-:Y:S01]  /*a1d0*/  FFMA.FTZ R74, R16, R81, -8 ;  /* 0xc1000000104a7423 */ /* 0x000fe20000010051 */
        /* <DEDUP_REMOVED lines=15> */
[----:B------:R-:W-:Y:S01]  /*a2d0*/  FMUL.FTZ R8, R8, UR10 ;  /* 0x0000000a08087c20 */ /* 0x000fe20008410000 */
[----:B------:R-:W-:-:S01]  /*a2e0*/  FFMA.FTZ R79, R14, UR10, -R74 ;  /* 0x0000000a0e4f7c23 */ /* 0x000fc2000801084a */
[--C-:B------:R-:W-:Y:S01]  /*a2f0*/  FFMA.FTZ R14, R15, UR10, -R74.reuse ;  /* 0x0000000a0f0e7c23 */ /* 0x100fe2000801084a */
        /* <DEDUP_REMOVED lines=22> */
[----:B------:R-:W-:-:S02]  /*a460*/  FFMA.FTZ R76, R76, UR10, -R74 ;  /* 0x0000000a4c4c7c23 */ /* 0x000fc4000801084a */
[----:B------:R-:W1:Y:S01]  /*a470*/  MUFU.EX2 R79, R79 ;  /* 0x0000004f004f7308 */ /* 0x000e620000000800 */
[----:B0-----:R-:W-:-:S07]  /*a480*/  FFMA.FTZ R4, R9, R4, R78 ;  /* 0x0000000409047223 */ /* 0x001fce000001004e */
[----:B------:R-:W0:Y:S08]  /*a490*/  MUFU.EX2 R13, R13 ;  /* 0x0000000d000d7308 */ /* 0x000e300000000800 */
[----:B------:R-:W2:Y:S01]  /*a4a0*/  MUFU.EX2 R14, R14 ;  /* 0x0000000e000e7308 */ /* 0x000ea20000000800 */
[----:B-1----:R-:W-:-:S07]  /*a4b0*/  FFMA.FTZ R3, R8, R3, R79 ;  /* 0x0000000308037223 */ /* 0x002fce000001004f */
        /* <DEDUP_REMOVED lines=18> */
[--C-:B------:R-:W-:Y:S01]  /*a5e0*/  FFMA.FTZ R56, R57, UR10, -R74.reuse ;  /* 0x0000000a39387c23 */ /* 0x100fe2000801084a */
[----:B------:R-:W-:-:S05]  /*a5f0*/  FFMA.FTZ R57, R60, UR10, -R74 ;  /* 0x0000000a3c397c23 */ /* 0x000fca000801084a */
        /* <DEDUP_REMOVED lines=15> */
[----:B--2---:R-:W-:-:S01]  /*a6f0*/  FADD.FTZ R81, R31, R60 ;  /* 0x0000003c1f517221 */ /* 0x004fc20000010000 */
[--C-:B------:R-:W-:Y:S01]  /*a700*/  FFMA.FTZ R60, R61, UR10, -R74.reuse ;  /* 0x0000000a3d3c7c23 */ /* 0x100fe2000801084a */
[----:B------:R-:W-:-:S05]  /*a710*/  FFMA.FTZ R61, R64, UR10, -R74 ;  /* 0x0000000a403d7c23 */ /* 0x000fca000801084a */
        /* <DEDUP_REMOVED lines=15> */
[----:B0-----:R-:W-:-:S01]  /*a810*/  FADD.FTZ R81, R39, R64 ;  /* 0x0000004027517221 */ /* 0x001fc20000010000 */
[--C-:B------:R-:W-:Y:S01]  /*a820*/  FFMA.FTZ R64, R65, UR10, -R74.reuse ;  /* 0x0000000a41407c23 */ /* 0x100fe2000801084a */
[----:B------:R-:W-:-:S05]  /*a830*/  FFMA.FTZ R65, R68, UR10, -R74 ;  /* 0x0000000a44417c23 */ /* 0x000fca000801084a */
        /* <DEDUP_REMOVED lines=78> */
.L_x_819:
        /* <DEDUP_REMOVED lines=71> */
[----:B------:R-:W-:Y:S01]  /*b190*/  VIADD R10, R10, 0xffffffff ;  /* 0xffffffff0a0a7836 */ /* 0x000fe20000000000 */
        /* <DEDUP_REMOVED lines=16> */
[----:B------:R-:W-:Y:S01]  /*b2a0*/  F2FP.SATFINITE.E4M3.F32.PACK_AB_MERGE_C R139, R72, R69, R19 ;  /* 0x00000045488b723e */ /* 0x000fe20004807013 */
[----:B------:R-:W-:Y:S06]  /*b2b0*/  @P1 BRA `(.L_x_820) ;  /* 0xffffffdc00181947 */ /* 0x000fec000383ffff */
.L_x_809:
[----:B------:R-:W-:-:S13]  /*b2c0*/  ISETP.GE.AND P1, PT, R10, UR43, PT ;  /* 0x0000002b0a007c0c */ /* 0x000fda000bf26270 */
[----:B------:R-:W-:Y:S05]  /*b2d0*/  @!P1 BRA `(.L_x_821) ;  /* 0x0000003400489947 */ /* 0x000fea0003800000 */
[----:B------:R-:W-:Y:S01]  /*b2e0*/  IMAD.MOV.U32 R9, RZ, RZ, R16 ;  /* 0x000000ffff097224 */ /* 0x000fe200078e0010 */
[----:B------:R-:W-:Y:S01]  /*b2f0*/  UMOV UR23, UR5 ;  /* 0x0000000500177c82 */ /* 0x000fe20008000000 */
[----:B------:R-:W-:Y:S01]  /*b300*/  IMAD.MOV.U32 R8, RZ, RZ, R11 ;  /* 0x000000ffff087224 */ /* 0x000fe200078e000b */
[----:B------:R-:W-:Y:S01]  /*b310*/  UMOV UR24, UR4 ;  /* 0x0000000400187c82 */ /* 0x000fe20008000000 */
[----:B------:R-:W-:Y:S01]  /*b320*/  ULDC UR28, c[0x0][0x9e4] ;  /* 0x00027900001c7ab9 */ /* 0x000fe20000000800 */
[----:B------:R-:W-:Y:S01]  /*b330*/  ULDC UR27, c[0x0][0x288] ;  /* 0x0000a200001b7ab9 */ /* 0x000fe20000000800 */
[----:B------:R-:W-:Y:S01]  /*b340*/  ULDC UR26, c[0x0][0x2f0] ;  /* 0x0000bc00001a7ab9 */ /* 0x000fe20000000800 */
[----:B------:R-:W-:Y:S01]  /*b350*/  ULDC UR21, c[0x0][0x988] ;  /* 0x0002620000157ab9 */ /* 0x000fe20000000800 */
[----:B------:R-:W-:-:S05]  /*b360*/  ULDC UR25, c[0x0][0x9e0] ;  /* 0x0002780000197ab9 */ /* 0x000fca0000000800 */
.L_x_840:
[----:B------:R-:W-:-:S04]  /*b370*/  UIADD3 UR4, UR24, 0x1, URZ ;  /* 0x0000000118047890 */ /* 0x000fc8000fffe03f */
[----:B------:R-:W-:-:S04]  /*b380*/  UISETP.NE.AND UP0, UPT, UR4, 0x2, UPT ;  /* 0x000000020400788c */ /* 0x000fc8000bf05270 */
[----:B------:R-:W-:Y:S02]  /*b390*/  USEL UR5, URZ, 0x1, UP0 ;  /* 0x000000013f057887 */ /* 0x000fe40008000000 */
[----:B------:R-:W-:Y:S02]  /*b3a0*/  USEL UR4, UR4, URZ, UP0 ;  /* 0x0000003f04047287 */ /* 0x000fe40008000000 */
[----:B------:R-:W-:Y:S01]  /*b3b0*/  ULOP3.LUT UR5, UR23, UR5, URZ, 0x3c, !UPT ;  /* 0x0000000517057292 */ /* 0x000fe2000f8e3c3f */
[----:B------:R-:W-:Y:S11]  /*b3c0*/  @!P0 BRA `(.L_x_822) ;  /* 0x0000000000048947 */ /* 0x000ff60003800000 */
[----:B------:R-:W-:Y:S01]  /*b3d0*/  BPT.TRAP 0x1 ;  /* 0x000000040000795c */ /* 0x000fe20000300000 */
.L_x_822:
[----:B------:R-:W-:Y:S01]  /*b3e0*/  ULEA UR22, UR4, UR44, 0x3 ;  /* 0x0000002c04167291 */ /* 0x000fe2000f8e183f */
[----:B------:R-:W-:-:S05]  /*b3f0*/  IMAD.U32 R11, RZ, RZ, UR5 ;  /* 0x00000005ff0b7e24 */ /* 0x000fca000f8e00ff */
[----:B------:R-:W-:-:S04]  /*b400*/  SHF.L.U32 R11, R11, 0x1f, RZ ;  /* 0x0000001f0b0b7819 */ /* 0x000fc800000006ff */
[----:B------:R0:W1:Y:S01]  /*b410*/  SYNCS.PHASECHK.TRANS64.TRYWAIT P1, [UR22+0x17030], R11 ;  /* 0x0170300bff0075a7 */ /* 0x0000620008020156 */
[----:B------:R-:W-:Y:S05]  /*b420*/  @!P0 BRA `(.L_x_823) ;  /* 0x0000000000048947 */ /* 0x000fea0003800000 */
[----:B------:R-:W-:Y:S01]  /*b430*/  BPT.TRAP 0x1 ;  /* 0x000000040000795c */ /* 0x000fe20000300000 */
.L_x_823:
[----:B-1----:R-:W-:Y:S05]  /*b440*/  @P1 BRA `(.L_x_824) ;  /* 0x0000000000081947 */ /* 0x002fea0003800000 */
[----:B------:R-:W1:Y:S02]  /*b450*/  SYNCS.PHASECHK.TRANS64.TRYWAIT P1, [UR22+0x17030], R11 ;  /* 0x0170300bff0075a7 */ /* 0x000e640008020156 */
[----:B-1----:R-:W-:Y:S05]  /*b460*/  @!P1 BRA `(.L_x_825) ;  /* 0x000000a000009947 */ /* 0x002fea0003800000 */
.L_x_824:
        /* <DEDUP_REMOVED lines=19> */
.L_x_826:
[----:B------:R-:W-:Y:S01]  /*b5a0*/  ULEA UR15, UR24, UR44, 0x3 ;  /* 0x0000002c180f7291 */ /* 0x000fe2000f8e183f */
[----:B01----:R-:W-:-:S05]  /*b5b0*/  IMAD.U32 R11, RZ, RZ, UR23 ;  /* 0x00000017ff0b7e24 */ /* 0x003fca000f8e00ff */
[----:B------:R-:W-:-:S04]  /*b5c0*/  SHF.L.U32 R11, R11, 0x1f, RZ ;  /* 0x0000001f0b0b7819 */ /* 0x000fc800000006ff */
[----:B------:R0:W1:Y:S01]  /*b5d0*/  SYNCS.PHASECHK.TRANS64.TRYWAIT P1, [UR15+0x17050], R11 ;  /* 0x0170500bff0075a7 */ /* 0x000062000802014f */
[----:B------:R-:W-:Y:S05]  /*b5e0*/  @!P0 BRA `(.L_x_827) ;  /* 0x0000000000048947 */ /* 0x000fea0003800000 */
[----:B------:R-:W-:Y:S01]  /*b5f0*/  BPT.TRAP 0x1 ;  /* 0x000000040000795c */ /* 0x000fe20000300000 */
.L_x_827:
[----:B-1----:R-:W-:Y:S05]  /*b600*/  @P1 BRA `(.L_x_828) ;  /* 0x0000000000081947 */ /* 0x002fea0003800000 */
[----:B------:R-:W1:Y:S02]  /*b610*/  SYNCS.PHASECHK.TRANS64.TRYWAIT P1, [UR15+0x17050], R11 ;  /* 0x0170500bff0075a7 */ /* 0x000e64000802014f */
[----:B-1----:R-:W-:Y:S05]  /*b620*/  @!P1 BRA `(.L_x_829) ;  /* 0x0000009c00a89947 */ /* 0x002fea0003800000 */
.L_x_828:
        /* <DEDUP_REMOVED lines=27> */
.L_x_830:
[----:B------:R-:W-:Y:S01]  /*b7e0*/  UISETP.NE.AND UP1, UPT, UR42, URZ, UPT ;  /* 0x0000003f2a00728c */ /* 0x000fe2000bf25270 */
[C---:B------:R-:W-:Y:S01]  /*b7f0*/  FMUL.FTZ R13, R0.reuse, R25 ;  /* 0x00000019000d7220 */ /* 0x040fe20000410000 */
[C---:B------:R-:W-:Y:S01]  /*b800*/  FMUL.FTZ R25, R0.reuse, R38 ;  /* 0x0000002600197220 */ /* 0x040fe20000410000 */
[C---:B-1----:R-:W-:Y:S01]  /*b810*/  FMUL.FTZ R12, R0.reuse, R26 ;  /* 0x0000001a000c7220 */ /* 0x042fe20000410000 */
        /* <DEDUP_REMOVED lines=9> */
[----:B------:R-:W-:Y:S01]  /*b8b0*/  FMUL.FTZ R32, R0, R41 ;  /* 0x0000002900207220 */ /* 0x000fe20000410000 */
[----:B------:R-:W-:-:S02]  /*b8c0*/  IMAD.MOV.U32 R84, RZ, RZ, R5 ;  /* 0x000000ffff547224 */ /* 0x000fc400078e0005 */
[C---:B------:R-:W-:Y:S01]  /*b8d0*/  FMUL.FTZ R41, R0.reuse, R54 ;  /* 0x0000003600297220 */ /* 0x040fe20000410000 */
[C---:B------:R-:W-:Y:S01]  /*b8e0*/  FMUL.FTZ R54, R0.reuse, R61 ;  /* 0x0000003d00367220 */ /* 0x040fe20000410000 */
[----:B------:R-:W-:Y:S01]  /*b8f0*/  FMUL.FTZ R61, R0, R74 ;  /* 0x0000004a003d7220 */ /* 0x000fe20000410000 */
[----:B------:R-:W-:Y:S02]  /*b900*/  IMAD.SHL.U32 R74, R10, 0x80, RZ ;  /* 0x000000800a4a7824 */ /* 0x000fe400078e00ff */
[----:B0-----:R-:W-:Y:S01]  /*b910*/  FMUL.FTZ R11, R0, R24 ;  /* 0x00000018000b7220 */ /* 0x001fe20000410000 */
[----:B------:R-:W-:Y:S01]  /*b920*/  @P1 IMAD.HI.U32 R26, R5, UR10, RZ ;  /* 0x0000000a051a1c27 */ /* 0x000fe2000f8e00ff */
[----:B------:R-:W-:-:S03]  /*b930*/  @UP1 ULDC UR10, c[0x0][0x450] ;  /* 0x00011400000a1ab9 */ /* 0x000fc60000000800 */
[C---:B------:R-:W-:Y:S01]  /*b940*/  FMUL.FTZ R16, R0.reuse, R30 ;  /* 0x0000001e00107220 */ /* 0x040fe20000410000 */
[C---:B------:R-:W-:Y:S01]  /*b950*/  FMUL.FTZ R21, R0.reuse, R34 ;  /* 0x0000002200157220 */ /* 0x040fe20000410000 */
[C---:B------:R-:W-:Y:S01]  /*b960*/  FMUL.FTZ R15, R0.reuse, R28 ;  /* 0x0000001c000f7220 */ /* 0x040fe20000410000 */
[----:B------:R-:W-:Y:S01]  /*b970*/  @P2 SHF.R.U32.HI R84, RZ, UR10, R26 ;  /* 0x0000000aff542c19 */ /* 0x000fe2000801161a */
[C---:B------:R-:W-:Y:S01]  /*b980*/  FMUL.FTZ R18, R0.reuse, R29 ;  /* 0x0000001d00127220 */ /* 0x040fe20000410000 */
[C---:B------:R-:W-:Y:S01]  /*b990*/  FMUL.FTZ R19, R0.reuse, R31 ;  /* 0x0000001f00137220 */ /* 0x040fe20000410000 */
[C---:B------:R-:W-:Y:S01]  /*b9a0*/  FMUL.FTZ R23, R0.reuse, R35 ;  /* 0x0000002300177220 */ /* 0x040fe20000410000 */
[C---:B------:R-:W-:Y:S01]  /*b9b0*/  FMUL.FTZ R24, R0.reuse, R36 ;  /* 0x0000002400187220 */ /* 0x040fe20000410000 */
[----:B------:R-:W0:Y:S01]  /*b9c0*/  SHFL.IDX PT, R136, R84, RZ, 0x1c1f ;  /* 0x001c1fff54887589 */ /* 0x000e2200000e0000 */
        /* <DEDUP_REMOVED lines=48> */
[----:B------:R-:W1:Y:S01]  /*bcd0*/  MUFU.TANH R11, R11 ;  /* 0x0000000b000b7308 */ /* 0x000e620000002400 */
[----:B------:R-:W-:Y:S01]  /*bce0*/  UPRMT UR22, UR7, 0x654, UR22 ;  /* 0x0000065407167896 */ /* 0x000fe20008000016 */
[----:B------:R-:W-:-:S04]  /*bcf0*/  IMAD R26, R17, UR26, R26 ;  /* 0x0000001a111a7c24 */ /* 0x000fc8000f8e021a */
[----:B------:R-:W-:Y:S02]  /*bd00*/  VIADD R26, R26, -UR27 ;  /* 0x8000001b1a1a7c36 */ /* 0x000fe40008000000 */
[----:B------:R-:W2:Y:S02]  /*bd10*/  MUFU.TANH R13, R13 ;  /* 0x0000000d000d7308 */ /* 0x000ea40000002400 */
[C---:B------:R-:W-:Y:S01]  /*bd20*/  VIADD R83, R26.reuse, UR25 ;  /* 0x000000191a537c36 */ /* 0x040fe20008000000 */
[----:B------:R-:W-:Y:S01]  /*bd30*/  SYNCS.ARRIVE.TRANS64.RED.A1T0 RZ, [UR22], RZ ;  /* 0x000000ffffff79a7 */ /* 0x000fe20008100416 */
[----:B------:R-:W-:Y:S02]  /*bd40*/  VIADD R82, R26, UR20 ;  /* 0x000000141a527c36 */ /* 0x000fe40008000000 */
[--C-:B0-----:R-:W-:Y:S02]  /*bd50*/  IMAD.IADD R81, R83, 0x1, R136.reuse ;  /* 0x0000000153517824 */ /* 0x101fe400078e0288 */
[----:B------:R-:W0:Y:S01]  /*bd60*/  MUFU.TANH R12, R12 ;  /* 0x0000000c000c7308 */ /* 0x000e220000002400 */
        /* <DEDUP_REMOVED lines=65> */
[----:B------:R-:W-:-:S05]  /*c180*/  VIADD R79, R26, -UR27 ;  /* 0x8000001b1a4f7c36 */ /* 0x000fca0008000000 */
        /* <DEDUP_REMOVED lines=10> */
.L_x_833:
[----:B------:R-:W-:-:S05]  /*c230*/  IMAD.U32 R86, RZ, RZ, UR28 ;  /* 0x0000001cff567e24 */ /* 0x000fca000f8e00ff */
[----:B------:R-:W-:-:S13]  /*c240*/  ISETP.NE.AND P1, PT, R86, 0x1, PT ;  /* 0x000000015600780c */ /* 0x000fda0003f25270 */
[----:B------:R-:W1:Y:S02]  /*c250*/  @P1 LDC.64 R26, c[0x0][0x9e8] ;  /* 0x00027a00ff1a1b82 */ /* 0x000e640000000a00 */
[----:B-1----:R-:W-:-:S05]  /*c260*/  @P1 IMAD.HI.U32 R26, R79, R26, RZ ;  /* 0x0000001a4f1a1227 */ /* 0x002fca00078e00ff */
[----:B------:R-:W-:-:S07]  /*c270*/  @P1 SHF.R.U32.HI R79, RZ, R27, R26 ;  /* 0x0000001bff4f1219 */ /* 0x000fce000001161a */
.L_x_834:
[----:B------:R-:W-:Y:S05]  /*c280*/  BSYNC B0 ;  /* 0x0000000000007941 */ /* 0x000fea0003800000 */
.L_x_832:
[----:B------:R-:W-:-:S04]  /*c290*/  IMAD R79, R79, R86, -R74 ;  /* 0x000000564f4f7224 */ /* 0x000fc800078e0a4a */
[----:B------:R-:W-:-:S05]  /*c2a0*/  IMAD R79, R2, -0x2, R79 ;  /* 0xfffffffe024f7824 */ /* 0x000fca00078e024f */
[----:B------:R-:W-:Y:S02]  /*c2b0*/  VIADDMNMX R81, R79, R86, R81, PT ;  /* 0x000000564f517246 */ /* 0x000fe40003800151 */
[----:B------:R-:W-:-:S07]  /*c2c0*/  VIMNMX R80, R80, R79, !PT ;  /* 0x0000004f50507248 */ /* 0x000fce0007fe0100 */
.L_x_831:
        /* <DEDUP_REMOVED lines=13> */
[----:B------:R-:W-:Y:S01]  /*c3a0*/  FSEL R13, R13, -INF , !P2 ;  /* 0xff8000000d0d7808 */ /* 0x000fe20005000000 */
[--C-:B-1----:R-:W-:Y:S01]  /*c3b0*/  IMAD.IADD R83, R83, 0x1, R26.reuse ;  /* 0x0000000153537824 */ /* 0x102fe200078e021a */
[----:B------:R-:W-:Y:S01]  /*c3c0*/  ISETP.GT.AND P5, PT, R80, 0x9, P1 ;  /* 0x000000095000780c */ /* 0x000fe20000fa4270 */
[----:B------:R-:W-:Y:S01]  /*c3d0*/  IMAD.IADD R82, R82, 0x1, R26 ;  /* 0x0000000152527824 */ /* 0x000fe200078e021a */
[C---:B------:R-:W-:Y:S02]  /*c3e0*/  ISETP.GT.AND P4, PT, R80.reuse, 0x10, P1 ;  /* 0x000000105000780c */ /* 0x040fe40000f84270 */
[C---:B------:R-:W-:Y:S02]  /*c3f0*/  ISETP.GT.AND P6, PT, R80.reuse, 0x11, P1 ;  /* 0x000000115000780c */ /* 0x040fe40000fc4270 */
[----:B------:R-:W-:Y:S02]  /*c400*/  ISETP.GT.AND P2, PT, R80, 0x18, P1 ;  /* 0x000000185000780c */ /* 0x000fe40000f44270 */
[----:B0-----:R-:W-:-:S02]  /*c410*/  FSEL R28, R28, -INF , !P3 ;  /* 0xff8000001c1c7808 */ /* 0x001fc40005800000 */
        /* <DEDUP_REMOVED lines=95> */
.L_x_837:
[----:B------:R-:W-:-:S05]  /*ca10*/  IMAD.U32 R80, RZ, RZ, UR28 ;  /* 0x0000001cff507e24 */ /* 0x000fca000f8e00ff */
[----:B------:R-:W-:-:S13]  /*ca20*/  ISETP.NE.AND P2, PT, R80, 0x1, PT ;  /* 0x000000015000780c */ /* 0x000fda0003f45270 */
[----:B------:R-:W0:Y:S02]  /*ca30*/  @P2 LDC.64 R26, c[0x0][0x9e8] ;  /* 0x00027a00ff1a2b82 */ /* 0x000e240000000a00 */
[----:B0-----:R-:W-:-:S05]  /*ca40*/  @P2 IMAD.HI.U32 R26, R11, R26, RZ ;  /* 0x0000001a0b1a2227 */ /* 0x001fca00078e00ff */
[----:B------:R-:W-:-:S07]  /*ca50*/  @P2 SHF.R.U32.HI R11, RZ, R27, R26 ;  /* 0x0000001bff0b2219 */ /* 0x000fce000001161a */
.L_x_838:
[----:B------:R-:W-:Y:S05]  /*ca60*/  BSYNC B0 ;  /* 0x0000000000007941 */ /* 0x000fea0003800000 */
.L_x_836:
[----:B------:R-:W-:-:S04]  /*ca70*/  IMAD R11, R11, R80, -R74 ;  /* 0x000000500b0b7224 */ /* 0x000fc800078e0a4a */
[----:B------:R-:W-:-:S05]  /*ca80*/  IMAD R11, R2, -0x2, R11 ;  /* 0xfffffffe020b7824 */ /* 0x000fca00078e020b */
[----:B------:R-:W-:Y:S02]  /*ca90*/  VIADDMNMX R83, R11, R80, R83, PT ;  /* 0x000000500b537246 */ /* 0x000fe40003800153 */
[----:B------:R-:W-:-:S07]  /*caa0*/  VIMNMX R82, R82, R11, !PT ;  /* 0x0000000b52527248 */ /* 0x000fce0007fe0100 */
.L_x_835:
        /* <DEDUP_REMOVED lines=13> */
[----:B------:R-:W-:-:S02]  /*cb80*/  ISETP.GT.AND P3, PT, R82, 0x8, P1 ;  /* 0x000000085200780c */ /* 0x000fc40000f64270 */
[----:B------:R-:W-:Y:S02]  /*cb90*/  FMNMX.FTZ R11, R24, R11, !PT ;  /* 0x0000000b180b7209 */ /* 0x000fe40007810000 */
[----:B------:R-:W-:Y:S02]  /*cba0*/  FSEL R31, R31, -INF , !P5 ;  /* 0xff8000001f1f7808 */ /* 0x000fe40006800000 */
[----:B------:R-:W-:Y:S02]  /*cbb0*/  FMNMX.FTZ R11, R28, R11, !PT ;  /* 0x0000000b1c0b7209 */ /* 0x000fe40007810000 */
[----:B------:R-:W-:Y:S02]  /*cbc0*/  ISETP.GT.AND P5, PT, R82, RZ, P1 ;  /* 0x000000ff5200720c */ /* 0x000fe40000fa4270 */
[----:B------:R-:W-:Y:S02]  /*cbd0*/  FMNMX.FTZ R11, R30, R11, !PT ;  /* 0x0000000b1e0b7209 */ /* 0x000fe40007810000 */
[----:B------:R-:W-:-:S02]  /*cbe0*/  ISETP.LT.OR P3, PT, R83, 0x9, P3 ;  /* 0x000000095300780c */ /* 0x000fc40001f61670 */
[----:B------:R-:W-:Y:S02]  /*cbf0*/  FMNMX.FTZ R11, R32, R11, !PT ;  /* 0x0000000b200b7209 */ /* 0x000fe40007810000 */
[----:B------:R-:W-:Y:S02]  /*cc00*/  ISETP.GT.AND P2, PT, R82, 0x1, P1 ;  /* 0x000000015200780c */ /* 0x000fe40000f44270 */
[----:B------:R-:W-:Y:S02]  /*cc10*/  FMNMX.FTZ R11, R34, R11, !PT ;  /* 0x0000000b220b7209 */ /* 0x000fe40007810000 */
[----:B------:R-:W-:Y:S02]  /*cc20*/  ISETP.LT.OR P5, PT, R83, 0x1, P5 ;  /* 0x000000015300780c */ /* 0x000fe40002fa1670 */
        /* <DEDUP_REMOVED lines=41> */
[----:B------:R-:W-:-:S03]  /*cec0*/  ISETP.LT.OR P2, PT, R83, 0x61, P2 ;  /* 0x000000615300780c */ /* 0x000fc60001741670 */
[----:B------:R-:W0:Y:S01]  /*ced0*/  SHFL.BFLY PT, R11, R26, 0x2, 0x1f ;  /* 0x0c401f001a0b7f89 */ /* 0x000e2200000e0000 */
[----:B------:R-:W-:Y:S02]  /*cee0*/  FSEL R61, R61, -INF , !P2 ;  /* 0xff8000003d3d7808 */ /* 0x000fe40005000000 */
[----:B------:R-:W-:-:S04]  /*cef0*/  ISETP.GT.AND P2, PT, R82, 0x70, P1 ;  /* 0x000000705200780c */ /* 0x000fc80000f44270 */
[----:B------:R-:W-:-:S04]  /*cf00*/  ISETP.LT.OR P2, PT, R83, 0x71, P2 ;  /* 0x000000715300780c */ /* 0x000fc80001741670 */
[----:B------:R-:W-:Y:S02]  /*cf10*/  FSEL R69, R69, -INF , !P2 ;  /* 0xff80000045457808 */ /* 0x000fe40005000000 */
[----:B0-----:R-:W-:Y:S02]  /*cf20*/  FMNMX.FTZ R27, R26, R11, !PT ;  /* 0x0000000b1a1b7209 */ /* 0x001fe40007810000 */
[----:B------:R-:W-:Y:S02]  /*cf30*/  FSEL R26, R16, -INF , !P3 ;  /* 0xff800000101a7808 */ /* 0x000fe40005800000 */
[----:B------:R-:W-:Y:S01]  /*cf40*/  ISETP.GT.AND P3, PT, R82, 0x18, P1 ;  /* 0x000000185200780c */ /* 0x000fe20000f64270 */
[----:B------:R-:W0:Y:S03]  /*cf50*/  SHFL.BFLY PT, R74, R27, 0x1, 0x1f ;  /* 0x0c201f001b4a7f89 */ /* 0x000e2600000e0000 */
[----:B------:R-:W-:-:S04]  /*cf60*/  ISETP.LT.OR P3, PT, R83, 0x19, P3 ;  /* 0x000000195300780c */ /* 0x000fc80001f61670 */
[----:B------:R-:W-:Y:S02]  /*cf70*/  FSEL R25, R25, -INF , !P3 ;  /* 0xff80000019197808 */ /* 0x000fe40005800000 */
[----:B------:R-:W-:-:S04]  /*cf80*/  ISETP.GT.AND P3, PT, R82, 0x28, P1 ;  /* 0x000000285200780c */ /* 0x000fc80000f64270 */
[----:B------:R-:W-:-:S04]  /*cf90*/  ISETP.LT.OR P3, PT, R83, 0x29, P3 ;  /* 0x000000295300780c */ /* 0x000fc80001f61670 */
[----:B------:R-:W-:Y:S02]  /*cfa0*/  FSEL R35, R35, -INF , !P3 ;  /* 0xff80000023237808 */ /* 0x000fe40005800000 */
[----:B------:R-:W-:-:S04]  /*cfb0*/  ISETP.GT.AND P3, PT, R82, 0x31, P1 ;  /* 0x000000315200780c */ /* 0x000fc80000f64270 */
[----:B------:R-:W-:Y:S02]  /*cfc0*/  ISETP.LT.OR P3, PT, R83, 0x32, P3 ;  /* 0x000000325300780c */ /* 0x000fe40001f61670 */
[----:B0-----:R-:W-:Y:S02]  /*cfd0*/  FMNMX.FTZ R11, R27, R74, !PT ;  /* 0x0000004a1b0b7209 */ /* 0x001fe40007810000 */
[----:B------:R-:W-:Y:S02]  /*cfe0*/  FSEL R39, R39, -INF , !P3 ;  /* 0xff80000027277808 */ /* 0x000fe40005800000 */
[C---:B------:R-:W-:Y:S01]  /*cff0*/  FSETP.NEU.FTZ.AND P6, PT, R11.reuse, -INF , PT ;  /* 0xff8000000b00780b */ /* 0x040fe20003fdd000 */
[----:B------:R-:W-:-:S01]  /*d000*/  FFMA.FTZ R74, R11, R80, -8 ;  /* 0xc10000000b4a7423 */ /* 0x000fc20000010050 */
[----:B------:R-:W-:-:S04]  /*d010*/  ISETP.GT.AND P3, PT, R82, 0x41, P1 ;  /* 0x000000415200780c */ /* 0x000fc80000f64270 */
[----:B------:R-:W-:Y:S02]  /*d020*/  FSEL R27, R74, RZ, P6 ;  /* 0x000000ff4a1b7208 */ /* 0x000fe40003000000 */
[----:B------:R-:W-:Y:S02]  /*d030*/  FSEL R74, R19, -INF , !P4 ;  /* 0xff800000134a7808 */ /* 0x000fe40006000000 */
[----:B------:R-:W-:Y:S01]  /*d040*/  ISETP.GT.AND P4, PT, R82, 0x19, P1 ;  /* 0x000000195200780c */ /* 0x000fe20000f84270 */
[----:B------:R-:W-:-:S01]  /*d050*/  FFMA.FTZ R16, R20, UR10, -R27 ;  /* 0x0000000a14107c23 */ /* 0x000fc2000801081b */
[----:B------:R-:W-:Y:S01]  /*d060*/  FSEL R20, R12, -INF , !P5 ;  /* 0xff8000000c147808 */ /* 0x000fe20006800000 */
[----:B------:R-:W-:-:S01]  /*d070*/  FFMA.FTZ R80, R13, UR10, -R27 ;  /* 0x0000000a0d507c23 */ /* 0x000fc2000801081b */
[--C-:B------:R-:W-:Y:S01]  /*d080*/  FFMA.FTZ R79, R79, UR10, -R27.reuse ;  /* 0x0000000a4f4f7c23 */ /* 0x100fe2000801081b */
[----:B------:R-:W-:-:S01]  /*d090*/  FFMA.FTZ R13, R15, UR10, -R27 ;  /* 0x0000000a0f0d7c23 */ /* 0x000fc2000801081b */
[----:B------:R-:W-:Y:S01]  /*d0a0*/  FMNMX.FTZ R15, R20, R9, !PT ;  /* 0x00000009140f7209 */ /* 0x000fe20007810000 */
[----:B------:R-:W-:Y:S01]  /*d0b0*/  MUFU.EX2 R12, R16 ;  /* 0x00000010000c7308 */ /* 0x000fe20000000800 */
[----:B------:R-:W-:Y:S01]  /*d0c0*/  ISETP.LT.OR P4, PT, R83, 0x1a, P4 ;  /* 0x0000001a5300780c */ /* 0x000fe20002781670 */
[--C-:B------:R-:W-:Y:S01]  /*d0d0*/  FFMA.FTZ R81, R22, UR10, -R27.reuse ;  /* 0x0000000a16517c23 */ /* 0x100fe2000801081b */
[----:B------:R-:W-:Y:S01]  /*d0e0*/  ISETP.GT.AND P5, PT, R82, 0x38, P1 ;  /* 0x000000385200780c */ /* 0x000fe20000fa4270 */
[--C-:B------:R-:W-:Y:S01]  /*d0f0*/  FFMA.FTZ R22, R24, UR10, -R27.reuse ;  /* 0x0000000a18167c23 */ /* 0x100fe2000801081b */
[----:B------:R-:W-:Y:S01]  /*d100*/  FSEL R29, R29, -INF , !P4 ;  /* 0xff8000001d1d7808 */ /* 0x000fe20006000000 */
[--C-:B------:R-:W-:Y:S01]  /*d110*/  FFMA.FTZ R36, R36, UR10, -R27.reuse ;  /* 0x0000000a24247c23 */ /* 0x100fe2000801081b */
[----:B------:R-:W-:Y:S01]  /*d120*/  ISETP.GT.AND P4, PT, R82, 0x29, P1 ;  /* 0x000000295200780c */ /* 0x000fe20000f84270 */
[----:B------:R0:W-:Y:S01]  /*d130*/  MUFU.EX2 R19, R79 ;  /* 0x0000004f00137308 */ /* 0x0001e20000000800 */
[C---:B------:R-:W-:Y:S01]  /*d140*/  ISETP.LT.OR P5, PT, R83.reuse, 0x39, P5 ;  /* 0x000000395300780c */ /* 0x040fe20002fa1670 */
[--C-:B------:R-:W-:Y:S01]  /*d150*/  FFMA.FTZ R50, R50, UR10, -R27.reuse ;  /* 0x0000000a32327c23 */ /* 0x100fe2000801081b */
[----:B------:R-:W-:Y:S01]  /*d160*/  ISETP.LT.OR P4, PT, R83, 0x2a, P4 ;  /* 0x0000002a5300780c */ /* 0x000fe20002781670 */
[--C-:B------:R-:W-:Y:S01]  /*d170*/  FFMA.FTZ R42, R42, UR10, -R27.reuse ;  /* 0x0000000a2a2a7c23 */ /* 0x100fe2000801081b */
[----:B------:R-:W-:Y:S01]  /*d180*/  FSEL R24, R41, -INF , !P5 ;  /* 0xff80000029187808 */ /* 0x000fe20006800000 */
[--C-:B------:R-:W-:Y:S01]  /*d190*/  FFMA.FTZ R18, R18, UR10, -R27.reuse ;  /* 0x0000000a12127c23 */ /* 0x100fe2000801081b */
[----:B------:R-:W-:Y:S01]  /*d1a0*/  FSEL R37, R37, -INF , !P4 ;  /* 0xff80000025257808 */ /* 0x000fe20006000000 */
[--C-:B------:R-:W-:Y:S01]  /*d1b0*/  FFMA.FTZ R87, R62, UR10, -R27.reuse ;  /* 0x0000000a3e577c23 */ /* 0x100fe2000801081b */
[----:B0-----:R-:W-:Y:S01]  /*d1c0*/  FMNMX.FTZ R79, R14, R15, !PT ;  /* 0x0000000f0e4f7209 */ /* 0x001fe20007810000 */
[--C-:B------:R-:W-:Y:S01]  /*d1d0*/  FFMA.FTZ R137, R66, UR10, -R27.reuse ;  /* 0x0000000a42897c23 */ /* 0x100fe2000801081b */
[----:B------:R-:W-:Y:S01]  /*d1e0*/  MUFU.EX2 R15, R81 ;  /* 0x00000051000f7308 */ /* 0x000fe20000000800 */
[----:B------:R-:W-:Y:S01]  /*d1f0*/  ISETP.GT.AND P4, PT, R82, 0x39, P1 ;  /* 0x000000395200780c */ /* 0x000fe20000f84270 */
[--C-:B------:R-:W-:Y:S01]  /*d200*/  FFMA.FTZ R75, R75, UR10, -R27.reuse ;  /* 0x0000000a4b4b7c23 */ /* 0x100fe2000801081b */
[----:B------:R-:W-:Y:S01]  /*d210*/  FMNMX.FTZ R79, R26, R79, !PT ;  /* 0x0000004f1a4f7209 */ /* 0x000fe20007810000 */
[----:B------:R-:W-:Y:S01]  /*d220*/  FFMA.FTZ R78, R78, UR10, -R27 ;  /* 0x0000000a4e4e7c23 */ /* 0x000fe2000801081b */
[----:B------:R-:W-:-:S02]  /*d230*/  ISETP.LT.OR P4, PT, R83, 0x3a, P4 ;  /* 0x0000003a5300780c */ /* 0x000fc40002781670 */
[----:B------:R-:W-:Y:S01]  /*d240*/  FMNMX.FTZ R16, R74, R79, !PT ;  /* 0x0000004f4a107209 */ /* 0x000fe20007810000 */
[----:B------:R-:W-:-:S01]  /*d250*/  FFMA.FTZ R79, R28, UR10, -R27 ;  /* 0x0000000a1c4f7c23 */ /* 0x000fc2000801081b */
[----:B------:R-:W-:Y:S01]  /*d260*/  FSEL R43, R43, -INF , !P4 ;  /* 0xff8000002b2b7808 */ /* 0x000fe20006000000 */
[----:B------:R-:W-:-:S01]  /*d270*/  FFMA.FTZ R28, R30, UR10, -R27 ;  /* 0x0000000a1e1c7c23 */ /* 0x000fc2000801081b */
[----:B------:R-:W-:Y:S01]  /*d280*/  FMNMX.FTZ R16, R21, R16, !PT ;  /* 0x0000001015107209 */ /* 0x000fe20007810000 */
[----:B------:R0:W-:Y:S01]  /*d290*/  MUFU.EX2 R41, R79 ;  /* 0x0000004f00297308 */ /* 0x0001e20000000800 */
[----:B------:R-:W-:Y:S01]  /*d2a0*/  ISETP.GT.AND P5, PT, R82, 0x48, P1 ;  /* 0x000000485200780c */ /* 0x000fe20000fa4270 */
[--C-:B------:R-:W-:Y:S01]  /*d2b0*/  FFMA.FTZ R30, R34, UR10, -R27.reuse ;  /* 0x0000000a221e7c23 */ /* 0x100fe2000801081b */
[----:B------:R-:W-:Y:S01]  /*d2c0*/  FMNMX.FTZ R16, R23, R16, !PT ;  /* 0x0000001017107209 */ /* 0x000fe20007810000 */
[--C-:B------:R-:W-:Y:S01]  /*d2d0*/  FFMA.FTZ R34, R40, UR10, -R27.reuse ;  /* 0x0000000a28227c23 */ /* 0x100fe2000801081b */
[----:B------:R-:W-:Y:S01]  /*d2e0*/  ISETP.LT.OR P3, PT, R83, 0x42, P3 ;  /* 0x000000425300780c */ /* 0x000fe20001f61670 */
[--C-:B------:R-:W-:Y:S01]  /*d2f0*/  FFMA.FTZ R40, R44, UR10, -R27.reuse ;  /* 0x0000000a2c287c23 */ /* 0x100fe2000801081b */
[----:B------:R-:W-:Y:S01]  /*d300*/  FMNMX.FTZ R16, R25, R16, !PT ;  /* 0x0000001019107209 */ /* 0x000fe20007810000 */
[----:B------:R-:W-:Y:S01]  /*d310*/  MUFU.EX2 R80, R80 ;  /* 0x0000005000507308 */ /* 0x000fe20000000800 */
[----:B------:R-:W-:Y:S01]  /*d320*/  ISETP.GT.AND P4, PT, R82, 0x49, P1 ;  /* 0x000000495200780c */ /* 0x000fe20000f84270 */
[----:B0-----:R-:W-:Y:S01]  /*d330*/  FFMA.FTZ R79, R32, UR10, -R27 ;  /* 0x0000000a204f7c23 */ /* 0x001fe2000801081b */
[----:B------:R-:W-:-:S02]  /*d340*/  FMNMX.FTZ R16, R29, R16, !PT ;  /* 0x000000101d107209 */ /* 0x000fc40007810000 */
[----:B------:R-:W-:Y:S02]  /*d350*/  ISETP.LT.OR P5, PT, R83, 0x49, P5 ;  /* 0x000000495300780c */ /* 0x000fe40002fa1670 */
[----:B------:R-:W-:Y:S01]  /*d360*/  FMNMX.FTZ R16, R31, R16, !PT ;  /* 0x000000101f107209 */ /* 0x000fe20007810000 */
[----:B------:R-:W-:Y:S01]  /*d370*/  MUFU.EX2 R13, R13 ;  /* 0x0000000d000d7308 */ /* 0x000fe20000000800 */
[----:B------:R-:W-:Y:S02]  /*d380*/  FSEL R47, R47, -INF , !P3 ;  /* 0xff8000002f2f7808 */ /* 0x000fe40005800000 */
[----:B------:R-:W-:Y:S02]  /*d390*/  FMNMX.FTZ R16, R33, R16, !PT ;  /* 0x0000001021107209 */ /* 0x000fe40007810000 */
[----:B------:R-:W-:Y:S02]  /*d3a0*/  FSEL R49, R49, -INF , !P5 ;  /* 0xff80000031317808 */ /* 0x000fe40006800000 */
[----:B------:R-:W-:Y:S01]  /*d3b0*/  FMNMX.FTZ R16, R35, R16, !PT ;  /* 0x0000001023107209 */ /* 0x000fe20007810000 */
[----:B------:R-:W-:Y:S01]  /*d3c0*/  MUFU.EX2 R18, R18 ;  /* 0x0000001200127308 */ /* 0x000fe20000000800 */
[----:B------:R-:W-:-:S02]  /*d3d0*/  ISETP.LT.OR P4, PT, R83, 0x4a, P4 ;  /* 0x0000004a5300780c */ /* 0x000fc40002781670 */
[----:B------:R-:W-:Y:S02]  /*d3e0*/  FMNMX.FTZ R81, R37, R16, !PT ;  /* 0x0000001025517209 */ /* 0x000fe40007810000 */
[----:B------:R-:W-:Y:S02]  /*d3f0*/  ISETP.GT.AND P3, PT, R82, 0x51, P1 ;  /* 0x000000515200780c */ /* 0x000fe40000f64270 */
[----:B------:R-:W-:Y:S01]  /*d400*/  FMNMX.FTZ R16, R38, R81, !PT ;  /* 0x0000005126107209 */ /* 0x000fe20007810000 */
[----:B------:R-:W-:Y:S01]  /*d410*/  MUFU.EX2 R22, R22 ;  /* 0x0000001600167308 */ /* 0x000fe20000000800 */
[----:B------:R-:W-:Y:S02]  /*d420*/  FSEL R32, R51, -INF , !P4 ;  /* 0xff80000033207808 */ /* 0x000fe40006000000 */
[----:B------:R-:W-:Y:S02]  /*d430*/  FMNMX.FTZ R81, R39, R16, !PT ;  /* 0x0000001027517209 */ /* 0x000fe40007810000 */
[----:B------:R-:W-:-:S02]  /*d440*/  ISETP.GT.AND P5, PT, R82, 0x58, P1 ;  /* 0x000000585200780c */ /* 0x000fc40000fa4270 */
[----:B------:R-:W-:Y:S01]  /*d450*/  FMNMX.FTZ R16, R24, R81, !PT ;  /* 0x0000005118107209 */ /* 0x000fe20007810000 */
[----:B------:R0:W-:Y:S01]  /*d460*/  MUFU.EX2 R51, R36 ;  /* 0x0000002400337308 */ /* 0x0001e20000000800 */
[----:B------:R-:W-:Y:S02]  /*d470*/  ISETP.LT.OR P3, PT, R83, 0x52, P3 ;  /* 0x000000525300780c */ /* 0x000fe40001f61670 */
[----:B------:R-:W-:Y:S02]  /*d480*/  FMNMX.FTZ R16, R43, R16, !PT ;  /* 0x000000102b107209 */ /* 0x000fe40007810000 */
[----:B------:R-:W-:Y:S02]  /*d490*/  ISETP.GT.AND P4, PT, R82, 0x59, P1 ;  /* 0x000000595200780c */ /* 0x000fe40000f84270 */
[----:B------:R-:W-:Y:S01]  /*d4a0*/  FMNMX.FTZ R16, R45, R16, !PT ;  /* 0x000000102d107209 */ /* 0x000fe20007810000 */
[----:B------:R-:W-:Y:S01]  /*d4b0*/  MUFU.EX2 R28, R28 ;  /* 0x0000001c001c7308 */ /* 0x000fe20000000800 */
[----:B------:R-:W-:-:S02]  /*d4c0*/  ISETP.LT.OR P5, PT, R83, 0x59, P5 ;  /* 0x000000595300780c */ /* 0x000fc40002fa1670 */
[----:B------:R-:W-:Y:S02]  /*d4d0*/  FMNMX.FTZ R16, R47, R16, !PT ;  /* 0x000000102f107209 */ /* 0x000fe40007810000 */
[----:B------:R-:W-:Y:S02]  /*d4e0*/  FSEL R55, R55, -INF , !P3 ;  /* 0xff80000037377808 */ /* 0x000fe40005800000 */
[----:B------:R-:W-:Y:S01]  /*d4f0*/  FMNMX.FTZ R81, R49, R16, !PT ;  /* 0x0000001031517209 */ /* 0x000fe20007810000 */
[----:B------:R-:W-:Y:S01]  /*d500*/  MUFU.EX2 R79, R79 ;  /* 0x0000004f004f7308 */ /* 0x000fe20000000800 */
[----:B0-----:R-:W-:Y:S02]  /*d510*/  FSEL R36, R57, -INF , !P5 ;  /* 0xff80000039247808 */ /* 0x001fe40006800000 */
[----:B------:R-:W-:Y:S01]  /*d520*/  FMNMX.FTZ R16, R32, R81, !PT ;  /* 0x0000005120107209 */ /* 0x000fe20007810000 */
[----:B------:R-:W-:-:S01]  /*d530*/  FFMA.FTZ R81, R46, UR10, -R27 ;  /* 0x0000000a2e517c23 */ /* 0x000fc2000801081b */
[----:B------:R-:W-:Y:S01]  /*d540*/  ISETP.LT.OR P4, PT, R83, 0x5a, P4 ;  /* 0x0000005a5300780c */ /* 0x000fe20002781670 */
[----:B------:R-:W-:-:S01]  /*d550*/  FFMA.FTZ R46, R52, UR10, -R27 ;  /* 0x0000000a342e7c23 */ /* 0x000fc2000801081b */
[----:B------:R-:W-:Y:S01]  /*d560*/  FMNMX.FTZ R16, R53, R16, !PT ;  /* 0x0000001035107209 */ /* 0x000fe20007810000 */
[----:B------:R0:W-:Y:S01]  /*d570*/  MUFU.EX2 R57, R42 ;  /* 0x0000002a00397308 */ /* 0x0001e20000000800 */
[----:B------:R-:W-:Y:S01]  /*d580*/  ISETP.GT.AND P3, PT, R82, 0x61, P1 ;  /* 0x000000615200780c */ /* 0x000fe20000f64270 */
[----:B------:R-:W-:Y:S01]  /*d590*/  FFMA.FTZ R52, R64, UR10, -R27 ;  /* 0x0000000a40347c23 */ /* 0x000fe2000801081b */
[----:B------:R-:W-:-:S02]  /*d5a0*/  FMNMX.FTZ R85, R55, R16, !PT ;  /* 0x0000001037557209 */ /* 0x000fc40007810000 */
[----:B------:R-:W-:Y:S02]  /*d5b0*/  FSEL R59, R59, -INF , !P4 ;  /* 0xff8000003b3b7808 */ /* 0x000fe40006000000 */
[----:B------:R-:W-:Y:S01]  /*d5c0*/  FMNMX.FTZ R16, R36, R85, !PT ;  /* 0x0000005524107209 */ /* 0x000fe20007810000 */
[----:B------:R-:W-:Y:S01]  /*d5d0*/  MUFU.EX2 R30, R30 ;  /* 0x0000001e001e7308 */ /* 0x000fe20000000800 */
[----:B------:R-:W-:Y:S01]  /*d5e0*/  ISETP.GT.AND P5, PT, R82, 0x68, P1 ;  /* 0x000000685200780c */ /* 0x000fe20000fa4270 */
[--C-:B0-----:R-:W-:Y:S01]  /*d5f0*/  FFMA.FTZ R42, R48, UR10, -R27.reuse ;  /* 0x0000000a302a7c23 */ /* 0x101fe2000801081b */
[----:B------:R-:W-:Y:S01]  /*d600*/  ISETP.LT.OR P3, PT, R83, 0x62, P3 ;  /* 0x000000625300780c */ /* 0x000fe20001f61670 */
[--C-:B------:R-:W-:Y:S01]  /*d610*/  FFMA.FTZ R48, R56, UR10, -R27.reuse ;  /* 0x0000000a38307c23 */ /* 0x100fe2000801081b */
[----:B------:R-:W-:Y:S01]  /*d620*/  FMNMX.FTZ R16, R59, R16, !PT ;  /* 0x000000103b107209 */ /* 0x000fe20007810000 */
[----:B------:R-:W-:Y:S01]  /*d630*/  FFMA.FTZ R56, R72, UR10, -R27 ;  /* 0x0000000a48387c23 */ /* 0x000fe2000801081b */
[----:B------:R-:W-:Y:S01]  /*d640*/  ISETP.GT.AND P4, PT, R82, 0x69, P1 ;  /* 0x000000695200780c */ /* 0x000fe20000f84270 */
[----:B------:R-:W-:Y:S01]  /*d650*/  MUFU.EX2 R34, R34 ;  /* 0x0000002200227308 */ /* 0x000fe20000000800 */
[----:B------:R-:W-:-:S02]  /*d660*/  ISETP.LT.OR P5, PT, R83, 0x69, P5 ;  /* 0x000000695300780c */ /* 0x000fc40002fa1670 */
[----:B------:R-:W-:Y:S02]  /*d670*/  FSEL R63, R63, -INF , !P3 ;  /* 0xff8000003f3f7808 */ /* 0x000fe40005800000 */
[----:B------:R-:W-:Y:S02]  /*d680*/  FMNMX.FTZ R16, R61, R16, !PT ;  /* 0x000000103d107209 */ /* 0x000fe40007810000 */
[----:B------:R-:W-:Y:S01]  /*d690*/  FSEL R65, R65, -INF , !P5 ;  /* 0xff80000041417808 */ /* 0x000fe20006800000 */
[----:B------:R-:W-:Y:S01]  /*d6a0*/  MUFU.EX2 R40, R40 ;  /* 0x0000002800287308 */ /* 0x000fe20000000800 */
[----:B------:R-:W-:Y:S02]  /*d6b0*/  ISETP.LT.OR P4, PT, R83, 0x6a, P4 ;  /* 0x0000006a5300780c */ /* 0x000fe40002781670 */
[----:B------:R-:W-:Y:S02]  /*d6c0*/  FMNMX.FTZ R16, R63, R16, !PT ;  /* 0x000000103f107209 */ /* 0x000fe40007810000 */
[----:B------:R-:W-:-:S02]  /*d6d0*/  ISETP.GT.AND P3, PT, R82, 0x71, P1 ;  /* 0x000000715200780c */ /* 0x000fc40000f64270 */
[----:B------:R-:W-:Y:S01]  /*d6e0*/  FSEL R44, R67, -INF , !P4 ;  /* 0xff800000432c7808 */ /* 0x000fe20006000000 */
[----:B------:R-:W-:Y:S01]  /*d6f0*/  MUFU.EX2 R81, R81 ;  /* 0x0000005100517308 */ /* 0x000fe20000000800 */
[----:B------:R-:W-:Y:S02]  /*d700*/  FMNMX.FTZ R85, R65, R16, !PT ;  /* 0x0000001041557209 */ /* 0x000fe40007810000 */
[----:B------:R-:W-:Y:S02]  /*d710*/  ISETP.GT.AND P5, PT, R82, 0x78, P1 ;  /* 0x000000785200780c */ /* 0x000fe40000fa4270 */
[----:B------:R-:W-:Y:S02]  /*d720*/  ISETP.LT.OR P3, PT, R83, 0x72, P3 ;  /* 0x000000725300780c */ /* 0x000fe40001f61670 */
[----:B------:R-:W-:Y:S01]  /*d730*/  FMNMX.FTZ R16, R44, R85, !PT ;  /* 0x000000552c107209 */ /* 0x000fe20007810000 */
[----:B------:R0:W-:Y:S01]  /*d740*/  MUFU.EX2 R67, R50 ;  /* 0x0000003200437308 */ /* 0x0001e20000000800 */
[----:B------:R-:W-:-:S02]  /*d750*/  ISETP.GT.AND P1, PT, R82, 0x79, P1 ;  /* 0x000000795200780c */ /* 0x000fc40000f24270 */
[----:B------:R-:W-:Y:S02]  /*d760*/  ISETP.LT.OR P5, PT, R83, 0x79, P5 ;  /* 0x000000795300780c */ /* 0x000fe40002fa1670 */
[----:B------:R-:W-:Y:S02]  /*d770*/  FSEL R71, R71, -INF , !P3 ;  /* 0xff80000047477808 */ /* 0x000fe40005800000 */
[----:B------:R-:W-:Y:S01]  /*d780*/  FMNMX.FTZ R16, R69, R16, !PT ;  /* 0x0000001045107209 */ /* 0x000fe20007810000 */
[----:B------:R-:W-:Y:S01]  /*d790*/  MUFU.EX2 R42, R42 ;  /* 0x0000002a002a7308 */ /* 0x000fe20000000800 */
[----:B------:R-:W-:Y:S01]  /*d7a0*/  ISETP.LT.OR P1, PT, R83, 0x7a, P1 ;  /* 0x0000007a5300780c */ /* 0x000fe20000f21670 */
[--C-:B0-----:R-:W-:Y:S01]  /*d7b0*/  FFMA.FTZ R50, R60, UR10, -R27.reuse ;  /* 0x0000000a3c327c23 */ /* 0x101fe2000801081b */
[----:B------:R-:W-:Y:S01]  /*d7c0*/  FSEL R73, R73, -INF , !P5 ;  /* 0xff80000049497808 */ /* 0x000fe20006800000 */
[--C-:B------:R-:W-:Y:S01]  /*d7d0*/  FFMA.FTZ R83, R54, UR10, -R27.reuse ;  /* 0x0000000a36537c23 */ /* 0x100fe2000801081b */
[----:B------:R-:W-:Y:S01]  /*d7e0*/  FMNMX.FTZ R16, R71, R16, !PT ;  /* 0x0000001047107209 */ /* 0x000fe20007810000 */
[----:B------:R-:W-:Y:S01]  /*d7f0*/  FFMA.FTZ R54, R68, UR10, -R27 ;  /* 0x0000000a44367c23 */ /* 0x000fe2000801081b */
[----:B------:R-:W-:Y:S01]  /*d800*/  FSEL R76, R76, -INF , !P1 ;  /* 0xff8000004c4c7808 */ /* 0x000fe20004800000 */
[----:B------:R-:W-:Y:S01]  /*d810*/  MUFU.EX2 R46, R46 ;  /* 0x0000002e002e7308 */ /* 0x000fe20000000800 */
[----:B------:R-:W-:-:S04]  /*d820*/  FMNMX.FTZ R85, R73, R16, !PT ;  /* 0x0000001049557209 */ /* 0x000fc80007810000 */
[----:B------:R-:W-:Y:S01]  /*d830*/  FMNMX.FTZ R16, R76, R85, !PT ;  /* 0x000000554c107209 */ /* 0x000fe20007810000 */
[----:B------:R-:W-:-:S01]  /*d840*/  FFMA.FTZ R85, R58, UR10, -R27 ;  /* 0x0000000a3a557c23 */ /* 0x000fc2000801081b */
[--C-:B------:R-:W-:Y:S01]  /*d850*/  FFMA.FTZ R58, R77, UR10, -R27.reuse ;  /* 0x0000000a4d3a7c23 */ /* 0x100fe2000801081b */
[----:B------:R-:W-:Y:S01]  /*d860*/  IMAD.U32 R77, RZ, RZ, UR10 ;  /* 0x0000000aff4d7e24 */ /* 0x000fe2000f8e00ff */
[----:B------:R-:W-:Y:S01]  /*d870*/  MUFU.EX2 R83, R83 ;  /* 0x0000005300537308 */ /* 0x000fe20000000800 */
[----:B------:R-:W0:Y:S07]  /*d880*/  SHFL.BFLY PT, R139, R16, 0x2, 0x1f ;  /* 0x0c401f00108b7f89 */ /* 0x000e2e00000e0000 */
[----:B------:R-:W-:Y:S08]  /*d890*/  MUFU.EX2 R48, R48 ;  /* 0x0000003000307308 */ /* 0x000ff00000000800 */
[----:B------:R-:W-:Y:S08]  /*d8a0*/  MUFU.EX2 R85, R85 ;  /* 0x0000005500557308 */ /* 0x000ff00000000800 */
[----:B------:R-:W-:Y:S01]  /*d8b0*/  MUFU.EX2 R50, R50 ;  /* 0x0000003200327308 */ /* 0x000fe20000000800 */
[----:B0-----:R-:W-:Y:S01]  /*d8c0*/  FMNMX.FTZ R60, R16, R139, !PT ;  /* 0x0000008b103c7209 */ /* 0x001fe20007810000 */
[----:B------:R-:W-:Y:S01]  /*d8d0*/  FFMA.FTZ R139, R70, UR10, -R27 ;  /* 0x0000000a468b7c23 */ /* 0x000fe2000801081b */
[----:B------:R-:W-:-:S03]  /*d8e0*/  FSEL R27, R11, RZ, P6 ;  /* 0x000000ff0b1b7208 */ /* 0x000fc60003000000 */
[----:B------:R-:W0:Y:S02]  /*d8f0*/  SHFL.BFLY PT, R141, R60, 0x1, 0x1f ;  /* 0x0c201f003c8d7f89 */ /* 0x000e2400000e0000 */
[----:B------:R-:W-:-:S01]  /*d900*/  FADD.FTZ R8, -R27, R8 ;  /* 0x000000081b087221 */ /* 0x000fc20000010100 */
[----:B------:R-:W-:Y:S08]  /*d910*/  MUFU.EX2 R87, R87 ;  /* 0x0000005700577308 */ /* 0x000ff00000000800 */
[----:B------:R-:W-:Y:S08]  /*d920*/  MUFU.EX2 R52, R52 ;  /* 0x0000003400347308 */ /* 0x000ff00000000800 */
[----:B------:R-:W-:Y:S01]  /*d930*/  MUFU.EX2 R137, R137 ;  /* 0x0000008900897308 */ /* 0x000fe20000000800 */
[----:B0-----:R-:W-:Y:S01]  /*d940*/  FMNMX.FTZ R16, R60, R141, !PT ;  /* 0x0000008d3c107209 */ /* 0x001fe20007810000 */
[----:B------:R-:W-:-:S06]  /*d950*/  FMUL.FTZ R60, R8, UR10 ;  /* 0x0000000a083c7c20 */ /* 0x000fcc0008410000 */
[----:B------:R-:W-:Y:S01]  /*d960*/  MUFU.EX2 R54, R54 ;  /* 0x0000003600367308 */ /* 0x000fe20000000800 */
[C---:B------:R-:W-:Y:S01]  /*d970*/  FSETP.NEU.FTZ.AND P1, PT, R16.reuse, -INF , PT ;  /* 0xff8000001000780b */ /* 0x040fe20003f3d000 */
[----:B------:R-:W-:-:S03]  /*d980*/  FFMA.FTZ R62, R16, R77, -8 ;  /* 0xc1000000103e7423 */ /* 0x000fc6000001004d */
[----:B------:R-:W-:Y:S02]  /*d990*/  FSEL R68, R16, RZ, P1 ;  /* 0x000000ff10447208 */ /* 0x000fe40000800000 */
[----:B------:R-:W-:Y:S01]  /*d9a0*/  FSEL R8, R62, RZ, P1 ;  /* 0x000000ff3e087208 */ /* 0x000fe20000800000 */
[----:B------:R-:W0:Y:S02]  /*d9b0*/  MUFU.EX2 R60, R60 ;  /* 0x0000003c003c7308 */ /* 0x000e240000000800 */
[----:B------:R-:W-:-:S02]  /*d9c0*/  FADD.FTZ R68, -R68, R9 ;  /* 0x0000000944447221 */ /* 0x000fc40000010100 */
[--C-:B------:R-:W-:Y:S01]  /*d9d0*/  FFMA.FTZ R64, R33, UR10, -R8.reuse ;  /* 0x0000000a21407c23 */ /* 0x100fe20008010808 */
[----:B------:R-:W-:-:S01]  /*d9e0*/  FFMA.FTZ R20, R20, UR10, -R8 ;  /* 0x0000000a14147c23 */ /* 0x000fc20008010808 */
[----:B------:R-:W-:Y:S01]  /*d9f0*/  FMUL.FTZ R33, R68, UR10 ;  /* 0x0000000a44217c20 */ /* 0x000fe20008410000 */
[----:B------:R-:W-:-:S01]  /*da00*/  FFMA.FTZ R77, R14, UR10, -R8 ;  /* 0x0000000a0e4d7c23 */ /* 0x000fc20008010808 */
[--C-:B------:R-:W-:Y:S01]  /*da10*/  FFMA.FTZ R14, R26, UR10, -R8.reuse ;  /* 0x0000000a1a0e7c23 */ /* 0x100fe20008010808 */
        /* <DEDUP_REMOVED lines=8> */
[----:B0-----:R-:W-:Y:S01]  /*daa0*/  FFMA.FTZ R39, R60, R4, R19 ;  /* 0x000000043c277223 */ /* 0x001fe20000010013 */
[----:B------:R-:W-:-:S01]  /*dab0*/  FFMA.FTZ R62, R29, UR10, -R8 ;  /* 0x0000000a1d3e7c23 */ /* 0x000fc20008010808 */
[----:B------:R-:W0:Y:S01]  /*dac0*/  MUFU.EX2 R33, R33 ;  /* 0x0000002100217308 */ /* 0x000e220000000800 */
[----:B------:R-:W-:-:S01]  /*dad0*/  FFMA.FTZ R66, R37, UR10, -R8 ;  /* 0x0000000a25427c23 */ /* 0x000fc20008010808 */
[----:B------:R-:W-:Y:S01]  /*dae0*/  FADD.FTZ R70, R80, R39 ;  /* 0x0000002750467221 */ /* 0x000fe20000010000 */
[----:B------:R-:W-:-:S01]  /*daf0*/  FFMA.FTZ R29, R35, UR10, -R8 ;  /* 0x0000000a231d7c23 */ /* 0x000fc20008010808 */
[--C-:B------:R-:W-:Y:S01]  /*db00*/  FFMA.FTZ R37, R24, UR10, -R8.reuse ;  /* 0x0000000a18257c23 */ /* 0x100fe20008010808 */
[----:B------:R-:W-:-:S01]  /*db10*/  FFMA.FTZ R24, R43, UR10, -R8 ;  /* 0x0000000a2b187c23 */ /* 0x000fc20008010808 */
[----:B------:R-:W-:Y:S01]  /*db20*/  FADD.FTZ R39, R13, R70 ;  /* 0x000000460d277221 */ /* 0x000fe20000010000 */
[----:B------:R-:W-:-:S01]  /*db30*/  FFMA.FTZ R35, R45, UR10, -R8 ;  /* 0x0000000a2d237c23 */ /* 0x000fc20008010808 */
[----:B------:R-:W1:Y:S01]  /*db40*/  MUFU.EX2 R77, R77 ;  /* 0x0000004d004d7308 */ /* 0x000e620000000800 */
[----:B------:R-:W-:-:S01]  /*db50*/  FFMA.FTZ R68, R47, UR10, -R8 ;  /* 0x0000000a2f447c23 */ /* 0x000fc20008010808 */
[--C-:B------:R-:W-:Y:S01]  /*db60*/  FFMA.FTZ R49, R49, UR10, -R8.reuse ;  /* 0x0000000a31317c23 */ /* 0x100fe20008010808 */
[----:B------:R-:W-:-:S01]  /*db70*/  FFMA.FTZ R32, R32, UR10, -R8 ;  /* 0x0000000a20207c23 */ /* 0x000fc20008010808 */
[--C-:B------:R-:W-:Y:S01]  /*db80*/  FFMA.FTZ R36, R36, UR10, -R8.reuse ;  /* 0x0000000a24247c23 */ /* 0x100fe20008010808 */
[----:B------:R-:W-:-:S01]  /*db90*/  FFMA.FTZ R44, R44, UR10, -R8 ;  /* 0x0000000a2c2c7c23 */ /* 0x000fc20008010808 */
[----:B------:R-:W-:-:S02]  /*dba0*/  FFMA.FTZ R73, R73, UR10, -R8 ;  /* 0x0000000a49497c23 */ /* 0x000fc40008010808 */
[----:B------:R-:W2:Y:S01]  /*dbb0*/  MUFU.EX2 R14, R14 ;  /* 0x0000000e000e7308 */ /* 0x000ea20000000800 */
[----:B0-----:R-:W-:-:S07]  /*dbc0*/  FFMA.FTZ R4, R33, R3, R20 ;  /* 0x0000000321047223 */ /* 0x001fce0000010014 */
[----:B------:R-:W0:Y:S01]  /*dbd0*/  MUFU.EX2 R141, R141 ;  /* 0x0000008d008d7308 */ /* 0x000e220000000800 */
[----:B-1----:R-:W-:-:S07]  /*dbe0*/  FADD.FTZ R3, R77, R4 ;  /* 0x000000044d037221 */ /* 0x002fce0000010000 */
[----:B------:R-:W1:Y:S01]  /*dbf0*/  MUFU.EX2 R21, R21 ;  /* 0x0000001500157308 */ /* 0x000e620000000800 */
[----:B--2---:R-:W-:-:S01]  /*dc00*/  FADD.FTZ R4, R14, R3 ;  /* 0x000000030e047221 */ /* 0x004fc20000010000 */
[----:B------:R-:W-:Y:S01]  /*dc10*/  FADD.FTZ R3, R18, R39 ;  /* 0x0000002712037221 */ /* 0x000fe20000010000 */
[----:B------:R-:W-:-:S03]  /*dc20*/  FFMA.FTZ R39, R53, UR10, -R8 ;  /* 0x0000000a35277c23 */ /* 0x000fc60008010808 */
[----:B------:R-:W-:Y:S02]  /*dc30*/  FADD.FTZ R70, R12, R3 ;  /* 0x000000030c467221 */ /* 0x000fe40000010000 */
[----:B------:R-:W2:Y:S01]  /*dc40*/  MUFU.EX2 R26, R26 ;  /* 0x0000001a001a7308 */ /* 0x000ea20000000800 */
[----:B0-----:R-:W-:-:S01]  /*dc50*/  FADD.FTZ R4, R141, R4 ;  /* 0x000000048d047221 */ /* 0x001fc20000010000 */
[----:B------:R-:W-:Y:S01]  /*dc60*/  FADD.FTZ R43, R15, R70 ;  /* 0x000000460f2b7221 */ /* 0x000fe20000010000 */
[----:B------:R-:W-:-:S03]  /*dc70*/  FFMA.FTZ R70, R55, UR10, -R8 ;  /* 0x0000000a37467c23 */ /* 0x000fc60008010808 */
[----:B------:R-:W-:Y:S02]  /*dc80*/  FADD.FTZ R72, R22, R43 ;  /* 0x0000002b16487221 */ /* 0x000fe40000010000 */
[----:B------:R-:W0:Y:S01]  /*dc90*/  MUFU.EX2 R23, R23 ;  /* 0x0000001700177308 */ /* 0x000e220000000800 */
[----:B-1----:R-:W-:-:S01]  /*dca0*/  FADD.FTZ R3, R21, R4 ;  /* 0x0000000415037221 */ /* 0x002fc20000010000 */
[----:B------:R-:W-:-:S04]  /*dcb0*/  FADD.FTZ R43, R41, R72 ;  /* 0x00000048292b7221 */ /* 0x000fc80000010000 */
[----:B------:R-:W-:Y:S01]  /*dcc0*/  FADD.FTZ R72, R28, R43 ;  /* 0x0000002b1c487221 */ /* 0x000fe20000010000 */
[----:B------:R-:W-:-:S01]  /*dcd0*/  FFMA.FTZ R43, R59, UR10, -R8 ;  /* 0x0000000a3b2b7c23 */ /* 0x000fc20008010808 */
[----:B------:R-:W1:Y:S01]  /*dce0*/  MUFU.EX2 R62, R62 ;  /* 0x0000003e003e7308 */ /* 0x000e620000000800 */
[----:B--2---:R-:W-:-:S01]  /*dcf0*/  FADD.FTZ R4, R26, R3 ;  /* 0x000000031a047221 */ /* 0x004fc20000010000 */
[----:B------:R-:W-:-:S04]  /*dd00*/  FADD.FTZ R45, R79, R72 ;  /* 0x000000484f2d7221 */ /* 0x000fc80000010000 */
[----:B------:R-:W-:Y:S01]  /*dd10*/  FADD.FTZ R72, R30, R45 ;  /* 0x0000002d1e487221 */ /* 0x000fe20000010000 */
[----:B------:R-:W-:-:S01]  /*dd20*/  FFMA.FTZ R45, R61, UR10, -R8 ;  /* 0x0000000a3d2d7c23 */ /* 0x000fc20008010808 */
[----:B------:R-:W2:Y:S01]  /*dd30*/  MUFU.EX2 R25, R25 ;  /* 0x0000001900197308 */ /* 0x000ea20000000800 */
[----:B0-----:R-:W-:-:S01]  /*dd40*/  FADD.FTZ R3, R23, R4 ;  /* 0x0000000417037221 */ /* 0x001fc20000010000 */
[----:B------:R-:W-:-:S04]  /*dd50*/  FADD.FTZ R47, R51, R72 ;  /* 0x00000048332f7221 */ /* 0x000fc80000010000 */
[----:B------:R-:W-:Y:S02]  /*dd60*/  FADD.FTZ R72, R34, R47 ;  /* 0x0000002f22487221 */ /* 0x000fe40000010000 */
[----:B------:R-:W0:Y:S01]  /*dd70*/  MUFU.EX2 R64, R64 ;  /* 0x0000004000407308 */ /* 0x000e220000000800 */
[----:B-1----:R-:W-:-:S01]  /*dd80*/  FADD.FTZ R4, R62, R3 ;  /* 0x000000033e047221 */ /* 0x002fc20000010000 */
[----:B------:R-:W-:Y:S01]  /*dd90*/  FADD.FTZ R47, R57, R72 ;  /* 0x00000048392f7221 */ /* 0x000fe20000010000 */
[----:B------:R-:W-:-:S03]  /*dda0*/  FFMA.FTZ R72, R63, UR10, -R8 ;  /* 0x0000000a3f487c23 */ /* 0x000fc60008010808 */
[----:B------:R-:W-:Y:S01]  /*ddb0*/  FADD.FTZ R74, R40, R47 ;  /* 0x0000002f284a7221 */ /* 0x000fe20000010000 */
[----:B------:R-:W-:-:S01]  /*ddc0*/  FFMA.FTZ R47, R65, UR10, -R8 ;  /* 0x0000000a412f7c23 */ /* 0x000fc20008010808 */
        /* <DEDUP_REMOVED lines=16> */
[----:B------:R0:W3:Y:S01]  /*ded0*/  MUFU.EX2 R37, R49 ;  /* 0x0000003100257308 */ /* 0x0000e20000000800 */
[----:B-1----:R-:W-:-:S07]  /*dee0*/  FADD.FTZ R3, R35, R4 ;  /* 0x0000000423037221 */ /* 0x002fce0000010000 */
[----:B------:R-:W1:Y:S01]  /*def0*/  MUFU.EX2 R32, R32 ;  /* 0x0000002000207308 */ /* 0x000e620000000800 */
[----:B0-----:R-:W-:-:S01]  /*df00*/  FADD.FTZ R49, R81, R74 ;  /* 0x0000004a51317221 */ /* 0x001fc20000010000 */
[----:B--2---:R-:W-:-:S03]  /*df10*/  FADD.FTZ R4, R68, R3 ;  /* 0x0000000344047221 */ /* 0x004fc60000010000 */
[----:B------:R-:W-:-:S03]  /*df20*/  FADD.FTZ R74, R42, R49 ;  /* 0x000000312a4a7221 */ /* 0x000fc60000010000 */
[----:B------:R-:W0:Y:S01]  /*df30*/  MUFU.EX2 R39, R39 ;  /* 0x0000002700277308 */ /* 0x000e220000000800 */
[----:B------:R-:W-:-:S01]  /*df40*/  FADD.FTZ R49, R67, R74 ;  /* 0x0000004a43317221 */ /* 0x000fc20000010000 */
[----:B---3--:R-:W-:-:S03]  /*df50*/  FADD.FTZ R3, R37, R4 ;  /* 0x0000000425037221 */ /* 0x008fc60000010000 */
[----:B------:R-:W-:Y:S01]  /*df60*/  FADD.FTZ R74, R46, R49 ;  /* 0x000000312e4a7221 */ /* 0x000fe20000010000 */
[----:B------:R-:W-:-:S02]  /*df70*/  FFMA.FTZ R49, R69, UR10, -R8 ;  /* 0x0000000a45317c23 */ /* 0x000fc40008010808 */
[----:B------:R-:W2:Y:S01]  /*df80*/  MUFU.EX2 R70, R70 ;  /* 0x0000004600467308 */ /* 0x000ea20000000800 */
[----:B------:R-:W-:-:S01]  /*df90*/  FADD.FTZ R53, R83, R74 ;  /* 0x0000004a53357221 */ /* 0x000fc20000010000 */
[----:B-1----:R-:W-:-:S03]  /*dfa0*/  FADD.FTZ R4, R32, R3 ;  /* 0x0000000320047221 */ /* 0x002fc60000010000 */
[----:B------:R-:W-:-:S03]  /*dfb0*/  FADD.FTZ R74, R48, R53 ;  /* 0x00000035304a7221 */ /* 0x000fc60000010000 */
[----:B------:R-:W1:Y:S01]  /*dfc0*/  MUFU.EX2 R36, R36 ;  /* 0x0000002400247308 */ /* 0x000e620000000800 */
[----:B0-----:R-:W-:-:S01]  /*dfd0*/  FADD.FTZ R3, R39, R4 ;  /* 0x0000000427037221 */ /* 0x001fc20000010000 */
[----:B------:R-:W-:Y:S01]  /*dfe0*/  FADD.FTZ R53, R85, R74 ;  /* 0x0000004a55357221 */ /* 0x000fe20000010000 */
[----:B------:R-:W-:-:S01]  /*dff0*/  FFMA.FTZ R74, R71, UR10, -R8 ;  /* 0x0000000a474a7c23 */ /* 0x000fc20008010808 */
[----:B------:R-:W-:Y:S02]  /*e000*/  FFMA.FTZ R8, R76, UR10, -R8 ;  /* 0x0000000a4c087c23 */ /* 0x000fe40008010808 */
[----:B------:R-:W-:-:S02]  /*e010*/  FADD.FTZ R4, R50, R53 ;  /* 0x0000003532047221 */ /* 0x000fc40000010000 */
[----:B------:R-:W0:Y:S01]  /*e020*/  MUFU.EX2 R43, R43 ;  /* 0x0000002b002b7308 */ /* 0x000e220000000800 */
[----:B--2---:R-:W-:-:S07]  /*e030*/  FADD.FTZ R3, R70, R3 ;  /* 0x0000000346037221 */ /* 0x004fce0000010000 */
[----:B------:R-:W2:Y:S08]  /*e040*/  MUFU.EX2 R45, R45 ;  /* 0x0000002d002d7308 */ /* 0x000eb00000000800 */
[----:B------:R-:W3:Y:S08]  /*e050*/  MUFU.EX2 R72, R72 ;  /* 0x0000004800487308 */ /* 0x000ef00000000800 */
[----:B------:R1:W-:Y:S08]  /*e060*/  MUFU.EX2 R27, R78 ;  /* 0x0000004e001b7308 */ /* 0x0003f00000000800 */
[----:B------:R-:W4:Y:S01]  /*e070*/  MUFU.EX2 R47, R47 ;  /* 0x0000002f002f7308 */ /* 0x000f220000000800 */
[----:B-1----:R-:W-:-:S01]  /*e080*/  FADD.FTZ R78, R36, R3 ;  /* 0x00000003244e7221 */ /* 0x002fc20000010000 */
[----:B------:R-:W-:-:S03]  /*e090*/  FADD.FTZ R3, R87, R4 ;  /* 0x0000000457037221 */ /* 0x000fc60000010000 */
[----:B0-----:R-:W-:Y:S01]  /*e0a0*/  FADD.FTZ R78, R43, R78 ;  /* 0x0000004e2b4e7221 */ /* 0x001fe20000010000 */
[----:B------:R-:W-:-:S02]  /*e0b0*/  FADD.FTZ R4, R52, R3 ;  /* 0x0000000334047221 */ /* 0x000fc40000010000 */
[----:B------:R-:W0:Y:S01]  /*e0c0*/  MUFU.EX2 R139, R139 ;  /* 0x0000008b008b7308 */ /* 0x000e220000000800 */
[----:B--2---:R-:W-:-:S01]  /*e0d0*/  FADD.FTZ R3, R45, R78 ;  /* 0x0000004e2d037221 */ /* 0x004fc20000010000 */
[----:B------:R-:W-:-:S03]  /*e0e0*/  FADD.FTZ R53, R137, R4 ;  /* 0x0000000489357221 */ /* 0x000fc60000010000 */
[----:B---3--:R-:W-:Y:S01]  /*e0f0*/  FADD.FTZ R4, R72, R3 ;  /* 0x0000000348047221 */ /* 0x008fe20000010000 */
[----:B------:R-:W-:-:S02]  /*e100*/  FADD.FTZ R76, R54, R53 ;  /* 0x00000035364c7221 */ /* 0x000fc40000010000 */
[----:B------:R-:W1:Y:S01]  /*e110*/  MUFU.EX2 R44, R44 ;  /* 0x0000002c002c7308 */ /* 0x000e620000000800 */
[----:B----4-:R-:W-:-:S07]  /*e120*/  FADD.FTZ R3, R47, R4 ;  /* 0x000000042f037221 */ /* 0x010fce0000010000 */
        /* <DEDUP_REMOVED lines=14> */
[----:B------:R-:W-:Y:S01]  /*e210*/  FADD.FTZ R4, R27, R4 ;  /* 0x000000041b047221 */ /* 0x000fe20000010000 */
[----:B-1----:R-:W-:-:S04]  /*e220*/  FADD.FTZ R3, R78, R3 ;  /* 0x000000034e037221 */ /* 0x002fc80000010000 */
[----:B--2---:R-:W-:Y:S01]  /*e230*/  FADD.FTZ R3, R8, R3 ;  /* 0x0000000308037221 */ /* 0x004fe20000010000 */
[----:B------:R-:W-:Y:S06]  /*e240*/  @!P0 BRA `(.L_x_839) ;  /* 0x0000000000048947 */ /* 0x000fec0003800000 */
[----:B------:R-:W-:Y:S01]  /*e250*/  BPT.TRAP 0x1 ;  /* 0x000000040000795c */ /* 0x000fe20000300000 */
.L_x_839:
        /* <DEDUP_REMOVED lines=8> */
[-C--:B------:R-:W-:Y:S01]  /*e2e0*/  FMUL.FTZ R88, R88, R60.reuse ;  /* 0x0000003c58587220 */ /* 0x080fe20000410000 */
[----:B------:R-:W-:Y:S01]  /*e2f0*/  F2FP.SATFINITE.E4M3.F32.PACK_AB_MERGE_C R13, R18, R13, RZ ;  /* 0x0000000d120d723e */ /* 0x000fe200048070ff */
[----:B------:R-:W-:Y:S01]  /*e300*/  FMUL.FTZ R89, R89, R60 ;  /* 0x0000003c59597220 */ /* 0x000fe20000410000 */
        /* <DEDUP_REMOVED lines=79> */
.L_x_821:
[----:B------:R-:W-:Y:S06]  /*e800*/  BAR.ARV 0x8, 0x200 ;  /* 0x0208000000007b1d */ /* 0x000fec0000002000 */
[----:B------:R-:W-:Y:S05]  /*e810*/  @!P0 BRA `(.L_x_841) ;  /* 0x0000000000048947 */ /* 0x000fea0003800000 */
[----:B------:R-:W-:Y:S01]  /*e820*/  BPT.TRAP 0x1 ;  /* 0x000000040000795c */ /* 0x000fe20000300000 */
.L_x_841:
[----:B------:R-:W-:Y:S01]  /*e830*/  ULEA UR11, UR4, UR44, 0x3 ;  /* 0x0000002c040b7291 */ /* 0x000fe2000f8e183f */
[----:B------:R-:W-:-:S05]  /*e840*/  IMAD.U32 R0, RZ, RZ, UR5 ;  /* 0x00000005ff007e24 */ /* 0x000fca000f8e00ff */
[----:B------:R-:W-:-:S04]  /*e850*/  SHF.L.U32 R0, R0, 0x1f, RZ ;  /* 0x0000001f00007819 */ /* 0x000fc800000006ff */
[----:B------:R0:W1:Y:S01]  /*e860*/  SYNCS.PHASECHK.TRANS64.TRYWAIT P1, [UR11+0x17050], R0 ;  /* 0x01705000ff0075a7 */ /* 0x000062000802014b */
[----:B------:R-:W-:Y:S05]  /*e870*/  @!P0 BRA `(.L_x_842) ;  /* 0x0000000000048947 */ /* 0x000fea0003800000 */
[----:B------:R-:W-:Y:S01]  /*e880*/  BPT.TRAP 0x1 ;  /* 0x000000040000795c */ /* 0x000fe20000300000 */
.L_x_842:
[----:B-1----:R-:W-:Y:S05]  /*e890*/  @P1 BRA `(.L_x_843) ;  /* 0x0000000000081947 */ /* 0x002fea0003800000 */
[----:B------:R-:W1:Y:S02]  /*e8a0*/  SYNCS.PHASECHK.TRANS64.TRYWAIT P1, [UR11+0x17050], R0 ;  /* 0x01705000ff0075a7 */ /* 0x000e64000802014b */
[----:B-1----:R-:W-:Y:S05]  /*e8b0*/  @!P1 BRA `(.L_x_844) ;  /* 0x0000006c001c9947 */ /* 0x002fea0003800000 */
.L_x_843:
[----:B------:R-:W-:Y:S01]  /*e8c0*/  ULDC.64 UR12, c[0x0][0x9a0] ;  /* 0x00026800000c7ab9 */ /* 0x000fe20000000a00 */
[----:B------:R-:W-:Y:S01]  /*e8d0*/  UIADD3 UR44, UR44, 0x400, URZ ;  /* 0x000004002c2c7890 */ /* 0x000fe2000fffe03f */
[----:B------:R-:W-:Y:S01]  /*e8e0*/  WARPGROUP.ARRIVE ;  /* 0x00000000000079c5 */ /* 0x000fe20000000000 */
[----:B------:R-:W-:Y:S01]  /*e8f0*/  UISETP.NE.U32.AND UP0, UPT, UR12, URZ, UPT ;  /* 0x0000003f0c00728c */ /* 0x000fe2000bf05070 */
[----:B-1----:R-:W-:Y:S01]  /*e900*/  IMAD.MOV.U32 R5, RZ, RZ, 0x3f800000 ;  /* 0x3f800000ff057424 */ /* 0x002fe200078e00ff */
[----:B------:R-:W-:Y:S02]  /*e910*/  USHF.R.U32.HI UR44, URZ, 0x4, UR44 ;  /* 0x000000043f2c7899 */ /* 0x000fe4000801162c */
[----:B------:R-:W-:Y:S02]  /*e920*/  UISETP.NE.AND.EX UP0, UPT, UR13, URZ, UPT, UP0 ;  /* 0x0000003f0d00728c */ /* 0x000fe4000bf05300 */
[----:B------:R-:W-:-:S04]  /*e930*/  ULOP3.LUT UR44, UR44, 0x3fff, URZ, 0xc0, !UPT ;  /* 0x00003fff2c2c7892 */ /* 0x000fc8000f8ec03f */
[----:B------:R-:W-:Y:S01]  /*e940*/  ULOP3.LUT UR6, UR44, 0x10000, URZ, 0xfc, !UPT ;  /* 0x000100002c067892 */ /* 0x000fe2000f8efc3f */
[----:B------:R-:W-:-:S03]  /*e950*/  PLOP3.LUT P1, PT, PT, PT, UP0, 0x80, 0x0 ;  /* 0x000000000000781c */ /* 0x000fc60003f2f008 */
[----:B------:R-:W-:Y:S01]  /*e960*/  UIMAD UR6, UR4, 0x300, UR6 ;  /* 0x00000300040678a4 */ /* 0x000fe2000f8e0206 */
[----:B------:R-:W-:Y:S01]  /*e970*/  @UP0 ULDC.64 UR14, c[0x0][0x9c8] ;  /* 0x00027200000e0ab9 */ /* 0x000fe20000000a00 */
[----:B------:R-:W-:Y:S02]  /*e980*/  @UP0 USHF.R.S32.HI UR18, URZ, 0x1f, UR40 ;  /* 0x0000001f3f120899 */ /* 0x000fe40008011428 */
[----:B------:R-:W-:Y:S02]  /*e990*/  @UP0 UIMAD UR5, UR41, UR14, URZ ;  /* 0x0000000e290502a4 */ /* 0x000fe4000f8e023f */
[----:B------:R-:W-:Y:S02]  /*e9a0*/  @UP0 UIMAD.WIDE.U32 UR8, UR39, UR14, URZ ;  /* 0x0000000e270802a5 */ /* 0x000fe4000f8e003f */
[----:B------:R-:W-:Y:S01]  /*e9b0*/  @UP0 UIMAD UR5, UR39, UR15, UR5 ;  /* 0x0000000f270502a4 */ /* 0x000fe2000f8e0205 */
[----:B------:R-:W-:Y:S02]  /*e9c0*/  UMOV UR14, UR6 ;  /* 0x00000006000e7c82 */ /* 0x000fe40008000000 */
[----:B------:R-:W-:Y:S01]  /*e9d0*/  UMOV UR15, 0x40000040 ;  /* 0x40000040000f7882 */ /* 0x000fe20000000000 */
[----:B------:R-:W-:Y:S01]  /*e9e0*/  @UP0 ULDC.64 UR16, c[0x0][0x9d0] ;  /* 0x0002740000100ab9 */ /* 0x000fe20000000a00 */
[----:B------:R-:W-:Y:S01]  /*e9f0*/  QGMMA.64x96x32.F32.E4M3.E4M3 R88, R148, gdesc[UR12], R88, gsb0 ;  /* 0x0160000c94587df3 */ /* 0x000fe20008000858 */
[----:B------:R-:W-:-:S02]  /*ea00*/  @UP0 UIMAD UR4, UR18, UR16, URZ ;  /* 0x00000010120402a4 */ /* 0x000fc4000f8e023f */
[----:B------:R-:W-:Y:S02]  /*ea10*/  @UP0 UIADD3 UR5, UR9, UR5, URZ ;  /* 0x0000000509050290 */ /* 0x000fe4000fffe03f */
[----:B------:R-:W-:-:S03]  /*ea20*/  @UP0 UIMAD UR9, UR40, UR17, UR4 ;  /* 0x00000011280902a4 */ /* 0x000fc6000f8e0204 */
[----:B------:R-:W-:Y:S02]  /*ea30*/  @UP0 UMOV UR4, UR8 ;  /* 0x0000000800040c82 */ /* 0x000fe40008000000 */
[----:B------:R-:W-:-:S04]  /*ea40*/  @UP0 UIMAD.WIDE.U32 UR4, UR40, UR16, UR4 ;  /* 0x00000010280402a5 */ /* 0x000fc8000f8e0004 */
[----:B------:R-:W-:Y:S02]  /*ea50*/  @UP0 UIADD3 UR5, UR5, UR9, URZ ;  /* 0x0000000905050290 */ /* 0x000fe4000fffe03f */
[----:B------:R-:W-:-:S04]  /*ea60*/  @UP0 ULEA UR8, UP1, UR4, UR12, 0x2 ;  /* 0x0000000c04080291 */ /* 0x000fc8000f82103f */
[----:B------:R-:W-:Y:S02]  /*ea70*/  @UP0 ULEA.HI.X UR9, UR4, UR13, UR5, 0x2, UP1 ;  /* 0x0000000d04090291 */ /* 0x000fe400088f1405 */
[----:B------:R-:W-:-:S04]  /*ea80*/  IMAD.U32 R6, RZ, RZ, UR8 ;  /* 0x00000008ff067e24 */ /* 0x000fc8000f8e00ff */
[----:B------:R-:W-:-:S05]  /*ea90*/  IMAD.U32 R7, RZ, RZ, UR9 ;  /* 0x00000009ff077e24 */ /* 0x000fca000f8e00ff */
        /* <DEDUP_REMOVED lines=54> */
.L_x_845:
        /* <DEDUP_REMOVED lines=52> */
.L_x_767:
[----:B------:R-:W-:Y:S05]  /*f140*/  @P0 BRA `(.L_x_846) ;  /* 0x0000001800ec0947 */ /* 0x000fea0003800000 */
[----:B------:R-:W0:Y:S01]  /*f150*/  S2R R9, SR_TID.X ;  /* 0x0000000000097919 */ /* 0x000e220000002100 */
[----:B------:R-:W-:Y:S01]  /*f160*/  ULDC.64 UR4, c[0x4][0x38] ;  /* 0x01000e0000047ab9 */ /* 0x000fe20000000a00 */
[----:B------:R-:W1:Y:S01]  /*f170*/  LDC R46, c[0x0][0xbe8] ;  /* 0x0002fa00ff2e7b82 */ /* 0x000e620000000800 */
[----:B------:R-:W-:Y:S01]  /*f180*/  ULDC.64 UR8, c[0x0][0xbd0] ;  /* 0x0002f40000087ab9 */ /* 0x000fe20000000a00 */
[----:B------:R-:W-:Y:S01]  /*f190*/  USHF.R.S32.HI UR7, URZ, 0x1f, UR40 ;  /* 0x0000001f3f077899 */ /* 0x000fe20008011428 */
[----:B------:R-:W-:-:S05]  /*f1a0*/  ULDC.64 UR10, c[0x0][0xb38] ;  /* 0x0002ce00000a7ab9 */ /* 0x000fca0000000a00 */
[----:B------:R-:W2:Y:S01]  /*f1b0*/  LDC R72, c[0x0][0xc50] ;  /* 0x00031400ff487b82 */ /* 0x000ea20000000800 */
[----:B0-----:R-:W-:-:S05]  /*f1c0*/  IMAD.SHL.U32 R7, R9, 0x4, RZ ;  /* 0x0000000409077824 */ /* 0x001fca00078e00ff */
[----:B------:R-:W-:Y:S02]  /*f1d0*/  LOP3.LUT R7, R7, 0xc, RZ, 0xc0, !PT ;  /* 0x0000000c07077812 */ /* 0x000fe400078ec0ff */
[----:B------:R-:W-:Y:S02]  /*f1e0*/  BAR.SYNC.DEFER_BLOCKING 0x1, 0x180 ;  /* 0x0046000000007b1d */ /* 0x000fe40000010000 */
[----:B------:R-:W-:-:S05]  /*f1f0*/  IADD3 R12, P0, R7, UR4, RZ ;  /* 0x00000004070c7c10 */ /* 0x000fca000ff1e0ff */
[----:B------:R-:W-:-:S05]  /*f200*/  IMAD.X R13, RZ, RZ, UR5, P0 ;  /* 0x00000005ff0d7e24 */ /* 0x000fca00080e06ff */
[----:B------:R0:W3:Y:S01]  /*f210*/  LDG.E.CONSTANT R12, desc[UR36][R12.64] ;  /* 0x000000240c0c7981 */ /* 0x0000e2000c1e9900 */
[----:B------:R-:W-:Y:S01]  /*f220*/  LOP3.LUT P0, R7, R9, 0x3, RZ, 0xc0, !PT ;  /* 0x0000000309077812 */ /* 0x000fe2000780c0ff */
[----:B------:R-:W-:Y:S01]  /*f230*/  UIMAD.WIDE.U32 UR4, UR40, UR8, URZ ;  /* 0x00000008280472a5 */ /* 0x000fe2000f8e003f */
[----:B-1----:R-:W-:Y:S01]  /*f240*/  ISETP.NE.AND P2, PT, R46, 0x1, PT ;  /* 0x000000012e00780c */ /* 0x002fe20003f45270 */
[----:B------:R-:W-:Y:S01]  /*f250*/  UIMAD UR6, UR7, UR8, URZ ;  /* 0x00000008070672a4 */ /* 0x000fe2000f8e023f */
[----:B------:R-:W-:Y:S01]  /*f260*/  ISETP.EQ.OR P0, PT, R7, 0x3, !P0 ;  /* 0x000000030700780c */ /* 0x000fe20004702670 */
[----:B------:R-:W-:Y:S01]  /*f270*/  UIMAD UR8, UR7, UR10, URZ ;  /* 0x0000000a070872a4 */ /* 0x000fe2000f8e023f */
[----:B------:R-:W-:Y:S01]  /*f280*/  BSSY B0, `(.L_x_847) ;  /* 0x0000145000007945 */ /* 0x000fe20003800000 */
[----:B------:R-:W-:Y:S01]  /*f290*/  IMAD.U32 R26, RZ, RZ, UR4 ;  /* 0x00000004ff1a7e24 */ /* 0x000fe2000f8e00ff */
[----:B------:R-:W-:Y:S01]  /*f2a0*/  SEL R73, R3, R4, P0 ;  /* 0x0000000403497207 */ /* 0x000fe20000000000 */
[----:B------:R-:W-:Y:S01]  /*f2b0*/  UIMAD UR9, UR40, UR9, UR6 ;  /* 0x00000009280972a4 */ /* 0x000fe2000f8e0206 */
[----:B------:R-:W-:Y:S01]  /*f2c0*/  SEL R3, R4, R3, P0 ;  /* 0x0000000304037207 */ /* 0x000fe20000000000 */
[----:B------:R-:W-:Y:S01]  /*f2d0*/  VIADD R4, R9, 0xffffff80 ;  /* 0xffffff8009047836 */ /* 0x000fe20000000000 */
[----:B------:R-:W-:Y:S01]  /*f2e0*/  SEL R55, R15, R6, P0 ;  /* 0x000000060f377207 */ /* 0x000fe20000000000 */
[----:B------:R-:W2:Y:S01]  /*f2f0*/  S2UR UR4, SR_CTAID.Y ;  /* 0x00000000000479c3 */ /* 0x000ea20000002600 */
[----:B------:R-:W-:Y:S01]  /*f300*/  SEL R15, R6, R15, P0 ;  /* 0x0000000f060f7207 */ /* 0x000fe20000000000 */
[----:B------:R-:W-:Y:S01]  /*f310*/  UIADD3 UR9, UR5, UR9, URZ ;  /* 0x0000000905097290 */ /* 0x000fe2000fffe03f */
[----:B------:R-:W-:Y:S01]  /*f320*/  SHF.R.S32.HI R23, RZ, 0x1f, R4 ;  /* 0x0000001fff177819 */ /* 0x000fe20000011404 */
[----:B------:R-:W-:Y:S01]  /*f330*/  UIMAD.WIDE.U32 UR6, UR40, UR10, URZ ;  /* 0x0000000a280672a5 */ /* 0x000fe2000f8e003f */
[----:B------:R-:W-:Y:S01]  /*f340*/  SEL R57, R5, R8, P0 ;  /* 0x0000000805397207 */ /* 0x000fe20000000000 */
[----:B------:R-:W-:Y:S01]  /*f350*/  UIMAD UR8, UR40, UR11, UR8 ;  /* 0x0000000b280872a4 */ /* 0x000fe2000f8e0208 */
[----:B------:R-:W-:Y:S01]  /*f360*/  LEA.HI R6, R23, R4, RZ, 0x7 ;  /* 0x0000000417067211 */ /* 0x000fe200078f38ff */
[----:B------:R-:W1:Y:S01]  /*f370*/  @P2 LDC R70, c[0x0][0xbec] ;  /* 0x0002fb00ff462b82 */ /* 0x000e620000000800 */
[----:B------:R-:W-:Y:S01]  /*f380*/  SEL R5, R8, R5, P0 ;  /* 0x0000000508057207 */ /* 0x000fe20000000000 */
[----:B------:R-:W-:Y:S01]  /*f390*/  UIADD3 UR8, UR7, UR8, URZ ;  /* 0x0000000807087290 */ /* 0x000fe2000fffe03f */
[----:B------:R-:W-:Y:S01]  /*f3a0*/  LOP3.LUT R7, R6, 0xffffff80, RZ, 0xc0, !PT ;  /* 0xffffff8006077812 */ /* 0x000fe200078ec0ff */
[----:B------:R-:W-:Y:S01]  /*f3b0*/  IMAD.U32 R35, RZ, RZ, UR7 ;  /* 0x00000007ff237e24 */ /* 0x000fe2000f8e00ff */
[----:B------:R-:W-:Y:S01]  /*f3c0*/  SEL R69, R47, R10, P0 ;  /* 0x0000000a2f457207 */ /* 0x000fe20000000000 */
[----:B------:R-:W-:Y:S01]  /*f3d0*/  IMAD.U32 R34, RZ, RZ, UR6 ;  /* 0x00000006ff227e24 */ /* 0x000fe2000f8e00ff */
[----:B------:R-:W-:Y:S01]  /*f3e0*/  LEA.HI R23, R23, R4, RZ, 0x2 ;  /* 0x0000000417177211 */ /* 0x000fe200078f10ff */
[----:B------:R-:W-:Y:S01]  /*f3f0*/  IMAD.IADD R40, R4, 0x1, -R7 ;  /* 0x0000000104287824 */ /* 0x000fe200078e0a07 */
[----:B------:R-:W-:Y:S01]  /*f400*/  SHF.R.S32.HI R8, RZ, 0x7, R6 ;  /* 0x00000007ff087819 */ /* 0x000fe20000011406 */
[----:B------:R-:W4:Y:S01]  /*f410*/  @P2 LDC R74, c[0x0][0xbec] ;  /* 0x0002fb00ff4a2b82 */ /* 0x000f220000000800 */
[----:B------:R-:W-:Y:S01]  /*f420*/  SEL R47, R10, R47, P0 ;  /* 0x0000002f0a2f7207 */ /* 0x000fe20000000000 */
[----:B------:R-:W-:Y:S01]  /*f430*/  IMAD.U32 R35, RZ, RZ, UR8 ;  /* 0x00000008ff237e24 */ /* 0x000fe2000f8e00ff */
[----:B------:R-:W-:Y:S01]  /*f440*/  SHF.R.S32.HI R25, RZ, 0x1f, R40 ;  /* 0x0000001fff197819 */ /* 0x000fe20000011428 */
[----:B------:R-:W-:Y:S01]  /*f450*/  IMAD.HI R6, R8, 0x55555556, RZ ;  /* 0x5555555608067827 */ /* 0x000fe200078e02ff */
[----:B------:R-:W-:Y:S01]  /*f460*/  LOP3.LUT R23, R23, 0xfffffffc, RZ, 0xc0, !PT ;  /* 0xfffffffc17177812 */ /* 0x000fe200078ec0ff */
[----:B------:R-:W-:Y:S01]  /*f470*/  ULDC.64 UR6, c[0x0][0xb48] ;  /* 0x0002d20000067ab9 */ /* 0x000fe20000000a00 */
[----:B------:R-:W-:-:S02]  /*f480*/  LEA.HI R10, R25, R40, RZ, 0x2 ;  /* 0x00000028190a7211 */ /* 0x000fc400078f10ff */
[----:B------:R-:W-:Y:S02]  /*f490*/  SEL R67, R51, R20, P0 ;  /* 0x0000001433437207 */ /* 0x000fe40000000000 */
[--C-:B------:R-:W-:Y:S02]  /*f4a0*/  SHF.R.S32.HI R16, RZ, 0x2, R10.reuse ;  /* 0x00000002ff107819 */ /* 0x100fe4000001140a */
[----:B------:R-:W-:Y:S02]  /*f4b0*/  SHF.R.S32.HI R27, RZ, 0x1f, R10 ;  /* 0x0000001fff1b7819 */ /* 0x000fe4000001140a */
[----:B------:R-:W-:Y:S01]  /*f4c0*/  SEL R51, R20, R51, P0 ;  /* 0x0000003314337207 */ /* 0x000fe20000000000 */
[----:B------:R-:W-:Y:S01]  /*f4d0*/  IMAD.IADD R20, R4, 0x1, -R23 ;  /* 0x0000000104147824 */ /* 0x000fe200078e0a17 */
[----:B------:R-:W-:Y:S02]  /*f4e0*/  LEA.HI R23, R6, R6, RZ, 0x1 ;  /* 0x0000000606177211 */ /* 0x000fe400078f08ff */
[----:B------:R-:W-:Y:S01]  /*f4f0*/  LEA.HI R27, R27, R16, RZ, 0x3 ;  /* 0x000000101b1b7211 */ /* 0x000fe200078f18ff */
[----:B------:R-:W5:Y:S01]  /*f500*/  S2R R6, SR_CTAID.X ;  /* 0x0000000000067919 */ /* 0x000f620000002500 */
[----:B------:R-:W-:-:S02]  /*f510*/  SEL R61, R135, R134, P0 ;  /* 0x00000086873d7207 */ /* 0x000fc40000000000 */
[----:B------:R-:W-:Y:S01]  /*f520*/  LOP3.LUT R33, R27, 0xfffffff8, RZ, 0xc0, !PT ;  /* 0xfffffff81b217812 */ /* 0x000fe200078ec0ff */
[----:B------:R-:W-:Y:S01]  /*f530*/  IMAD R27, R23, -0x3, R8 ;  /* 0xfffffffd171b7824 */ /* 0x000fe200078e0208 */
[----:B------:R-:W-:Y:S02]  /*f540*/  LEA.HI R8, R20, R20, RZ, 0x1 ;  /* 0x0000001414087211 */ /* 0x000fe400078f08ff */
[----:B------:R-:W-:Y:S01]  /*f550*/  SEL R31, R98, R99, P0 ;  /* 0x00000063621f7207 */ /* 0x000fe20000000000 */
[----:B------:R-:W-:Y:S01]  /*f560*/  IMAD.IADD R4, R16, 0x1, -R33 ;  /* 0x0000000110047824 */ /* 0x000fe200078e0a21 */
[----:B------:R-:W-:Y:S02]  /*f570*/  LOP3.LUT R33, R8, 0x1ffffffe, RZ, 0xc0, !PT ;  /* 0x1ffffffe08217812 */ /* 0x000fe400078ec0ff */
[----:B------:R-:W-:Y:S02]  /*f580*/  SEL R21, R110, R111, P0 ;  /* 0x0000006f6e157207 */ /* 0x000fe40000000000 */
[----:B------:R-:W-:Y:S01]  /*f590*/  SEL R19, R14, R93, P0 ;  /* 0x0000005d0e137207 */ /* 0x000fe20000000000 */
[----:B------:R-:W-:Y:S01]  /*f5a0*/  IMAD.IADD R45, R20, 0x1, -R33 ;  /* 0x00000001142d7824 */ /* 0x000fe200078e0a21 */
[----:B------:R-:W-:-:S02]  /*f5b0*/  SEL R33, R134, R135, P0 ;  /* 0x0000008786217207 */ /* 0x000fc40000000000 */
[----:B------:R-:W-:Y:S02]  /*f5c0*/  SEL R14, R93, R14, P0 ;  /* 0x0000000e5d0e7207 */ /* 0x000fe40000000000 */
[----:B------:R-:W-:Y:S02]  /*f5d0*/  LOP3.LUT R75, R10, 0x7ffffffc, RZ, 0xc0, !PT ;  /* 0x7ffffffc0a4b7812 */ /* 0x000fe400078ec0ff */
[----:B------:R-:W-:Y:S02]  /*f5e0*/  LEA.HI R25, R25, R40, RZ, 0x5 ;  /* 0x0000002819197211 */ /* 0x000fe400078f28ff */
[----:B------:R-:W-:Y:S02]  /*f5f0*/  SEL R59, R108, R109, P0 ;  /* 0x0000006d6c3b7207 */ /* 0x000fe40000000000 */
[----:B------:R-:W-:Y:S02]  /*f600*/  SEL R18, R109, R108, P0 ;  /* 0x0000006c6d127207 */ /* 0x000fe40000000000 */
[----:B------:R-:W-:-:S02]  /*f610*/  SHF.R.S32.HI R25, RZ, 0x5, R25 ;  /* 0x00000005ff197819 */ /* 0x000fc40000011419 */
[----:B------:R-:W-:Y:S02]  /*f620*/  SEL R43, R58, R117, P0 ;  /* 0x000000753a2b7207 */ /* 0x000fe40000000000 */
[----:B------:R-:W-:Y:S01]  /*f630*/  SEL R65, R104, R105, P0 ;  /* 0x0000006968417207 */ /* 0x000fe20000000000 */
[----:B------:R-:W-:Y:S01]  /*f640*/  IMAD R4, R25, 0x10, R4 ;  /* 0x0000001019047824 */ /* 0x000fe200078e0204 */
[----:B------:R-:W-:Y:S02]  /*f650*/  SEL R17, R113, R112, P0 ;  /* 0x0000007071117207 */ /* 0x000fe40000000000 */
[----:B------:R-:W-:Y:S01]  /*f660*/  SEL R58, R117, R58, P0 ;  /* 0x0000003a753a7207 */ /* 0x000fe20000000000 */
[----:B------:R-:W-:Y:S01]  /*f670*/  IMAD R4, R27, 0x40, R4 ;  /* 0x000000401b047824 */ /* 0x000fe200078e0204 */
[----:B------:R-:W-:Y:S01]  /*f680*/  SEL R49, R124, R125, P0 ;  /* 0x0000007d7c317207 */ /* 0x000fe20000000000 */
[----:B------:R-:W-:Y:S01]  /*f690*/  IMAD.U32 R27, RZ, RZ, UR5 ;  /* 0x00000005ff1b7e24 */ /* 0x000fe2000f8e00ff */
[----:B------:R-:W-:Y:S01]  /*f6a0*/  SEL R53, R132, R133, P0 ;  /* 0x0000008584357207 */ /* 0x000fe20000000000 */
[--C-:B------:R-:W-:Y:S01]  /*f6b0*/  IMAD R45, R45, 0x8, R4.reuse ;  /* 0x000000082d2d7824 */ /* 0x100fe200078e0204 */
[----:B------:R-:W-:Y:S01]  /*f6c0*/  SEL R29, R90, R91, P0 ;  /* 0x0000005b5a1d7207 */ /* 0x000fe20000000000 */
[----:B-----5:R-:W-:Y:S01]  /*f6d0*/  IMAD R54, R6, 0xc0, R4 ;  /* 0x000000c006367824 */ /* 0x020fe200078e0204 */
[----:B------:R-:W-:Y:S01]  /*f6e0*/  SEL R63, R94, R95, P0 ;  /* 0x0000005f5e3f7207 */ /* 0x000fe20000000000 */
[----:B------:R-:W-:Y:S01]  /*f6f0*/  IMAD R45, R6, 0xc0, R45 ;  /* 0x000000c0062d7824 */ /* 0x000fe200078e022d */
[----:B------:R-:W-:Y:S01]  /*f700*/  SEL R41, R102, R103, P0 ;  /* 0x0000006766297207 */ /* 0x000fe20000000000 */
[----:B------:R-:W-:Y:S01]  /*f710*/  IMAD.U32 R27, RZ, RZ, UR9 ;  /* 0x00000009ff1b7e24 */ /* 0x000fe2000f8e00ff */
[----:B------:R-:W-:Y:S01]  /*f720*/  SEL R11, R106, R107, P0 ;  /* 0x0000006b6a0b7207 */ /* 0x000fe20000000000 */
[----:B----4-:R-:W-:Y:S01]  /*f730*/  @P2 IMAD.HI.U32 R74, R45, R74, RZ ;  /* 0x0000004a2d4a2227 */ /* 0x010fe200078e00ff */
[----:B------:R-:W-:Y:S01]  /*f740*/  SEL R9, R114, R115, P0 ;  /* 0x0000007372097207 */ /* 0x000fe20000000000 */
[----:B------:R-:W-:Y:S01]  /*f750*/  ULDC.64 UR8, c[0x0][0xb28] ;  /* 0x0002ca0000087ab9 */ /* 0x000fe20000000a00 */
[----:B------:R-:W-:-:S02]  /*f760*/  SEL R39, R118, R119, P0 ;  /* 0x0000007776277207 */ /* 0x000fc40000000000 */
[----:B------:R-:W-:Y:S02]  /*f770*/  SEL R7, R122, R123, P0 ;  /* 0x0000007b7a077207 */ /* 0x000fe40000000000 */
[----:B------:R-:W-:Y:S02]  /*f780*/  SEL R37, R126, R127, P0 ;  /* 0x0000007f7e257207 */ /* 0x000fe40000000000 */
[----:B------:R-:W-:Y:S02]  /*f790*/  SEL R25, R130, R131, P0 ;  /* 0x0000008382197207 */ /* 0x000fe40000000000 */
[----:B------:R-:W-:Y:S02]  /*f7a0*/  SEL R23, R131, R130, P0 ;  /* 0x0000008283177207 */ /* 0x000fe40000000000 */
[----:B0-----:R-:W-:Y:S02]  /*f7b0*/  SEL R13, R105, R104, P0 ;  /* 0x00000068690d7207 */ /* 0x001fe40000000000 */
        /* <DEDUP_REMOVED lines=13> */
[C---:B------:R-:W-:Y:S01]  /*f890*/  LOP3.LUT P1, RZ, R40.reuse, 0x3, RZ, 0xc0, !PT ;  /* 0x0000000328ff7812 */ /* 0x040fe2000782c0ff */
[----:B------:R-:W-:Y:S01]  /*f8a0*/  IMAD.IADD R40, R40, 0x1, -R75 ;  /* 0x0000000128287824 */ /* 0x000fe200078e0a4b */
[----:B---3--:R-:W-:Y:S01]  /*f8b0*/  LOP3.LUT R44, R12, 0x2, RZ, 0x3c, !PT ;  /* 0x000000020c2c7812 */ /* 0x008fe200078e3cff */
[----:B------:R-:W-:Y:S04]  /*f8c0*/  SHFL.IDX PT, R60, R33, R12, 0x1c1f ;  /* 0x001c1f0c213c7589 */ /* 0x000fe800000e0000 */
[----:B------:R-:W0:Y:S04]  /*f8d0*/  SHFL.IDX PT, R61, R61, R44, 0x1c1f ;  /* 0x001c1f2c3d3d7589 */ /* 0x000e2800000e0000 */
[----:B------:R3:W-:Y:S04]  /*f8e0*/  SHFL.IDX PT, R24, R31, R12, 0x1c1f ;  /* 0x001c1f0c1f187589 */ /* 0x0007e800000e0000 */
[----:B------:R-:W-:Y:S04]  /*f8f0*/  SHFL.IDX PT, R10, R21, R12, 0x1c1f ;  /* 0x001c1f0c150a7589 */ /* 0x000fe800000e0000 */
[----:B------:R-:W-:Y:S01]  /*f900*/  SHFL.IDX PT, R20, R73, R12, 0x1c1f ;  /* 0x001c1f0c49147589 */ /* 0x000fe200000e0000 */
[----:B---3--:R-:W3:Y:S03]  /*f910*/  LDC.64 R30, c[0x0][0xbd8] ;  /* 0x0002f600ff1e7b82 */ /* 0x008ee60000000a00 */
[----:B------:R0:W-:Y:S04]  /*f920*/  SHFL.IDX PT, R21, R3, R44, 0x1c1f ;  /* 0x001c1f2c03157589 */ /* 0x0001e800000e0000 */
[----:B------:R-:W-:Y:S04]  /*f930*/  SHFL.IDX PT, R19, R19, R12, 0x1c1f ;  /* 0x001c1f0c13137589 */ /* 0x000fe800000e0000 */
[----:B------:R-:W-:Y:S01]  /*f940*/  SHFL.IDX PT, R14, R14, R44, 0x1c1f ;  /* 0x001c1f2c0e0e7589 */ /* 0x000fe200000e0000 */
[----:B0-----:R-:W-:-:S03]  /*f950*/  SEL R3, R61, R60, P0 ;  /* 0x0000003c3d037207 */ /* 0x001fc60000000000 */
[----:B------:R-:W-:Y:S04]  /*f960*/  SHFL.IDX PT, R57, R57, R12, 0x1c1f ;  /* 0x001c1f0c39397589 */ /* 0x000fe800000e0000 */
[----:B------:R0:W4:Y:S04]  /*f970*/  SHFL.IDX PT, R62, R5, R44, 0x1c1f ;  /* 0x001c1f2c053e7589 */ /* 0x00012800000e0000 */
[----:B------:R-:W-:Y:S04]  /*f980*/  SHFL.IDX PT, R59, R59, R12, 0x1c1f ;  /* 0x001c1f0c3b3b7589 */ /* 0x000fe800000e0000 */
[----:B------:R4:W-:Y:S01]  /*f990*/  SHFL.IDX PT, R66, R18, R44, 0x1c1f ;  /* 0x001c1f2c12427589 */ /* 0x0009e200000e0000 */
[----:B0-----:R-:W-:-:S03]  /*f9a0*/  SEL R5, R60, R61, P0 ;  /* 0x0000003d3c057207 */ /* 0x001fc60000000000 */
[----:B------:R-:W-:Y:S01]  /*f9b0*/  SHFL.IDX PT, R55, R55, R12, 0x1c1f ;  /* 0x001c1f0c37377589 */ /* 0x000fe200000e0000 */
[----:B------:R-:W0:Y:S03]  /*f9c0*/  LDC.64 R60, c[0x0][0xb40] ;  /* 0x0002d000ff3c7b82 */ /* 0x000e260000000a00 */
[----:B------:R-:W5:Y:S04]  /*f9d0*/  SHFL.IDX PT, R64, R15, R44, 0x1c1f ;  /* 0x001c1f2c0f407589 */ /* 0x000f6800000e0000 */
[----:B------:R2:W-:Y:S04]  /*f9e0*/  SHFL.IDX PT, R48, R69, R12, 0x1c1f ;  /* 0x001c1f0c45307589 */ /* 0x0005e800000e0000 */
[----:B------:R-:W-:Y:S01]  /*f9f0*/  SHFL.IDX PT, R52, R67, R12, 0x1c1f ;  /* 0x001c1f0c43347589 */ /* 0x000fe200000e0000 */
[----:B----4-:R-:W-:-:S03]  /*fa00*/  SEL R18, R57, R62, P0 ;  /* 0x0000003e39127207 */ /* 0x010fc60000000000 */
[----:B------:R-:W-:Y:S01]  /*fa10*/  SHFL.IDX PT, R16, R41, R12, 0x1c1f ;  /* 0x001c1f0c29107589 */ /* 0x000fe200000e0000 */
[----:B--2---:R-:W2:Y:S03]  /*fa20*/  @P2 LDC R69, c[0x0][0xbf0] ;  /* 0x0002fc00ff452b82 */ /* 0x004ea60000000800 */
[----:B------:R-:W-:Y:S04]  /*fa30*/  SHFL.IDX PT, R8, R39, R12, 0x1c1f ;  /* 0x001c1f0c27087589 */ /* 0x000fe800000e0000 */
[----:B------:R-:W-:Y:S01]  /*fa40*/  SHFL.IDX PT, R4, R37, R12, 0x1c1f ;  /* 0x001c1f0c25047589 */ /* 0x000fe200000e0000 */
[----:B0-----:R-:W-:-:S03]  /*fa50*/  IMAD.WIDE.U32 R34, R60, UR39, R34 ;  /* 0x000000273c227c25 */ /* 0x001fc6000f8e0022 */
[----:B------:R-:W-:Y:S01]  /*fa60*/  SHFL.IDX PT, R6, R25, R12, 0x1c1f ;  /* 0x001c1f0c19067589 */ /* 0x000fe200000e0000 */
[----:B-----5:R-:W-:-:S03]  /*fa70*/  SEL R15, R64, R55, P0 ;  /* 0x00000037400f7207 */ /* 0x020fc60000000000 */
[----:B------:R-:W-:Y:S04]  /*fa80*/  SHFL.IDX PT, R67, R17, R44, 0x1c1f ;  /* 0x001c1f2c11437589 */ /* 0x000fe800000e0000 */
        /* <DEDUP_REMOVED lines=10> */
[----:B------:R4:W-:Y:S04]  /*fb30*/  SHFL.IDX PT, R7, R7, R12, 0x1c1f ;  /* 0x001c1f0c07077589 */ /* 0x0009e800000e0000 */
[----:B------:R5:W1:Y:S04]  /*fb40*/  SHFL.IDX PT, R68, R13, R44, 0x1c1f ;  /* 0x001c1f2c0d447589 */ /* 0x000a6800000e0000 */
[----:B------:R-:W-:Y:S01]  /*fb50*/  SHFL.IDX PT, R58, R58, R44, 0x1c1f ;  /* 0x001c1f2c3a3a7589 */ /* 0x000fe200000e0000 */
[----:B----4-:R-:W-:-:S03]  /*fb60*/  SEL R12, R20, R21, P0 ;  /* 0x00000015140c7207 */ /* 0x010fc60000000000 */
[----:B------:R-:W-:Y:S01]  /*fb70*/  SHFL.IDX PT, R50, R125, R44, 0x1c1f ;  /* 0x001c1f2c7d327589 */ /* 0x000fe200000e0000 */
[----:B------:R-:W-:Y:S02]  /*fb80*/  SEL R20, R21, R20, P0 ;  /* 0x0000001415147207 */ /* 0x000fe40000000000 */
[----:B-----5:R-:W-:Y:S01]  /*fb90*/  SEL R13, R19, R14, P0 ;  /* 0x0000000e130d7207 */ /* 0x020fe20000000000 */
[----:B------:R-:W4:Y:S01]  /*fba0*/  SHFL.IDX PT, R47, R47, R44, 0x1c1f ;  /* 0x001c1f2c2f2f7589 */ /* 0x000f2200000e0000 */
[----:B------:R-:W-:Y:S02]  /*fbb0*/  SEL R21, R14, R19, P0 ;  /* 0x000000130e157207 */ /* 0x000fe40000000000 */
[----:B------:R-:W-:Y:S01]  /*fbc0*/  SEL R14, R62, R57, P0 ;  /* 0x000000393e0e7207 */ /* 0x000fe20000000000 */
[----:B------:R-:W-:Y:S01]  /*fbd0*/  SHFL.IDX PT, R56, R133, R44, 0x1c1f ;  /* 0x001c1f2c85387589 */ /* 0x000fe200000e0000 */
[----:B---3--:R-:W-:Y:S01]  /*fbe0*/  IMAD.WIDE.U32 R62, R30, UR39, R26 ;  /* 0x000000271e3e7c25 */ /* 0x008fe2000f8e001a */
[----:B------:R-:W-:-:S02]  /*fbf0*/  SEL R27, R59, R66, P0 ;  /* 0x000000423b1b7207 */ /* 0x000fc40000000000 */
[----:B------:R-:W3:Y:S01]  /*fc00*/  SHFL.IDX PT, R51, R51, R44, 0x1c1f ;  /* 0x001c1f2c33337589 */ /* 0x000ee200000e0000 */
[----:B------:R-:W-:Y:S01]  /*fc10*/  IMAD R57, RZ, RZ, -UR40 ;  /* 0x80000028ff397e24 */ /* 0x000fe2000f8e02ff */
[----:B------:R-:W-:Y:S01]  /*fc20*/  SEL R19, R55, R64, P0 ;  /* 0x0000004037137207 */ /* 0x000fe20000000000 */
[----:B------:R-:W-:Y:S01]  /*fc30*/  IMAD R64, R60, UR41, RZ ;  /* 0x000000293c407c24 */ /* 0x000fe2000f8e02ff */
[----:B------:R-:W-:Y:S01]  /*fc40*/  SHFL.IDX PT, R41, R95, R44, 0x1c1f ;  /* 0x001c1f2c5f297589 */ /* 0x000fe200000e0000 */
[----:B------:R-:W-:Y:S01]  /*fc50*/  IMAD.MOV.U32 R55, RZ, RZ, R45 ;  /* 0x000000ffff377224 */ /* 0x000fe200078e002d */
[----:B-1----:R-:W-:Y:S01]  /*fc60*/  SEL R26, R65, R68, P0 ;  /* 0x00000044411a7207 */ /* 0x002fe20000000000 */
[----:B------:R-:W-:Y:S01]  /*fc70*/  IMAD R61, R61, UR39, R64 ;  /* 0x000000273d3d7c24 */ /* 0x000fe2000f8e0240 */
[----:B------:R-:W-:Y:S01]  /*fc80*/  SHFL.IDX PT, R38, R91, R44, 0x1c1f ;  /* 0x001c1f2c5b267589 */ /* 0x000fe200000e0000 */
[----:B------:R-:W-:Y:S02]  /*fc90*/  IMAD.MOV.U32 R60, RZ, RZ, R34 ;  /* 0x000000ffff3c7224 */ /* 0x000fe400078e0022 */
[----:B------:R-:W-:Y:S01]  /*fca0*/  IMAD.IADD R61, R35, 0x1, R61 ;  /* 0x00000001233d7824 */ /* 0x000fe200078e023d */
        /* <DEDUP_REMOVED lines=8> */
[----:B------:R1:W-:Y:S02]  /*fd30*/  SHFL.IDX PT, R23, R23, R44, 0x1c1f ;  /* 0x001c1f2c17177589 */ /* 0x0003e400000e0000 */
[----:B-1----:R-:W-:Y:S01]  /*fd40*/  IMAD R44, R30, UR41, RZ ;  /* 0x000000291e2c7c24 */ /* 0x002fe2000f8e02ff */
[----:B------:R-:W-:-:S03]  /*fd50*/  SEL R30, R68, R65, P0 ;  /* 0x00000041441e7207 */ /* 0x000fc60000000000 */
[----:B------:R-:W-:Y:S02]  /*fd60*/  IMAD R31, R31, UR39, R44 ;  /* 0x000000271f1f7c24 */ /* 0x000fe4000f8e022c */
[----:B------:R-:W-:-:S04]  /*fd70*/  @P2 IMAD.HI.U32 R44, R45, R70, RZ ;  /* 0x000000462d2c2227 */ /* 0x000fc800078e00ff */
[----:B------:R-:W-:Y:S01]  /*fd80*/  IMAD.IADD R63, R63, 0x1, R31 ;  /* 0x000000013f3f7824 */ /* 0x000fe200078e021f */
[----:B------:R-:W-:Y:S01]  /*fd90*/  SEL R31, R66, R59, P0 ;  /* 0x0000003b421f7207 */ /* 0x000fe20000000000 */
[----:B------:R-:W-:Y:S01]  /*fda0*/  IMAD R59, R72, R57, UR4 ;  /* 0x00000004483b7e24 */ /* 0x000fe2000f8e0239 */
[----:B--2---:R-:W-:Y:S01]  /*fdb0*/  @P2 SHF.R.U32.HI R55, RZ, R69, R44 ;  /* 0x00000045ff372219 */ /* 0x004fe2000001162c */
[----:B------:R-:W-:Y:S01]  /*fdc0*/  ULDC.64 UR4, c[0x0][0xbe0] ;  /* 0x0002f80000047ab9 */ /* 0x000fe20000000a00 */
[----:B------:R-:W-:Y:S01]  /*fdd0*/  IMAD.MOV.U32 R57, RZ, RZ, R45 ;  /* 0x000000ffff397224 */ /* 0x000fe200078e002d */
[----:B0-----:R-:W-:Y:S01]  /*fde0*/  @P2 SHF.R.U32.HI R57, RZ, R71, R74 ;  /* 0x00000047ff392219 */ /* 0x001fe2000001164a */
[----:B------:R-:W-:Y:S01]  /*fdf0*/  IMAD.WIDE.U32 R60, R59, UR6, R60 ;  /* 0x000000063b3c7c25 */ /* 0x000fe2000f8e003c */
[----:B------:R-:W-:-:S05]  /*fe00*/  SHF.R.S32.HI R44, RZ, 0x1f, R59 ;  /* 0x0000001fff2c7819 */ /* 0x000fca000001143b */
[C---:B------:R-:W-:Y:S02]  /*fe10*/  IMAD R35, R44.reuse, UR4, RZ ;  /* 0x000000042c237c24 */ /* 0x040fe4000f8e02ff */
[----:B------:R-:W-:Y:S02]  /*fe20*/  IMAD R44, R44, UR6, RZ ;  /* 0x000000062c2c7c24 */ /* 0x000fe4000f8e02ff */
[C---:B------:R-:W-:Y:S02]  /*fe30*/  IMAD R64, R59.reuse, UR5, R35 ;  /* 0x000000053b407c24 */ /* 0x040fe4000f8e0223 */
[----:B------:R-:W-:Y:S01]  /*fe40*/  IMAD.WIDE.U32 R34, R59, UR4, R62 ;  /* 0x000000043b227c25 */ /* 0x000fe2000f8e003e */
[----:B------:R-:W-:-:S03]  /*fe50*/  ULDC.64 UR4, c[0x0][0xb30] ;  /* 0x0002cc0000047ab9 */ /* 0x000fc60000000a00 */
[----:B------:R-:W-:Y:S01]  /*fe60*/  IMAD R63, R59, UR7, R44 ;  /* 0x000000073b3f7c24 */ /* 0x000fe2000f8e022c */
[----:B------:R-:W-:Y:S01]  /*fe70*/  SHF.R.S32.HI R59, RZ, 0x1f, R55 ;  /* 0x0000001fff3b7819 */ /* 0x000fe20000011437 */
[----:B------:R-:W-:Y:S01]  /*fe80*/  IMAD.MOV R62, RZ, RZ, -R57 ;  /* 0x000000ffff3e7224 */ /* 0x000fe200078e0a39 */
[----:B------:R-:W-:Y:S01]  /*fe90*/  IADD3 R34, P2, R55, R34, RZ ;  /* 0x0000002237227210 */ /* 0x000fe20007f5e0ff */
[----:B------:R-:W-:Y:S01]  /*fea0*/  IMAD.MOV R55, RZ, RZ, -R55 ;  /* 0x000000ffff377224 */ /* 0x000fe200078e0a37 */
[----:B------:R-:W-:Y:S01]  /*feb0*/  SHF.R.S32.HI R44, RZ, 0x1f, R57 ;  /* 0x0000001fff2c7819 */ /* 0x000fe20000011439 */
[----:B------:R-:W-:Y:S01]  /*fec0*/  IMAD.IADD R61, R61, 0x1, R63 ;  /* 0x000000013d3d7824 */ /* 0x000fe200078e023f */
[----:B------:R-:W-:Y:S01]  /*fed0*/  IADD3.X R35, R59, R35, R64, P2, !PT ;  /* 0x000000233b237210 */ /* 0x000fe200017fe440 */
[----:B------:R-:W-:Y:S01]  /*fee0*/  IMAD R55, R46, R55, R45 ;  /* 0x000000372e377224 */ /* 0x000fe200078e022d */
[----:B------:R-:W-:Y:S01]  /*fef0*/  ULDC.64 UR6, c[0x0][0xbc8] ;  /* 0x0002f20000067ab9 */ /* 0x000fe20000000a00 */
[----:B------:R-:W-:-:S02]  /*ff00*/  IMAD R44, R44, UR4, RZ ;  /* 0x000000042c2c7c24 */ /* 0x000fc4000f8e02ff */
[----:B------:R-:W-:Y:S02]  /*ff10*/  IMAD R59, R46, R62, R45 ;  /* 0x0000003e2e3b7224 */ /* 0x000fe400078e022d */
[C---:B------:R-:W-:Y:S01]  /*ff20*/  IMAD R63, R57.reuse, UR5, R44 ;  /* 0x00000005393f7c24 */ /* 0x040fe2000f8e022c */
[----:B------:R-:W-:Y:S01]  /*ff30*/  SHF.R.S32.HI R44, RZ, 0x1f, R55 ;  /* 0x0000001fff2c7819 */ /* 0x000fe20000011437 */
[----:B------:R-:W-:Y:S01]  /*ff40*/  IMAD.WIDE.U32 R60, R57, UR4, R60 ;  /* 0x00000004393c7c25 */ /* 0x000fe2000f8e003c */
[----:B------:R-:W-:Y:S01]  /*ff50*/  SHF.R.S32.HI R45, RZ, 0x1f, R59 ;  /* 0x0000001fff2d7819 */ /* 0x000fe2000001143b */
[----:B------:R-:W0:Y:S01]  /*ff60*/  S2UR UR5, SR_CgaCtaId ;  /* 0x00000000000579c3 */ /* 0x000e220000008800 */
[----:B------:R-:W-:Y:S01]  /*ff70*/  UMOV UR4, 0x400 ;  /* 0x0000040000047882 */ /* 0x000fe20000000000 */
[----:B------:R-:W-:Y:S02]  /*ff80*/  IMAD R44, R44, UR6, RZ ;  /* 0x000000062c2c7c24 */ /* 0x000fe4000f8e02ff */
[----:B------:R-:W-:-:S02]  /*ff90*/  IMAD R62, R45, UR8, RZ ;  /* 0x000000082d3e7c24 */ /* 0x000fc4000f8e02ff */
[----:B------:R-:W-:Y:S02]  /*ffa0*/  IMAD R57, R55, UR7, R44 ;  /* 0x0000000737397c24 */ /* 0x000fe4000f8e022c */
[----:B------:R-:W-:Y:S02]  /*ffb0*/  IMAD.IADD R61, R61, 0x1, R63 ;  /* 0x000000013d3d7824 */ /* 0x000fe400078e023f */
[----:B------:R-:W-:Y:S01]  /*ffc0*/  IMAD.WIDE.U32 R44, R55, UR6, R34 ;  /* 0x00000006372c7c25 */ /* 0x000fe2000f8e0022 */
[----:B------:R-:W-:Y:S01]  /*ffd0*/  ULDC.64 UR6, c[0x0][0xba8] ;  /* 0x0002ea0000067ab9 */ /* 0x000fe20000000a00 */
[----:B------:R-:W-:Y:S02]  /*ffe0*/  SEL R34, R42, R67, P0 ;  /* 0x000000432a227207 */ /* 0x000fe40000000000 */
[C---:B------:R-:W-:Y:S01]  /*fff0*/  IMAD R35, R59.reuse, UR9, R62 ;  /* 0x000000093b237c24 */ /* 0x040fe2000f8e023e */
[----:B------:R-:W-:Y:S01]  /*10000*/  LEA R55, P2, R44, UR6, 0x2 ;  /* 0x000000062c377c11 */ /* 0x000fe2000f8410ff */
[----:B------:R-:W-:Y:S01]  /*10010*/  IMAD.WIDE.U32 R60, R59, UR8, R60 ;  /* 0x000000083b3c7c25 */ /* 0x000fe2000f8e003c */
[----:B------:R-:W-:Y:S01]  /*10020*/  ULDC.64 UR8, c[0x0][0xb00] ;  /* 0x0002c00000087ab9 */ /* 0x000fe20000000a00 */
[----:B------:R-:W-:Y:S01]  /*10030*/  ULDC UR6, c[0x0][0xa88] ;  /* 0x0002a20000067ab9 */ /* 0x000fe20000000800 */
[----:B------:R-:W-:Y:S01]  /*10040*/  SEL R42, R67, R42, P0 ;  /* 0x0000002a432a7207 */ /* 0x000fe20000000000 */
[----:B------:R-:W-:Y:S01]  /*10050*/  IMAD.IADD R45, R45, 0x1, R57 ;  /* 0x000000012d2d7824 */ /* 0x000fe200078e0239 */
[----:B------:R-:W-:Y:S01]  /*10060*/  LEA R66, P3, R60, UR8, 0x2 ;  /* 0x000000083c427c11 */ /* 0x000fe2000f8610ff */
[----:B------:R-:W-:Y:S01]  /*10070*/  IMAD.IADD R35, R61, 0x1, R35 ;  /* 0x000000013d237824 */ /* 0x000fe200078e0223 */
[----:B------:R-:W-:Y:S01]  /*10080*/  SHFL.IDX PT, R62, R55, 0x1, 0x1c1f ;  /* 0x003c1f00373e7f89 */ /* 0x000fe200000e0000 */
[----:B0-----:R-:W-:Y:S01]  /*10090*/  ULEA UR4, UR5, UR4, 0x18 ;  /* 0x0000000405047291 */ /* 0x001fe2000f8ec03f */
[----:B------:R-:W-:Y:S01]  /*100a0*/  LEA.HI.X R57, R44, UR7, R45, 0x2, P2 ;  /* 0x000000072c397c11 */ /* 0x000fe200090f142d */
[----:B------:R-:W-:Y:S01]  /*100b0*/  IMAD R65, R46, UR6, RZ ;  /* 0x000000062e417c24 */ /* 0x000fe2000f8e02ff */
[----:B------:R-:W-:Y:S01]  /*100c0*/  LEA.HI.X R68, R60, UR9, R35, 0x2, P3 ;  /* 0x000000093c447c11 */ /* 0x000fe200098f1423 */
[C---:B------:R-:W-:Y:S01]  /*100d0*/  VIADD R64, R54.reuse, 0x8 ;  /* 0x0000000836407836 */ /* 0x040fe20000000000 */
[----:B------:R0:W-:Y:S01]  /*100e0*/  SHFL.IDX PT, R60, R55, RZ, 0x1c1f ;  /* 0x001c1fff373c7589 */ /* 0x0001e200000e0000 */
[----:B------:R-:W-:Y:S01]  /*100f0*/  UIADD3 UR4, UR4, 0x17020, URZ ;  /* 0x0001702004047890 */ /* 0x000fe2000fffe03f */
[----:B------:R-:W-:-:S02]  /*10100*/  ISETP.GE.OR P2, PT, R54, R65, P1 ;  /* 0x000000413600720c */ /* 0x000fc40000f46670 */
[----:B------:R-:W1:Y:S01]  /*10110*/  SHFL.IDX PT, R61, R57, RZ, 0x1c1f ;  /* 0x001c1fff393d7589 */ /* 0x000e6200000e0000 */
[-C--:B------:R-:W-:Y:S01]  /*10120*/  ISETP.GE.OR P1, PT, R64, R65.reuse, P1 ;  /* 0x000000414000720c */ /* 0x080fe20000f26670 */
[----:B------:R-:W-:Y:S01]  /*10130*/  UPRMT UR4, URZ, 0x654, UR4 ;  /* 0x000006543f047896 */ /* 0x000fe20008000004 */
[----:B------:R-:W-:Y:S01]  /*10140*/  ISETP.GE.AND P3, PT, R54, R65, PT ;  /* 0x000000413600720c */ /* 0x000fe20003f66270 */
[----:B------:R-:W2:Y:S01]  /*10150*/  SHFL.IDX PT, R63, R57, 0x1, 0x1c1f ;  /* 0x003c1f00393f7f89 */ /* 0x000ea200000e0000 */
[----:B----4-:R-:W-:Y:S01]  /*10160*/  SEL R46, R48, R47, P0 ;  /* 0x0000002f302e7207 */ /* 0x010fe20000000000 */
[----:B0-----:R-:W-:Y:S01]  /*10170*/  IMAD.SHL.U32 R55, R40, 0x2, RZ ;  /* 0x0000000228377824 */ /* 0x001fe200078e00ff */
[----:B------:R-:W-:Y:S01]  /*10180*/  SEL R48, R47, R48, P0 ;  /* 0x000000302f307207 */ /* 0x000fe20000000000 */
[----:B------:R0:W4:Y:S01]  /*10190*/  SHFL.IDX PT, R44, R66, RZ, 0x1c1f ;  /* 0x001c1fff422c7589 */ /* 0x00012200000e0000 */
[----:B------:R-:W-:Y:S02]  /*101a0*/  SEL R47, R49, R50, P0 ;  /* 0x00000032312f7207 */ /* 0x000fe40000000000 */
[----:B------:R-:W-:Y:S01]  /*101b0*/  SYNCS.ARRIVE.TRANS64.RED.A1T0 RZ, [UR4], RZ ;  /* 0x000000ffffff79a7 */ /* 0x000fe20008100404 */
[----:B------:R-:W-:Y:S01]  /*101c0*/  SEL R49, R50, R49, P0 ;  /* 0x0000003132317207 */ /* 0x000fe20000000000 */
[----:B------:R0:W0:Y:S01]  /*101d0*/  SHFL.IDX PT, R45, R68, RZ, 0x1c1f ;  /* 0x001c1fff442d7589 */ /* 0x00002200000e0000 */
[----:B---3--:R-:W-:-:S02]  /*101e0*/  SEL R50, R52, R51, P0 ;  /* 0x0000003334327207 */ /* 0x008fc40000000000 */
[----:B------:R-:W-:Y:S02]  /*101f0*/  SEL R52, R51, R52, P0 ;  /* 0x0000003433347207 */ /* 0x000fe40000000000 */
[----:B------:R-:W-:Y:S02]  /*10200*/  SEL R35, R43, R58, P0 ;  /* 0x0000003a2b237207 */ /* 0x000fe40000000000 */
[----:B------:R-:W-:Y:S02]  /*10210*/  SEL R51, R53, R56, P0 ;  /* 0x0000003835337207 */ /* 0x000fe40000000000 */
[----:B------:R-:W-:Y:S01]  /*10220*/  SEL R43, R58, R43, P0 ;  /* 0x0000002b3a2b7207 */ /* 0x000fe20000000000 */
[----:B-1----:R1:W-:Y:S01]  /*10230*/  @!P2 ST.E desc[UR36][R60.64], R2 ;  /* 0x000000023c00a985 */ /* 0x0023e2000c101924 */
[----:B------:R-:W-:-:S03]  /*10240*/  SEL R53, R56, R53, P0 ;  /* 0x0000003538357207 */ /* 0x000fc60000000000 */
[----:B--2---:R1:W-:Y:S01]  /*10250*/  @!P1 ST.E desc[UR36][R62.64], R0 ;  /* 0x000000003e009985 */ /* 0x0043e2000c101924 */
[----:B------:R-:W-:Y:S05]  /*10260*/  @P3 BRA `(.L_x_848) ;  /* 0x0000000400183947 */ /* 0x000fea0003800000 */
[C---:B-1----:R-:W-:Y:S01]  /*10270*/  VIADD R0, R55.reuse, 0x8 ;  /* 0x0000000837007836 */ /* 0x042fe20000000000 */
[----:B------:R-:W-:Y:S01]  /*10280*/  ULDC UR4, c[0x0][0xac8] ;  /* 0x0002b20000047ab9 */ /* 0x000fe20000000800 */
[C---:B------:R-:W-:Y:S01]  /*10290*/  VIADD R40, R55.reuse, 0x10 ;  /* 0x0000001037287836 */ /* 0x040fe20000000000 */
[C---:B------:R-:W-:Y:S01]  /*102a0*/  ISETP.GE.AND P1, PT, R55.reuse, UR4, PT ;  /* 0x0000000437007c0c */ /* 0x040fe2000bf26270 */
[C---:B------:R-:W-:Y:S01]  /*102b0*/  VIADD R54, R55.reuse, 0x18 ;  /* 0x0000001837367836 */ /* 0x040fe20000000000 */
[----:B------:R-:W-:Y:S01]  /*102c0*/  ISETP.GE.AND P2, PT, R0, UR4, PT ;  /* 0x0000000400007c0c */ /* 0x000fe2000bf46270 */
[C---:B------:R-:W-:Y:S01]  /*102d0*/  VIADD R60, R55.reuse, 0x20 ;  /* 0x00000020373c7836 */ /* 0x040fe20000000000 */
[----:B------:R-:W-:Y:S01]  /*102e0*/  ISETP.GE.AND P3, PT, R40, UR4, PT ;  /* 0x0000000428007c0c */ /* 0x000fe2000bf66270 */
[----:B------:R-:W-:Y:S01]  /*102f0*/  VIADD R62, R55, 0x28 ;  /* 0x00000028373e7836 */ /* 0x000fe20000000000 */
[----:B------:R-:W-:Y:S02]  /*10300*/  ISETP.GE.AND P4, PT, R54, UR4, PT ;  /* 0x0000000436007c0c */ /* 0x000fe4000bf86270 */
[----:B------:R-:W-:-:S02]  /*10310*/  ISETP.GE.AND P5, PT, R60, UR4, PT ;  /* 0x000000043c007c0c */ /* 0x000fc4000bfa6270 */
[----:B------:R-:W-:-:S03]  /*10320*/  ISETP.GE.AND P6, PT, R62, UR4, PT ;  /* 0x000000043e007c0c */ /* 0x000fc6000bfc6270 */
[--C-:B0---4-:R-:W-:Y:S02]  /*10330*/  @!P1 IMAD.WIDE R56, R55, 0x4, R44.reuse ;  /* 0x0000000437389825 */ /* 0x111fe400078e022c */
[----:B------:R-:W-:Y:S02]  /*10340*/  @!P2 LEA.HI R0, R0, R0, RZ, 0x1 ;  /* 0x000000000000a211 */ /* 0x000fe400078f08ff */
[----:B------:R-:W-:Y:S01]  /*10350*/  @!P3 LEA.HI R40, R40, R40, RZ, 0x1 ;  /* 0x000000282828b211 */ /* 0x000fe200078f08ff */
[----:B------:R0:W-:Y:S01]  /*10360*/  @!P1 ST.E.64 desc[UR36][R56.64], R12 ;  /* 0x0000000c38009985 */ /* 0x0001e2000c101b24 */
[----:B------:R-:W-:Y:S02]  /*10370*/  @!P2 LOP3.LUT R59, R0, 0xfffffffe, RZ, 0xc0, !PT ;  /* 0xfffffffe003ba812 */ /* 0x000fe400078ec0ff */
[----:B------:R-:W-:Y:S02]  /*10380*/  @!P4 LEA.HI R54, R54, R54, RZ, 0x1 ;  /* 0x000000363636c211 */ /* 0x000fe400078f08ff */
[----:B------:R-:W-:Y:S01]  /*10390*/  @!P3 LOP3.LUT R61, R40, 0xfffffffe, RZ, 0xc0, !PT ;  /* 0xfffffffe283db812 */ /* 0x000fe200078ec0ff */
[----:B------:R-:W-:Y:S01]  /*103a0*/  @!P2 IMAD.WIDE R58, R59, 0x4, R44 ;  /* 0x000000043b3aa825 */ /* 0x000fe200078e022c */
[----:B------:R-:W-:-:S02]  /*103b0*/  @!P5 LEA.HI R0, R60, R60, RZ, 0x1 ;  /* 0x0000003c3c00d211 */ /* 0x000fc400078f08ff */
[----:B------:R-:W-:Y:S01]  /*103c0*/  @!P6 LEA.HI R40, R62, R62, RZ, 0x1 ;  /* 0x0000003e3e28e211 */ /* 0x000fe200078f08ff */
[--C-:B------:R-:W-:Y:S01]  /*103d0*/  @!P3 IMAD.WIDE R60, R61, 0x4, R44.reuse ;  /* 0x000000043d3cb825 */ /* 0x100fe200078e022c */
[----:B------:R-:W-:Y:S01]  /*103e0*/  @!P4 LOP3.LUT R63, R54, 0xfffffffe, RZ, 0xc0, !PT ;  /* 0xfffffffe363fc812 */ /* 0x000fe200078ec0ff */
[----:B------:R1:W-:Y:S01]  /*103f0*/  @!P2 ST.E.64 desc[UR36][R58.64], R20 ;  /* 0x000000143a00a985 */ /* 0x0003e2000c101b24 */
[----:B------:R-:W-:Y:S01]  /*10400*/  @!P5 LOP3.LUT R67, R0, 0xfffffffe, RZ, 0xc0, !PT ;  /* 0xfffffffe0043d812 */ /* 0x000fe200078ec0ff */
[----:B------:R-:W-:Y:S01]  /*10410*/  VIADD R0, R55, 0x30 ;  /* 0x0000003037007836 */ /* 0x000fe20000000000 */
[----:B0-----:R-:W-:Y:S01]  /*10420*/  @!P6 LOP3.LUT R57, R40, 0xfffffffe, RZ, 0xc0, !PT ;  /* 0xfffffffe2839e812 */ /* 0x001fe200078ec0ff */
[--C-:B------:R-:W-:Y:S01]  /*10430*/  @!P4 IMAD.WIDE R62, R63, 0x4, R44.reuse ;  /* 0x000000043f3ec825 */ /* 0x100fe200078e022c */
[----:B------:R0:W-:Y:S02]  /*10440*/  @!P3 ST.E.64 desc[UR36][R60.64], R18 ;  /* 0x000000123c00b985 */ /* 0x0001e4000c101b24 */
[----:B------:R-:W-:Y:S01]  /*10450*/  ISETP.GE.AND P1, PT, R0, UR4, PT ;  /* 0x0000000400007c0c */ /* 0x000fe2000bf26270 */
[----:B------:R-:W-:Y:S01]  /*10460*/  VIADD R40, R55, 0x38 ;  /* 0x0000003837287836 */ /* 0x000fe20000000000 */
[----:B------:R-:W-:Y:S01]  /*10470*/  @!P4 ST.E.64 desc[UR36][R62.64], R14 ;  /* 0x0000000e3e00c985 */ /* 0x000fe2000c101b24 */
[----:B------:R-:W-:-:S03]  /*10480*/  @!P5 IMAD.WIDE R12, R67, 0x4, R44 ;  /* 0x00000004430cd825 */ /* 0x000fc600078e022c */
[----:B------:R-:W-:Y:S01]  /*10490*/  ISETP.GE.AND P2, PT, R40, UR4, PT ;  /* 0x0000000428007c0c */ /* 0x000fe2000bf46270 */
[----:B------:R-:W-:Y:S01]  /*104a0*/  VIADD R54, R55, 0x40 ;  /* 0x0000004037367836 */ /* 0x000fe20000000000 */
[----:B------:R2:W-:Y:S01]  /*104b0*/  @!P5 ST.E.64 desc[UR36][R12.64], R26 ;  /* 0x0000001a0c00d985 */ /* 0x0005e2000c101b24 */
[----:B-1----:R-:W-:-:S03]  /*104c0*/  @!P6 IMAD.WIDE R20, R57, 0x4, R44 ;  /* 0x000000043914e825 */ /* 0x002fc600078e022c */
[----:B------:R-:W-:Y:S01]  /*104d0*/  ISETP.GE.AND P3, PT, R54, UR4, PT ;  /* 0x0000000436007c0c */ /* 0x000fe2000bf66270 */
[C---:B------:R-:W-:Y:S01]  /*104e0*/  VIADD R56, R55.reuse, 0x48 ;  /* 0x0000004837387836 */ /* 0x040fe20000000000 */
[----:B------:R1:W-:Y:S01]  /*104f0*/  @!P6 ST.E.64 desc[UR36][R20.64], R30 ;  /* 0x0000001e1400e985 */ /* 0x0003e2000c101b24 */
[C---:B0-----:R-:W-:Y:S01]  /*10500*/  VIADD R18, R55.reuse, 0x50 ;  /* 0x0000005037127836 */ /* 0x041fe20000000000 */
[----:B------:R-:W-:Y:S01]  /*10510*/  @!P1 LEA.HI R0, R0, R0, RZ, 0x1 ;  /* 0x0000000000009211 */ /* 0x000fe200078f08ff */
[----:B------:R-:W-:Y:S01]  /*10520*/  VIADD R19, R55, 0x58 ;  /* 0x0000005837137836 */ /* 0x000fe20000000000 */
[----:B------:R-:W-:Y:S02]  /*10530*/  ISETP.GE.AND P4, PT, R56, UR4, PT ;  /* 0x0000000438007c0c */ /* 0x000fe4000bf86270 */
[----:B------:R-:W-:Y:S02]  /*10540*/  ISETP.GE.AND P5, PT, R18, UR4, PT ;  /* 0x0000000412007c0c */ /* 0x000fe4000bfa6270 */
[----:B------:R-:W-:-:S02]  /*10550*/  ISETP.GE.AND P6, PT, R19, UR4, PT ;  /* 0x0000000413007c0c */ /* 0x000fc4000bfc6270 */
[----:B------:R-:W-:Y:S02]  /*10560*/  @!P2 LEA.HI R40, R40, R40, RZ, 0x1 ;  /* 0x000000282828a211 */ /* 0x000fe400078f08ff */
[----:B------:R-:W-:Y:S02]  /*10570*/  @!P3 LEA.HI R54, R54, R54, RZ, 0x1 ;  /* 0x000000363636b211 */ /* 0x000fe400078f08ff */
[----:B--2---:R-:W-:Y:S02]  /*10580*/  @!P1 LOP3.LUT R13, R0, 0xfffffffe, RZ, 0xc0, !PT ;  /* 0xfffffffe000d9812 */ /* 0x004fe400078ec0ff */
[----:B------:R-:W-:Y:S02]  /*10590*/  @!P2 LOP3.LUT R15, R40, 0xfffffffe, RZ, 0xc0, !PT ;  /* 0xfffffffe280fa812 */ /* 0x000fe400078ec0ff */
[----:B------:R-:W-:Y:S02]  /*105a0*/  @!P4 LEA.HI R56, R56, R56, RZ, 0x1 ;  /* 0x000000383838c211 */ /* 0x000fe400078f08ff */
[----:B------:R-:W-:Y:S01]  /*105b0*/  @!P5 LEA.HI R18, R18, R18, RZ, 0x1 ;  /* 0x000000121212d211 */ /* 0x000fe200078f08ff */
[----:B------:R-:W-:Y:S01]  /*105c0*/  @!P2 IMAD.WIDE R14, R15, 0x4, R44 ;  /* 0x000000040f0ea825 */ /* 0x000fe200078e022c */
[----:B------:R-:W-:-:S02]  /*105d0*/  @!P6 LEA.HI R12, R19, R19, RZ, 0x1 ;  /* 0x00000013130ce211 */ /* 0x000fc400078f08ff */
        /* <DEDUP_REMOVED lines=15> */
.L_x_848:
[----:B------:R-:W-:Y:S05]  /*106d0*/  BSYNC B0 ;  /* 0x0000000000007941 */ /* 0x000fea0003800000 */
.L_x_847:
[----:B------:R-:W-:Y:S01]  /*106e0*/  ISETP.GE.AND P1, PT, R64, R65, PT ;  /* 0x000000414000720c */ /* 0x000fe20003f26270 */
[----:B--2---:R2:W3:Y:S01]  /*106f0*/  SHFL.IDX PT, R13, R68, 0x1, 0x1c1f ;  /* 0x003c1f00440d7f89 */ /* 0x0044e200000e0000 */
        /* <DEDUP_REMOVED lines=22> */
[----:B-1----:R-:W-:Y:S01]  /*10860*/  SEL R2, R23, R6, P0 ;  /* 0x0000000617027207 */ /* 0x002fe20000000000 */
[----:B0-23--:R-:W-:Y:S06]  /*10870*/  @P1 BRA `(.L_x_759) ;  /* 0x0000004800641947 */ /* 0x00dfec0003800000 */
[C---:B------:R-:W-:Y:S01]  /*10880*/  VIADD R0, R55.reuse, 0x8 ;  /* 0x0000000837007836 */ /* 0x040fe20000000000 */
        /* <DEDUP_REMOVED lines=8> */
[----:B------:R-:W-:-:S04]  /*10910*/  ISETP.GE.AND P3, PT, R10, UR4, PT ;  /* 0x000000040a007c0c */ /* 0x000fc8000bf66270 */
[----:B------:R-:W-:-:S03]  /*10920*/  ISETP.GE.AND P6, PT, R22, UR4, PT ;  /* 0x0000000416007c0c */ /* 0x000fc6000bfc6270 */
        /* <DEDUP_REMOVED lines=17> */
[----:B------:R-:W-:Y:S02]  /*10a40*/  @!P6 LEA.HI R22, R22, R22, RZ, 0x1 ;  /* 0x000000161616e211 */ /* 0x000fe400078f08ff */
[----:B------:R-:W-:Y:S01]  /*10a50*/  ISETP.GE.AND P2, PT, R14, UR4, PT ;  /* 0x000000040e007c0c */ /* 0x000fe2000bf46270 */
[C---:B------:R-:W-:Y:S01]  /*10a60*/  VIADD R17, R55.reuse, 0x38 ;  /* 0x0000003837117836 */ /* 0x040fe20000000000 */
[----:B------:R2:W-:Y:S01]  /*10a70*/  @!P3 ST.E.64 desc[UR36][R6.64], R26 ;  /* 0x0000001a0600b985 */ /* 0x0005e2000c101b24 */
[C---:B-1----:R-:W-:Y:S02]  /*10a80*/  VIADD R18, R55.reuse, 0x40 ;  /* 0x0000004037127836 */ /* 0x042fe40000000000 */
[----:B------:R-:W-:Y:S01]  /*10a90*/  @!P0 LEA.HI R16, R16, R16, RZ, 0x1 ;  /* 0x0000001010108211 */ /* 0x000fe200078f08ff */
[----:B------:R-:W-:Y:S01]  /*10aa0*/  VIADD R19, R55, 0x48 ;  /* 0x0000004837137836 */ /* 0x000fe20000000000 */
[----:B------:R-:W-:Y:S01]  /*10ab0*/  ISETP.GE.AND P3, PT, R17, UR4, PT ;  /* 0x0000000411007c0c */ /* 0x000fe2000bf66270 */
[----:B------:R-:W-:Y:S01]  /*10ac0*/  VIADD R55, R55, 0x58 ;  /* 0x0000005837377836 */ /* 0x000fe20000000000 */
[----:B------:R-:W-:-:S02]  /*10ad0*/  ISETP.GE.AND P4, PT, R18, UR4, PT ;  /* 0x0000000412007c0c */ /* 0x000fc4000bf86270 */
[----:B------:R-:W-:Y:S02]  /*10ae0*/  ISETP.GE.AND P5, PT, R19, UR4, PT ;  /* 0x0000000413007c0c */ /* 0x000fe4000bfa6270 */
[----:B------:R-:W-:Y:S02]  /*10af0*/  @!P1 LEA.HI R0, R0, R0, RZ, 0x1 ;  /* 0x0000000000009211 */ /* 0x000fe400078f08ff */
        /* <DEDUP_REMOVED lines=10> */
[----:B------:R-:W-:Y:S01]  /*10ba0*/  @!P6 LOP3.LUT R21, R22, 0xfffffffe, RZ, 0xc0, !PT ;  /* 0xfffffffe1615e812 */ /* 0x000fe200078ec0ff */
[--C-:B------:R-:W-:Y:S01]  /*10bb0*/  @!P2 IMAD.WIDE R10, R15, 0x4, R12.reuse ;  /* 0x000000040f0aa825 */ /* 0x100fe200078e020c */
[----:B------:R-:W-:Y:S01]  /*10bc0*/  @!P3 LOP3.LUT R15, R17, 0xfffffffe, RZ, 0xc0, !PT ;  /* 0xfffffffe110fb812 */ /* 0x000fe200078ec0ff */
[----:B------:R1:W-:Y:S01]  /*10bd0*/  @!P1 ST.E.64 desc[UR36][R8.64], R36 ;  /* 0x0000002408009985 */ /* 0x0003e2000c101b24 */
[----:B------:R-:W-:Y:S02]  /*10be0*/  @!P4 LOP3.LUT R17, R18, 0xfffffffe, RZ, 0xc0, !PT ;  /* 0xfffffffe1211c812 */ /* 0x000fe400078ec0ff */
[----:B------:R-:W-:Y:S01]  /*10bf0*/  @!P5 LOP3.LUT R19, R19, 0xfffffffe, RZ, 0xc0, !PT ;  /* 0xfffffffe1313d812 */ /* 0x000fe200078ec0ff */
[----:B------:R-:W-:Y:S01]  /*10c00*/  @!P3 IMAD.WIDE R14, R15, 0x4, R12 ;  /* 0x000000040f0eb825 */ /* 0x000fe200078e020c */
[----:B------:R2:W-:Y:S01]  /*10c10*/  @!P2 ST.E.64 desc[UR36][R10.64], R30 ;  /* 0x0000001e0a00a985 */ /* 0x0005e2000c101b24 */
[----:B------:R-:W-:-:S03]  /*10c20*/  ISETP.GE.AND P0, PT, R55, UR4, PT ;  /* 0x0000000437007c0c */ /* 0x000fc6000bf06270 */
[----:B------:R2:W-:Y:S01]  /*10c30*/  @!P3 ST.E.64 desc[UR36][R14.64], R32 ;  /* 0x000000200e00b985 */ /* 0x0005e2000c101b24 */
[----:B0-----:R-:W-:-:S04]  /*10c40*/  @!P4 IMAD.WIDE R6, R17, 0x4, R12 ;  /* 0x000000041106c825 */ /* 0x001fc800078e020c */
[--C-:B-1----:R-:W-:Y:S01]  /*10c50*/  @!P5 IMAD.WIDE R8, R19, 0x4, R12.reuse ;  /* 0x000000041308d825 */ /* 0x102fe200078e020c */
[----:B------:R2:W-:Y:S03]  /*10c60*/  @!P4 ST.E.64 desc[UR36][R6.64], R24 ;  /* 0x000000180600c985 */ /* 0x0005e6000c101b24 */
[----:B------:R-:W-:Y:S01]  /*10c70*/  @!P6 IMAD.WIDE R16, R21, 0x4, R12 ;  /* 0x000000041510e825 */ /* 0x000fe200078e020c */
        /* <DEDUP_REMOVED lines=8> */
.L_x_846:
[----:B------:R-:W0:Y:S02]  /*10d00*/  S2R R0, SR_TID.X ;  /* 0x0000000000007919 */ /* 0x000e240000002100 */
[----:B0-----:R-:W-:-:S05]  /*10d10*/  VIADD R2, R0, 0xffffff80 ;  /* 0xffffff8000027836 */ /* 0x001fca0000000000 */
        /* <DEDUP_REMOVED lines=24> */
[----:B------:R-:W-:-:S05]  /*10ea0*/  IMAD.U32 R3, RZ, RZ, UR6 ;  /* 0x00000006ff037e24 */ /* 0x000fca000f8e00ff */
        /* <DEDUP_REMOVED lines=27> */
[----:B------:R-:W-:Y:S01]  /*11060*/  LEA.HI.X R5, R2, UR5, R3, 0x2, P0 ;  /* 0x0000000502057c11 */ /* 0x000fe200080f1403 */
[----:B------:R-:W-:-:S05]  /*11070*/  IMAD.MOV.U32 R3, RZ, RZ, -0x800000 ;  /* 0xff800000ff037424 */ /* 0x000fca00078e00ff */
[----:B------:R1:W-:Y:S01]  /*11080*/  STG.E desc[UR36][R4.64], R3 ;  /* 0x0000000304007986 */ /* 0x0003e2000c101924 */
[----:B------:R-:W-:Y:S05]  /*11090*/  BRA `(.L_x_759) ;  /* 0x00000040005c7947 */ /* 0x000fea0003800000 */
.L_x_757:
        /* <DEDUP_REMOVED lines=18> */
.L_x_849:
[----:B------:R-:W-:Y:S01]  /*111c0*/  ULDC UR7, c[0x0][0xc50] ;  /* 0x0003140000077ab9 */ /* 0x000fe20000000800 */
[----:B------:R-:W-:Y:S01]  /*111d0*/  UMOV UR42, UR6 ;  /* 0x00000006002a7c82 */ /* 0x000fe20008000000 */
[----:B------:R-:W-:-:S11]  /*111e0*/  UISETP.NE.AND UP0, UPT, UR7, 0x1, UPT ;  /* 0x000000010700788c */ /* 0x000fd6000bf05270 */
[----:B------:R-:W-:Y:S01]  /*111f0*/  @UP0 ULDC UR4, c[0x0][0xc54] ;  /* 0x0003150000040ab9 */ /* 0x000fe20000000800 */
[----:B------:R-:W-:Y:S01]  /*11200*/  @UP0 ULDC UR8, c[0x0][0xc58] ;  /* 0x0003160000080ab9 */ /* 0x000fe20000000800 */
[----:B------:R-:W-:-:S04]  /*11210*/  UIMAD.WIDE.U32 UR4, UR6, UR4, URZ ;  /* 0x00000004060472a5 */ /* 0x000fc8000f8e003f */
[----:B------:R-:W-:-:S12]  /*11220*/  @UP0 USHF.R.U32.HI UR42, URZ, UR8, UR5 ;  /* 0x000000083f2a0299 */ /* 0x000fd80008011605 */
.L_x_850:
        /* <DEDUP_REMOVED lines=8> */
[----:B------:R-:W-:Y:S01]  /*112b0*/  IMAD.MOV.U32 R18, RZ, RZ, RZ ;  /* 0x000000ffff127224 */ /* 0x000fe200078e00ff */
[----:B------:R-:W-:Y:S01]  /*112c0*/  ULDC.64 UR4, c[0x0][0x418] ;  /* 0x0001060000047ab9 */ /* 0x000fe20000000a00 */
[----:B------:R-:W-:Y:S01]  /*112d0*/  ULDC UR6, c[0x0][0x448] ;  /* 0x0001120000067ab9 */ /* 0x000fe20000000800 */
[----:B------:R-:W-:Y:S01]  /*112e0*/  ULDC UR10, c[0x0][0x2f0] ;  /* 0x0000bc00000a7ab9 */ /* 0x000fe20000000800 */
[----:B------:R-:W-:Y:S01]  /*112f0*/  ULDC UR11, c[0x0][0x288] ;  /* 0x0000a200000b7ab9 */ /* 0x000fe20000000800 */
[----:B0-----:R-:W-:-:S04]  /*11300*/  ISETP.NE.U32.AND P0, PT, R2, RZ, PT ;  /* 0x000000ff0200720c */ /* 0x001fc80003f05070 */
[----:B------:R-:W-:-:S13]  /*11310*/  ISETP.NE.AND.EX P0, PT, R3, RZ, PT, P0 ;  /* 0x000000ff0300720c */ /* 0x000fda0003f05300 */
[----:B------:R-:W0:Y:S02]  /*11320*/  @P0 LDC.64 R2, c[0x0][0xa28] ;  /* 0x00028a00ff020b82 */ /* 0x000e240000000a00 */
[----:B0-----:R-:W-:-:S05]  /*11330*/  @P0 IMAD.WIDE R2, R25, 0x4, R2 ;  /* 0x0000000419020825 */ /* 0x001fca00078e0202 */
[----:B------:R0:W5:Y:S01]  /*11340*/  @P0 LDG.E R18, desc[UR36][R2.64] ;  /* 0x0000002402120981 */ /* 0x000162000c1e1900 */
[----:B------:R-:W1:Y:S01]  /*11350*/  S2UR UR43, SR_CTAID.X ;  /* 0x00000000002b79c3 */ /* 0x000e620000002500 */
[----:B------:R-:W-:Y:S02]  /*11360*/  UISETP.NE.U32.AND UP0, UPT, UR4, URZ, UPT ;  /* 0x0000003f0400728c */ /* 0x000fe4000bf05070 */
[----:B------:R-:W-:Y:S02]  /*11370*/  UISETP.NE.AND UP1, UPT, UR6, 0x1, UPT ;  /* 0x000000010600788c */ /* 0x000fe4000bf25270 */
[----:B------:R-:W-:Y:S01]  /*11380*/  UISETP.NE.AND.EX UP0, UPT, UR5, URZ, UPT, UP0 ;  /* 0x0000003f0500728c */ /* 0x000fe2000bf05300 */
[----:B------:R-:W-:Y:S02]  /*11390*/  ULDC UR6, c[0x0][0x424] ;  /* 0x0001090000067ab9 */ /* 0x000fe40000000800 */
[----:B------:R-:W-:Y:S01]  /*113a0*/  ULDC.64 UR4, c[0x0][0x9e0] ;  /* 0x0002780000047ab9 */ /* 0x000fe20000000a00 */
[----:B------:R-:W-:-:S02]  /*113b0*/  USEL UR9, UR6, 0x1, UP0 ;  /* 0x0000000106097887 */ /* 0x000fc40008000000 */
[----:B------:R-:W-:Y:S02]  /*113c0*/  UISETP.GE.AND UP0, UPT, UR5, 0x1, UPT ;  /* 0x000000010500788c */ /* 0x000fe4000bf06270 */
[----:B------:R-:W-:Y:S01]  /*113d0*/  UIMAD UR40, UR9, UR10, URZ ;  /* 0x0000000a092872a4 */ /* 0x000fe2000f8e023f */
[----:B------:R-:W-:Y:S01]  /*113e0*/  @UP1 ULDC UR7, c[0x0][0x44c] ;  /* 0x0001130000071ab9 */ /* 0x000fe20000000800 */
[----:B------:R-:W-:Y:S02]  /*113f0*/  UIMAD UR9, UR9, UR10, 0x7f ;  /* 0x0000007f090974a4 */ /* 0x000fe4000f8e020a */
[----:B------:R-:W-:Y:S01]  /*11400*/  PLOP3.LUT P1, PT, PT, PT, UP0, 0x80, 0x0 ;  /* 0x000000000000781c */ /* 0x000fe20003f2f008 */
[----:B------:R-:W-:Y:S01]  /*11410*/  @UP1 ULDC UR12, c[0x0][0x450] ;  /* 0x00011400000c1ab9 */ /* 0x000fe20000000800 */
[----:B------:R-:W-:Y:S02]  /*11420*/  UP2UR UR50, UPR, URZ, 0x2 ;  /* 0x000000023f327883 */ /* 0x000fe40008000000 */
[----:B-1----:R-:W-:-:S04]  /*11430*/  UIMAD UR43, UR43, 0xc0, URZ ;  /* 0x000000c02b2b78a4 */ /* 0x002fc8000f8e023f */
[----:B------:R-:W-:-:S04]  /*11440*/  UIADD3 UR8, UR43, 0xbf, URZ ;  /* 0x000000bf2b087890 */ /* 0x000fc8000fffe03f */
[----:B------:R-:W-:Y:S02]  /*11450*/  UIMAD.WIDE.U32 UR6, UR8, UR7, URZ ;  /* 0x00000007080672a5 */ /* 0x000fe4000f8e003f */
[----:B------:R-:W-:Y:S02]  /*11460*/  UIADD3 UR6, UR40, 0x1, -UR11 ;  /* 0x0000000128067890 */ /* 0x000fe4000fffe80b */
[----:B------:R-:W-:Y:S02]  /*11470*/  @UP1 USHF.R.U32.HI UR8, URZ, UR12, UR7 ;  /* 0x0000000c3f081299 */ /* 0x000fe40008011607 */
[----:B------:R-:W-:Y:S02]  /*11480*/  USHF.R.S32.HI UR7, URZ, 0x1f, UR9 ;  /* 0x0000001f3f077899 */ /* 0x000fe40008011409 */
[----:B------:R-:W-:Y:S02]  /*11490*/  UIADD3 UR6, UR6, UR8, URZ ;  /* 0x0000000806067290 */ /* 0x000fe4000fffe03f */
[----:B------:R-:W-:-:S02]  /*114a0*/  ULEA.HI UR7, UR7, UR9, URZ, 0x7 ;  /* 0x0000000907077291 */ /* 0x000fc4000f8f383f */
[----:B------:R-:W-:Y:S02]  /*114b0*/  UIADD3 UR4, UR6, UR4, URZ ;  /* 0x0000000406047290 */ /* 0x000fe4000fffe03f */
[----:B------:R-:W-:Y:S01]  /*114c0*/  USHF.R.S32.HI UR44, URZ, 0x7, UR7 ;  /* 0x000000073f2c7899 */ /* 0x000fe20008011407 */
[----:B0-----:R-:W-:Y:S11]  /*114d0*/  @!P1 BRA `(.L_x_852) ;  /* 0x0000000000449947 */ /* 0x001ff60003800000 */
        /* <DEDUP_REMOVED lines=10> */
.L_x_853:
[----:B------:R-:W-:-:S11]  /*11580*/  UISETP.NE.AND UP0, UPT, UR5, 0x1, UPT ;  /* 0x000000010500788c */ /* 0x000fd6000bf05270 */
[----:B------:R-:W-:Y:S02]  /*11590*/  @UP0 ULDC.64 UR12, c[0x0][0x9e8] ;  /* 0x00027a00000c0ab9 */ /* 0x000fe40000000a00 */
[----:B------:R-:W-:-:S04]  /*115a0*/  UIMAD.WIDE.U32 UR6, UR8, UR12, URZ ;  /* 0x0000000c080672a5 */ /* 0x000fc8000f8e003f */
[----:B------:R-:W-:-:S12]  /*115b0*/  @UP0 USHF.R.U32.HI UR8, URZ, UR13, UR7 ;  /* 0x0000000d3f080299 */ /* 0x000fd80008011607 */
.L_x_854:
[----:B------:R-:W-:-:S04]  /*115c0*/  UIMAD UR8, UR8, UR5, UR5 ;  /* 0x00000005080872a4 */ /* 0x000fc8000f8e0205 */
[----:B------:R-:W-:-:S04]  /*115d0*/  UISETP.LT.AND UP0, UPT, UR4, UR8, UPT ;  /* 0x000000080400728c */ /* 0x000fc8000bf01270 */
[----:B------:R-:W-:-:S12]  /*115e0*/  USEL UR4, UR4, UR8, UP0 ;  /* 0x0000000804047287 */ /* 0x000fd80008000000 */
.L_x_852:
[----:B------:R-:W-:Y:S02]  /*115f0*/  UISETP.NE.AND UP0, UPT, UR50, URZ, UPT ;  /* 0x0000003f3200728c */ /* 0x000fe4000bf05270 */
[----:B------:R-:W-:-:S04]  /*11600*/  UIADD3 UR4, UR4, 0x7f, URZ ;  /* 0x0000007f04047890 */ /* 0x000fc8000fffe03f */
[----:B------:R-:W-:-:S04]  /*11610*/  USHF.R.S32.HI UR8, URZ, 0x1f, UR4 ;  /* 0x0000001f3f087899 */ /* 0x000fc80008011404 */
[----:B------:R-:W-:Y:S01]  /*11620*/  ULEA.HI UR8, UR8, UR4, URZ, 0x7 ;  /* 0x0000000408087291 */ /* 0x000fe2000f8f383f */
[----:B------:R-:W-:Y:S01]  /*11630*/  @UP0 ULDC UR6, c[0x0][0x44c] ;  /* 0x0001130000060ab9 */ /* 0x000fe20000000800 */
[----:B------:R-:W-:Y:S01]  /*11640*/  @UP0 ULDC UR9, c[0x0][0x450] ;  /* 0x0001140000090ab9 */ /* 0x000fe20000000800 */
[----:B------:R-:W-:Y:S02]  /*11650*/  UIMAD.WIDE.U32 UR6, UR43, UR6, URZ ;  /* 0x000000062b0672a5 */ /* 0x000fe4000f8e003f */
[----:B------:R-:W-:Y:S01]  /*11660*/  UMOV UR4, UR43 ;  /* 0x0000002b00047c82 */ /* 0x000fe20008000000 */
[----:B------:R-:W-:Y:S02]  /*11670*/  USHF.R.S32.HI UR45, URZ, 0x7, UR8 ;  /* 0x000000073f2d7899 */ /* 0x000fe40008011408 */
[----:B------:R-:W-:Y:S02]  /*11680*/  @UP0 USHF.R.U32.HI UR4, URZ, UR9, UR7 ;  /* 0x000000093f040299 */ /* 0x000fe40008011607 */
[----:B------:R-:W-:-:S02]  /*11690*/  UISETP.LT.AND UP0, UPT, UR44, UR45, UPT ;  /* 0x0000002d2c00728c */ /* 0x000fc4000bf01270 */
[----:B------:R-:W-:Y:S01]  /*116a0*/  UIADD3 UR4, UR4, -UR11, UR40 ;  /* 0x8000000b04047290 */ /* 0x000fe2000fffe028 */
[----:B------:R-:W-:Y:S01]  /*116b0*/  ULDC UR8, c[0x0][0x9dc] ;  /* 0x0002770000087ab9 */ /* 0x000fe20000000800 */
[----:B------:R-:W-:Y:S02]  /*116c0*/  USEL UR12, UR44, UR45, UP0 ;  /* 0x0000002d2c0c7287 */ /* 0x000fe40008000000 */
[----:B------:R-:W-:Y:S01]  /*116d0*/  UIADD3 UR8, UR4, -UR8, URZ ;  /* 0x8000000804087290 */ /* 0x000fe2000fffe03f */
[----:B------:R-:W-:Y:S11]  /*116e0*/  @!P1 BRA `(.L_x_855) ;  /* 0x0000000000449947 */ /* 0x000ff60003800000 */
        /* <DEDUP_REMOVED lines=10> */
.L_x_856:
[----:B------:R-:W-:-:S11]  /*11790*/  UISETP.NE.AND UP0, UPT, UR5, 0x1, UPT ;  /* 0x000000010500788c */ /* 0x000fd6000bf05270 */
[----:B------:R-:W-:Y:S02]  /*117a0*/  @UP0 ULDC.64 UR10, c[0x0][0x9e8] ;  /* 0x00027a00000a0ab9 */ /* 0x000fe40000000a00 */
[----:B------:R-:W-:-:S04]  /*117b0*/  UIMAD.WIDE.U32 UR6, UR4, UR10, URZ ;  /* 0x0000000a040672a5 */ /* 0x000fc8000f8e003f */
[----:B------:R-:W-:-:S12]  /*117c0*/  @UP0 USHF.R.U32.HI UR4, URZ, UR11, UR7 ;  /* 0x0000000b3f040299 */ /* 0x000fd80008011607 */
.L_x_857:
[----:B------:R-:W-:-:S04]  /*117d0*/  UIMAD UR4, UR4, UR5, URZ ;  /* 0x00000005040472a4 */ /* 0x000fc8000f8e023f */
[----:B------:R-:W-:-:S04]  /*117e0*/  UISETP.LT.AND UP0, UPT, UR8, UR4, UPT ;  /* 0x000000040800728c */ /* 0x000fc8000bf01270 */
[----:B------:R-:W-:-:S12]  /*117f0*/  USEL UR8, UR8, UR4, !UP0 ;  /* 0x0000000408087287 */ /* 0x000fd8000c000000 */
.L_x_855:
[----:B------:R-:W-:Y:S02]  /*11800*/  USHF.R.S32.HI UR4, URZ, 0x1f, UR8 ;  /* 0x0000001f3f047899 */ /* 0x000fe40008011408 */
[----:B------:R-:W-:Y:S02]  /*11810*/  USHF.R.U32.HI UR9, URZ, 0x10, UR47 ;  /* 0x000000103f097899 */ /* 0x000fe4000801162f */
[----:B------:R-:W-:Y:S02]  /*11820*/  ULEA.HI UR4, UR4, UR8, URZ, 0x7 ;  /* 0x0000000804047291 */ /* 0x000fe4000f8f383f */
[----:B------:R-:W-:Y:S02]  /*11830*/  ULOP3.LUT UR47, UR47, 0xffff, URZ, 0xc0, !UPT ;  /* 0x0000ffff2f2f7892 */ /* 0x000fe4000f8ec03f */
[----:B------:R-:W-:Y:S01]  /*11840*/  USHF.R.S32.HI UR4, URZ, 0x7, UR4 ;  /* 0x000000073f047899 */ /* 0x000fe20008011404 */
[----:B------:R-:W-:-:S03]  /*11850*/  UMOV UR39, URZ ;  /* 0x0000003f00277c82 */ /* 0x000fc60008000000 */
[----:B------:R-:W-:-:S04]  /*11860*/  UISETP.LT.AND UP0, UPT, URZ, UR4, UPT ;  /* 0x000000043f00728c */ /* 0x000fc8000bf01270 */
[----:B------:R-:W-:Y:S02]  /*11870*/  USEL UR46, URZ, UR4, !UP0 ;  /* 0x000000043f2e7287 */ /* 0x000fe4000c000000 */
[----:B------:R-:W-:Y:S02]  /*11880*/  UISETP.NE.AND UP0, UPT, UR9, URZ, UPT ;  /* 0x0000003f0900728c */ /* 0x000fe4000bf05270 */
[----:B------:R-:W-:-:S06]  /*11890*/  UISETP.GT.AND UP1, UPT, UR12, UR46, UPT ;  /* 0x0000002e0c00728c */ /* 0x000fcc000bf24270 */
[----:B------:R-:W-:-:S03]  /*118a0*/  PLOP3.LUT P0, PT, PT, PT, UP1, 0x80, 0x0 ;  /* 0x000000000000781c */ /* 0x000fc60003f0f018 */
[----:B------:R-:W-:-:S10]  /*118b0*/  @!UP0 ULDC UR9, c[0x0][0x9f0] ;  /* 0x00027c0000098ab9 */ /* 0x000fd40000000800 */
[----:B------:R-:W-:Y:S05]  /*118c0*/  @!P0 BRA `(.L_x_858) ;  /* 0x00000000007c8947 */ /* 0x000fea0003800000 */
[----:B------:R-:W-:Y:S01]  /*118d0*/  IABS R0, UR9 ;  /* 0x0000000900007c13 */ /* 0x000fe20008000000 */
[----:B------:R-:W-:Y:S02]  /*118e0*/  UIADD3 UR4, UR9, -0x1, UR12 ;  /* 0xffffffff09047890 */ /* 0x000fe4000fffe00c */
[----:B------:R-:W-:Y:S02]  /*118f0*/  IABS R4, UR9 ;  /* 0x0000000900047c13 */ /* 0x000fe40008000000 */
[----:B------:R-:W-:Y:S01]  /*11900*/  R2UR UR10, R0 ;  /* 0x00000000000a72ca */ /* 0x000fe200000e0000 */
[----:B------:R-:W-:-:S03]  /*11910*/  UIADD3 UR6, -UR46, UR4, URZ ;  /* 0x000000042e067290 */ /* 0x000fc6000fffe13f */
[----:B------:R-:W-:-:S03]  /*11920*/  UMOV UR4, URZ ;  /* 0x0000003f00047c82 */ /* 0x000fc60008000000 */
[----:B------:R-:W-:Y:S01]  /*11930*/  IABS R3, UR6 ;  /* 0x0000000600037c13 */ /* 0x000fe20008000000 */
[----:B------:R-:W-:-:S03]  /*11940*/  ULOP3.LUT UR6, UR6, UR9, URZ, 0x3c, !UPT ;  /* 0x0000000906067292 */ /* 0x000fc6000f8e3c3f */
[----:B------:R-:W-:Y:S02]  /*11950*/  R2UR UR8, R3 ;  /* 0x00000000030872ca */ /* 0x000fe400000e0000 */
        /* <DEDUP_REMOVED lines=22> */
.L_x_858:
[----:B------:R-:W-:Y:S02]  /*11ac0*/  UIMAD UR51, UR47, UR39, UR46 ;  /* 0x000000272f3372a4 */ /* 0x000fe4000f8e022e */
[----:B------:R-:W-:Y:S02]  /*11ad0*/  IMAD.U32 R0, RZ, RZ, UR39 ;  /* 0x00000027ff007e24 */ /* 0x000fe4000f8e00ff */
[----:B------:R-:W-:Y:S02]  /*11ae0*/  IMAD.MOV.U32 R20, RZ, RZ, 0x1 ;  /* 0x00000001ff147424 */ /* 0x000fe400078e00ff */
[----:B------:R-:W-:Y:S02]  /*11af0*/  IMAD.MOV.U32 R2, RZ, RZ, 0x1 ;  /* 0x00000001ff027424 */ /* 0x000fe400078e00ff */
[----:B------:R-:W-:-:S05]  /*11b00*/  IMAD.U32 R17, RZ, RZ, UR51 ;  /* 0x00000033ff117e24 */ /* 0x000fca000f8e00ff */
[----:B------:R-:W-:Y:S01]  /*11b10*/  VIADDMNMX R17, R17, R0, UR12, PT ;  /* 0x0000000c11117e46 */ /* 0x000fe2000b800100 */
[----:B------:R-:W-:-:S03]  /*11b20*/  IMAD.MOV.U32 R0, RZ, RZ, RZ ;  /* 0x000000ffff007224 */ /* 0x000fc600078e00ff */
[----:B------:R-:W-:-:S13]  /*11b30*/  ISETP.GT.AND P0, PT, R17, UR51, PT ;  /* 0x0000003311007c0c */ /* 0x000fda000bf04270 */
        /* <DEDUP_REMOVED lines=25> */
.L_x_859:
[----:B------:R-:W-:-:S06]  /*11cd0*/  UIADD3 UR4, UR48, 0x6400, URZ ;  /* 0x0000640030047890 */ /* 0x000fcc000fffe03f */
[----:B------:R-:W-:-:S05]  /*11ce0*/  IMAD.U32 R16, RZ, RZ, UR4 ;  /* 0x00000004ff107e24 */ /* 0x000fca000f8e00ff */
        /* <DEDUP_REMOVED lines=18> */
.L_x_860:
        /* <DEDUP_REMOVED lines=20> */
.L_x_861:
        /* <DEDUP_REMOVED lines=18> */
.L_x_862:
        /* <DEDUP_REMOVED lines=10> */
[----:B------:R-:W-:Y:S02]  /*12110*/  LOP3.LUT R7, R22, 0x7f, RZ, 0xc0, !PT ;  /* 0x0000007f16077812 */ /* 0x000fe400078ec0ff */
[----:B------:R-:W-:Y:S02]  /*12120*/  LEA R6, R17, 0xffffff80, 0x7 ;  /* 0xffffff8011067811 */ /* 0x000fe400078e38ff */
[----:B------:R-:W-:Y:S02]  /*12130*/  LOP3.LUT R4, R0, 0x40, RZ, 0xc0, !PT ;  /* 0x0000004000047812 */ /* 0x000fe400078ec0ff */
[----:B------:R-:W-:Y:S02]  /*12140*/  SHF.R.U32.HI R27, RZ, 0x1, R7 ;  /* 0x00000001ff1b7819 */ /* 0x000fe40000011607 */
[----:B------:R-:W-:-:S02]  /*12150*/  LOP3.LUT R16, R16, 0xffffffef, RZ, 0xc0, !PT ;  /* 0xffffffef10107812 */ /* 0x000fc400078ec0ff */
[----:B------:R-:W-:Y:S01]  /*12160*/  IADD3 R9, R4, R27, R6 ;  /* 0x0000001b04097210 */ /* 0x000fe20007ffe006 */
[----:B------:R-:W1:Y:S01]  /*12170*/  @P1 LDC R5, c[0x0][0x434] ;  /* 0x00010d00ff051b82 */ /* 0x000e620000000800 */
[----:B------:R-:W-:Y:S02]  /*12180*/  @P1 LOP3.LUT R16, R16, 0x10, RZ, 0xfc, !PT ;  /* 0x0000001010101812 */ /* 0x000fe400078efcff */
[C---:B------:R-:W-:Y:S01]  /*12190*/  ISETP.GE.AND P0, PT, R9.reuse, UR40, PT ;  /* 0x0000002809007c0c */ /* 0x040fe2000bf06270 */
[----:B-----5:R-:W-:-:S04]  /*121a0*/  IMAD.IADD R10, R9, 0x1, R18 ;  /* 0x00000001090a7824 */ /* 0x020fc800078e0212 */
[----:B------:R-:W3:Y:S01]  /*121b0*/  @P1 LDC R13, c[0x0][0x438] ;  /* 0x00010e00ff0d1b82 */ /* 0x000ee20000000800 */
[----:B------:R-:W-:-:S07]  /*121c0*/  IMAD.MOV.U32 R11, RZ, RZ, R10 ;  /* 0x000000ffff0b7224 */ /* 0x000fce00078e000a */
[----:B------:R-:W4:Y:S01]  /*121d0*/  @!P0 LDC.64 R8, c[0x0][0x428] ;  /* 0x00010a00ff088b82 */ /* 0x000f220000000a00 */
[----:B-1----:R-:W-:-:S07]  /*121e0*/  @P1 IMAD.HI.U32 R0, R10, R5, RZ ;  /* 0x000000050a001227 */ /* 0x002fce00078e00ff */
[----:B------:R-:W1:Y:S01]  /*121f0*/  @!P0 LDC.64 R4, c[0x0][0x418] ;  /* 0x00010600ff048b82 */ /* 0x000e620000000a00 */
[----:B---3--:R-:W-:-:S04]  /*12200*/  @P1 SHF.R.U32.HI R11, RZ, R13, R0 ;  /* 0x0000000dff0b1219 */ /* 0x008fc80000011600 */
[--C-:B0-----:R-:W-:Y:S01]  /*12210*/  @!P0 SHF.R.S32.HI R3, RZ, 0x1f, R11.reuse ;  /* 0x0000001fff038819 */ /* 0x101fe2000001140b */
[----:B------:R-:W-:Y:S01]  /*12220*/  @!P0 IMAD.MOV.U32 R2, RZ, RZ, R11 ;  /* 0x000000ffff028224 */ /* 0x000fe200078e000b */
[----:B------:R-:W-:Y:S01]  /*12230*/  UMOV UR4, 0xffffffff ;  /* 0xffffffff00047882 */ /* 0x000fe20000000000 */
[----:B--2---:R-:W-:Y:S02]  /*12240*/  SHF.R.S32.HI R28, RZ, 0x1f, R23 ;  /* 0x0000001fff1c7819 */ /* 0x004fe40000011417 */
[----:B----4-:R-:W-:-:S04]  /*12250*/  @!P0 IMAD.WIDE.U32 R2, R23, R8, R2 ;  /* 0x0000000817028225 */ /* 0x010fc800078e0002 */
[----:B------:R-:W-:Y:S01]  /*12260*/  @!P0 IMAD R0, R28, R8, RZ ;  /* 0x000000081c008224 */ /* 0x000fe200078e02ff */
[----:B-1----:R-:W-:-:S03]  /*12270*/  @!P0 LEA R4, P1, R2, R4, 0x2 ;  /* 0x0000000402048211 */ /* 0x002fc600078210ff */
[----:B------:R-:W-:-:S04]  /*12280*/  @!P0 IMAD R9, R23, R9, R0 ;  /* 0x0000000917098224 */ /* 0x000fc800078e0200 */
[----:B------:R-:W-:Y:S02]  /*12290*/  @!P0 IMAD.IADD R0, R3, 0x1, R9 ;  /* 0x0000000103008824 */ /* 0x000fe400078e0209 */
[----:B------:R-:W-:Y:S01]  /*122a0*/  IMAD.MOV R3, RZ, RZ, -R11 ;  /* 0x000000ffff037224 */ /* 0x000fe200078e0a0b */
[----:B------:R-:W0:Y:S02]  /*122b0*/  LDC R9, c[0x0][0x2f4] ;  /* 0x0000bd00ff097b82 */ /* 0x000e240000000800 */
[----:B------:R-:W-:Y:S01]  /*122c0*/  @!P0 LEA.HI.X R5, R2, R5, R0, 0x2, P1 ;  /* 0x0000000502058211 */ /* 0x000fe200008f1400 */
[----:B------:R-:W-:Y:S01]  /*122d0*/  IMAD.MOV.U32 R0, RZ, RZ, RZ ;  /* 0x000000ffff007224 */ /* 0x000fe200078e00ff */
[----:B------:R-:W-:Y:S01]  /*122e0*/  SHF.R.U32.HI R2, RZ, 0x1, R22 ;  /* 0x00000001ff027819 */ /* 0x000fe20000011616 */
[----:B------:R-:W-:-:S04]  /*122f0*/  IMAD.SHL.U32 R8, R22, 0x80, RZ ;  /* 0x0000008016087824 */ /* 0x000fc800078e00ff */
[----:B------:R1:W5:Y:S01]  /*12300*/  @!P0 LDG.E R0, desc[UR36][R4.64] ;  /* 0x0000002404008981 */ /* 0x000362000c1e1900 */
[----:B------:R-:W-:Y:S01]  /*12310*/  LOP3.LUT R29, R8, 0x400, RZ, 0xc0, !PT ;  /* 0x00000400081d7812 */ /* 0x000fe200078ec0ff */
[----:B-1----:R-:W-:Y:S01]  /*12320*/  IMAD R4, R12, R3, R10 ;  /* 0x000000030c047224 */ /* 0x002fe200078e020a */
[----:B------:R-:W-:Y:S01]  /*12330*/  LOP3.LUT R3, R2, 0x20, RZ, 0xc0, !PT ;  /* 0x0000002002037812 */ /* 0x000fe200078ec0ff */
[----:B------:R-:W-:Y:S02]  /*12340*/  IMAD.SHL.U32 R10, R19, 0x800, RZ ;  /* 0x00000800130a7824 */ /* 0x000fe400078e00ff */
[C---:B------:R-:W-:Y:S01]  /*12350*/  IMAD.SHL.U32 R12, R22.reuse, 0x4, RZ ;  /* 0x00000004160c7824 */ /* 0x040fe200078e00ff */
        /* <DEDUP_REMOVED lines=12> */
.L_x_915:
[----:B------:R-:W-:Y:S01]  /*12420*/  ULOP3.LUT UR4, UR38, 0x2, URZ, 0xfc, !UPT ;  /* 0x0000000226047892 */ /* 0x000fe2000f8efc3f */
[----:B------:R-:W-:Y:S02]  /*12430*/  LOP3.LUT R8, R8, 0x70, R5, 0x78, !PT ;  /* 0x0000007008087812 */ /* 0x000fe400078e7805 */
[----:B------:R-:W-:Y:S02]  /*12440*/  LOP3.LUT R16, R16, 0xfffffffe, RZ, 0xc0, !PT ;  /* 0xfffffffe10107812 */ /* 0x000fe400078ec0ff */
[----:B------:R-:W-:Y:S01]  /*12450*/  LOP3.LUT R29, R29, R8, RZ, 0xfc, !PT ;  /* 0x000000081d1d7212 */ /* 0x000fe200078efcff */
[----:B------:R-:W-:Y:S01]  /*12460*/  IMAD.U32 R11, RZ, RZ, UR4 ;  /* 0x00000004ff0b7e24 */ /* 0x000fe2000f8e00ff */
[----:B------:R-:W-:Y:S02]  /*12470*/  LOP3.LUT R8, R5, 0x10, RZ, 0xc0, !PT ;  /* 0x0000001005087812 */ /* 0x000fe400078ec0ff */
[----:B------:R-:W-:Y:S02]  /*12480*/  LOP3.LUT R7, R10, R7, RZ, 0xfc, !PT ;  /* 0x000000070a077212 */ /* 0x000fe400078efcff */
[----:B------:R-:W-:-:S02]  /*12490*/  ISETP.NE.AND P1, PT, R11, 0x3, PT ;  /* 0x000000030b00780c */ /* 0x000fc40003f25270 */
[CC--:B0-----:R-:W-:Y:S01]  /*124a0*/  ISETP.GE.AND P4, PT, R8.reuse, R9.reuse, PT ;  /* 0x000000090800720c */ /* 0x0c1fe20003f86270 */
[----:B------:R0:W-:Y:S01]  /*124b0*/  STL [R1], R7 ;  /* 0x0000000701007387 */ /* 0x0001e20000100800 */
[C---:B------:R-:W-:Y:S02]  /*124c0*/  LOP3.LUT R25, R8.reuse, 0x20, RZ, 0xfc, !PT ;  /* 0x0000002008197812 */ /* 0x040fe400078efcff */
[----:B------:R-:W-:Y:S02]  /*124d0*/  LOP3.LUT R24, R8, 0x40, RZ, 0xfc, !PT ;  /* 0x0000004008187812 */ /* 0x000fe400078efcff */
[-C--:B------:R-:W-:Y:S02]  /*124e0*/  ISETP.GE.AND P3, PT, R25, R9.reuse, PT ;  /* 0x000000091900720c */ /* 0x080fe40003f66270 */
[----:B------:R-:W-:Y:S02]  /*124f0*/  ISETP.GE.AND P2, PT, R24, R9, PT ;  /* 0x000000091800720c */ /* 0x000fe40003f46270 */
[----:B------:R-:W-:Y:S01]  /*12500*/  LOP3.LUT P0, RZ, R22, 0x4, RZ, 0xc0, !PT ;  /* 0x0000000416ff7812 */ /* 0x000fe2000780c0ff */
[----:B0-----:R-:W-:Y:S01]  /*12510*/  IMAD.MOV.U32 R7, RZ, RZ, 0x40 ;  /* 0x00000040ff077424 */ /* 0x001fe200078e00ff */
[----:B------:R-:W-:-:S02]  /*12520*/  @P1 LOP3.LUT R16, R16, 0x1, RZ, 0xfc, !PT ;  /* 0x0000000110101812 */ /* 0x000fc400078efcff */
[----:B------:R-:W-:Y:S01]  /*12530*/  SHF.R.U32.HI R5, RZ, 0x3, R22 ;  /* 0x00000003ff057819 */ /* 0x000fe20000011616 */
[----:B------:R-:W-:Y:S01]  /*12540*/  IMAD.U32 R22, RZ, RZ, UR42 ;  /* 0x0000002aff167e24 */ /* 0x000fe2000f8e00ff */
[----:B------:R-:W-:Y:S02]  /*12550*/  LOP3.LUT R16, R16, 0xfffffff7, RZ, 0xc0, !PT ;  /* 0xfffffff710107812 */ /* 0x000fe400078ec0ff */
[----:B------:R-:W-:Y:S02]  /*12560*/  LOP3.LUT R5, R5, 0x1, RZ, 0xc0, !PT ;  /* 0x0000000105057812 */ /* 0x000fe400078ec0ff */
[----:B------:R-:W-:Y:S02]  /*12570*/  @P4 LOP3.LUT R16, R16, 0x8, RZ, 0xfc, !PT ;  /* 0x0000000810104812 */ /* 0x000fe400078efcff */
[----:B------:R-:W-:Y:S02]  /*12580*/  SHF.R.S32.HI R22, RZ, 0x1f, R22 ;  /* 0x0000001fff167819 */ /* 0x000fe40000011416 */
[----:B------:R-:W-:-:S02]  /*12590*/  LOP3.LUT R16, R16, 0xfffffffb, RZ, 0xc0, !PT ;  /* 0xfffffffb10107812 */ /* 0x000fc400078ec0ff */
[----:B------:R-:W-:Y:S02]  /*125a0*/  SEL R7, R7, 0xffffffc0, !P0 ;  /* 0xffffffc007077807 */ /* 0x000fe40004000000 */
[----:B------:R-:W-:-:S04]  /*125b0*/  @P3 LOP3.LUT R16, R16, 0x4, RZ, 0xfc, !PT ;  /* 0x0000000410103812 */ /* 0x000fc800078efcff */
[----:B------:R-:W-:-:S04]  /*125c0*/  LOP3.LUT R16, R16, 0xfffffffd, RZ, 0xc0, !PT ;  /* 0xfffffffd10107812 */ /* 0x000fc800078ec0ff */
[----:B------:R-:W-:Y:S01]  /*125d0*/  @P2 LOP3.LUT R16, R16, 0x2, RZ, 0xfc, !PT ;  /* 0x0000000210102812 */ /* 0x000fe200078efcff */
[----:B------:R-:W-:Y:S06]  /*125e0*/  @!P1 BRA `(.L_x_864) ;  /* 0x0000000000049947 */ /* 0x000fec0003800000 */
[----:B------:R-:W-:Y:S01]  /*125f0*/  BPT.TRAP 0x1 ;  /* 0x000000040000795c */ /* 0x000fe20000300000 */
.L_x_864:
        /* <DEDUP_REMOVED lines=11> */
.L_x_916:
        /* <DEDUP_REMOVED lines=8> */
[----:B------:R-:W-:-:S02]  /*12730*/  ISETP.GE.AND P0, PT, R6, 0x1, PT ;  /* 0x000000010600780c */ /* 0x000fc40003f06270 */
[----:B------:R-:W-:Y:S01]  /*12740*/  IMAD.IADD R3, R3, 0x1, R7 ;  /* 0x0000000103037824 */ /* 0x000fe200078e0207 */
        /* <DEDUP_REMOVED lines=9> */
[----:B------:R-:W-:Y:S01]  /*127e0*/  ULDC.64 UR6, c[0x0][0x318] ;  /* 0x0000c60000067ab9 */ /* 0x000fe20000000a00 */
[----:B------:R-:W-:Y:S01]  /*127f0*/  IMAD.WIDE.U32 R2, R8, UR42, R2 ;  /* 0x0000002a08027c25 */ /* 0x000fe2000f8e0002 */
[----:B------:R-:W-:Y:S01]  /*12800*/  UIMAD UR4, UR42, UR5, UR4 ;  /* 0x000000052a0472a4 */ /* 0x000fe2000f8e0204 */
[----:B------:R-:W-:Y:S02]  /*12810*/  LOP3.LUT R20, R20, 0x10, RZ, 0xc0, !PT ;  /* 0x0000001014147812 */ /* 0x000fe400078ec0ff */
        /* <DEDUP_REMOVED lines=12> */
[----:B------:R-:W-:Y:S01]  /*128e0*/  ISETP.GE.AND P3, PT, R25, R11, PT ;  /* 0x0000000b1900720c */ /* 0x000fe20003f66270 */
[----:B--2---:R-:W-:Y:S01]  /*128f0*/  IMAD.X R3, RZ, RZ, R3, P1 ;  /* 0x000000ffff037224 */ /* 0x004fe200008e0603 */
        /* <DEDUP_REMOVED lines=9> */
.L_x_922:
        /* <DEDUP_REMOVED lines=20> */
.L_x_867:
[----:B------:R-:W-:Y:S01]  /*12ad0*/  SYNCS.ARRIVE.TRANS64.A1T0 RZ, [UR48+0x17070], RZ ;  /* 0x017070ffffff79a7 */ /* 0x000fe20008100030 */
[----:B------:R-:W-:Y:S05]  /*12ae0*/  @!P6 BRA `(.L_x_868) ;  /* 0x000000000004e947 */ /* 0x000fea0003800000 */
[----:B------:R-:W-:Y:S01]  /*12af0*/  BPT.TRAP 0x1 ;  /* 0x000000040000795c */ /* 0x000fe20000300000 */
.L_x_868:
[----:B------:R-:W0:Y:S02]  /*12b00*/  SYNCS.PHASECHK.TRANS64.TRYWAIT P1, [UR48+0x17040], R10 ;  /* 0x0170400aff0075a7 */ /* 0x000e240008020170 */
[----:B0-----:R-:W-:Y:S05]  /*12b10*/  @!P1 BRA `(.L_x_869) ;  /* 0x0000002c009c9947 */ /* 0x001fea0003800000 */
.L_x_923:
        /* <DEDUP_REMOVED lines=18> */
[----:B------:R-:W-:Y:S01]  /*12c40*/  UIMAD UR4, UR42, UR5, UR4 ;  /* 0x000000052a0472a4 */ /* 0x000fe2000f8e0204 */
[-C--:B--2---:R-:W-:Y:S01]  /*12c50*/  ISETP.GE.AND P3, PT, R24, R8.reuse, PT ;  /* 0x000000081800720c */ /* 0x084fe20003f66270 */
        /* <DEDUP_REMOVED lines=13> */
[----:B-1----:R-:W-:Y:S02]  /*12d30*/  @P0 IMAD.X R3, RZ, RZ, R2, P1 ;  /* 0x000000ffff030224 */ /* 0x002fe400008e0602 */
[----:B------:R-:W-:Y:S02]  /*12d40*/  @P0 IMAD.MOV.U32 R2, RZ, RZ, R14 ;  /* 0x000000ffff020224 */ /* 0x000fe400078e000e */
[----:B------:R2:W0:Y:S04]  /*12d50*/  SHFL.IDX PT, R14, R0, 0x1, 0x1e1f ;  /* 0x003e1f00000e7f89 */ /* 0x00042800000e0000 */
[----:B------:R2:W-:Y:S04]  /*12d60*/  @P0 LDGSTS.E.BYPASS.LTC128B.128 [R19+0x10c00], desc[UR36][R2.64], !P5 ;  /* 0x10c0000002130fae */ /* 0x0005e8000e901d64 */
[----:B------:R2:W-:Y:S04]  /*12d70*/  @P0 LDGSTS.E.BYPASS.LTC128B.128 [R19+0x11c00], desc[UR36][R2.64+0x20], !P4 ;  /* 0x11c0002002130fae */ /* 0x0005e8000e101d64 */
[----:B---3--:R2:W-:Y:S02]  /*12d80*/  @P0 LDGSTS.E.BYPASS.LTC128B.128 [R19+0x12c00], desc[UR36][R2.64+0x40], !P3 ;  /* 0x12c0004002130fae */ /* 0x0085e4000d901d64 */
.L_x_929:
        /* <DEDUP_REMOVED lines=17> */
.L_x_871:
        /* <DEDUP_REMOVED lines=29> */
.L_x_872:
[----:B------:R-:W0:Y:S01]  /*13070*/  S2R R20, SR_TID.X ;  /* 0x0000000000147919 */ /* 0x000e220000002100 */
[----:B------:R-:W-:Y:S01]  /*13080*/  UISETP.NE.AND UP0, UPT, UR50, URZ, UPT ;  /* 0x0000003f3200728c */ /* 0x000fe2000bf05270 */
[----:B------:R-:W-:Y:S01]  /*13090*/  IMAD.U32 R4, RZ, RZ, UR40 ;  /* 0x00000028ff047e24 */ /* 0x000fe2000f8e00ff */
[----:B------:R-:W1:Y:S01]  /*130a0*/  LDC R8, c[0x0][0x448] ;  /* 0x00011200ff087b82 */ /* 0x000e620000000800 */
[----:B------:R-:W-:Y:S01]  /*130b0*/  IMAD.U32 R3, RZ, RZ, UR49 ;  /* 0x00000031ff037e24 */ /* 0x000fe2000f8e00ff */
[----:B------:R-:W-:Y:S01]  /*130c0*/  ULDC.64 UR6, c[0x0][0x2c8] ;  /* 0x0000b20000067ab9 */ /* 0x000fe20000000a00 */
[----:B------:R-:W-:Y:S01]  /*130d0*/  IMAD.MOV.U32 R2, RZ, RZ, R4 ;  /* 0x000000ffff027224 */ /* 0x000fe200078e0004 */
[----:B------:R-:W-:Y:S01]  /*130e0*/  PLOP3.LUT P0, PT, PT, PT, UP0, 0x80, 0x0 ;  /* 0x000000000000781c */ /* 0x000fe20003f0f008 */
[----:B------:R-:W-:Y:S01]  /*130f0*/  IMAD.U32 R5, RZ, RZ, UR41 ;  /* 0x00000029ff057e24 */ /* 0x000fe2000f8e00ff */
[----:B------:R-:W-:Y:S01]  /*13100*/  PLOP3.LUT P1, PT, PT, PT, UP0, 0x80, 0x0 ;  /* 0x000000000000781c */ /* 0x000fe20003f2f008 */
[----:B------:R-:W-:-:S02]  /*13110*/  ULDC.64 UR8, c[0x0][0x280] ;  /* 0x0000a00000087ab9 */ /* 0x000fc40000000a00 */
[----:B------:R-:W-:Y:S01]  /*13120*/  @UP0 ULDC UR4, c[0x0][0x44c] ;  /* 0x0001130000040ab9 */ /* 0x000fe20000000800 */
[----:B------:R-:W-:Y:S01]  /*13130*/  @UP0 ULDC UR10, c[0x0][0x44c] ;  /* 0x00011300000a0ab9 */ /* 0x000fe20000000800 */
[----:B0-----:R-:W-:-:S05]  /*13140*/  IMAD.SHL.U32 R20, R20, 0x40, RZ ;  /* 0x0000004014147824 */ /* 0x001fca00078e00ff */
[----:B------:R-:W-:-:S04]  /*13150*/  LOP3.LUT R20, R20, 0x40, RZ, 0xc0, !PT ;  /* 0x0000004014147812 */ /* 0x000fc800078ec0ff */
[----:B------:R-:W-:Y:S02]  /*13160*/  IADD3 R6, R27, UR43, R20 ;  /* 0x0000002b1b067c10 */ /* 0x000fe4000fffe014 */
[----:B------:R-:W0:Y:S03]  /*13170*/  S2R R20, SR_CTAID.Z ;  /* 0x0000000000147919 */ /* 0x000e260000002700 */
[----:B------:R-:W-:Y:S01]  /*13180*/  @P0 IMAD.HI.U32 R4, R6, UR4, RZ ;  /* 0x0000000406040c27 */ /* 0x000fe2000f8e00ff */
[----:B------:R-:W-:-:S03]  /*13190*/  @UP0 ULDC UR4, c[0x0][0x450] ;  /* 0x0001140000040ab9 */ /* 0x000fc60000000800 */
[----:B------:R-:W-:Y:S01]  /*131a0*/  IMAD.MOV.U32 R0, RZ, RZ, R6 ;  /* 0x000000ffff007224 */ /* 0x000fe200078e0006 */
[----:B------:R-:W-:Y:S01]  /*131b0*/  @P1 SHF.R.U32.HI R0, RZ, UR4, R4 ;  /* 0x00000004ff001c19 */ /* 0x000fe20008011604 */
[----:B------:R-:W-:Y:S01]  /*131c0*/  ULDC.64 UR4, c[0x0][0x2e0] ;  /* 0x0000b80000047ab9 */ /* 0x000fe20000000a00 */
[----:B------:R-:W-:-:S03]  /*131d0*/  PLOP3.LUT P1, PT, PT, PT, UP0, 0x80, 0x0 ;  /* 0x000000000000781c */ /* 0x000fc60003f2f008 */
[----:B------:R-:W-:Y:S01]  /*131e0*/  IMAD.MOV R7, RZ, RZ, -R0 ;  /* 0x000000ffff077224 */ /* 0x000fe200078e0a00 */
[----:B0-----:R-:W-:Y:S02]  /*131f0*/  SHF.R.S32.HI R21, RZ, 0x1f, R20 ;  /* 0x0000001fff157819 */ /* 0x001fe40000011414 */
[----:B------:R-:W0:Y:S03]  /*13200*/  S2R R20, SR_CTAID.Z ;  /* 0x0000000000147919 */ /* 0x000e260000002700 */
[----:B------:R-:W-:-:S04]  /*13210*/  IMAD R4, R21, UR4, RZ ;  /* 0x0000000415047c24 */ /* 0x000fc8000f8e02ff */
[C---:B0-----:R-:W-:Y:S01]  /*13220*/  IMAD R5, R20.reuse, UR5, R4 ;  /* 0x0000000514057c24 */ /* 0x041fe2000f8e0204 */
[----:B------:R-:W-:Y:S01]  /*13230*/  SHF.R.S32.HI R4, RZ, 0x1f, R0 ;  /* 0x0000001fff047819 */ /* 0x000fe20000011400 */
[----:B------:R-:W-:Y:S01]  /*13240*/  IMAD.WIDE.U32 R2, R20, UR4, R2 ;  /* 0x0000000414027c25 */ /* 0x000fe2000f8e0002 */
[----:B------:R-:W-:Y:S01]  /*13250*/  ULDC.64 UR4, c[0x0][0x2d0] ;  /* 0x0000b40000047ab9 */ /* 0x000fe20000000a00 */
[----:B------:R-:W0:Y:S02]  /*13260*/  S2R R20, SR_TID.X ;  /* 0x0000000000147919 */ /* 0x000e240000002100 */
[----:B------:R-:W-:Y:S02]  /*13270*/  IMAD.IADD R3, R3, 0x1, R5 ;  /* 0x0000000103037824 */ /* 0x000fe400078e0205 */
[----:B------:R-:W-:Y:S02]  /*13280*/  IMAD R9, R4, UR4, RZ ;  /* 0x0000000404097c24 */ /* 0x000fe4000f8e02ff */
[----:B------:R-:W-:-:S04]  /*13290*/  IMAD.WIDE.U32 R4, R0, UR4, R2 ;  /* 0x0000000400047c25 */ /* 0x000fc8000f8e0002 */
[----:B------:R-:W-:Y:S02]  /*132a0*/  IMAD R9, R0, UR5, R9 ;  /* 0x0000000500097c24 */ /* 0x000fe4000f8e0209 */
[----:B-1----:R-:W-:Y:S02]  /*132b0*/  IMAD R0, R8, R7, R6 ;  /* 0x0000000708007224 */ /* 0x002fe400078e0206 */
[----:B------:R-:W-:Y:S02]  /*132c0*/  IMAD.IADD R5, R5, 0x1, R9 ;  /* 0x0000000105057824 */ /* 0x000fe400078e0209 */
[----:B------:R-:W-:Y:S01]  /*132d0*/  VIADD R6, R6, 0x80 ;  /* 0x0000008006067836 */ /* 0x000fe20000000000 */
[----:B------:R-:W-:Y:S01]  /*132e0*/  SHF.R.S32.HI R7, RZ, 0x1f, R0 ;  /* 0x0000001fff077819 */ /* 0x000fe20000011400 */
[----:B------:R-:W-:-:S04]  /*132f0*/  IMAD.WIDE.U32 R4, R0, UR6, R4 ;  /* 0x0000000600047c25 */ /* 0x000fc8000f8e0004 */
[----:B------:R-:W-:-:S04]  /*13300*/  IMAD R7, R7, UR6, RZ ;  /* 0x0000000607077c24 */ /* 0x000fc8000f8e02ff */
[----:B------:R-:W-:Y:S01]  /*13310*/  IMAD R7, R0, UR7, R7 ;  /* 0x0000000700077c24 */ /* 0x000fe2000f8e0207 */
[----:B------:R-:W-:-:S04]  /*13320*/  IADD3 R0, P0, R4, UR8, RZ ;  /* 0x0000000804007c10 */ /* 0x000fc8000ff1e0ff */
[----:B------:R-:W-:Y:S01]  /*13330*/  IADD3.X R4, R5, UR9, R7, P0, !PT ;  /* 0x0000000905047c10 */ /* 0x000fe200087fe407 */
[----:B------:R-:W-:Y:S01]  /*13340*/  IMAD.MOV.U32 R5, RZ, RZ, R6 ;  /* 0x000000ffff057224 */ /* 0x000fe200078e0006 */
[----:B------:R-:W-:Y:S01]  /*13350*/  PLOP3.LUT P0, PT, PT, PT, UP0, 0x80, 0x0 ;  /* 0x000000000000781c */ /* 0x000fe20003f0f008 */
[----:B0-----:R-:W-:-:S05]  /*13360*/  IMAD.SHL.U32 R20, R20, 0x10, RZ ;  /* 0x0000001014147824 */ /* 0x001fca00078e00ff */
[----:B------:R-:W-:-:S07]  /*13370*/  LOP3.LUT R20, R20, 0x10, RZ, 0xc0, !PT ;  /* 0x0000001014147812 */ /* 0x000fce00078ec0ff */
[----:B------:R-:W-:Y:S01]  /*13380*/  @P0 IMAD.HI.U32 R7, R6, UR10, RZ ;  /* 0x0000000a06070c27 */ /* 0x000fe2000f8e00ff */
[----:B------:R-:W-:-:S04]  /*13390*/  @UP0 ULDC UR10, c[0x0][0x450] ;  /* 0x00011400000a0ab9 */ /* 0x000fc80000000800 */
[----:B------:R-:W-:-:S04]  /*133a0*/  @P1 SHF.R.U32.HI R5, RZ, UR10, R7 ;  /* 0x0000000aff051c19 */ /* 0x000fc80008011607 */
        /* <DEDUP_REMOVED lines=20> */
[----:B------:R-:W-:Y:S02]  /*134f0*/  ULDC UR4, c[0x0][0x288] ;  /* 0x0000a20000047ab9 */ /* 0x000fe40000000800 */
[----:B------:R-:W-:Y:S01]  /*13500*/  IMAD R7, R8, UR4, RZ ;  /* 0x0000000408077c24 */ /* 0x000fe2000f8e02ff */
[----:B------:R-:W1:Y:S01]  /*13510*/  SHFL.IDX PT, R2, R4, RZ, 0x1e1f ;  /* 0x001e1fff04027589 */ /* 0x000e6200000e0000 */
[----:B------:R-:W-:-:S03]  /*13520*/  VIADD R8, R27, UR43 ;  /* 0x0000002b1b087c36 */ /* 0x000fc60008000000 */
[----:B------:R-:W-:Y:S01]  /*13530*/  SHFL.IDX PT, R4, R4, 0x1, 0x1e1f ;  /* 0x003e1f0004047f89 */ /* 0x000fe200000e0000 */
[C---:B------:R-:W-:Y:S01]  /*13540*/  VIADD R10, R8.reuse, 0x40 ;  /* 0x00000040080a7836 */ /* 0x040fe20000000000 */
[----:B------:R-:W-:Y:S02]  /*13550*/  ISETP.GE.AND P1, PT, R8, R7, PT ;  /* 0x000000070800720c */ /* 0x000fe40003f26270 */
        /* <DEDUP_REMOVED lines=9> */
[----:B0-----:R-:W-:-:S05]  /*135f0*/  @!P1 IADD3 R14, P4, R20, R14, RZ ;  /* 0x0000000e140e9210 */ /* 0x001fca0007f9e0ff */
[----:B------:R-:W-:Y:S02]  /*13600*/  @!P1 IMAD.X R9, RZ, RZ, R4, P4 ;  /* 0x000000ffff099224 */ /* 0x000fe400020e0604 */
[----:B-1----:R-:W-:Y:S02]  /*13610*/  @!P1 IMAD.MOV.U32 R2, RZ, RZ, R14 ;  /* 0x000000ffff029224 */ /* 0x002fe400078e000e */
[----:B------:R-:W-:Y:S01]  /*13620*/  @!P1 IMAD.MOV.U32 R3, RZ, RZ, R9 ;  /* 0x000000ffff039224 */ /* 0x000fe200078e0009 */
[----:B------:R0:W1:Y:S04]  /*13630*/  SHFL.IDX PT, R14, R5, RZ, 0x1e1f ;  /* 0x001e1fff050e7589 */ /* 0x00006800000e0000 */
[----:B------:R0:W-:Y:S04]  /*13640*/  @!P1 LDGSTS.E.BYPASS.LTC128B.128 [R19+0xcc00], desc[UR36][R2.64], !P3 ;  /* 0x0cc0000002139fae */ /* 0x0001e8000d901d64 */
[----:B------:R0:W-:Y:S04]  /*13650*/  @!P1 LDGSTS.E.BYPASS.LTC128B.128 [R19+0xe400], desc[UR36][R2.64+0x20], !P2 ;  /* 0x0e40002002139fae */ /* 0x0001e8000d101d64 */
[----:B------:R0:W-:Y:S02]  /*13660*/  @!P1 LDGSTS.E.BYPASS.LTC128B.128 [R19+0xfc00], desc[UR36][R2.64+0x40], !P0 ;  /* 0x0fc0004002139fae */ /* 0x0001e4000c101d64 */
.L_x_936:
        /* <DEDUP_REMOVED lines=12> */
.L_x_875:
[----:B------:R-:W-:Y:S05]  /*13730*/  BSYNC B0 ;  /* 0x0000000000007941 */ /* 0x000fea0003800000 */
.L_x_874:
[----:B------:R-:W-:Y:S01]  /*13740*/  NOP ;  /* 0x0000000000007918 */ /* 0x000fe20000000000 */
[----:B------:R-:W-:Y:S01]  /*13750*/  SYNCS.ARRIVE.TRANS64.RED.A0T1 RZ, [UR48+0x17000], RZ ;  /* 0x017000ffffff79a7 */ /* 0x000fe20008200430 */
[----:B------:R-:W-:Y:S01]  /*13760*/  IMAD.MOV.U32 R0, RZ, RZ, 0x1 ;  /* 0x00000001ff007424 */ /* 0x000fe200078e00ff */
[----:B------:R-:W-:Y:S04]  /*13770*/  ARRIVES.LDGSTSBAR.64.TRANSCNT [UR48+0x17000] ;  /* 0x01700000ff0079b0 */ /* 0x000fe80008000ab0 */
[----:B------:R-:W-:Y:S01]  /*13780*/  SHF.L.U32 R0, R0, 0x1f, RZ ;  /* 0x0000001f00007819 */ /* 0x000fe200000006ff */
[----:B------:R-:W-:Y:S01]  /*13790*/  NOP ;  /* 0x0000000000007918 */ /* 0x000fe20000000000 */
[----:B------:R-:W-:Y:S01]  /*137a0*/  SYNCS.ARRIVE.TRANS64.A1T0 RZ, [UR48+0x17000], RZ ;  /* 0x017000ffffff79a7 */ /* 0x000fe20008100030 */
[----:B------:R-:W-:-:S05]  /*137b0*/  VIADD R17, R17, 0xfffffffe ;  /* 0xfffffffe11117836 */ /* 0x000fca0000000000 */
[----:B------:R-:W-:Y:S01]  /*137c0*/  ISETP.GE.AND P0, PT, R17, UR51, PT ;  /* 0x0000003311007c0c */ /* 0x000fe2000bf06270 */
[----:B------:R-:W3:Y:S02]  /*137d0*/  SYNCS.PHASECHK.TRANS64.TRYWAIT P1, [UR48+0x17020], R0 ;  /* 0x01702000ff0075a7 */ /* 0x000ee40008020170 */
[----:B---3--:R-:W-:Y:S10]  /*137e0*/  @!P1 BRA `(.L_x_876) ;  /* 0x0000002400fc9947 */ /* 0x008ff40003800000 */
.L_x_937:
[----:B------:R-:W-:Y:S01]  /*137f0*/  IMAD.MOV.U32 R20, RZ, RZ, 0x1 ;  /* 0x00000001ff147424 */ /* 0x000fe200078e00ff */
[----:B------:R-:W-:Y:S06]  /*13800*/  @!P0 BRA `(.L_x_877) ;  /* 0x00000010003c8947 */ /* 0x000fec0003800000 */
[----:B0-2---:R-:W0:Y:S01]  /*13810*/  S2R R2, SR_TID.X ;  /* 0x0000000000027919 */ /* 0x005e220000002100 */
[----:B------:R-:W-:Y:S01]  /*13820*/  UIADD3 UR4, UR47, 0x1, URZ ;  /* 0x000000012f047890 */ /* 0x000fe2000fffe03f */
[----:B------:R-:W-:Y:S01]  /*13830*/  LOP3.LUT R3, RZ, UR45, RZ, 0x33, !PT ;  /* 0x0000002dff037c12 */ /* 0x000fe2000f8e33ff */
[----:B------:R-:W-:Y:S01]  /*13840*/  IMAD.MOV.U32 R6, RZ, RZ, 0x1 ;  /* 0x00000001ff067424 */ /* 0x000fe200078e00ff */
[----:B------:R-:W-:Y:S01]  /*13850*/  LOP3.LUT R5, RZ, UR44, RZ, 0x33, !PT ;  /* 0x0000002cff057c12 */ /* 0x000fe2000f8e33ff */
[----:B------:R-:W-:Y:S01]  /*13860*/  UIMAD UR4, UR4, UR39, URZ ;  /* 0x00000027040472a4 */ /* 0x000fe2000f8e023f */
[----:B------:R-:W-:-:S05]  /*13870*/  IMAD.MOV.U32 R4, RZ, RZ, RZ ;  /* 0x000000ffff047224 */ /* 0x000fca00078e00ff */
[----:B------:R-:W-:-:S04]  /*13880*/  LOP3.LUT R0, RZ, UR4, RZ, 0x33, !PT ;  /* 0x00000004ff007c12 */ /* 0x000fc8000f8e33ff */
[----:B------:R-:W-:-:S04]  /*13890*/  VIADDMNMX R0, R0, -UR46, R3, !PT ;  /* 0x8000002e00007c46 */ /* 0x000fc8000f800103 */
[----:B------:R-:W-:-:S04]  /*138a0*/  VIMNMX R0, R0, R5, !PT ;  /* 0x0000000500007248 */ /* 0x000fc80007fe0100 */
[----:B------:R-:W-:Y:S01]  /*138b0*/  IADD3 R21, -R0, -0x2, RZ ;  /* 0xfffffffe00157810 */ /* 0x000fe20007ffe1ff */
[----:B0-----:R-:W-:-:S05]  /*138c0*/  IMAD.SHL.U32 R2, R2, 0x40, RZ ;  /* 0x0000004002027824 */ /* 0x001fca00078e00ff */
[----:B------:R-:W-:-:S04]  /*138d0*/  LOP3.LUT R2, R2, 0x40, RZ, 0xc0, !PT ;  /* 0x0000004002027812 */ /* 0x000fc800078ec0ff */
[----:B------:R-:W-:-:S05]  /*138e0*/  IADD3 R18, R2, R18, R27 ;  /* 0x0000001202127210 */ /* 0x000fca0007ffe01b */
[----:B------:R-:W-:-:S04]  /*138f0*/  VIADD R17, R18, 0xfffffe80 ;  /* 0xfffffe8012117836 */ /* 0x000fc80000000000 */
[----:B------:R-:W-:-:S07]  /*13900*/  IMAD R17, R0, -0x80, R17 ;  /* 0xffffff8000117824 */ /* 0x000fce00078e0211 */
.L_x_892:
[----:B0-----:R-:W0:Y:S01]  /*13910*/  LDC R0, c[0x0][0x430] ;  /* 0x00010c00ff007b82 */ /* 0x001e220000000800 */
[----:B------:R-:W-:Y:S01]  /*13920*/  IMAD.MOV.U32 R7, RZ, RZ, R17 ;  /* 0x000000ffff077224 */ /* 0x000fe200078e0011 */
[----:B------:R-:W-:Y:S01]  /*13930*/  ULDC.64 UR4, c[0x0][0x428] ;  /* 0x00010a0000047ab9 */ /* 0x000fe20000000a00 */
[----:B0-----:R-:W-:-:S13]  /*13940*/  ISETP.NE.AND P0, PT, R0, 0x1, PT ;  /* 0x000000010000780c */ /* 0x001fda0003f05270 */
[----:B------:R-:W0:Y:S08]  /*13950*/  @P0 LDC R0, c[0x0][0x434] ;  /* 0x00010d00ff000b82 */ /* 0x000e300000000800 */
[----:B--2---:R-:W2:Y:S01]  /*13960*/  @P0 LDC R3, c[0x0][0x438] ;  /* 0x00010e00ff030b82 */ /* 0x004ea20000000800 */
[----:B0-----:R-:W-:-:S05]  /*13970*/  @P0 IMAD.HI.U32 R0, R17, R0, RZ ;  /* 0x0000000011000227 */ /* 0x001fca00078e00ff */
[----:B--2---:R-:W-:Y:S01]  /*13980*/  @P0 SHF.R.U32.HI R7, RZ, R3, R0 ;  /* 0x00000003ff070219 */ /* 0x004fe20000011600 */
[----:B------:R-:W-:-:S03]  /*13990*/  IMAD R0, R28, UR4, RZ ;  /* 0x000000041c007c24 */ /* 0x000fc6000f8e02ff */
[--C-:B------:R-:W-:Y:S01]  /*139a0*/  SHF.R.S32.HI R3, RZ, 0x1f, R7.reuse ;  /* 0x0000001fff037819 */ /* 0x100fe20000011407 */
[----:B------:R-:W-:Y:S02]  /*139b0*/  IMAD.MOV.U32 R2, RZ, RZ, R7 ;  /* 0x000000ffff027224 */ /* 0x000fe400078e0007 */
[C---:B------:R-:W-:Y:S02]  /*139c0*/  IMAD R5, R23.reuse, UR5, R0 ;  /* 0x0000000517057c24 */ /* 0x040fe4000f8e0200 */
        /* <DEDUP_REMOVED lines=19> */
.L_x_878:
[----:B------:R-:W-:Y:S02]  /*13b00*/  LEA R5, R0, UR48, 0x3 ;  /* 0x0000003000057c11 */ /* 0x000fe4000f8e18ff */
[----:B------:R-:W-:-:S04]  /*13b10*/  SHF.L.U32 R10, R20, 0x1f, RZ ;  /* 0x0000001f140a7819 */ /* 0x000fc800000006ff */
[----:B------:R-:W0:Y:S02]  /*13b20*/  SYNCS.PHASECHK.TRANS64.TRYWAIT P1, [R5+URZ+0x17080], R10 ;  /* 0x0170800a050075a7 */ /* 0x000e24000802017f */
[----:B0-----:R-:W-:Y:S05]  /*13b30*/  @!P1 BRA `(.L_x_879) ;  /* 0x0000002400409947 */ /* 0x001fea0003800000 */
.L_x_938:
        /* <DEDUP_REMOVED lines=13> */
[----:B------:R-:W-:-:S03]  /*13c10*/  ULDC.64 UR4, c[0x0][0x338] ;  /* 0x0000ce0000047ab9 */ /* 0x000fc60000000a00 */
[----:B------:R-:W-:Y:S02]  /*13c20*/  IMAD.IADD R3, R3, 0x1, R11 ;  /* 0x0000000103037824 */ /* 0x000fe400078e020b */
[----:B------:R-:W-:Y:S02]  /*13c30*/  IMAD R11, R18, UR4, RZ ;  /* 0x00000004120b7c24 */ /* 0x000fe4000f8e02ff */
[----:B------:R-:W-:-:S04]  /*13c40*/  IMAD.WIDE.U32 R2, R8, UR4, R2 ;  /* 0x0000000408027c25 */ /* 0x000fc8000f8e0002 */
[----:B------:R-:W-:Y:S01]  /*13c50*/  IMAD R11, R8, UR5, R11 ;  /* 0x00000005080b7c24 */ /* 0x000fe2000f8e020b */
[----:B------:R-:W-:Y:S01]  /*13c60*/  ULDC.64 UR4, c[0x0][0x330] ;  /* 0x0000cc0000047ab9 */ /* 0x000fe20000000a00 */
[----:B--2---:R-:W-:Y:S02]  /*13c70*/  IMAD.SHL.U32 R25, R25, 0x10, RZ ;  /* 0x0000001019197824 */ /* 0x004fe400078e00ff */
[----:B------:R-:W-:Y:S02]  /*13c80*/  IMAD.IADD R3, R3, 0x1, R11 ;  /* 0x0000000103037824 */ /* 0x000fe400078e020b */
[----:B------:R-:W-:Y:S01]  /*13c90*/  IMAD.U32 R11, RZ, RZ, UR4 ;  /* 0x00000004ff0b7e24 */ /* 0x000fe2000f8e00ff */
[----:B------:R-:W-:Y:S01]  /*13ca0*/  UIMAD UR4, UR6, UR4, URZ ;  /* 0x00000004060472a4 */ /* 0x000fe2000f8e023f */
[----:B------:R-:W-:Y:S02]  /*13cb0*/  LOP3.LUT R25, R25, 0x10, RZ, 0xc0, !PT ;  /* 0x0000001019197812 */ /* 0x000fe400078ec0ff */
[----:B------:R-:W-:Y:S01]  /*13cc0*/  IMAD.WIDE.U32 R2, R11, UR42, R2 ;  /* 0x0000002a0b027c25 */ /* 0x000fe2000f8e0002 */
[----:B------:R-:W-:Y:S01]  /*13cd0*/  ULDC.64 UR6, c[0x0][0x318] ;  /* 0x0000c60000067ab9 */ /* 0x000fe20000000a00 */
[----:B------:R-:W-:Y:S01]  /*13ce0*/  UIMAD UR4, UR42, UR5, UR4 ;  /* 0x000000052a0472a4 */ /* 0x000fe2000f8e0204 */
[----:B---3--:R-:W-:Y:S01]  /*13cf0*/  ISETP.GE.AND P4, PT, R25, R12, PT ;  /* 0x0000000c1900720c */ /* 0x008fe20003f86270 */
        /* <DEDUP_REMOVED lines=10> */
[----:B--2---:R-:W-:-:S05]  /*13da0*/  IMAD.SHL.U32 R11, R11, 0x10, RZ ;  /* 0x000000100b0b7824 */ /* 0x004fca00078e00ff */
[----:B------:R-:W-:-:S04]  /*13db0*/  LOP3.LUT R11, R11, 0x10, RZ, 0xc0, !PT ;  /* 0x000000100b0b7812 */ /* 0x000fc800078ec0ff */
[----:B---3--:R-:W-:-:S05]  /*13dc0*/  IADD3 R2, P1, R11, R2, RZ ;  /* 0x000000020b027210 */ /* 0x008fca0007f3e0ff */
[----:B----4-:R-:W-:-:S05]  /*13dd0*/  IMAD.X R3, RZ, RZ, R3, P1 ;  /* 0x000000ffff037224 */ /* 0x010fca00008e0603 */
[----:B------:R-:W-:Y:S04]  /*13de0*/  LDGSTS.E.BYPASS.LTC128B.128 [R25+0x6400], desc[UR36][R2.64], !P4 ;  /* 0x0640000002197fae */ /* 0x000fe8000e101d64 */
[----:B------:R-:W-:Y:S04]  /*13df0*/  LDGSTS.E.BYPASS.LTC128B.128 [R25+0x7400], desc[UR36][R2.64+0x20], !P3 ;  /* 0x0740002002197fae */ /* 0x000fe8000d901d64 */
[----:B------:R2:W-:Y:S04]  /*13e00*/  LDGSTS.E.BYPASS.LTC128B.128 [R25+0x8400], desc[UR36][R2.64+0x40], !P2 ;  /* 0x0840004002197fae */ /* 0x0005e8000d101d64 */
[----:B0-2---:R2:W3:Y:S02]  /*13e10*/  SHFL.IDX PT, R2, R24, 0x1, 0x1e1f ;  /* 0x003e1f0018027f89 */ /* 0x0054e400000e0000 */
.L_x_944:
        /* <DEDUP_REMOVED lines=21> */
.L_x_881:
[----:B------:R0:W-:Y:S01]  /*13f70*/  SYNCS.ARRIVE.TRANS64.A1T0 RZ, [R5+URZ+0x17070], RZ ;  /* 0x017070ff05ff79a7 */ /* 0x0001e2000810003f */
[----:B------:R-:W-:Y:S05]  /*13f80*/  @!P2 BRA `(.L_x_882) ;  /* 0x000000000004a947 */ /* 0x000fea0003800000 */
[----:B------:R-:W-:Y:S01]  /*13f90*/  BPT.TRAP 0x1 ;  /* 0x000000040000795c */ /* 0x000fe20000300000 */
.L_x_882:
[----:B------:R-:W3:Y:S02]  /*13fa0*/  SYNCS.PHASECHK.TRANS64.TRYWAIT P1, [R5+URZ+0x17040], R10 ;  /* 0x0170400a050075a7 */ /* 0x000ee4000802017f */
[----:B---3--:R-:W-:Y:S05]  /*13fb0*/  @!P1 BRA `(.L_x_883) ;  /* 0x0000002000d09947 */ /* 0x008fea0003800000 */
.L_x_945:
[----:B--2---:R-:W2:Y:S01]  /*13fc0*/  S2R R24, SR_TID.X ;  /* 0x0000000000187919 */ /* 0x004ea20000002100 */
[----:B------:R-:W-:Y:S01]  /*13fd0*/  ULDC.64 UR4, c[0x0][0x300] ;  /* 0x0000c00000047ab9 */ /* 0x000fe20000000a00 */
[----:B------:R-:W-:Y:S01]  /*13fe0*/  R2UR UR6, R22 ;  /* 0x00000000160672ca */ /* 0x000fe200000e0000 */
[----:B------:R-:W-:Y:S01]  /*13ff0*/  IMAD R2, R9, UR4, RZ ;  /* 0x0000000409027c24 */ /* 0x000fe2000f8e02ff */
[----:B------:R-:W4:Y:S01]  /*14000*/  LDC R11, c[0x0][0x2f4] ;  /* 0x0000bd00ff0b7b82 */ /* 0x000f220000000800 */
[C---:B------:R-:W-:Y:S02]  /*14010*/  LOP3.LUT P3, RZ, R16.reuse, 0x4, RZ, 0xc0, !PT ;  /* 0x0000000410ff7812 */ /* 0x040fe4000786c0ff */
[C---:B------:R-:W-:Y:S01]  /*14020*/  IMAD R9, R7.reuse, UR5, R2 ;  /* 0x0000000507097c24 */ /* 0x040fe2000f8e0202 */
[----:B------:R-:W-:Y:S01]  /*14030*/  LOP3.LUT P2, RZ, R16, 0x2, RZ, 0xc0, !PT ;  /* 0x0000000210ff7812 */ /* 0x000fe2000784c0ff */
[----:B------:R-:W-:Y:S01]  /*14040*/  IMAD.WIDE.U32 R2, R7, UR4, RZ ;  /* 0x0000000407027c25 */ /* 0x000fe2000f8e00ff */
[----:B------:R-:W-:-:S03]  /*14050*/  ULDC.64 UR4, c[0x0][0x310] ;  /* 0x0000c40000047ab9 */ /* 0x000fc60000000a00 */
[----:B------:R-:W-:Y:S02]  /*14060*/  IMAD.IADD R3, R3, 0x1, R9 ;  /* 0x0000000103037824 */ /* 0x000fe400078e0209 */
[----:B------:R-:W-:Y:S02]  /*14070*/  IMAD R7, R18, UR4, RZ ;  /* 0x0000000412077c24 */ /* 0x000fe4000f8e02ff */
[----:B------:R-:W-:-:S04]  /*14080*/  IMAD.WIDE.U32 R2, R8, UR4, R2 ;  /* 0x0000000408027c25 */ /* 0x000fc8000f8e0002 */
[----:B------:R-:W-:Y:S01]  /*14090*/  IMAD R7, R8, UR5, R7 ;  /* 0x0000000508077c24 */ /* 0x000fe2000f8e0207 */
        /* <DEDUP_REMOVED lines=21> */
[----:B------:R1:W0:Y:S02]  /*141f0*/  SHFL.IDX PT, R14, R7, 0x1, 0x1e1f ;  /* 0x003e1f00070e7f89 */ /* 0x00022400000e0000 */
[----:B--2---:R-:W-:-:S05]  /*14200*/  IMAD.X R3, RZ, RZ, R3, P1 ;  /* 0x000000ffff037224 */ /* 0x004fca00008e0603 */
[----:B------:R1:W-:Y:S04]  /*14210*/  LDGSTS.E.BYPASS.LTC128B.128 [R8+0x10c00], desc[UR36][R2.64], !P4 ;  /* 0x10c0000002087fae */ /* 0x0003e8000e101d64 */
[----:B------:R1:W-:Y:S04]  /*14220*/  LDGSTS.E.BYPASS.LTC128B.128 [R8+0x11c00], desc[UR36][R2.64+0x20], !P3 ;  /* 0x11c0002002087fae */ /* 0x0003e8000d901d64 */
[----:B----4-:R1:W-:Y:S02]  /*14230*/  LDGSTS.E.BYPASS.LTC128B.128 [R8+0x12c00], desc[UR36][R2.64+0x40], !P2 ;  /* 0x12c0004002087fae */ /* 0x0103e4000d101d64 */
.L_x_951:
        /* <DEDUP_REMOVED lines=14> */
[----:B---3--:R-:W-:-:S05]  /*14320*/  IMAD.U32 R10, RZ, RZ, UR5 ;  /* 0x00000005ff0a7e24 */ /* 0x008fca000f8e00ff */
[----:B------:R-:W-:-:S13]  /*14330*/  ISETP.NE.AND P2, PT, R10, 0x3, PT ;  /* 0x000000030a00780c */ /* 0x000fda0003f45270 */
[----:B0-----:R-:W-:Y:S05]  /*14340*/  @!P2 BRA `(.L_x_885) ;  /* 0x000000000004a947 */ /* 0x001fea0003800000 */
[----:B------:R-:W-:Y:S01]  /*14350*/  BPT.TRAP 0x1 ;  /* 0x000000040000795c */ /* 0x000fe20000300000 */
.L_x_885:
[----:B------:R-:W-:Y:S01]  /*14360*/  IMAD.U32 R2, RZ, RZ, UR38 ;  /* 0x00000026ff027e24 */ /* 0x000fe2000f8e00ff */
[----:B------:R0:W-:Y:S04]  /*14370*/  SYNCS.ARRIVE.TRANS64.A1T0 RZ, [R5+URZ+0x17030], RZ ;  /* 0x017030ff05ff79a7 */ /* 0x0001e8000810003f */
[----:B------:R-:W-:-:S04]  /*14380*/  LOP3.LUT R2, R2, 0x1, RZ, 0xfc, !PT ;  /* 0x0000000102027812 */ /* 0x000fc800078efcff */
[----:B------:R-:W-:-:S13]  /*14390*/  ISETP.NE.AND P1, PT, R2, 0x3, PT ;  /* 0x000000030200780c */ /* 0x000fda0003f25270 */
[----:B0-----:R-:W-:Y:S05]  /*143a0*/  @!P1 BRA `(.L_x_886) ;  /* 0x0000000000049947 */ /* 0x001fea0003800000 */
[----:B------:R-:W-:Y:S01]  /*143b0*/  BPT.TRAP 0x1 ;  /* 0x000000040000795c */ /* 0x000fe20000300000 */
.L_x_886:
[----:B------:R-:W-:Y:S02]  /*143c0*/  LOP3.LUT R2, R6, 0x1, RZ, 0x3c, !PT ;  /* 0x0000000106027812 */ /* 0x000fe400078e3cff */
[----:B------:R-:W-:Y:S02]  /*143d0*/  LEA R3, R4, UR48, 0x3 ;  /* 0x0000003004037c11 */ /* 0x000fe4000f8e18ff */
[----:B------:R-:W-:-:S04]  /*143e0*/  SHF.L.U32 R2, R2, 0x1f, RZ ;  /* 0x0000001f02027819 */ /* 0x000fc800000006ff */
[----:B------:R-:W0:Y:S02]  /*143f0*/  SYNCS.PHASECHK.TRANS64.TRYWAIT P2, [R3+URZ+0x17070], R2 ;  /* 0x01707002030075a7 */ /* 0x000e24000804017f */
[----:B0-----:R-:W-:Y:S05]  /*14400*/  @!P2 BRA `(.L_x_887) ;  /* 0x000000200068a947 */ /* 0x001fea0003800000 */
.L_x_952:
[----:B------:R-:W-:-:S06]  /*14410*/  ULOP3.LUT UR4, UR38, 0x2, URZ, 0xfc, !UPT ;  /* 0x0000000226047892 */ /* 0x000fcc000f8efc3f */
[----:B------:R-:W-:-:S05]  /*14420*/  IMAD.U32 R5, RZ, RZ, UR4 ;  /* 0x00000004ff057e24 */ /* 0x000fca000f8e00ff */
[----:B------:R-:W-:-:S13]  /*14430*/  ISETP.NE.AND P2, PT, R5, 0x3, PT ;  /* 0x000000030500780c */ /* 0x000fda0003f45270 */
[----:B------:R-:W-:Y:S05]  /*14440*/  @!P2 BRA `(.L_x_888) ;  /* 0x000000000004a947 */ /* 0x000fea0003800000 */
[----:B------:R-:W-:Y:S01]  /*14450*/  BPT.TRAP 0x1 ;  /* 0x000000040000795c */ /* 0x000fe20000300000 */
.L_x_888:
[----:B0-----:R-:W-:Y:S01]  /*14460*/  SHF.L.U32 R2, R6, 0x1f, RZ ;  /* 0x0000001f06027819 */ /* 0x001fe200000006ff */
[----:B------:R-:W-:-:S03]  /*14470*/  IMAD R10, R4, 0x3000, RZ ;  /* 0x00003000040a7824 */ /* 0x000fc600078e02ff */
[----:B------:R-:W0:Y:S02]  /*14480*/  SYNCS.PHASECHK.TRANS64.TRYWAIT P2, [R3+URZ+0x17060], R2 ;  /* 0x01706002030075a7 */ /* 0x000e24000804017f */
[----:B0-----:R-:W-:Y:S05]  /*14490*/  @!P2 BRA `(.L_x_889) ;  /* 0x000000200058a947 */ /* 0x001fea0003800000 */
.L_x_953:
[----:B------:R-:W0:Y:S01]  /*144a0*/  LDL R4, [R1] ;  /* 0x0000000001047983 */ /* 0x000e220000100800 */
[----:B------:R-:W-:Y:S05]  /*144b0*/  WARPSYNC.ALL ;  /* 0x0000000000007948 */ /* 0x000fea0003800000 */
[----:B------:R-:W-:Y:S01]  /*144c0*/  LOP3.LUT R12, R10, R29, RZ, 0xfc, !PT ;  /* 0x0000001d0a0c7212 */ /* 0x000fe200078efcff */
[----:B------:R-:W1:Y:S01]  /*144d0*/  S2R R13, SR_TID.X ;  /* 0x00000000000d7919 */ /* 0x000e620000002100 */
[----:B------:R-:W-:-:S03]  /*144e0*/  ULOP3.LUT UR4, UR38, 0x2, URZ, 0xfc, !UPT ;  /* 0x0000000226047892 */ /* 0x000fc6000f8efc3f */
[----:B------:R-:W-:Y:S01]  /*144f0*/  VIADD R12, R12, UR48 ;  /* 0x000000300c0c7c36 */ /* 0x000fe20008000000 */
[----:B-1----:R-:W-:Y:S01]  /*14500*/  LOP3.LUT P2, RZ, R13, 0x4, RZ, 0xc0, !PT ;  /* 0x000000040dff7812 */ /* 0x002fe2000784c0ff */
[----:B------:R-:W-:-:S05]  /*14510*/  IMAD.MOV.U32 R13, RZ, RZ, 0x40 ;  /* 0x00000040ff0d7424 */ /* 0x000fca00078e00ff */
[----:B------:R-:W-:Y:S02]  /*14520*/  SEL R13, R13, 0xffffffc0, !P2 ;  /* 0xffffffc00d0d7807 */ /* 0x000fe40005000000 */
[----:B0-----:R-:W-:-:S05]  /*14530*/  LOP3.LUT R2, R10, R4, RZ, 0xfc, !PT ;  /* 0x000000040a027212 */ /* 0x001fca00078efcff */
        /* <DEDUP_REMOVED lines=18> */
[----:B------:R-:W1:Y:S01]  /*14660*/  LDSM.16.MT88.4 R4, [R2+UR48+0x6c00] ;  /* 0x006c00300204783b */ /* 0x000e620008004200 */
[----:B0-----:R-:W-:Y:S01]  /*14670*/  IADD3 R12, R13, 0x400, R12 ;  /* 0x000004000d0c7810 */ /* 0x001fe20007ffe00c */
[----:B------:R-:W-:-:S05]  /*14680*/  IMAD.U32 R13, RZ, RZ, UR4 ;  /* 0x00000004ff0d7e24 */ /* 0x000fca000f8e00ff */
[----:B------:R-:W-:Y:S02]  /*14690*/  ISETP.NE.AND P2, PT, R13, 0x3, PT ;  /* 0x000000030d00780c */ /* 0x000fe40003f45270 */
[C-C-:B-1----:R-:W-:Y:S02]  /*146a0*/  PRMT R8, R4.reuse, 0x6420, R5.reuse ;  /* 0x0000642004087816 */ /* 0x142fe40000000005 */
        /* <DEDUP_REMOVED lines=24> */
.L_x_890:
[----:B-1----:R1:W-:Y:S01]  /*14830*/  SYNCS.ARRIVE.TRANS64.A1T0 RZ, [R3+URZ+0x17050], RZ ;  /* 0x017050ff03ff79a7 */ /* 0x0023e2000810003f */
[----:B------:R-:W-:Y:S06]  /*14840*/  BAR.SYNC.DEFER_BLOCKING 0x2, 0x80 ;  /* 0x0082000000007b1d */ /* 0x000fec0000010000 */
[----:B------:R-:W-:Y:S05]  /*14850*/  @!P1 BRA `(.L_x_891) ;  /* 0x0000000000049947 */ /* 0x000fea0003800000 */
[----:B------:R-:W-:Y:S01]  /*14860*/  BPT.TRAP 0x1 ;  /* 0x000000040000795c */ /* 0x000fe20000300000 */
.L_x_891:
[----:B------:R-:W2:Y:S01]  /*14870*/  S2R R2, SR_CgaCtaId ;  /* 0x0000000000027919 */ /* 0x000ea20000008800 */
[----:B-1----:R-:W-:Y:S02]  /*14880*/  VIADD R3, R3, 0x17080 ;  /* 0x0001708003037836 */ /* 0x002fe40000000000 */
[----:B------:R-:W-:Y:S02]  /*14890*/  VIADD R17, R17, 0xffffff80 ;  /* 0xffffff8011117836 */ /* 0x000fe40000000000 */
[----:B------:R-:W-:Y:S02]  /*148a0*/  IMAD.MOV.U32 R4, RZ, RZ, R0 ;  /* 0x000000ffff047224 */ /* 0x000fe400078e0000 */
[----:B------:R-:W-:Y:S01]  /*148b0*/  IMAD.MOV.U32 R6, RZ, RZ, R20 ;  /* 0x000000ffff067224 */ /* 0x000fe200078e0014 */
[----:B--2---:R-:W-:-:S04]  /*148c0*/  PRMT R3, R2, 0x654, R3 ;  /* 0x0000065402037816 */ /* 0x004fc80000000003 */
[----:B------:R2:W-:Y:S01]  /*148d0*/  SYNCS.ARRIVE.TRANS64.RED.A1T0 RZ, [R3+URZ], RZ ;  /* 0x000000ff03ff79a7 */ /* 0x0005e2000810043f */
[----:B------:R-:W-:Y:S05]  /*148e0*/  @P0 BRA `(.L_x_892) ;  /* 0xfffffff000080947 */ /* 0x000fea000383ffff */
[----:B------:R-:W-:Y:S05]  /*148f0*/  BRA `(.L_x_893) ;  /* 0x0000000000047947 */ /* 0x000fea0003800000 */
.L_x_877:
[----:B0-----:R-:W-:-:S07]  /*14900*/  IMAD.MOV.U32 R0, RZ, RZ, RZ ;  /* 0x000000ffff007224 */ /* 0x001fce00078e00ff */
.L_x_893:
[----:B------:R-:W-:-:S06]  /*14910*/  ULOP3.LUT UR4, UR38, 0x1, URZ, 0xfc, !UPT ;  /* 0x0000000126047892 */ /* 0x000fcc000f8efc3f */
[----:B--2---:R-:W-:-:S05]  /*14920*/  IMAD.U32 R2, RZ, RZ, UR4 ;  /* 0x00000004ff027e24 */ /* 0x004fca000f8e00ff */
[----:B------:R-:W-:-:S13]  /*14930*/  ISETP.NE.AND P1, PT, R2, 0x3, PT ;  /* 0x000000030200780c */ /* 0x000fda0003f25270 */
[----:B------:R-:W-:Y:S05]  /*14940*/  @!P1 BRA `(.L_x_894) ;  /* 0x0000000000049947 */ /* 0x000fea0003800000 */
[----:B------:R-:W-:Y:S01]  /*14950*/  BPT.TRAP 0x1 ;  /* 0x000000040000795c */ /* 0x000fe20000300000 */
.L_x_894:
[----:B------:R-:W-:Y:S01]  /*14960*/  LOP3.LUT R2, R20, 0x1, RZ, 0x3c, !PT ;  /* 0x0000000114027812 */ /* 0x000fe200078e3cff */
[----:B------:R-:W-:Y:S01]  /*14970*/  BSSY B0, `(.L_x_895) ;  /* 0x0000005000007945 */ /* 0x000fe20003800000 */
[----:B------:R-:W-:Y:S02]  /*14980*/  LEA R3, R0, UR48, 0x3 ;  /* 0x0000003000037c11 */ /* 0x000fe4000f8e18ff */
[----:B------:R-:W-:-:S04]  /*14990*/  SHF.L.U32 R2, R2, 0x1f, RZ ;  /* 0x0000001f02027819 */ /* 0x000fc800000006ff */
[----:B------:R-:W2:Y:S02]  /*149a0*/  SYNCS.PHASECHK.TRANS64.TRYWAIT P0, [R3+URZ+0x17070], R2 ;  /* 0x01707002030075a7 */ /* 0x000ea4000800017f */
[----:B--2---:R-:W-:Y:S05]  /*149b0*/  @!P0 BRA `(.L_x_896) ;  /* 0x0000001c00248947 */ /* 0x004fea0003800000 */
.L_x_954:
[----:B------:R-:W-:Y:S05]  /*149c0*/  BSYNC B0 ;  /* 0x0000000000007941 */ /* 0x000fea0003800000 */
.L_x_895:
[----:B------:R-:W-:-:S06]  /*149d0*/  ULOP3.LUT UR4, UR38, 0x2, URZ, 0xfc, !UPT ;  /* 0x0000000226047892 */ /* 0x000fcc000f8efc3f */
[----:B------:R-:W-:-:S05]  /*149e0*/  IMAD.U32 R4, RZ, RZ, UR4 ;  /* 0x00000004ff047e24 */ /* 0x000fca000f8e00ff */
[----:B------:R-:W-:-:S13]  /*149f0*/  ISETP.NE.AND P0, PT, R4, 0x3, PT ;  /* 0x000000030400780c */ /* 0x000fda0003f05270 */
[----:B------:R-:W-:Y:S05]  /*14a00*/  @!P0 BRA `(.L_x_897) ;  /* 0x0000000000048947 */ /* 0x000fea0003800000 */
[----:B------:R-:W-:Y:S01]  /*14a10*/  BPT.TRAP 0x1 ;  /* 0x000000040000795c */ /* 0x000fe20000300000 */
.L_x_897:
[----:B--2---:R-:W2:Y:S01]  /*14a20*/  LDL.LU R2, [R1] ;  /* 0x0000000001027983 */ /* 0x004ea20000300800 */
[----:B------:R-:W-:Y:S01]  /*14a30*/  SHF.L.U32 R4, R20, 0x1f, RZ ;  /* 0x0000001f14047819 */ /* 0x000fe200000006ff */
[----:B0-----:R-:W-:-:S03]  /*14a40*/  IMAD R8, R0, 0x3000, RZ ;  /* 0x0000300000087824 */ /* 0x001fc600078e02ff */
[----:B------:R-:W0:Y:S02]  /*14a50*/  SYNCS.PHASECHK.TRANS64.TRYWAIT P0, [R3+URZ+0x17060], R4 ;  /* 0x01706004030075a7 */ /* 0x000e24000800017f */
[----:B--2---:R-:W-:Y:S01]  /*14a60*/  LOP3.LUT R2, R8, R2, RZ, 0xfc, !PT ;  /* 0x0000000208027212 */ /* 0x004fe200078efcff */
[----:B0-----:R-:W-:Y:S06]  /*14a70*/  @!P0 BRA `(.L_x_898) ;  /* 0x0000001c00088947 */ /* 0x001fec0003800000 */
.L_x_955:
[----:B------:R-:W-:Y:S05]  /*14a80*/  WARPSYNC.ALL ;  /* 0x0000000000007948 */ /* 0x000fea0003800000 */
[----:B0-----:R-:W0:Y:S01]  /*14a90*/  LDSM.16.MT88.4 R4, [R2+UR48+0x6400] ;  /* 0x006400300204783b */ /* 0x001e220008004200 */
[----:B------:R-:W-:Y:S01]  /*14aa0*/  LOP3.LUT R12, R8, R29, RZ, 0xfc, !PT ;  /* 0x0000001d080c7212 */ /* 0x000fe200078efcff */
[----:B------:R-:W-:Y:S01]  /*14ab0*/  ULOP3.LUT UR4, UR38, 0x2, URZ, 0xfc, !UPT ;  /* 0x0000000226047892 */ /* 0x000fe2000f8efc3f */
[----:B------:R-:W2:Y:S03]  /*14ac0*/  S2R R13, SR_TID.X ;  /* 0x00000000000d7919 */ /* 0x000ea60000002100 */
[----:B------:R-:W-:Y:S01]  /*14ad0*/  VIADD R12, R12, UR48 ;  /* 0x000000300c0c7c36 */ /* 0x000fe20008000000 */
[----:B--2---:R-:W-:Y:S01]  /*14ae0*/  LOP3.LUT P0, RZ, R13, 0x4, RZ, 0xc0, !PT ;  /* 0x000000040dff7812 */ /* 0x004fe2000780c0ff */
[----:B------:R-:W-:Y:S01]  /*14af0*/  IMAD.MOV.U32 R13, RZ, RZ, 0x40 ;  /* 0x00000040ff0d7424 */ /* 0x000fe200078e00ff */
[----:B0-----:R-:W-:-:S02]  /*14b00*/  PRMT R8, R4, 0x6420, R5 ;  /* 0x0000642004087816 */ /* 0x001fc40000000005 */
[----:B------:R-:W-:Y:S02]  /*14b10*/  PRMT R9, R4, 0x7531, R5 ;  /* 0x0000753104097816 */ /* 0x000fe40000000005 */
[C-C-:B------:R-:W-:Y:S02]  /*14b20*/  PRMT R10, R6.reuse, 0x6420, R7.reuse ;  /* 0x00006420060a7816 */ /* 0x140fe40000000007 */
[----:B------:R-:W-:Y:S02]  /*14b30*/  PRMT R11, R6, 0x7531, R7 ;  /* 0x00007531060b7816 */ /* 0x000fe40000000007 */
[----:B------:R-:W-:-:S03]  /*14b40*/  SEL R13, R13, 0xffffffc0, !P0 ;  /* 0xffffffc00d0d7807 */ /* 0x000fc60004000000 */
        /* <DEDUP_REMOVED lines=13> */
[----:B------:R-:W2:Y:S01]  /*14c20*/  LDSM.16.MT88.4 R4, [R2+UR48+0x6c00] ;  /* 0x006c00300204783b */ /* 0x000ea20008004200 */
[----:B0-----:R-:W-:Y:S01]  /*14c30*/  IADD3 R12, R13, 0x400, R12 ;  /* 0x000004000d0c7810 */ /* 0x001fe20007ffe00c */
[----:B------:R-:W-:-:S05]  /*14c40*/  IMAD.U32 R13, RZ, RZ, UR4 ;  /* 0x00000004ff0d7e24 */ /* 0x000fca000f8e00ff */
[----:B------:R-:W-:Y:S02]  /*14c50*/  ISETP.NE.AND P0, PT, R13, 0x3, PT ;  /* 0x000000030d00780c */ /* 0x000fe40003f05270 */
[C-C-:B--2---:R-:W-:Y:S02]  /*14c60*/  PRMT R8, R4.reuse, 0x6420, R5.reuse ;  /* 0x0000642004087816 */ /* 0x144fe40000000005 */
        /* <DEDUP_REMOVED lines=24> */
.L_x_899:
[----:B--2---:R2:W-:Y:S01]  /*14df0*/  SYNCS.ARRIVE.TRANS64.A1T0 RZ, [R3+URZ+0x17050], RZ ;  /* 0x017050ff03ff79a7 */ /* 0x0045e2000810003f */
[----:B------:R-:W-:Y:S06]  /*14e00*/  BAR.SYNC.DEFER_BLOCKING 0x2, 0x80 ;  /* 0x0082000000007b1d */ /* 0x000fec0000010000 */
[----:B------:R-:W-:Y:S05]  /*14e10*/  @!P1 BRA `(.L_x_900) ;  /* 0x0000000000049947 */ /* 0x000fea0003800000 */
[----:B------:R-:W-:Y:S01]  /*14e20*/  BPT.TRAP 0x1 ;  /* 0x000000040000795c */ /* 0x000fe20000300000 */
.L_x_900:
[----:B------:R-:W3:Y:S01]  /*14e30*/  S2R R2, SR_CgaCtaId ;  /* 0x0000000000027919 */ /* 0x000ee20000008800 */
[----:B--2---:R-:W-:Y:S02]  /*14e40*/  VIADD R3, R3, 0x17080 ;  /* 0x0001708003037836 */ /* 0x004fe40000000000 */
[----:B------:R-:W-:-:S05]  /*14e50*/  VIADD R0, R0, 0x1 ;  /* 0x0000000100007836 */ /* 0x000fca0000000000 */
[----:B------:R-:W-:-:S04]  /*14e60*/  ISETP.NE.AND P0, PT, R0, 0x2, PT ;  /* 0x000000020000780c */ /* 0x000fc80003f05270 */
[----:B------:R-:W-:Y:S02]  /*14e70*/  SEL R0, R0, RZ, P0 ;  /* 0x000000ff00007207 */ /* 0x000fe40000000000 */
[----:B---3--:R-:W-:Y:S01]  /*14e80*/  PRMT R3, R2, 0x654, R3 ;  /* 0x0000065402037816 */ /* 0x008fe20000000003 */
[----:B------:R-:W-:-:S03]  /*14e90*/  IMAD.MOV.U32 R2, RZ, RZ, RZ ;  /* 0x000000ffff027224 */ /* 0x000fc600078e00ff */
[----:B------:R2:W-:Y:S02]  /*14ea0*/  SYNCS.ARRIVE.TRANS64.RED.A1T0 RZ, [R3+URZ], RZ ;  /* 0x000000ff03ff79a7 */ /* 0x0005e4000810043f */
[----:B--2---:R-:W-:-:S04]  /*14eb0*/  SEL R3, RZ, 0x1, P0 ;  /* 0x00000001ff037807 */ /* 0x004fc80000000000 */
[----:B------:R-:W-:-:S07]  /*14ec0*/  LOP3.LUT R20, R20, R3, RZ, 0x3c, !PT ;  /* 0x0000000314147212 */ /* 0x000fce00078e3cff */
.L_x_851:
[----:B------:R-:W2:Y:S01]  /*14ed0*/  S2R R4, SR_CgaCtaId ;  /* 0x0000000000047919 */ /* 0x000ea20000008800 */
[----:B------:R-:W-:Y:S02]  /*14ee0*/  MOV R3, 0x400 ;  /* 0x0000040000037802 */ /* 0x000fe40000000f00 */
[----:B------:R-:W-:Y:S02]  /*14ef0*/  SHF.L.U32 R2, R2, 0x1f, RZ ;  /* 0x0000001f02027819 */ /* 0x000fe400000006ff */
[----:B--2---:R-:W-:-:S04]  /*14f00*/  LEA R7, R4, R3, 0x18 ;  /* 0x0000000304077211 */ /* 0x004fc800078ec0ff */
[----:B------:R-:W2:Y:S02]  /*14f10*/  SYNCS.PHASECHK.TRANS64.TRYWAIT P0, [R7+URZ+0x17020], R2 ;  /* 0x01702002070075a7 */ /* 0x000ea4000800017f */
[----:B--2---:R-:W-:Y:S05]  /*14f20*/  @!P0 BRA `(.L_x_901) ;  /* 0x0000001400f08947 */ /* 0x004fea0003800000 */
.L_x_956:
[----:B------:R-:W3:Y:S02]  /*14f30*/  S2R R3, SR_TID.X ;  /* 0x0000000000037919 */ /* 0x000ee40000002100 */
[----:B---3--:R-:W-:-:S04]  /*14f40*/  SHF.R.U32.HI R3, RZ, 0x5, R3 ;  /* 0x00000005ff037819 */ /* 0x008fc80000011603 */
[----:B------:R-:W-:-:S05]  /*14f50*/  LOP3.LUT R3, R3, 0x3, RZ, 0xc0, !PT ;  /* 0x0000000303037812 */ /* 0x000fca00078ec0ff */
[----:B--2---:R-:W2:Y:S02]  /*14f60*/  SHFL.IDX PT, R2, R3, RZ, 0x1f ;  /* 0x00001fff03027589 */ /* 0x004ea400000e0000 */
[----:B--2---:R-:W-:-:S13]  /*14f70*/  ISETP.NE.AND P0, PT, R2, RZ, PT ;  /* 0x000000ff0200720c */ /* 0x004fda0003f05270 */
[----:B------:R-:W-:Y:S05]  /*14f80*/  @P0 BRA `(.L_x_759) ;  /* 0x0000000000a00947 */ /* 0x000fea0003800000 */
[----:B------:R-:W-:-:S13]  /*14f90*/  ELECT P0, URZ, PT ;  /* 0x00000000003f782f */ /* 0x000fda0003800000 */
[----:B------:R-:W-:Y:S05]  /*14fa0*/  @!P0 BRA `(.L_x_759) ;  /* 0x0000000000988947 */ /* 0x000fea0003800000 */
[----:B------:R-:W-:-:S06]  /*14fb0*/  ULOP3.LUT UR4, UR38, 0x2, URZ, 0xfc, !UPT ;  /* 0x0000000226047892 */ /* 0x000fcc000f8efc3f */
[----:B------:R-:W-:-:S05]  /*14fc0*/  IMAD.U32 R2, RZ, RZ, UR4 ;  /* 0x00000004ff027e24 */ /* 0x000fca000f8e00ff */
[----:B------:R-:W-:-:S13]  /*14fd0*/  ISETP.NE.AND P0, PT, R2, 0x3, PT ;  /* 0x000000030200780c */ /* 0x000fda0003f05270 */
[----:B------:R-:W-:Y:S05]  /*14fe0*/  @!P0 BRA `(.L_x_902) ;  /* 0x0000000000048947 */ /* 0x000fea0003800000 */
[----:B------:R-:W-:Y:S01]  /*14ff0*/  BPT.TRAP 0x1 ;  /* 0x000000040000795c */ /* 0x000fe20000300000 */
.L_x_902:
[----:B------:R-:W-:Y:S01]  /*15000*/  IMAD R5, R0, 0x8, R7 ;  /* 0x0000000800057824 */ /* 0x000fe200078e0207 */
[----:B------:R-:W-:Y:S01]  /*15010*/  SHF.L.U32 R2, R20, 0x1f, RZ ;  /* 0x0000001f14027819 */ /* 0x000fe200000006ff */
[----:B------:R-:W-:-:S03]  /*15020*/  VIADD R0, R0, 0x1 ;  /* 0x0000000100007836 */ /* 0x000fc60000000000 */
[----:B------:R-:W2:Y:S02]  /*15030*/  SYNCS.PHASECHK.TRANS64.TRYWAIT P1, [R5+URZ+0x17040], R2 ;  /* 0x01704002050075a7 */ /* 0x000ea4000802017f */
[----:B------:R-:W-:-:S04]  /*15040*/  ISETP.NE.AND P2, PT, R0, 0x2, PT ;  /* 0x000000020000780c */ /* 0x000fc80003f45270 */
[----:B------:R-:W-:Y:S01]  /*15050*/  SEL R3, RZ, 0x1, P2 ;  /* 0x00000001ff037807 */ /* 0x000fe20001000000 */
[----:B--2---:R-:W-:Y:S08]  /*15060*/  @!P1 BRA `(.L_x_903) ;  /* 0x0000001400b49947 */ /* 0x004ff00003800000 */
.L_x_957:
[----:B------:R-:W-:Y:S02]  /*15070*/  SEL R0, R0, RZ, P2 ;  /* 0x000000ff00007207 */ /* 0x000fe40001000000 */
[----:B------:R-:W-:Y:S01]  /*15080*/  LOP3.LUT R3, R20, R3, RZ, 0x3c, !PT ;  /* 0x0000000314037212 */ /* 0x000fe200078e3cff */
[----:B------:R-:W-:Y:S06]  /*15090*/  @!P0 BRA `(.L_x_904) ;  /* 0x0000000000048947 */ /* 0x000fec0003800000 */
[----:B------:R-:W-:Y:S01]  /*150a0*/  BPT.TRAP 0x1 ;  /* 0x000000040000795c */ /* 0x000fe20000300000 */
.L_x_904:
[----:B------:R-:W-:Y:S01]  /*150b0*/  IMAD R7, R0, 0x8, R7 ;  /* 0x0000000800077824 */ /* 0x000fe200078e0207 */
[----:B------:R-:W-:-:S04]  /*150c0*/  SHF.L.U32 R0, R3, 0x1f, RZ ;  /* 0x0000001f03007819 */ /* 0x000fc800000006ff */
[----:B------:R-:W3:Y:S02]  /*150d0*/  SYNCS.PHASECHK.TRANS64.TRYWAIT P1, [R7+URZ+0x17040], R0 ;  /* 0x01704000070075a7 */ /* 0x000ee4000802017f */
[----:B---3--:R-:W-:Y:S05]  /*150e0*/  @!P1 BRA `(.L_x_905) ;  /* 0x0000001400a89947 */ /* 0x008fea0003800000 */
.L_x_958:
[----:B------:R-:W-:Y:S05]  /*150f0*/  @!P0 BRA `(.L_x_906) ;  /* 0x0000000000048947 */ /* 0x000fea0003800000 */
[----:B------:R-:W-:Y:S01]  /*15100*/  BPT.TRAP 0x1 ;  /* 0x000000040000795c */ /* 0x000fe20000300000 */
.L_x_906:
[----:B------:R-:W4:Y:S02]  /*15110*/  SYNCS.PHASECHK.TRANS64.TRYWAIT P1, [R5+URZ+0x17060], R2 ;  /* 0x01706002050075a7 */ /* 0x000f24000802017f */
[----:B----4-:R-:W-:Y:S05]  /*15120*/  @!P1 BRA `(.L_x_907) ;  /* 0x0000001400ac9947 */ /* 0x010fea0003800000 */
.L_x_959:
[----:B------:R-:W-:Y:S05]  /*15130*/  @!P0 BRA `(.L_x_908) ;  /* 0x0000000000048947 */ /* 0x000fea0003800000 */
[----:B------:R-:W-:Y:S01]  /*15140*/  BPT.TRAP 0x1 ;  /* 0x000000040000795c */ /* 0x000fe20000300000 */
.L_x_908:
[----:B------:R-:W0:Y:S02]  /*15150*/  SYNCS.PHASECHK.TRANS64.TRYWAIT P1, [R7+URZ+0x17060], R0 ;  /* 0x01706000070075a7 */ /* 0x000e24000802017f */
[----:B0-----:R-:W-:Y:S05]  /*15160*/  @!P1 BRA `(.L_x_909) ;  /* 0x0000001400b09947 */ /* 0x001fea0003800000 */
.L_x_960:
[----:B------:R-:W-:Y:S05]  /*15170*/  @!P0 BRA `(.L_x_910) ;  /* 0x0000000000048947 */ /* 0x000fea0003800000 */
[----:B------:R-:W-:Y:S01]  /*15180*/  BPT.TRAP 0x1 ;  /* 0x000000040000795c */ /* 0x000fe20000300000 */
.L_x_910:
[----:B------:R-:W0:Y:S02]  /*15190*/  SYNCS.PHASECHK.TRANS64.TRYWAIT P1, [R5+URZ+0x17080], R2 ;  /* 0x01708002050075a7 */ /* 0x000e24000802017f */
[----:B0-----:R-:W-:Y:S05]  /*151a0*/  @!P1 BRA `(.L_x_911) ;  /* 0x0000001400b49947 */ /* 0x001fea0003800000 */
.L_x_961:
[----:B------:R-:W-:Y:S05]  /*151b0*/  @!P0 BRA `(.L_x_912) ;  /* 0x0000000000048947 */ /* 0x000fea0003800000 */
[----:B------:R-:W-:Y:S01]  /*151c0*/  BPT.TRAP 0x1 ;  /* 0x000000040000795c */ /* 0x000fe20000300000 */
.L_x_912:
[----:B------:R0:W0:Y:S02]  /*151d0*/  SYNCS.PHASECHK.TRANS64.TRYWAIT P0, [R7+URZ+0x17080], R0 ;  /* 0x01708000070075a7 */ /* 0x000024000800017f */
[----:B0-----:R-:W-:Y:S05]  /*151e0*/  @!P0 NANOSLEEP.SYNCS 0x989680 ;  /* 0x009896800000895d */ /* 0x001fea0003900000 */
[----:B------:R-:W0:Y:S02]  /*151f0*/  @!P0 SYNCS.PHASECHK.TRANS64 P0, [R7+URZ+0x17080], R0 ;  /* 0x01708000070085a7 */ /* 0x000e24000800007f */
[----:B0-----:R-:W-:Y:S05]  /*15200*/  @!P0 BRA `(.L_x_912) ;  /* 0xfffffffc00f08947 */ /* 0x001fea000383ffff */
.L_x_759:
[----:B------:R-:W-:Y:S05]  /*15210*/  BSYNC B6 ;  /* 0x0000000000067941 */ /* 0x000fea0003800000 */
.L_x_756:
[----:B------:R-:W-:Y:S05]  /*15220*/  EXIT ;  /* 0x000000000000794d */ /* 0x000fea0003800000 */
.L_x_769:
[----:B0-----:R-:W-:-:S04]  /*15230*/  IMAD.U32 R3, RZ, RZ, UR44 ;  /* 0x0000002cff037e24 */ /* 0x001fc8000f8e00ff */
[----:B------:R0:W1:Y:S03]  /*15240*/  SYNCS.PHASECHK.TRANS64.TRYWAIT P0, [R3+URZ+0x17000], R8 ;  /* 0x01700008030075a7 */ /* 0x000066000800017f */
[----:B-1----:R-:W-:Y:S05]  /*15250*/  @!P0 NANOSLEEP.SYNCS 0x989680 ;  /* 0x009896800000895d */ /* 0x002fea0003900000 */
[----:B------:R-:W1:Y:S02]  /*15260*/  @!P0 SYNCS.PHASECHK.TRANS64 P0, [R3+URZ+0x17000], R8 ;  /* 0x01700008030085a7 */ /* 0x000e64000800007f */
[----:B-1----:R-:W-:Y:S05]  /*15270*/  @!P0 BRA `(.L_x_769) ;  /* 0xfffffffc00ec8947 */ /* 0x002fea000383ffff */
[----:B------:R-:W-:Y:S05]  /*15280*/  BRA `(.L_x_913) ;  /* 0xfffffec400c07947 */ /* 0x000fea000383ffff */
.L_x_773:
[----:B0-----:R-:W-:-:S04]  /*15290*/  IMAD.U32 R3, RZ, RZ, UR44 ;  /* 0x0000002cff037e24 */ /* 0x001fc8000f8e00ff */
[----:B------:R0:W2:Y:S03]  /*152a0*/  SYNCS.PHASECHK.TRANS64.TRYWAIT P1, [R3+URZ+0x17030], R8 ;  /* 0x01703008030075a7 */ /* 0x0000a6000802017f */
[----:B--2---:R-:W-:Y:S05]  /*152b0*/  @!P1 NANOSLEEP.SYNCS 0x989680 ;  /* 0x009896800000995d */ /* 0x004fea0003900000 */
[----:B------:R-:W2:Y:S02]  /*152c0*/  @!P1 SYNCS.PHASECHK.TRANS64 P1, [R3+URZ+0x17030], R8 ;  /* 0x01703008030095a7 */ /* 0x000ea4000802007f */
[----:B--2---:R-:W-:Y:S05]  /*152d0*/  @!P1 BRA `(.L_x_773) ;  /* 0xfffffffc00ec9947 */ /* 0x004fea000383ffff */
[----:B------:R-:W-:Y:S05]  /*152e0*/  BRA `(.L_x_772) ;  /* 0xfffffec400dc7947 */ /* 0x000fea000383ffff */
.L_x_790:
[----:B-1----:R-:W-:-:S04]  /*152f0*/  IMAD.U32 R12, RZ, RZ, UR28 ;  /* 0x0000001cff0c7e24 */ /* 0x002fc8000f8e00ff */
[----:B------:R1:W2:Y:S03]  /*15300*/  SYNCS.PHASECHK.TRANS64.TRYWAIT P1, [R12+URZ+0x17030], R11 ;  /* 0x0170300b0c0075a7 */ /* 0x0002a6000802017f */
[----:B--2---:R-:W-:Y:S05]  /*15310*/  @!P1 NANOSLEEP.SYNCS 0x989680 ;  /* 0x009896800000995d */ /* 0x004fea0003900000 */
[----:B------:R-:W2:Y:S02]  /*15320*/  @!P1 SYNCS.PHASECHK.TRANS64 P1, [R12+URZ+0x17030], R11 ;  /* 0x0170300b0c0095a7 */ /* 0x000ea4000802007f */
[----:B--2---:R-:W-:Y:S05]  /*15330*/  @!P1 BRA `(.L_x_790) ;  /* 0xfffffffc00ec9947 */ /* 0x004fea000383ffff */
[----:B------:R-:W-:Y:S05]  /*15340*/  BRA `(.L_x_789) ;  /* 0xffffff0400487947 */ /* 0x000fea000383ffff */
.L_x_794:
[----:B-1----:R-:W-:-:S04]  /*15350*/  IMAD.U32 R12, RZ, RZ, UR15 ;  /* 0x0000000fff0c7e24 */ /* 0x002fc8000f8e00ff */
[----:B------:R1:W2:Y:S03]  /*15360*/  SYNCS.PHASECHK.TRANS64.TRYWAIT P1, [R12+URZ+0x17050], R11 ;  /* 0x0170500b0c0075a7 */ /* 0x0002a6000802017f */
[----:B--2---:R-:W-:Y:S05]  /*15370*/  @!P1 NANOSLEEP.SYNCS 0x989680 ;  /* 0x009896800000995d */ /* 0x004fea0003900000 */
[----:B------:R-:W2:Y:S02]  /*15380*/  @!P1 SYNCS.PHASECHK.TRANS64 P1, [R12+URZ+0x17050], R11 ;  /* 0x0170500b0c0095a7 */ /* 0x000ea4000802007f */
[----:B--2---:R-:W-:Y:S05]  /*15390*/  @!P1 BRA `(.L_x_794) ;  /* 0xfffffffc00ec9947 */ /* 0x004fea000383ffff */
[----:B------:R-:W-:Y:S05]  /*153a0*/  BRA `(.L_x_793) ;  /* 0xffffff0400a07947 */ /* 0x000fea000383ffff */
.L_x_813:
[----:B-1----:R-:W-:-:S04]  /*153b0*/  IMAD.U32 R12, RZ, RZ, UR10 ;  /* 0x0000000aff0c7e24 */ /* 0x002fc8000f8e00ff */
[----:B------:R1:W2:Y:S03]  /*153c0*/  SYNCS.PHASECHK.TRANS64.TRYWAIT P1, [R12+URZ+0x17030], R11 ;  /* 0x0170300b0c0075a7 */ /* 0x0002a6000802017f */
[----:B--2---:R-:W-:Y:S05]  /*153d0*/  @!P1 NANOSLEEP.SYNCS 0x989680 ;  /* 0x009896800000995d */ /* 0x004fea0003900000 */
[----:B------:R-:W2:Y:S02]  /*153e0*/  @!P1 SYNCS.PHASECHK.TRANS64 P1, [R12+URZ+0x17030], R11 ;  /* 0x0170300b0c0095a7 */ /* 0x000ea4000802007f */
[----:B--2---:R-:W-:Y:S05]  /*153f0*/  @!P1 BRA `(.L_x_813) ;  /* 0xfffffffc00ec9947 */ /* 0x004fea000383ffff */
[----:B------:R-:W-:Y:S05]  /*15400*/  BRA `(.L_x_812) ;  /* 0xffffff3c00047947 */ /* 0x000fea000383ffff */
.L_x_817:
[----:B-1----:R-:W-:-:S04]  /*15410*/  IMAD.U32 R12, RZ, RZ, UR15 ;  /* 0x0000000fff0c7e24 */ /* 0x002fc8000f8e00ff */
[----:B------:R1:W2:Y:S03]  /*15420*/  SYNCS.PHASECHK.TRANS64.TRYWAIT P1, [R12+URZ+0x17050], R11 ;  /* 0x0170500b0c0075a7 */ /* 0x0002a6000802017f */
[----:B--2---:R-:W-:Y:S05]  /*15430*/  @!P1 NANOSLEEP.SYNCS 0x989680 ;  /* 0x009896800000995d */ /* 0x004fea0003900000 */
[----:B------:R-:W2:Y:S02]  /*15440*/  @!P1 SYNCS.PHASECHK.TRANS64 P1, [R12+URZ+0x17050], R11 ;  /* 0x0170500b0c0095a7 */ /* 0x000ea4000802007f */
[----:B--2---:R-:W-:Y:S05]  /*15450*/  @!P1 BRA `(.L_x_817) ;  /* 0xfffffffc00ec9947 */ /* 0x004fea000383ffff */
[----:B------:R-:W-:Y:S05]  /*15460*/  BRA `(.L_x_816) ;  /* 0xffffff3c005c7947 */ /* 0x000fea000383ffff */
.L_x_825:
[----:B-1----:R-:W-:-:S04]  /*15470*/  IMAD.U32 R12, RZ, RZ, UR22 ;  /* 0x00000016ff0c7e24 */ /* 0x002fc8000f8e00ff */
[----:B------:R1:W2:Y:S03]  /*15480*/  SYNCS.PHASECHK.TRANS64.TRYWAIT P1, [R12+URZ+0x17030], R11 ;  /* 0x0170300b0c0075a7 */ /* 0x0002a6000802017f */
[----:B--2---:R-:W-:Y:S05]  /*15490*/  @!P1 NANOSLEEP.SYNCS 0x989680 ;  /* 0x009896800000995d */ /* 0x004fea0003900000 */
[----:B------:R-:W2:Y:S02]  /*154a0*/  @!P1 SYNCS.PHASECHK.TRANS64 P1, [R12+URZ+0x17030], R11 ;  /* 0x0170300b0c0095a7 */ /* 0x000ea4000802007f */
[----:B--2---:R-:W-:Y:S05]  /*154b0*/  @!P1 BRA `(.L_x_825) ;  /* 0xfffffffc00ec9947 */ /* 0x004fea000383ffff */
[----:B------:R-:W-:Y:S05]  /*154c0*/  BRA `(.L_x_824) ;  /* 0xffffff5c00e87947 */ /* 0x000fea000383ffff */
.L_x_829:
[----:B-1----:R-:W-:-:S04]  /*154d0*/  IMAD.U32 R12, RZ, RZ, UR15 ;  /* 0x0000000fff0c7e24 */ /* 0x002fc8000f8e00ff */
[----:B------:R1:W2:Y:S03]  /*154e0*/  SYNCS.PHASECHK.TRANS64.TRYWAIT P1, [R12+URZ+0x17050], R11 ;  /* 0x0170500b0c0075a7 */ /* 0x0002a6000802017f */
[----:B--2---:R-:W-:Y:S05]  /*154f0*/  @!P1 NANOSLEEP.SYNCS 0x989680 ;  /* 0x009896800000995d */ /* 0x004fea0003900000 */
[----:B------:R-:W2:Y:S02]  /*15500*/  @!P1 SYNCS.PHASECHK.TRANS64 P1, [R12+URZ+0x17050], R11 ;  /* 0x0170500b0c0095a7 */ /* 0x000ea4000802007f */
[----:B--2---:R-:W-:Y:S05]  /*15510*/  @!P1 BRA `(.L_x_829) ;  /* 0xfffffffc00ec9947 */ /* 0x004fea000383ffff */
[----:B------:R-:W-:Y:S05]  /*15520*/  BRA `(.L_x_828) ;  /* 0xffffff6000407947 */ /* 0x000fea000383ffff */
.L_x_844:
[----:B-1----:R-:W-:-:S04]  /*15530*/  IMAD.U32 R5, RZ, RZ, UR11 ;  /* 0x0000000bff057e24 */ /* 0x002fc8000f8e00ff */
[----:B------:R1:W2:Y:S03]  /*15540*/  SYNCS.PHASECHK.TRANS64.TRYWAIT P1, [R5+URZ+0x17050], R0 ;  /* 0x01705000050075a7 */ /* 0x0002a6000802017f */
[----:B--2---:R-:W-:Y:S05]  /*15550*/  @!P1 NANOSLEEP.SYNCS 0x989680 ;  /* 0x009896800000995d */ /* 0x004fea0003900000 */
[----:B------:R-:W2:Y:S02]  /*15560*/  @!P1 SYNCS.PHASECHK.TRANS64 P1, [R5+URZ+0x17050], R0 ;  /* 0x01705000050095a7 */ /* 0x000ea4000802007f */
[----:B--2---:R-:W-:Y:S05]  /*15570*/  @!P1 BRA `(.L_x_844) ;  /* 0xfffffffc00ec9947 */ /* 0x004fea000383ffff */
[----:B------:R-:W-:Y:S05]  /*15580*/  BRA `(.L_x_843) ;  /* 0xffffff9000cc7947 */ /* 0x000fea000383ffff */
.L_x_863:
[----:B------:R-:W-:Y:S02]  /*15590*/  IMAD.MOV.U32 R13, RZ, RZ, R24 ;  /* 0x000000ffff0d7224 */ /* 0x000fe400078e0018 */
[----:B------:R-:W-:Y:S02]  /*155a0*/  IMAD.MOV.U32 R12, RZ, RZ, RZ ;  /* 0x000000ffff0c7224 */ /* 0x000fe400078e00ff */
[----:B------:R-:W-:Y:S02]  /*155b0*/  IMAD.MOV.U32 R11, RZ, RZ, 0x1f ;  /* 0x0000001fff0b7424 */ /* 0x000fe400078e00ff */
[----:B------:R-:W-:-:S07]  /*155c0*/  IMAD.MOV.U32 R15, RZ, RZ, -0x1 ;  /* 0xffffffffff0f7424 */ /* 0x000fce00078e00ff */
[----:B0----5:R-:W-:Y:S05]  /*155d0*/  WARPSYNC.COLLECTIVE R15, `(.L_x_914) ;  /* 0x000000000f087348 */ /* 0x021fea0003c00000 */
[----:B------:R1:W2:Y:S02]  /*155e0*/  SHFL.IDX P6, R14, R13, R12, R11 ;  /* 0x0000000c0d0e7389 */ /* 0x0002a400000c000b */
[----:B012--5:R-:W-:Y:S01]  /*155f0*/  ENDCOLLECTIVE ;  /* 0x000000000000791b */ /* 0x027fe20003800000 */
.L_x_914:
[----:B------:R-:W-:Y:S05]  /*15600*/  BRA `(.L_x_915) ;  /* 0xffffffcc00847947 */ /* 0x000fea000383ffff */
.L_x_865:
[----:B0-----:R-:W-:-:S04]  /*15610*/  IMAD.U32 R3, RZ, RZ, UR48 ;  /* 0x00000030ff037e24 */ /* 0x001fc8000f8e00ff */
[----:B------:R0:W1:Y:S03]  /*15620*/  SYNCS.PHASECHK.TRANS64.TRYWAIT P0, [R3+URZ+0x17080], R10 ;  /* 0x0170800a030075a7 */ /* 0x000066000800017f */
[----:B-1----:R-:W-:Y:S05]  /*15630*/  @!P0 NANOSLEEP.SYNCS 0x989680 ;  /* 0x009896800000895d */ /* 0x002fea0003900000 */
[----:B------:R-:W1:Y:S02]  /*15640*/  @!P0 SYNCS.PHASECHK.TRANS64 P0, [R3+URZ+0x17080], R10 ;  /* 0x0170800a030085a7 */ /* 0x000e64000800007f */
[----:B-1----:R-:W-:Y:S05]  /*15650*/  @!P0 BRA `(.L_x_865) ;  /* 0xfffffffc00ec8947 */ /* 0x002fea000383ffff */
[----:B------:R-:W-:Y:S05]  /*15660*/  BRA `(.L_x_916) ;  /* 0xffffffd000107947 */ /* 0x000fea000383ffff */
.L_x_866:
        /* <DEDUP_REMOVED lines=8> */
.L_x_918:
[----:B------:R-:W-:Y:S05]  /*156f0*/  BSYNC B0 ;  /* 0x0000000000007941 */ /* 0x000fea0003800000 */
.L_x_917:
[----:B------:R-:W-:Y:S01]  /*15700*/  IMAD.MOV.U32 R13, RZ, RZ, R8 ;  /* 0x000000ffff0d7224 */ /* 0x000fe200078e0008 */
[----:B------:R-:W0:Y:S01]  /*15710*/  LDC R21, c[0x0][0x2f4] ;  /* 0x0000bd00ff157b82 */ /* 0x000e220000000800 */
[----:B------:R-:W-:Y:S02]  /*15720*/  IMAD.MOV.U32 R12, RZ, RZ, RZ ;  /* 0x000000ffff0c7224 */ /* 0x000fe400078e00ff */
[----:B------:R-:W-:Y:S02]  /*15730*/  IMAD.MOV.U32 R11, RZ, RZ, 0x1e1f ;  /* 0x00001e1fff0b7424 */ /* 0x000fe400078e00ff */
[----:B------:R-:W-:Y:S02]  /*15740*/  IMAD.MOV.U32 R15, RZ, RZ, -0x1 ;  /* 0xffffffffff0f7424 */ /* 0x000fe400078e00ff */
[----:B------:R-:W-:Y:S02]  /*15750*/  IMAD.MOV.U32 R3, RZ, RZ, R14 ;  /* 0x000000ffff037224 */ /* 0x000fe400078e000e */
[----:B------:R-:W-:-:S07]  /*15760*/  VIADD R19, R26, UR48 ;  /* 0x000000301a137c36 */ /* 0x000fce0008000000 */
[----:B0-----:R-:W-:Y:S05]  /*15770*/  WARPSYNC.COLLECTIVE R15, `(.L_x_919) ;  /* 0x000000000f087348 */ /* 0x001fea0003c00000 */
[----:B------:R1:W2:Y:S02]  /*15780*/  SHFL.IDX P6, R14, R13, R12, R11 ;  /* 0x0000000c0d0e7389 */ /* 0x0002a400000c000b */
[----:B012---:R-:W-:Y:S01]  /*15790*/  ENDCOLLECTIVE ;  /* 0x000000000000791b */ /* 0x007fe20003800000 */
.L_x_919:
[----:B------:R-:W-:Y:S01]  /*157a0*/  IMAD.MOV.U32 R13, RZ, RZ, R9 ;  /* 0x000000ffff0d7224 */ /* 0x000fe200078e0009 */
[-C--:B------:R-:W-:Y:S01]  /*157b0*/  ISETP.GE.AND P4, PT, R20, R21.reuse, PT ;  /* 0x000000151400720c */ /* 0x080fe20003f86270 */
[----:B------:R-:W-:Y:S01]  /*157c0*/  IMAD.MOV.U32 R12, RZ, RZ, 0x1 ;  /* 0x00000001ff0c7424 */ /* 0x000fe200078e00ff */
[----:B------:R-:W-:Y:S01]  /*157d0*/  ISETP.GE.AND P3, PT, R25, R21, PT ;  /* 0x000000151900720c */ /* 0x000fe20003f66270 */
[----:B------:R-:W-:-:S12]  /*157e0*/  IMAD.MOV.U32 R2, RZ, RZ, R14 ;  /* 0x000000ffff027224 */ /* 0x000fd800078e000e */
[----:B------:R-:W-:Y:S05]  /*157f0*/  WARPSYNC.COLLECTIVE R15, `(.L_x_920) ;  /* 0x000000000f087348 */ /* 0x000fea0003c00000 */
[----:B------:R0:W1:Y:S02]  /*15800*/  SHFL.IDX P6, R14, R13, R12, R11 ;  /* 0x0000000c0d0e7389 */ /* 0x00006400000c000b */
[----:B01----:R-:W-:Y:S01]  /*15810*/  ENDCOLLECTIVE ;  /* 0x000000000000791b */ /* 0x003fe20003800000 */
.L_x_920:
        /* <DEDUP_REMOVED lines=13> */
.L_x_921:
        /* <DEDUP_REMOVED lines=10> */
.L_x_869:
[----:B0-----:R-:W-:-:S04]  /*15990*/  IMAD.U32 R3, RZ, RZ, UR48 ;  /* 0x00000030ff037e24 */ /* 0x001fc8000f8e00ff */
[----:B------:R0:W1:Y:S03]  /*159a0*/  SYNCS.PHASECHK.TRANS64.TRYWAIT P1, [R3+URZ+0x17040], R10 ;  /* 0x0170400a030075a7 */ /* 0x000066000802017f */
[----:B-1----:R-:W-:Y:S05]  /*159b0*/  @!P1 NANOSLEEP.SYNCS 0x989680 ;  /* 0x009896800000995d */ /* 0x002fea0003900000 */
[----:B------:R-:W1:Y:S02]  /*159c0*/  @!P1 SYNCS.PHASECHK.TRANS64 P1, [R3+URZ+0x17040], R10 ;  /* 0x0170400a030095a7 */ /* 0x000e64000802007f */
[----:B-1----:R-:W-:Y:S05]  /*159d0*/  @!P1 BRA `(.L_x_869) ;  /* 0xfffffffc00ec9947 */ /* 0x002fea000383ffff */
[----:B------:R-:W-:Y:S05]  /*159e0*/  BRA `(.L_x_923) ;  /* 0xffffffd0004c7947 */ /* 0x000fea000383ffff */
.L_x_870:
        /* <DEDUP_REMOVED lines=8> */
.L_x_925:
[----:B------:R-:W-:Y:S05]  /*15a70*/  BSYNC B0 ;  /* 0x0000000000007941 */ /* 0x000fea0003800000 */
.L_x_924:
        /* <DEDUP_REMOVED lines=8> */
.L_x_926:
        /* <DEDUP_REMOVED lines=8> */
.L_x_927:
[----:B------:R-:W-:Y:S01]  /*15b80*/  @!PT LDS RZ, [RZ] ;  /* 0x00000000fffff984 */ /* 0x000fe20000000800 */
[----:B------:R-:W-:Y:S01]  /*15b90*/  @!PT LDS RZ, [RZ] ;  /* 0x00000000fffff984 */ /* 0x000fe20000000800 */
[----:B------:R-:W-:Y:S01]  /*15ba0*/  @!PT LDS RZ, [RZ] ;  /* 0x00000000fffff984 */ /* 0x000fe20000000800 */
[----:B------:R0:W-:Y:S04]  /*15bb0*/  @P0 LDGSTS.E.BYPASS.LTC128B.128 [R19+0x10c00], desc[UR36][R2.64], !P5 ;  /* 0x10c0000002130fae */ /* 0x0001e8000e901d64 */
[----:B------:R0:W-:Y:S04]  /*15bc0*/  @P0 LDGSTS.E.BYPASS.LTC128B.128 [R19+0x11c00], desc[UR36][R2.64+0x20], !P4 ;  /* 0x11c0002002130fae */ /* 0x0001e8000e101d64 */
[----:B------:R0:W-:Y:S01]  /*15bd0*/  @P0 LDGSTS.E.BYPASS.LTC128B.128 [R19+0x12c00], desc[UR36][R2.64+0x40], !P3 ;  /* 0x12c0004002130fae */ /* 0x0001e2000d901d64 */
[----:B------:R-:W-:Y:S02]  /*15be0*/  IMAD.MOV.U32 R13, RZ, RZ, R0 ;  /* 0x000000ffff0d7224 */ /* 0x000fe400078e0000 */
[----:B------:R-:W-:-:S07]  /*15bf0*/  IMAD.MOV.U32 R5, RZ, RZ, R14 ;  /* 0x000000ffff057224 */ /* 0x000fce00078e000e */
[----:B0-----:R-:W-:Y:S05]  /*15c00*/  WARPSYNC.COLLECTIVE R15, `(.L_x_928) ;  /* 0x000000000f087348 */ /* 0x001fea0003c00000 */
[----:B------:R1:W2:Y:S02]  /*15c10*/  SHFL.IDX P6, R14, R13, R12, R11 ;  /* 0x0000000c0d0e7389 */ /* 0x0002a400000c000b */
[----:B012---:R-:W-:Y:S01]  /*15c20*/  ENDCOLLECTIVE ;  /* 0x000000000000791b */ /* 0x007fe20003800000 */
.L_x_928:
[----:B------:R-:W-:Y:S05]  /*15c30*/  BRA `(.L_x_929) ;  /* 0xffffffd000547947 */ /* 0x000fea000383ffff */
.L_x_873:
[----:B------:R-:W-:Y:S02]  /*15c40*/  IMAD.MOV.U32 R13, RZ, RZ, R4 ;  /* 0x000000ffff0d7224 */ /* 0x000fe400078e0004 */
[----:B------:R-:W-:Y:S02]  /*15c50*/  IMAD.MOV.U32 R12, RZ, RZ, RZ ;  /* 0x000000ffff0c7224 */ /* 0x000fe400078e00ff */
[----:B------:R-:W-:Y:S02]  /*15c60*/  IMAD.MOV.U32 R11, RZ, RZ, 0x1e1f ;  /* 0x00001e1fff0b7424 */ /* 0x000fe400078e00ff */
[----:B------:R-:W-:-:S07]  /*15c70*/  IMAD.MOV.U32 R15, RZ, RZ, -0x1 ;  /* 0xffffffffff0f7424 */ /* 0x000fce00078e00ff */
[----:B------:R-:W-:Y:S05]  /*15c80*/  WARPSYNC.COLLECTIVE R15, `(.L_x_930) ;  /* 0x000000000f087348 */ /* 0x000fea0003c00000 */
[----:B------:R0:W1:Y:S02]  /*15c90*/  SHFL.IDX P6, R14, R13, R12, R11 ;  /* 0x0000000c0d0e7389 */ /* 0x00006400000c000b */
[----:B01----:R-:W-:Y:S01]  /*15ca0*/  ENDCOLLECTIVE ;  /* 0x000000000000791b */ /* 0x003fe20003800000 */
.L_x_930:
[----:B------:R-:W-:Y:S02]  /*15cb0*/  IMAD.MOV.U32 R13, RZ, RZ, R0 ;  /* 0x000000ffff0d7224 */ /* 0x000fe400078e0000 */
[----:B------:R-:W-:-:S07]  /*15cc0*/  IMAD.MOV.U32 R2, RZ, RZ, R14 ;  /* 0x000000ffff027224 */ /* 0x000fce00078e000e */
[----:B------:R-:W-:Y:S05]  /*15cd0*/  WARPSYNC.COLLECTIVE R15, `(.L_x_931) ;  /* 0x000000000f087348 */ /* 0x000fea0003c00000 */
[----:B------:R0:W1:Y:S02]  /*15ce0*/  SHFL.IDX P6, R14, R13, R12, R11 ;  /* 0x0000000c0d0e7389 */ /* 0x00006400000c000b */
[----:B01----:R-:W-:Y:S01]  /*15cf0*/  ENDCOLLECTIVE ;  /* 0x000000000000791b */ /* 0x003fe20003800000 */
.L_x_931:
[----:B------:R-:W-:Y:S02]  /*15d00*/  ULDC UR4, c[0x0][0x288] ;  /* 0x0000a20000047ab9 */ /* 0x000fe40000000800 */
[----:B------:R-:W-:Y:S02]  /*15d10*/  IMAD R7, R8, UR4, RZ ;  /* 0x0000000408077c24 */ /* 0x000fe4000f8e02ff */
[----:B------:R-:W-:-:S05]  /*15d20*/  VIADD R8, R27, UR43 ;  /* 0x0000002b1b087c36 */ /* 0x000fca0008000000 */
[----:B------:R-:W-:Y:S01]  /*15d30*/  ISETP.GE.AND P1, PT, R8, R7, PT ;  /* 0x000000070800720c */ /* 0x000fe20003f26270 */
[----:B------:R-:W-:Y:S02]  /*15d40*/  IMAD.MOV.U32 R13, RZ, RZ, R4 ;  /* 0x000000ffff0d7224 */ /* 0x000fe400078e0004 */
[----:B------:R-:W-:-:S10]  /*15d50*/  IMAD.MOV.U32 R12, RZ, RZ, 0x1 ;  /* 0x00000001ff0c7424 */ /* 0x000fd400078e00ff */
[----:B------:R-:W-:-:S05]  /*15d60*/  @!P1 IADD3 R14, P4, R20, R14, RZ ;  /* 0x0000000e140e9210 */ /* 0x000fca0007f9e0ff */
[----:B------:R-:W-:Y:S02]  /*15d70*/  @!P1 IMAD.X R3, RZ, RZ, R2, P4 ;  /* 0x000000ffff039224 */ /* 0x000fe400020e0602 */
[----:B------:R-:W-:-:S07]  /*15d80*/  @!P1 IMAD.MOV.U32 R2, RZ, RZ, R14 ;  /* 0x000000ffff029224 */ /* 0x000fce00078e000e */
[----:B------:R-:W-:Y:S05]  /*15d90*/  WARPSYNC.COLLECTIVE R15, `(.L_x_932) ;  /* 0x000000000f087348 */ /* 0x000fea0003c00000 */
[----:B------:R0:W1:Y:S02]  /*15da0*/  SHFL.IDX P6, R14, R13, R12, R11 ;  /* 0x0000000c0d0e7389 */ /* 0x00006400000c000b */
[----:B01----:R-:W-:Y:S01]  /*15db0*/  ENDCOLLECTIVE ;  /* 0x000000000000791b */ /* 0x003fe20003800000 */
.L_x_932:
[----:B------:R-:W-:Y:S01]  /*15dc0*/  @!PT LDS RZ, [RZ] ;  /* 0x00000000fffff984 */ /* 0x000fe20000000800 */
[----:B------:R-:W-:Y:S01]  /*15dd0*/  @!PT LDS RZ, [RZ] ;  /* 0x00000000fffff984 */ /* 0x000fe20000000800 */
[----:B------:R-:W-:Y:S01]  /*15de0*/  @!PT LDS RZ, [RZ] ;  /* 0x00000000fffff984 */ /* 0x000fe20000000800 */
[----:B------:R0:W-:Y:S04]  /*15df0*/  @!P1 LDGSTS.E.BYPASS.LTC128B.128 [R19+0xc400], desc[UR36][R2.64], !P3 ;  /* 0x0c40000002139fae */ /* 0x0001e8000d901d64 */
[----:B------:R0:W-:Y:S04]  /*15e00*/  @!P1 LDGSTS.E.BYPASS.LTC128B.128 [R19+0xdc00], desc[UR36][R2.64+0x20], !P2 ;  /* 0x0dc0002002139fae */ /* 0x0001e8000d101d64 */
[----:B------:R0:W-:Y:S01]  /*15e10*/  @!P1 LDGSTS.E.BYPASS.LTC128B.128 [R19+0xf400], desc[UR36][R2.64+0x40], !P0 ;  /* 0x0f40004002139fae */ /* 0x0001e2000c101d64 */
[----:B------:R-:W-:Y:S02]  /*15e20*/  IMAD.MOV.U32 R13, RZ, RZ, R0 ;  /* 0x000000ffff0d7224 */ /* 0x000fe400078e0000 */
[----:B------:R-:W-:-:S05]  /*15e30*/  VIADD R0, R8, 0x40 ;  /* 0x0000004008007836 */ /* 0x000fca0000000000 */
[----:B------:R-:W-:Y:S01]  /*15e40*/  ISETP.GE.AND P1, PT, R0, R7, PT ;  /* 0x000000070000720c */ /* 0x000fe20003f26270 */
[----:B------:R-:W-:-:S12]  /*15e50*/  IMAD.MOV.U32 R4, RZ, RZ, R14 ;  /* 0x000000ffff047224 */ /* 0x000fd800078e000e */
[----:B0-----:R-:W-:Y:S05]  /*15e60*/  WARPSYNC.COLLECTIVE R15, `(.L_x_933) ;  /* 0x000000000f087348 */ /* 0x001fea0003c00000 */
[----:B------:R1:W2:Y:S02]  /*15e70*/  SHFL.IDX P6, R14, R13, R12, R11 ;  /* 0x0000000c0d0e7389 */ /* 0x0002a400000c000b */
[----:B012---:R-:W-:Y:S01]  /*15e80*/  ENDCOLLECTIVE ;  /* 0x000000000000791b */ /* 0x007fe20003800000 */
.L_x_933:
[----:B------:R-:W-:Y:S02]  /*15e90*/  IMAD.MOV.U32 R13, RZ, RZ, R6 ;  /* 0x000000ffff0d7224 */ /* 0x000fe400078e0006 */
[----:B------:R-:W-:Y:S01]  /*15ea0*/  IMAD.MOV.U32 R12, RZ, RZ, RZ ;  /* 0x000000ffff0c7224 */ /* 0x000fe200078e00ff */
[----:B------:R-:W-:-:S05]  /*15eb0*/  @!P1 IADD3 R14, P4, R20, R14, RZ ;  /* 0x0000000e140e9210 */ /* 0x000fca0007f9e0ff */
[----:B------:R-:W-:-:S08]  /*15ec0*/  @!P1 IMAD.MOV.U32 R2, RZ, RZ, R14 ;  /* 0x000000ffff029224 */ /* 0x000fd000078e000e */
[----:B------:R-:W-:Y:S05]  /*15ed0*/  WARPSYNC.COLLECTIVE R15, `(.L_x_934) ;  /* 0x000000000f087348 */ /* 0x000fea0003c00000 */
[----:B------:R0:W1:Y:S02]  /*15ee0*/  SHFL.IDX P6, R14, R13, R12, R11 ;  /* 0x0000000c0d0e7389 */ /* 0x00006400000c000b */
[----:B01----:R-:W-:Y:S01]  /*15ef0*/  ENDCOLLECTIVE ;  /* 0x000000000000791b */ /* 0x003fe20003800000 */
.L_x_934:
[----:B------:R-:W-:-:S04]  /*15f00*/  @!P1 IMAD.X R9, RZ, RZ, R4, P4 ;  /* 0x000000ffff099224 */ /* 0x000fc800020e0604 */
[----:B------:R-:W-:-:S05]  /*15f10*/  @!P1 IMAD.MOV.U32 R3, RZ, RZ, R9 ;  /* 0x000000ffff039224 */ /* 0x000fca00078e0009 */
[----:B------:R-:W-:Y:S01]  /*15f20*/  @!PT LDS RZ, [RZ] ;  /* 0x00000000fffff984 */ /* 0x000fe20000000800 */
[----:B------:R-:W-:Y:S01]  /*15f30*/  @!PT LDS RZ, [RZ] ;  /* 0x00000000fffff984 */ /* 0x000fe20000000800 */
[----:B------:R-:W-:Y:S01]  /*15f40*/  @!PT LDS RZ, [RZ] ;  /* 0x00000000fffff984 */ /* 0x000fe20000000800 */
[----:B------:R0:W-:Y:S01]  /*15f50*/  @!P1 LDGSTS.E.BYPASS.LTC128B.128 [R19+0xcc00], desc[UR36][R2.64], !P3 ;  /* 0x0cc0000002139fae */ /* 0x0001e2000d901d64 */
[----:B------:R-:W-:-:S03]  /*15f60*/  IMAD.MOV.U32 R13, RZ, RZ, R5 ;  /* 0x000000ffff0d7224 */ /* 0x000fc600078e0005 */
[----:B------:R0:W-:Y:S04]  /*15f70*/  @!P1 LDGSTS.E.BYPASS.LTC128B.128 [R19+0xe400], desc[UR36][R2.64+0x20], !P2 ;  /* 0x0e40002002139fae */ /* 0x0001e8000d101d64 */
[----:B------:R0:W-:Y:S01]  /*15f80*/  @!P1 LDGSTS.E.BYPASS.LTC128B.128 [R19+0xfc00], desc[UR36][R2.64+0x40], !P0 ;  /* 0x0fc0004002139fae */ /* 0x0001e2000c101d64 */
[----:B------:R-:W-:-:S07]  /*15f90*/  IMAD.MOV.U32 R6, RZ, RZ, R14 ;  /* 0x000000ffff067224 */ /* 0x000fce00078e000e */
[----:B0-----:R-:W-:Y:S05]  /*15fa0*/  WARPSYNC.COLLECTIVE R15, `(.L_x_935) ;  /* 0x000000000f087348 */ /* 0x001fea0003c00000 */
[----:B------:R1:W2:Y:S02]  /*15fb0*/  SHFL.IDX P6, R14, R13, R12, R11 ;  /* 0x0000000c0d0e7389 */ /* 0x0002a400000c000b */
[----:B012---:R-:W-:Y:S01]  /*15fc0*/  ENDCOLLECTIVE ;  /* 0x000000000000791b */ /* 0x007fe20003800000 */
.L_x_935:
[----:B------:R-:W-:Y:S05]  /*15fd0*/  BRA `(.L_x_936) ;  /* 0xffffffd400a47947 */ /* 0x000fea000383ffff */
.L_x_876:
[----:B0-2---:R-:W-:-:S04]  /*15fe0*/  IMAD.U32 R3, RZ, RZ, UR48 ;  /* 0x00000030ff037e24 */ /* 0x005fc8000f8e00ff */
[----:B------:R0:W2:Y:S03]  /*15ff0*/  SYNCS.PHASECHK.TRANS64.TRYWAIT P1, [R3+URZ+0x17020], R0 ;  /* 0x01702000030075a7 */ /* 0x0000a6000802017f */
[----:B--2---:R-:W-:Y:S05]  /*16000*/  @!P1 NANOSLEEP.SYNCS 0x989680 ;  /* 0x009896800000995d */ /* 0x004fea0003900000 */
[----:B------:R-:W2:Y:S02]  /*16010*/  @!P1 SYNCS.PHASECHK.TRANS64 P1, [R3+URZ+0x17020], R0 ;  /* 0x01702000030095a7 */ /* 0x000ea4000802007f */
[----:B--2---:R-:W-:Y:S05]  /*16020*/  @!P1 BRA `(.L_x_876) ;  /* 0xfffffffc00ec9947 */ /* 0x004fea000383ffff */
[----:B------:R-:W-:Y:S05]  /*16030*/  BRA `(.L_x_937) ;  /* 0xffffffd400ec7947 */ /* 0x000fea000383ffff */
.L_x_879:
[----:B0-----:R0:W2:Y:S02]  /*16040*/  SYNCS.PHASECHK.TRANS64.TRYWAIT P1, [R5+URZ+0x17080], R10 ;  /* 0x0170800a050075a7 */ /* 0x0010a4000802017f */
[----:B--2---:R-:W-:Y:S05]  /*16050*/  @!P1 NANOSLEEP.SYNCS 0x989680 ;  /* 0x009896800000995d */ /* 0x004fea0003900000 */
[----:B------:R-:W2:Y:S02]  /*16060*/  @!P1 SYNCS.PHASECHK.TRANS64 P1, [R5+URZ+0x17080], R10 ;  /* 0x0170800a050095a7 */ /* 0x000ea4000802007f */
[----:B--2---:R-:W-:Y:S05]  /*16070*/  @!P1 BRA `(.L_x_879) ;  /* 0xfffffffc00f09947 */ /* 0x004fea000383ffff */
[----:B------:R-:W-:Y:S05]  /*16080*/  BRA `(.L_x_938) ;  /* 0xffffffd800ac7947 */ /* 0x000fea000383ffff */
.L_x_880:
[----:B------:R-:W-:Y:S01]  /*16090*/  BSSY B0, `(.L_x_939) ;  /* 0x0000008000007945 */ /* 0x000fe20003800000 */
[----:B------:R-:W-:Y:S02]  /*160a0*/  IMAD.MOV.U32 R13, RZ, RZ, R27 ;  /* 0x000000ffff0d7224 */ /* 0x000fe400078e001b */
[----:B------:R-:W-:Y:S02]  /*160b0*/  IMAD.MOV.U32 R12, RZ, RZ, RZ ;  /* 0x000000ffff0c7224 */ /* 0x000fe400078e00ff */
[----:B------:R-:W-:Y:S02]  /*160c0*/  IMAD.MOV.U32 R11, RZ, RZ, 0x1e1f ;  /* 0x00001e1fff0b7424 */ /* 0x000fe400078e00ff */
[----:B------:R-:W-:-:S07]  /*160d0*/  IMAD.MOV.U32 R15, RZ, RZ, -0x1 ;  /* 0xffffffffff0f7424 */ /* 0x000fce00078e00ff */
[----:B01----:R-:W-:Y:S05]  /*160e0*/  WARPSYNC.COLLECTIVE R15, `(.L_x_940) ;  /* 0x000000000f087348 */ /* 0x003fea0003c00000 */
[----:B-1----:R1:W2:Y:S02]  /*160f0*/  SHFL.IDX P6, R14, R13, R12, R11 ;  /* 0x0000000c0d0e7389 */ /* 0x0022a400000c000b */
[----:B012---:R-:W-:Y:S01]  /*16100*/  ENDCOLLECTIVE ;  /* 0x000000000000791b */ /* 0x007fe20003800000 */
.L_x_940:
[----:B------:R-:W-:Y:S05]  /*16110*/  BSYNC B0 ;  /* 0x0000000000007941 */ /* 0x000fea0003800000 */
.L_x_939:
        /* <DEDUP_REMOVED lines=8> */
.L_x_941:
[----:B------:R-:W-:Y:S02]  /*161a0*/  IMAD.MOV.U32 R13, RZ, RZ, R27 ;  /* 0x000000ffff0d7224 */ /* 0x000fe400078e001b */
[----:B------:R-:W-:Y:S02]  /*161b0*/  IMAD.MOV.U32 R12, RZ, RZ, 0x1 ;  /* 0x00000001ff0c7424 */ /* 0x000fe400078e00ff */
[----:B------:R-:W-:-:S07]  /*161c0*/  IMAD.MOV.U32 R2, RZ, RZ, R14 ;  /* 0x000000ffff027224 */ /* 0x000fce00078e000e */
[----:B------:R-:W-:Y:S05]  /*161d0*/  WARPSYNC.COLLECTIVE R15, `(.L_x_942) ;  /* 0x000000000f087348 */ /* 0x000fea0003c00000 */
[----:B------:R0:W1:Y:S02]  /*161e0*/  SHFL.IDX P6, R14, R13, R12, R11 ;  /* 0x0000000c0d0e7389 */ /* 0x00006400000c000b */
[----:B01----:R-:W-:Y:S01]  /*161f0*/  ENDCOLLECTIVE ;  /* 0x000000000000791b */ /* 0x003fe20003800000 */
.L_x_942:
        /* <DEDUP_REMOVED lines=14> */
.L_x_943:
[----:B------:R-:W-:Y:S01]  /*162e0*/  IMAD.MOV.U32 R2, RZ, RZ, R14 ;  /* 0x000000ffff027224 */ /* 0x000fe200078e000e */
[----:B------:R-:W-:Y:S06]  /*162f0*/  BRA `(.L_x_944) ;  /* 0xffffffd800c87947 */ /* 0x000fec000383ffff */
.L_x_883:
[----:B---3--:R3:W4:Y:S02]  /*16300*/  SYNCS.PHASECHK.TRANS64.TRYWAIT P1, [R5+URZ+0x17040], R10 ;  /* 0x0170400a050075a7 */ /* 0x008724000802017f */
[----:B----4-:R-:W-:Y:S05]  /*16310*/  @!P1 NANOSLEEP.SYNCS 0x989680 ;  /* 0x009896800000995d */ /* 0x010fea0003900000 */
[----:B------:R-:W4:Y:S02]  /*16320*/  @!P1 SYNCS.PHASECHK.TRANS64 P1, [R5+URZ+0x17040], R10 ;  /* 0x0170400a050095a7 */ /* 0x000f24000802007f */
[----:B----4-:R-:W-:Y:S05]  /*16330*/  @!P1 BRA `(.L_x_883) ;  /* 0xfffffffc00f09947 */ /* 0x010fea000383ffff */
[----:B------:R-:W-:Y:S05]  /*16340*/  BRA `(.L_x_945) ;  /* 0xffffffdc001c7947 */ /* 0x000fea000383ffff */
.L_x_884:
[----:B------:R-:W-:Y:S01]  /*16350*/  BSSY B0, `(.L_x_946) ;  /* 0x0000008000007945 */ /* 0x000fe20003800000 */
[----:B------:R-:W-:Y:S02]  /*16360*/  IMAD.MOV.U32 R13, RZ, RZ, R9 ;  /* 0x000000ffff0d7224 */ /* 0x000fe400078e0009 */
[----:B------:R-:W-:Y:S02]  /*16370*/  IMAD.MOV.U32 R12, RZ, RZ, RZ ;  /* 0x000000ffff0c7224 */ /* 0x000fe400078e00ff */
[----:B------:R-:W-:Y:S02]  /*16380*/  IMAD.MOV.U32 R11, RZ, RZ, 0x1e1f ;  /* 0x00001e1fff0b7424 */ /* 0x000fe400078e00ff */
[----:B------:R-:W-:-:S07]  /*16390*/  IMAD.MOV.U32 R15, RZ, RZ, -0x1 ;  /* 0xffffffffff0f7424 */ /* 0x000fce00078e00ff */
[----:B01-3--:R-:W-:Y:S05]  /*163a0*/  WARPSYNC.COLLECTIVE R15, `(.L_x_947) ;  /* 0x000000000f087348 */ /* 0x00bfea0003c00000 */
[----:B-1----:R1:W2:Y:S02]  /*163b0*/  SHFL.IDX P6, R14, R13, R12, R11 ;  /* 0x0000000c0d0e7389 */ /* 0x0022a400000c000b */
[----:B0123--:R-:W-:Y:S01]  /*163c0*/  ENDCOLLECTIVE ;  /* 0x000000000000791b */ /* 0x00ffe20003800000 */
.L_x_947:
[----:B------:R-:W-:Y:S05]  /*163d0*/  BSYNC B0 ;  /* 0x0000000000007941 */ /* 0x000fea0003800000 */
.L_x_946:
[----:B------:R-:W-:Y:S02]  /*163e0*/  IMAD.MOV.U32 R13, RZ, RZ, R7 ;  /* 0x000000ffff0d7224 */ /* 0x000fe400078e0007 */
[----:B------:R-:W-:Y:S02]  /*163f0*/  IMAD.MOV.U32 R12, RZ, RZ, RZ ;  /* 0x000000ffff0c7224 */ /* 0x000fe400078e00ff */
[----:B------:R-:W-:Y:S02]  /*16400*/  IMAD.MOV.U32 R11, RZ, RZ, 0x1e1f ;  /* 0x00001e1fff0b7424 */ /* 0x000fe400078e00ff */
[----:B------:R-:W-:Y:S02]  /*16410*/  IMAD.MOV.U32 R15, RZ, RZ, -0x1 ;  /* 0xffffffffff0f7424 */ /* 0x000fe400078e00ff */
[----:B------:R-:W-:Y:S02]  /*16420*/  IMAD.MOV.U32 R3, RZ, RZ, R14 ;  /* 0x000000ffff037224 */ /* 0x000fe400078e000e */
[----:B------:R-:W-:-:S07]  /*16430*/  IMAD R8, R0, 0x3000, R26 ;  /* 0x0000300000087824 */ /* 0x000fce00078e021a */
[----:B------:R-:W-:Y:S05]  /*16440*/  WARPSYNC.COLLECTIVE R15, `(.L_x_948) ;  /* 0x000000000f087348 */ /* 0x000fea0003c00000 */
[----:B------:R0:W1:Y:S02]  /*16450*/  SHFL.IDX P6, R14, R13, R12, R11 ;  /* 0x0000000c0d0e7389 */ /* 0x00006400000c000b */
[----:B01----:R-:W-:Y:S01]  /*16460*/  ENDCOLLECTIVE ;  /* 0x000000000000791b */ /* 0x003fe20003800000 */
.L_x_948:
[----:B------:R-:W-:Y:S02]  /*16470*/  VIADD R8, R8, UR48 ;  /* 0x0000003008087c36 */ /* 0x000fe40008000000 */
[----:B------:R-:W-:Y:S02]  /*16480*/  IMAD.MOV.U32 R13, RZ, RZ, R9 ;  /* 0x000000ffff0d7224 */ /* 0x000fe400078e0009 */
[----:B------:R-:W-:Y:S01]  /*16490*/  IMAD.MOV.U32 R12, RZ, RZ, 0x1 ;  /* 0x00000001ff0c7424 */ /* 0x000fe200078e00ff */
[----:B------:R-:W-:-:S13]  /*164a0*/  IADD3 R2, P1, R24, R14, RZ ;  /* 0x0000000e18027210 */ /* 0x000fda0007f3e0ff */
[----:B------:R-:W-:Y:S05]  /*164b0*/  WARPSYNC.COLLECTIVE R15, `(.L_x_949) ;  /* 0x000000000f087348 */ /* 0x000fea0003c00000 */
[----:B------:R0:W1:Y:S02]  /*164c0*/  SHFL.IDX P6, R14, R13, R12, R11 ;  /* 0x0000000c0d0e7389 */ /* 0x00006400000c000b */
[----:B01----:R-:W-:Y:S01]  /*164d0*/  ENDCOLLECTIVE ;  /* 0x000000000000791b */ /* 0x003fe20003800000 */
.L_x_949:
        /* <DEDUP_REMOVED lines=12> */
.L_x_950:
[----:B------:R-:W-:Y:S05]  /*165a0*/  BRA `(.L_x_951) ;  /* 0xffffffdc00247947 */ /* 0x000fea000383ffff */
.L_x_887:
[----:B0-----:R0:W1:Y:S02]  /*165b0*/  SYNCS.PHASECHK.TRANS64.TRYWAIT P2, [R3+URZ+0x17070], R2 ;  /* 0x01707002030075a7 */ /* 0x001064000804017f */
[----:B-1----:R-:W-:Y:S05]  /*165c0*/  @!P2 NANOSLEEP.SYNCS 0x989680 ;  /* 0x009896800000a95d */ /* 0x002fea0003900000 */
[----:B------:R-:W1:Y:S02]  /*165d0*/  @!P2 SYNCS.PHASECHK.TRANS64 P2, [R3+URZ+0x17070], R2 ;  /* 0x017070020300a5a7 */ /* 0x000e64000804007f */
[----:B-1----:R-:W-:Y:S05]  /*165e0*/  @!P2 BRA `(.L_x_887) ;  /* 0xfffffffc00f0a947 */ /* 0x002fea000383ffff */
[----:B------:R-:W-:Y:S05]  /*165f0*/  BRA `(.L_x_952) ;  /* 0xffffffdc00847947 */ /* 0x000fea000383ffff */
.L_x_889:
[----:B0-----:R0:W1:Y:S02]  /*16600*/  SYNCS.PHASECHK.TRANS64.TRYWAIT P2, [R3+URZ+0x17060], R2 ;  /* 0x01706002030075a7 */ /* 0x001064000804017f */
[----:B-1----:R-:W-:Y:S05]  /*16610*/  @!P2 NANOSLEEP.SYNCS 0x989680 ;  /* 0x009896800000a95d */ /* 0x002fea0003900000 */
[----:B------:R-:W1:Y:S02]  /*16620*/  @!P2 SYNCS.PHASECHK.TRANS64 P2, [R3+URZ+0x17060], R2 ;  /* 0x017060020300a5a7 */ /* 0x000e64000804007f */
[----:B-1----:R-:W-:Y:S05]  /*16630*/  @!P2 BRA `(.L_x_889) ;  /* 0xfffffffc00f0a947 */ /* 0x002fea000383ffff */
[----:B------:R-:W-:Y:S05]  /*16640*/  BRA `(.L_x_953) ;  /* 0xffffffdc00947947 */ /* 0x000fea000383ffff */
.L_x_896:
[----:B--2---:R2:W3:Y:S02]  /*16650*/  SYNCS.PHASECHK.TRANS64.TRYWAIT P0, [R3+URZ+0x17070], R2 ;  /* 0x01707002030075a7 */ /* 0x0044e4000800017f */
[----:B---3--:R-:W-:Y:S05]  /*16660*/  @!P0 NANOSLEEP.SYNCS 0x989680 ;  /* 0x009896800000895d */ /* 0x008fea0003900000 */
[----:B------:R-:W3:Y:S02]  /*16670*/  @!P0 SYNCS.PHASECHK.TRANS64 P0, [R3+URZ+0x17070], R2 ;  /* 0x01707002030085a7 */ /* 0x000ee4000800007f */
[----:B---3--:R-:W-:Y:S05]  /*16680*/  @!P0 BRA `(.L_x_896) ;  /* 0xfffffffc00f08947 */ /* 0x008fea000383ffff */
[----:B------:R-:W-:Y:S05]  /*16690*/  BRA `(.L_x_954) ;  /* 0xffffffe000c87947 */ /* 0x000fea000383ffff */
.L_x_898:
[----:B0-----:R0:W2:Y:S02]  /*166a0*/  SYNCS.PHASECHK.TRANS64.TRYWAIT P0, [R3+URZ+0x17060], R4 ;  /* 0x01706004030075a7 */ /* 0x0010a4000800017f */
[----:B--2---:R-:W-:Y:S05]  /*166b0*/  @!P0 NANOSLEEP.SYNCS 0x989680 ;  /* 0x009896800000895d */ /* 0x004fea0003900000 */
[----:B------:R-:W2:Y:S02]  /*166c0*/  @!P0 SYNCS.PHASECHK.TRANS64 P0, [R3+URZ+0x17060], R4 ;  /* 0x01706004030085a7 */ /* 0x000ea4000800007f */
[----:B--2---:R-:W-:Y:S05]  /*166d0*/  @!P0 BRA `(.L_x_898) ;  /* 0xfffffffc00f08947 */ /* 0x004fea000383ffff */
[----:B------:R-:W-:Y:S05]  /*166e0*/  BRA `(.L_x_955) ;  /* 0xffffffe000e47947 */ /* 0x000fea000383ffff */
.L_x_901:
[----:B--2---:R2:W3:Y:S02]  /*166f0*/  SYNCS.PHASECHK.TRANS64.TRYWAIT P0, [R7+URZ+0x17020], R2 ;  /* 0x01702002070075a7 */ /* 0x0044e4000800017f */
[----:B---3--:R-:W-:Y:S05]  /*16700*/  @!P0 NANOSLEEP.SYNCS 0x989680 ;  /* 0x009896800000895d */ /* 0x008fea0003900000 */
[----:B------:R-:W3:Y:S02]  /*16710*/  @!P0 SYNCS.PHASECHK.TRANS64 P0, [R7+URZ+0x17020], R2 ;  /* 0x01702002070085a7 */ /* 0x000ee4000800007f */
[----:B---3--:R-:W-:Y:S05]  /*16720*/  @!P0 BRA `(.L_x_901) ;  /* 0xfffffffc00f08947 */ /* 0x008fea000383ffff */
[----:B------:R-:W-:Y:S05]  /*16730*/  BRA `(.L_x_956) ;  /* 0xffffffe400fc7947 */ /* 0x000fea000383ffff */
.L_x_903:
[----:B--2---:R2:W3:Y:S02]  /*16740*/  SYNCS.PHASECHK.TRANS64.TRYWAIT P1, [R5+URZ+0x17040], R2 ;  /* 0x01704002050075a7 */ /* 0x0044e4000802017f */
[----:B---3--:R-:W-:Y:S05]  /*16750*/  @!P1 NANOSLEEP.SYNCS 0x989680 ;  /* 0x009896800000995d */ /* 0x008fea0003900000 */
[----:B------:R-:W3:Y:S02]  /*16760*/  @!P1 SYNCS.PHASECHK.TRANS64 P1, [R5+URZ+0x17040], R2 ;  /* 0x01704002050095a7 */ /* 0x000ee4000802007f */
[----:B---3--:R-:W-:Y:S05]  /*16770*/  @!P1 BRA `(.L_x_903) ;  /* 0xfffffffc00f09947 */ /* 0x008fea000383ffff */
[----:B------:R-:W-:Y:S05]  /*16780*/  BRA `(.L_x_957) ;  /* 0xffffffe800387947 */ /* 0x000fea000383ffff */
.L_x_905:
[----:B---3--:R3:W4:Y:S02]  /*16790*/  SYNCS.PHASECHK.TRANS64.TRYWAIT P1, [R7+URZ+0x17040], R0 ;  /* 0x01704000070075a7 */ /* 0x008724000802017f */
[----:B----4-:R-:W-:Y:S05]  /*167a0*/  @!P1 NANOSLEEP.SYNCS 0x989680 ;  /* 0x009896800000995d */ /* 0x010fea0003900000 */
[----:B------:R-:W4:Y:S02]  /*167b0*/  @!P1 SYNCS.PHASECHK.TRANS64 P1, [R7+URZ+0x17040], R0 ;  /* 0x01704000070095a7 */ /* 0x000f24000802007f */
[----:B----4-:R-:W-:Y:S05]  /*167c0*/  @!P1 BRA `(.L_x_905) ;  /* 0xfffffffc00f09947 */ /* 0x010fea000383ffff */
[----:B------:R-:W-:Y:S05]  /*167d0*/  BRA `(.L_x_958) ;  /* 0xffffffe800447947 */ /* 0x000fea000383ffff */
.L_x_907:
[----:B----4-:R4:W0:Y:S02]  /*167e0*/  SYNCS.PHASECHK.TRANS64.TRYWAIT P1, [R5+URZ+0x17060], R2 ;  /* 0x01706002050075a7 */ /* 0x010824000802017f */
[----:B0-----:R-:W-:Y:S05]  /*167f0*/  @!P1 NANOSLEEP.SYNCS 0x989680 ;  /* 0x009896800000995d */ /* 0x001fea0003900000 */
[----:B------:R-:W0:Y:S02]  /*16800*/  @!P1 SYNCS.PHASECHK.TRANS64 P1, [R5+URZ+0x17060], R2 ;  /* 0x01706002050095a7 */ /* 0x000e24000802007f */
[----:B0-----:R-:W-:Y:S05]  /*16810*/  @!P1 BRA `(.L_x_907) ;  /* 0xfffffffc00f09947 */ /* 0x001fea000383ffff */
[----:B------:R-:W-:Y:S05]  /*16820*/  BRA `(.L_x_959) ;  /* 0xffffffe800407947 */ /* 0x000fea000383ffff */
.L_x_909:
[----:B------:R0:W0:Y:S02]  /*16830*/  SYNCS.PHASECHK.TRANS64.TRYWAIT P1, [R7+URZ+0x17060], R0 ;  /* 0x01706000070075a7 */ /* 0x000024000802017f */
[----:B0-----:R-:W-:Y:S05]  /*16840*/  @!P1 NANOSLEEP.SYNCS 0x989680 ;  /* 0x009896800000995d */ /* 0x001fea0003900000 */
[----:B------:R-:W0:Y:S02]  /*16850*/  @!P1 SYNCS.PHASECHK.TRANS64 P1, [R7+URZ+0x17060], R0 ;  /* 0x01706000070095a7 */ /* 0x000e24000802007f */
[----:B0-----:R-:W-:Y:S05]  /*16860*/  @!P1 BRA `(.L_x_909) ;  /* 0xfffffffc00f09947 */ /* 0x001fea000383ffff */
[----:B------:R-:W-:Y:S05]  /*16870*/  BRA `(.L_x_960) ;  /* 0xffffffe8003c7947 */ /* 0x000fea000383ffff */
.L_x_911:
[----:B------:R0:W0:Y:S02]  /*16880*/  SYNCS.PHASECHK.TRANS64.TRYWAIT P1, [R5+URZ+0x17080], R2 ;  /* 0x01708002050075a7 */ /* 0x000024000802017f */
[----:B0-----:R-:W-:Y:S05]  /*16890*/  @!P1 NANOSLEEP.SYNCS 0x989680 ;  /* 0x009896800000995d */ /* 0x001fea0003900000 */
[----:B------:R-:W0:Y:S02]  /*168a0*/  @!P1 SYNCS.PHASECHK.TRANS64 P1, [R5+URZ+0x17080], R2 ;  /* 0x01708002050095a7 */ /* 0x000e24000802007f */
[----:B0-----:R-:W-:Y:S05]  /*168b0*/  @!P1 BRA `(.L_x_911) ;  /* 0xfffffffc00f09947 */ /* 0x001fea000383ffff */
[----:B------:R-:W-:Y:S05]  /*168c0*/  BRA `(.L_x_961) ;  /* 0xffffffe800387947 */ /* 0x000fea000383ffff */
.L_x_962:
        /* <DEDUP_REMOVED lines=11> */
.L_x_2540:


//--------------------- .text._ZN7cutlass13device_kernelIN5flash11enable_sm90INS1_16FlashAttnFwdSm90INS1_25CollectiveMainloopFwdSm90ILi2EN4cute5tupleIJNS5_1CILi1EEES8_S8_EEENS6_IJNS7_ILi192EEENS7_ILi128EEENS7_ILi96EEEEEELi96ENS_12float_e4m3_tEfNS_4arch4Sm90ELb0ELb1ELb1ELb1ELb1ELb0ELb0ELb1ELb1ELb1ELb1ELb0EEENS1_21CollectiveEpilogueFwdINS6_IJSA_SC_SB_EEES9_NS_10bfloat16_tESG_Li384ELb1ELb1ELb1ELb1EEENS1_36VarlenDynamicPersistentTileSchedulerILi192ELi128ELi384ELi128ELb1ELb1ELb1ELb1ELb0ELb1EEEEEEEEEvNT_6ParamsE --------------------------
	.section	.text._ZN7cutlass13device_kernelIN5flash11enable_sm90INS1_16FlashAttnFwdSm90INS1_25CollectiveMainloopFwdSm90ILi2EN4cute5tupleIJNS5_1CILi1EEES8_S8_EEENS6_IJNS7_ILi192EEENS7_ILi128EEENS7_ILi96EEEEEELi96ENS_12float_e4m3_tEfNS_4arch4Sm90ELb0ELb1ELb1ELb1ELb1ELb0ELb0ELb1ELb1ELb1ELb1ELb0EEENS1_21CollectiveEpilogueFwdINS6_IJSA_SC_SB_EEES9_NS_10bfloat16_tESG_Li384ELb1ELb1ELb1ELb1EEENS1_36VarlenDynamicPersistentTileSchedulerILi192ELi128ELi384ELi128ELb1ELb1ELb1ELb1ELb0ELb1EEEEEEEEEvNT_6ParamsE,"ax",@progbits
	.align	128
.text._ZN7cutlass13device_kernelIN5flash11enable_sm90INS1_16FlashAttnFwdSm90INS1_25CollectiveMainloopFwdSm90ILi2EN4cute5tupleIJNS5_1CILi1EEES8_S8_EEENS6_IJNS7_ILi192EEENS7_ILi128EEENS7_ILi96EEEEEELi96ENS_12float_e4m3_tEfNS_4arch4Sm90ELb0ELb1ELb1ELb1ELb1ELb0ELb0ELb1ELb1ELb1ELb1ELb0EEENS1_21CollectiveEpilogueFwdINS6_IJSA_SC_SB_EEES9_NS_10bfloat16_tESG_Li384ELb1ELb1ELb1ELb1EEENS1_36VarlenDynamicPersistentTileSchedulerILi192ELi128ELi384ELi128ELb1ELb1ELb1ELb1ELb0ELb1EEEEEEEEEvNT_6ParamsE:
        .type           _ZN7cutlass13device_kernelIN5flash11enable_sm90INS1_16FlashAttnFwdSm90INS1_25CollectiveMainloopFwdSm90ILi2EN4cute5tupleIJNS5_1CILi1EEES8_S8_EEENS6_IJNS7_ILi192EEENS7_ILi128EEENS7_ILi96EEEEEELi96ENS_12float_e4m3_tEfNS_4arch4Sm90ELb0ELb1ELb1ELb1ELb1ELb0ELb0ELb1ELb1ELb1ELb1ELb0EEENS1_21CollectiveEpilogueFwdINS6_IJSA_SC_SB_EEES9_NS_10bfloat16_tESG_Li384ELb1ELb1ELb1ELb1EEENS1_36VarlenDynamicPersistentTileSchedulerILi192ELi128ELi384ELi128ELb1ELb1ELb1ELb1ELb0ELb1EEEEEEEEEvNT_6ParamsE,@function
        .size           _ZN7cutlass13device_kernelIN5flash11enable_sm90INS1_16FlashAttnFwdSm90INS1_25CollectiveMainloopFwdSm90ILi2EN4cute5tupleIJNS5_1CILi1EEES8_S8_EEENS6_IJNS7_ILi192EEENS7_ILi128EEENS7_ILi96EEEEEELi96ENS_12float_e4m3_tEfNS_4arch4Sm90ELb0ELb1ELb1ELb1ELb1ELb0ELb0ELb1ELb1ELb1ELb1ELb0EEENS1_21CollectiveEpilogueFwdINS6_IJSA_SC_SB_EEES9_NS_10bfloat16_tESG_Li384ELb1ELb1ELb1ELb1EEENS1_36VarlenDynamicPersistentTileSchedulerILi192ELi128ELi384ELi128ELb1ELb1ELb1ELb1ELb0ELb1EEEEEEEEEvNT_6ParamsE,(.L_x_2541 - _ZN7cutlass13device_kernelIN5flash11enable_sm90INS1_16FlashAttnFwdSm90INS1_25CollectiveMainloopFwdSm90ILi2EN4cute5tupleIJNS5_1CILi1EEES8_S8_EEENS6_IJNS7_ILi192EEENS7_ILi128EEENS7_ILi96EEEEEELi96ENS_12float_e4m3_tEfNS_4arch4Sm90ELb0ELb1ELb1ELb1ELb1ELb0ELb0ELb1ELb1ELb1ELb1ELb0EEENS1_21CollectiveEpilogueFwdINS6_IJSA_SC_SB_EEES9_NS_10bfloat16_tESG_Li384ELb1ELb1ELb1ELb1EEENS1_36VarlenDynamicPersistentTileSchedulerILi192ELi128ELi384ELi128ELb1ELb1ELb1ELb1ELb0ELb1EEEEEEEEEvNT_6ParamsE)
        .other          _ZN7cutlass13device_kernelIN5flash11enable_sm90INS1_16FlashAttnFwdSm90INS1_25CollectiveMainloopFwdSm90ILi2EN4cute5tupleIJNS5_1CILi1EEES8_S8_EEENS6_IJNS7_ILi192EEENS7_ILi128EEENS7_ILi96EEEEEELi96ENS_12float_e4m3_tEfNS_4arch4Sm90ELb0ELb1ELb1ELb1ELb1ELb0ELb0ELb1ELb1ELb1ELb1ELb0EEENS1_21CollectiveEpilogueFwdINS6_IJSA_SC_SB_EEES9_NS_10bfloat16_tESG_Li384ELb1ELb1ELb1ELb1EEENS1_36VarlenDynamicPersistentTileSchedulerILi192ELi128ELi384ELi128ELb1ELb1ELb1ELb1ELb0ELb1EEEEEEEEEvNT_6ParamsE,@"STO_CUDA_ENTRY STV_DEFAULT"
_ZN7cutlass13device_kernelIN5flash11enable_sm90INS1_16FlashAttnFwdSm90INS1_25CollectiveMainloopFwdSm90ILi2EN4cute5tupleIJNS5_1CILi1EEES8_S8_EEENS6_IJNS7_ILi192EEENS7_ILi128EEENS7_ILi96EEEEEELi96ENS_12float_e4m3_tEfNS_4arch4Sm90ELb0ELb1ELb1ELb1ELb1ELb0ELb0ELb1ELb1ELb1ELb1ELb0EEENS1_21CollectiveEpilogueFwdINS6_IJSA_SC_SB_EEES9_NS_10bfloat16_tESG_Li384ELb1ELb1ELb1ELb1EEENS1_36VarlenDynamicPersistentTileSchedulerILi192ELi128ELi384ELi128ELb1ELb1ELb1ELb1ELb0ELb1EEEEEEEEEvNT_6ParamsE:
        /* <DEDUP_REMOVED lines=45> */
.L_x_963:
        /* <DEDUP_REMOVED lines=22> */
.L_x_964:
        /* <DEDUP_REMOVED lines=18> */
.L_x_965:
        /* <DEDUP_REMOVED lines=22> */
.L_x_966:
        /* <DEDUP_REMOVED lines=24> */
.L_x_967:
        /* <DEDUP_REMOVED lines=8> */
.L_x_969:
        /* <DEDUP_REMOVED lines=19> */
[----:B------:R-:W-:Y:S01]  /*09e0*/  R2UR UR51, R11 ;  /* 0x000000000b3372ca */ /* 0x000fe200000e0000 */
        /* <DEDUP_REMOVED lines=15> */
[----:B------:R-:W-:Y:S02]  /*0ae0*/  LOP3.LUT R2, R3, 0x7fffff0, RZ, 0xc0, !PT ;  /* 0x07fffff003027812 */ /* 0x000fe400078ec0ff */
[----:B------:R-:W-:-:S02]  /*0af0*/  SHF.R.S32.HI R9, RZ, 0x2, R8 ;  /* 0x00000002ff097819 */ /* 0x000fc40000011408 */
[----:B------:R-:W-:Y:S01]  /*0b00*/  SHF.R.S32.HI R6, RZ, 0x1f, R8 ;  /* 0x0000001fff067819 */ /* 0x000fe20000011408 */
[----:B------:R-:W-:Y:S01]  /*0b10*/  IMAD.IADD R2, R13, 0x1, -R2 ;  /* 0x000000010d027824 */ /* 0x000fe200078e0a02 */
[----:B------:R-:W-:Y:S02]  /*0b20*/  LEA.HI R3, R3, R4, RZ, 0x1 ;  /* 0x0000000403037211 */ /* 0x000fe400078f08ff */
[----:B------:R-:W-:Y:S01]  /*0b30*/  LEA.HI R10, R6, R9, RZ, 0x3 ;  /* 0x00000009060a7211 */ /* 0x000fe200078f18ff */
[----:B------:R-:W-:Y:S01]  /*0b40*/  IMAD.HI R6, R14, 0x55555556, RZ ;  /* 0x555555560e067827 */ /* 0x000fe200078e02ff */
[----:B------:R-:W-:Y:S02]  /*0b50*/  LEA.HI R7, R7, R12, RZ, 0x5 ;  /* 0x0000000c07077211 */ /* 0x000fe400078f28ff */
[----:B------:R-:W-:Y:S01]  /*0b60*/  LOP3.LUT R10, R10, 0xfffffff8, RZ, 0xc0, !PT ;  /* 0xfffffff80a0a7812 */ /* 0x000fe200078ec0ff */
[----:B------:R-:W-:Y:S01]  /*0b70*/  IMAD R2, R2, 0x20, R5 ;  /* 0x0000002002027824 */ /* 0x000fe200078e0205 */
[----:B------:R-:W-:-:S02]  /*0b80*/  LOP3.LUT R3, R3, 0x1ffffffe, RZ, 0xc0, !PT ;  /* 0x1ffffffe03037812 */ /* 0x000fc400078ec0ff */
[----:B------:R-:W-:Y:S01]  /*0b90*/  LEA.HI R6, R6, R6, RZ, 0x1 ;  /* 0x0000000606067211 */ /* 0x000fe200078f08ff */
[----:B------:R-:W-:Y:S01]  /*0ba0*/  IMAD.IADD R10, R9, 0x1, -R10 ;  /* 0x00000001090a7824 */ /* 0x000fe200078e0a0a */
[----:B------:R-:W-:Y:S01]  /*0bb0*/  SHF.R.S32.HI R7, RZ, 0x5, R7 ;  /* 0x00000005ff077819 */ /* 0x000fe20000011407 */
[----:B------:R-:W-:Y:S01]  /*0bc0*/  IMAD.IADD R3, R4, 0x1, -R3 ;  /* 0x0000000104037824 */ /* 0x000fe200078e0a03 */
[----:B------:R-:W-:Y:S01]  /*0bd0*/  LEA.HI R0, R0, R13, RZ, 0x2 ;  /* 0x0000000d00007211 */ /* 0x000fe200078f10ff */
[----:B------:R-:W-:Y:S01]  /*0be0*/  IMAD R6, R6, -0x3, R14 ;  /* 0xfffffffd06067824 */ /* 0x000fe200078e020e */
[----:B------:R-:W-:Y:S01]  /*0bf0*/  LOP3.LUT R8, R8, 0x7ffffffc, RZ, 0xc0, !PT ;  /* 0x7ffffffc08087812 */ /* 0x000fe200078ec0ff */
[----:B------:R-:W-:Y:S01]  /*0c00*/  IMAD R7, R7, 0x10, R10 ;  /* 0x0000001007077824 */ /* 0x000fe200078e020a */
[----:B------:R-:W-:Y:S01]  /*0c10*/  LOP3.LUT R4, R0, 0xfffffffc, RZ, 0xc0, !PT ;  /* 0xfffffffc00047812 */ /* 0x000fe200078ec0ff */
[----:B------:R-:W-:Y:S01]  /*0c20*/  IMAD R2, R3, 0x8, R2 ;  /* 0x0000000803027824 */ /* 0x000fe200078e0202 */
[----:B------:R-:W-:Y:S01]  /*0c30*/  SHF.R.S32.HI R0, RZ, 0x2, R0 ;  /* 0x00000002ff007819 */ /* 0x000fe20000011400 */
[----:B------:R-:W-:-:S02]  /*0c40*/  IMAD R5, R6, 0x40, R7 ;  /* 0x0000004006057824 */ /* 0x000fc400078e0207 */
[----:B------:R-:W-:Y:S01]  /*0c50*/  IMAD.IADD R4, R13, 0x1, -R4 ;  /* 0x000000010d047824 */ /* 0x000fe200078e0a04 */
[----:B------:R0:W-:Y:S01]  /*0c60*/  STL [R1+0x24], R2 ;  /* 0x0000240201007387 */ /* 0x0001e20000100800 */
[----:B------:R-:W-:Y:S02]  /*0c70*/  IMAD.IADD R8, R12, 0x1, -R8 ;  /* 0x000000010c087824 */ /* 0x000fe400078e0a08 */
[----:B------:R-:W-:Y:S01]  /*0c80*/  IMAD.SHL.U32 R19, R4, 0x8, RZ ;  /* 0x0000000804137824 */ /* 0x000fe200078e00ff */
[----:B------:R1:W-:Y:S01]  /*0c90*/  STL [R1+0x20], R5 ;  /* 0x0000200501007387 */ /* 0x0003e20000100800 */
[----:B------:R-:W-:Y:S02]  /*0ca0*/  IMAD.SHL.U32 R17, R8, 0x2, RZ ;  /* 0x0000000208117824 */ /* 0x000fe400078e00ff */
[C---:B------:R-:W-:Y:S02]  /*0cb0*/  VIADD R22, R19.reuse, 0x20 ;  /* 0x0000002013167836 */ /* 0x040fe40000000000 */
[----:B------:R-:W-:Y:S01]  /*0cc0*/  VIADD R23, R19, 0x40 ;  /* 0x0000004013177836 */ /* 0x000fe20000000000 */
[----:B0-----:R-:W-:Y:S01]  /*0cd0*/  LEA.HI R2, R4, R4, RZ, 0x1 ;  /* 0x0000000404027211 */ /* 0x001fe200078f08ff */
[C---:B------:R-:W-:Y:S01]  /*0ce0*/  VIADD R157, R17.reuse, 0x30 ;  /* 0x00000030119d7836 */ /* 0x040fe20000000000 */
[----:B------:R-:W-:Y:S01]  /*0cf0*/  SHF.R.S32.HI R0, RZ, 0x1f, R17 ;  /* 0x0000001fff007819 */ /* 0x000fe20000011411 */
[C---:B------:R-:W-:Y:S01]  /*0d00*/  VIADD R0, R17.reuse, 0x28 ;  /* 0x0000002811007836 */ /* 0x040fe20000000000 */
[----:B------:R-:W-:Y:S01]  /*0d10*/  LOP3.LUT R2, R2, 0x1ffffffe, RZ, 0xc0, !PT ;  /* 0x1ffffffe02027812 */ /* 0x000fe200078ec0ff */
[C---:B------:R-:W-:Y:S01]  /*0d20*/  VIADD R156, R17.reuse, 0x38 ;  /* 0x00000038119c7836 */ /* 0x040fe20000000000 */
[----:B------:R-:W-:Y:S01]  /*0d30*/  SHF.R.S32.HI R3, RZ, 0x1f, R23 ;  /* 0x0000001fff037819 */ /* 0x000fe20000011417 */
[C---:B------:R-:W-:Y:S01]  /*0d40*/  VIADD R3, R17.reuse, 0x20 ;  /* 0x0000002011037836 */ /* 0x040fe20000000000 */
[----:B------:R-:W-:Y:S01]  /*0d50*/  SHF.R.S32.HI R0, RZ, 0x1f, R0 ;  /* 0x0000001fff007819 */ /* 0x000fe20000011400 */
[----:B------:R-:W-:Y:S01]  /*0d60*/  IMAD.IADD R2, R4, 0x1, -R2 ;  /* 0x0000000104027824 */ /* 0x000fe200078e0a02 */
[----:B------:R-:W-:Y:S01]  /*0d70*/  SHF.R.S32.HI R4, RZ, 0x1f, R22 ;  /* 0x0000001fff047819 */ /* 0x000fe20000011416 */
[C---:B------:R-:W-:Y:S01]  /*0d80*/  VIADD R4, R17.reuse, 0x18 ;  /* 0x0000001811047836 */ /* 0x040fe20000000000 */
        /* <DEDUP_REMOVED lines=11> */
[----:B------:R-:W-:Y:S01]  /*0e40*/  VIADD R152, R17, 0x58 ;  /* 0x0000005811987836 */ /* 0x000fe20000000000 */
[----:B------:R-:W-:Y:S01]  /*0e50*/  SHF.R.S32.HI R6, RZ, 0x1f, R6 ;  /* 0x0000001fff067819 */ /* 0x000fe20000011406 */
[----:B------:R-:W-:Y:S01]  /*0e60*/  IMAD R18, R2, 0x8, R5 ;  /* 0x0000000802127824 */ /* 0x000fe200078e0205 */
[----:B------:R-:W-:-:S02]  /*0e70*/  SHF.R.S32.HI R4, RZ, 0x1f, R154 ;  /* 0x0000001fff047819 */ /* 0x000fc4000001149a */
[----:B------:R-:W-:Y:S02]  /*0e80*/  SHF.R.S32.HI R3, RZ, 0x1f, R153 ;  /* 0x0000001fff037819 */ /* 0x000fe40000011499 */
[----:B-1----:R-:W-:-:S07]  /*0e90*/  SHF.R.S32.HI R0, RZ, 0x1f, R152 ;  /* 0x0000001fff007819 */ /* 0x002fce0000011498 */
.L_x_1073:
[----:B------:R-:W-:Y:S01]  /*0ea0*/  ULDC.64 UR8, c[0x0][0xa28] ;  /* 0x00028a0000087ab9 */ /* 0x000fe20000000a00 */
[----:B------:R-:W-:Y:S01]  /*0eb0*/  ULDC UR4, c[0x0][0x424] ;  /* 0x0001090000047ab9 */ /* 0x000fe20000000800 */
[----:B------:R-:W-:Y:S01]  /*0ec0*/  UISETP.NE.U32.AND UP0, UPT, UR8, URZ, UPT ;  /* 0x0000003f0800728c */ /* 0x000fe2000bf05070 */
[----:B------:R-:W-:-:S03]  /*0ed0*/  ULDC UR7, c[0x0][0x2f0] ;  /* 0x0000bc0000077ab9 */ /* 0x000fc60000000800 */
[----:B------:R-:W-:-:S03]  /*0ee0*/  UISETP.NE.AND.EX UP0, UPT, UR9, URZ, UPT, UP0 ;  /* 0x0000003f0900728c */ /* 0x000fc6000bf05300 */
[----:B------:R-:W-:Y:S02]  /*0ef0*/  ULDC.64 UR8, c[0x0][0xa18] ;  /* 0x0002860000087ab9 */ /* 0x000fe40000000a00 */
[----:B------:R-:W-:Y:S01]  /*0f00*/  UISETP.NE.U32.AND UP1, UPT, UR8, URZ, UPT ;  /* 0x0000003f0800728c */ /* 0x000fe2000bf25070 */
[----:B------:R-:W-:-:S03]  /*0f10*/  PLOP3.LUT P0, PT, PT, PT, UP0, 0x80, 0x0 ;  /* 0x000000000000781c */ /* 0x000fc60003f0f008 */
[----:B------:R-:W-:-:S03]  /*0f20*/  UISETP.NE.AND.EX UP1, UPT, UR9, URZ, UPT, UP1 ;  /* 0x0000003f0900728c */ /* 0x000fc6000bf25310 */
[----:B------:R-:W-:Y:S02]  /*0f30*/  @UP0 ULDC.64 UR8, c[0x0][0xa28] ;  /* 0x00028a0000080ab9 */ /* 0x000fe40000000a00 */
[----:B------:R-:W-:Y:S01]  /*0f40*/  @UP0 UIMAD.WIDE UR8, UR51, 0x4, UR8 ;  /* 0x00000004330808a5 */ /* 0x000fe2000f8e0208 */
[----:B------:R-:W-:-:S05]  /*0f50*/  PLOP3.LUT P2, PT, PT, PT, UP1, 0x80, 0x0 ;  /* 0x000000000000781c */ /* 0x000fca0003f4f018 */
[----:B01-34-:R-:W-:Y:S02]  /*0f60*/  IMAD.U32 R2, RZ, RZ, UR8 ;  /* 0x00000008ff027e24 */ /* 0x01bfe4000f8e00ff */
[----:B------:R-:W-:Y:S01]  /*0f70*/  IMAD.U32 R3, RZ, RZ, UR9 ;  /* 0x00000009ff037e24 */ /* 0x000fe2000f8e00ff */
[----:B------:R-:W-:Y:S02]  /*0f80*/  @UP1 ULDC.64 UR8, c[0x0][0xa18] ;  /* 0x0002860000081ab9 */ /* 0x000fe40000000a00 */
[----:B------:R-:W-:Y:S02]  /*0f90*/  @UP1 UIMAD.WIDE UR8, UR51, 0x4, UR8 ;  /* 0x00000004330818a5 */ /* 0x000fe4000f8e0208 */
[----:B--2---:R-:W2:Y:S04]  /*0fa0*/  @P0 LDG.E R2, desc[UR54][R2.64] ;  /* 0x0000003602020981 */ /* 0x004ea8000c1e1900 */
[----:B------:R-:W-:-:S02]  /*0fb0*/  IMAD.U32 R4, RZ, RZ, UR8 ;  /* 0x00000008ff047e24 */ /* 0x000fc4000f8e00ff */
[----:B------:R-:W-:Y:S01]  /*0fc0*/  IMAD.U32 R5, RZ, RZ, UR9 ;  /* 0x00000009ff057e24 */ /* 0x000fe2000f8e00ff */
[----:B------:R-:W-:-:S04]  /*0fd0*/  ULDC.64 UR8, c[0x0][0x418] ;  /* 0x0001060000087ab9 */ /* 0x000fc80000000a00 */
[----:B------:R-:W3:Y:S01]  /*0fe0*/  @P2 LDG.E R4, desc[UR54][R4.64] ;  /* 0x0000003604042981 */ /* 0x000ee2000c1e1900 */
[----:B------:R-:W-:Y:S01]  /*0ff0*/  UISETP.NE.U32.AND UP0, UPT, UR8, URZ, UPT ;  /* 0x0000003f0800728c */ /* 0x000fe2000bf05070 */
[----:B------:R-:W-:Y:S01]  /*1000*/  UMOV UR41, URZ ;  /* 0x0000003f00297c82 */ /* 0x000fe20008000000 */
[----:B------:R-:W-:Y:S02]  /*1010*/  ULOP3.LUT UR37, UR5, 0xffff, URZ, 0xc0, !UPT ;  /* 0x0000ffff05257892 */ /* 0x000fe4000f8ec03f */
[----:B------:R-:W-:-:S03]  /*1020*/  UISETP.NE.AND.EX UP0, UPT, UR9, URZ, UPT, UP0 ;  /* 0x0000003f0900728c */ /* 0x000fc6000bf05300 */
[----:B------:R-:W-:Y:S01]  /*1030*/  ULDC.64 UR8, c[0x0][0xa20] ;  /* 0x0002880000087ab9 */ /* 0x000fe20000000a00 */
[----:B------:R-:W-:Y:S01]  /*1040*/  USEL UR4, UR4, 0x1, UP0 ;  /* 0x0000000104047887 */ /* 0x000fe20008000000 */
[----:B------:R-:W-:-:S03]  /*1050*/  ISETP.NE.U32.AND P1, PT, RZ, UR8, PT ;  /* 0x00000008ff007c0c */ /* 0x000fc6000bf25070 */
[----:B------:R-:W-:Y:S01]  /*1060*/  UIMAD UR4, UR4, UR7, URZ ;  /* 0x00000007040472a4 */ /* 0x000fe2000f8e023f */
[----:B------:R-:W-:Y:S02]  /*1070*/  ISETP.NE.AND.EX P1, PT, RZ, UR9, PT, P1 ;  /* 0x00000009ff007c0c */ /* 0x000fe4000bf25310 */
[----:B--2---:R-:W-:Y:S02]  /*1080*/  @P0 R2UR UR41, R2 ;  /* 0x00000000022902ca */ /* 0x004fe400000e0000 */
[----:B---3--:R-:W-:Y:S01]  /*1090*/  @P2 R2UR UR38, R4 ;  /* 0x00000000042622ca */ /* 0x008fe200000e0000 */
[----:B-----5:R-:W-:-:S14]  /*10a0*/  @P2 BRA `(.L_x_970) ;  /* 0x0000000000382947 */ /* 0x020fdc0003800000 */
[----:B------:R-:W-:Y:S01]  /*10b0*/  ULDC.64 UR8, c[0x0][0xa00] ;  /* 0x0002800000087ab9 */ /* 0x000fe20000000a00 */
[----:B------:R-:W-:Y:S01]  /*10c0*/  ULDC UR38, c[0x0][0x288] ;  /* 0x0000a20000267ab9 */ /* 0x000fe20000000800 */
        /* <DEDUP_REMOVED lines=8> */
[----:B------:R-:W3:Y:S01]  /*1150*/  LDG.E R0, desc[UR54][R2.64+0x4] ;  /* 0x0000043602007981 */ /* 0x000ee2000c1e1900 */
[----:B--2---:R-:W-:Y:S02]  /*1160*/  R2UR UR38, R4 ;  /* 0x00000000042672ca */ /* 0x004fe400000e0000 */
[----:B---3--:R-:W-:-:S13]  /*1170*/  R2UR UR7, R0 ;  /* 0x00000000000772ca */ /* 0x008fda00000e0000 */
[----:B------:R-:W-:-:S12]  /*1180*/  UIADD3 UR38, -UR38, UR7, URZ ;  /* 0x0000000726267290 */ /* 0x000fd8000fffe13f */
.L_x_970:
[----:B------:R-:W-:Y:S01]  /*1190*/  UMOV UR39, UR51 ;  /* 0x0000003300277c82 */ /* 0x000fe20008000000 */
[----:B------:R-:W-:Y:S05]  /*11a0*/  @!P1 BRA `(.L_x_971) ;  /* 0x00000000001c9947 */ /* 0x000fea0003800000 */
[----:B------:R-:W-:Y:S02]  /*11b0*/  ULDC.64 UR8, c[0x0][0xa20] ;  /* 0x0002880000087ab9 */ /* 0x000fe40000000a00 */
[----:B------:R-:W-:-:S06]  /*11c0*/  UIMAD.WIDE UR8, UR51, 0x4, UR8 ;  /* 0x00000004330878a5 */ /* 0x000fcc000f8e0208 */
[----:B------:R-:W-:Y:S02]  /*11d0*/  IMAD.U32 R2, RZ, RZ, UR8 ;  /* 0x00000008ff027e24 */ /* 0x000fe4000f8e00ff */
[----:B------:R-:W-:-:S05]  /*11e0*/  IMAD.U32 R3, RZ, RZ, UR9 ;  /* 0x00000009ff037e24 */ /* 0x000fca000f8e00ff */
[----:B------:R-:W2:Y:S02]  /*11f0*/  LDG.E R2, desc[UR54][R2.64] ;  /* 0x0000003602027981 */ /* 0x000ea4000c1e1900 */
[----:B--2---:R-:W-:Y:S01]  /*1200*/  R2UR UR4, R2 ;  /* 0x00000000020472ca */ /* 0x004fe200000e0000 */
[----:B------:R-:W-:-:S14]  /*1210*/  BRA `(.L_x_972) ;  /* 0x0000000000347947 */ /* 0x000fdc0003800000 */
.L_x_971:
        /* <DEDUP_REMOVED lines=13> */
.L_x_972:
[----:B------:R-:W-:Y:S01]  /*12f0*/  ULDC UR7, c[0x0][0x448] ;  /* 0x0001120000077ab9 */ /* 0x000fe20000000800 */
[----:B------:R-:W-:Y:S02]  /*1300*/  UIMAD UR40, UR6, 0xc0, URZ ;  /* 0x000000c0062878a4 */ /* 0x000fe4000f8e023f */
[----:B------:R-:W-:Y:S02]  /*1310*/  UISETP.NE.AND UP0, UPT, UR7, 0x1, UPT ;  /* 0x000000010700788c */ /* 0x000fe4000bf05270 */
[----:B------:R-:W-:Y:S01]  /*1320*/  UIADD3 UR10, UR40, 0xbf, URZ ;  /* 0x000000bf280a7890 */ /* 0x000fe2000fffe03f */
[----:B------:R-:W-:Y:S01]  /*1330*/  ULDC.64 UR6, c[0x0][0x9e0] ;  /* 0x0002780000067ab9 */ /* 0x000fe20000000a00 */
[----:B------:R-:W-:Y:S02]  /*1340*/  UP2UR UR53, UPR, URZ, 0x1 ;  /* 0x000000013f357883 */ /* 0x000fe40008000000 */
[----:B------:R-:W-:-:S05]  /*1350*/  UIADD3 UR41, -UR41, UR4, URZ ;  /* 0x0000000429297290 */ /* 0x000fca000fffe13f */
[----:B------:R-:W-:Y:S01]  /*1360*/  @UP0 ULDC UR8, c[0x0][0x44c] ;  /* 0x0001130000080ab9 */ /* 0x000fe20000000800 */
[----:B------:R-:W-:Y:S01]  /*1370*/  @UP0 ULDC UR11, c[0x0][0x450] ;  /* 0x00011400000b0ab9 */ /* 0x000fe20000000800 */
[----:B------:R-:W-:Y:S02]  /*1380*/  UIMAD.WIDE.U32 UR8, UR10, UR8, URZ ;  /* 0x000000080a0872a5 */ /* 0x000fe4000f8e003f */
[----:B------:R-:W-:Y:S02]  /*1390*/  UIADD3 UR4, UR41, 0x1, -UR38 ;  /* 0x0000000129047890 */ /* 0x000fe4000fffe826 */
[----:B------:R-:W-:Y:S02]  /*13a0*/  @UP0 USHF.R.U32.HI UR10, URZ, UR11, UR9 ;  /* 0x0000000b3f0a0299 */ /* 0x000fe40008011609 */
[----:B------:R-:W-:Y:S02]  /*13b0*/  UISETP.GE.AND UP0, UPT, UR7, 0x1, UPT ;  /* 0x000000010700788c */ /* 0x000fe4000bf06270 */
[----:B------:R-:W-:-:S02]  /*13c0*/  UIADD3 UR10, UR4, UR10, URZ ;  /* 0x0000000a040a7290 */ /* 0x000fc4000fffe03f */
[----:B------:R-:W-:Y:S02]  /*13d0*/  UP2UR UR52, UPR, URZ, 0x1 ;  /* 0x000000013f347883 */ /* 0x000fe40008000000 */
[----:B------:R-:W-:Y:S01]  /*13e0*/  PLOP3.LUT P0, PT, PT, PT, UP0, 0x40, 0x0 ;  /* 0x000000000000781c */ /* 0x000fe20003f0e808 */
[----:B------:R-:W-:-:S12]  /*13f0*/  UIADD3 UR6, UR10, UR6, URZ ;  /* 0x000000060a067290 */ /* 0x000fd8000fffe03f */
[----:B------:R-:W-:Y:S05]  /*1400*/  @P0 BRA `(.L_x_973) ;  /* 0x0000000000440947 */ /* 0x000fea0003800000 */
        /* <DEDUP_REMOVED lines=10> */
.L_x_974:
[----:B------:R-:W-:-:S11]  /*14b0*/  UISETP.NE.AND UP0, UPT, UR7, 0x1, UPT ;  /* 0x000000010700788c */ /* 0x000fd6000bf05270 */
[----:B------:R-:W-:Y:S02]  /*14c0*/  @UP0 ULDC.64 UR10, c[0x0][0x9e8] ;  /* 0x00027a00000a0ab9 */ /* 0x000fe40000000a00 */
[----:B------:R-:W-:-:S04]  /*14d0*/  UIMAD.WIDE.U32 UR8, UR4, UR10, URZ ;  /* 0x0000000a040872a5 */ /* 0x000fc8000f8e003f */
[----:B------:R-:W-:-:S12]  /*14e0*/  @UP0 USHF.R.U32.HI UR4, URZ, UR11, UR9 ;  /* 0x0000000b3f040299 */ /* 0x000fd80008011609 */
.L_x_975:
[----:B------:R-:W-:-:S04]  /*14f0*/  UIMAD UR4, UR4, UR7, UR7 ;  /* 0x00000007040472a4 */ /* 0x000fc8000f8e0207 */
[----:B------:R-:W-:-:S04]  /*1500*/  UISETP.LT.AND UP0, UPT, UR6, UR4, UPT ;  /* 0x000000040600728c */ /* 0x000fc8000bf01270 */
[----:B------:R-:W-:-:S12]  /*1510*/  USEL UR6, UR6, UR4, UP0 ;  /* 0x0000000406067287 */ /* 0x000fd80008000000 */
.L_x_973:
[----:B------:R-:W-:Y:S02]  /*1520*/  UISETP.NE.AND UP0, UPT, UR53, URZ, UPT ;  /* 0x0000003f3500728c */ /* 0x000fe4000bf05270 */
[----:B------:R-:W-:Y:S02]  /*1530*/  UIADD3 UR4, UR41, 0x7f, URZ ;  /* 0x0000007f29047890 */ /* 0x000fe4000fffe03f */
[----:B------:R-:W-:Y:S02]  /*1540*/  UIADD3 UR10, UR6, 0x7f, URZ ;  /* 0x0000007f060a7890 */ /* 0x000fe4000fffe03f */
[----:B------:R-:W-:Y:S02]  /*1550*/  UISETP.GE.AND UP1, UPT, UR7, 0x1, UPT ;  /* 0x000000010700788c */ /* 0x000fe4000bf26270 */
[----:B------:R-:W-:Y:S02]  /*1560*/  USHF.R.S32.HI UR6, URZ, 0x1f, UR4 ;  /* 0x0000001f3f067899 */ /* 0x000fe40008011404 */
[----:B------:R-:W-:Y:S01]  /*1570*/  USHF.R.S32.HI UR11, URZ, 0x1f, UR10 ;  /* 0x0000001f3f0b7899 */ /* 0x000fe2000801140a */
[----:B------:R-:W-:Y:S01]  /*1580*/  @UP0 ULDC UR8, c[0x0][0x44c] ;  /* 0x0001130000080ab9 */ /* 0x000fe20000000800 */
[----:B------:R-:W-:Y:S01]  /*1590*/  ULEA.HI UR6, UR6, UR4, URZ, 0x7 ;  /* 0x0000000406067291 */ /* 0x000fe2000f8f383f */
[----:B------:R-:W-:Y:S01]  /*15a0*/  PLOP3.LUT P0, PT, PT, PT, UP1, 0x40, 0x0 ;  /* 0x000000000000781c */ /* 0x000fe20003f0e818 */
[----:B------:R-:W-:-:S02]  /*15b0*/  UIMAD.WIDE.U32 UR8, UR40, UR8, URZ ;  /* 0x00000008280872a5 */ /* 0x000fc4000f8e003f */
[----:B------:R-:W-:Y:S01]  /*15c0*/  ULEA.HI UR11, UR11, UR10, URZ, 0x7 ;  /* 0x0000000a0b0b7291 */ /* 0x000fe2000f8f383f */
[----:B------:R-:W-:Y:S01]  /*15d0*/  @UP0 ULDC UR13, c[0x0][0x450] ;  /* 0x00011400000d0ab9 */ /* 0x000fe20000000800 */
[----:B------:R-:W-:Y:S01]  /*15e0*/  UMOV UR12, UR40 ;  /* 0x00000028000c7c82 */ /* 0x000fe20008000000 */
[----:B------:R-:W-:Y:S02]  /*15f0*/  UIADD3 UR56, UR41, -UR38, URZ ;  /* 0x8000002629387290 */ /* 0x000fe4000fffe03f */
[----:B------:R-:W-:Y:S02]  /*1600*/  USHF.R.S32.HI UR6, URZ, 0x7, UR6 ;  /* 0x000000073f067899 */ /* 0x000fe40008011406 */
[----:B------:R-:W-:Y:S02]  /*1610*/  USHF.R.S32.HI UR11, URZ, 0x7, UR11 ;  /* 0x000000073f0b7899 */ /* 0x000fe4000801140b */
[----:B------:R-:W-:Y:S02]  /*1620*/  @UP0 USHF.R.U32.HI UR12, URZ, UR13, UR9 ;  /* 0x0000000d3f0c0299 */ /* 0x000fe40008011609 */
[----:B------:R-:W-:-:S02]  /*1630*/  UISETP.LT.AND UP0, UPT, UR6, UR11, UPT ;  /* 0x0000000b0600728c */ /* 0x000fc4000bf01270 */
[----:B------:R-:W-:Y:S01]  /*1640*/  UIADD3 UR4, UR56, UR12, URZ ;  /* 0x0000000c38047290 */ /* 0x000fe2000fffe03f */
[----:B------:R-:W-:Y:S01]  /*1650*/  ULDC UR10, c[0x0][0x9dc] ;  /* 0x00027700000a7ab9 */ /* 0x000fe20000000800 */
[----:B------:R-:W-:Y:S02]  /*1660*/  USEL UR6, UR6, UR11, UP0 ;  /* 0x0000000b06067287 */ /* 0x000fe40008000000 */
[----:B------:R-:W-:Y:S01]  /*1670*/  UIADD3 UR10, UR4, -UR10, URZ ;  /* 0x8000000a040a7290 */ /* 0x000fe2000fffe03f */
[----:B------:R-:W-:Y:S11]  /*1680*/  @P0 BRA `(.L_x_976) ;  /* 0x0000000000440947 */ /* 0x000ff60003800000 */
        /* <DEDUP_REMOVED lines=10> */
.L_x_977:
[----:B------:R-:W-:-:S11]  /*1730*/  UISETP.NE.AND UP0, UPT, UR7, 0x1, UPT ;  /* 0x000000010700788c */ /* 0x000fd6000bf05270 */
[----:B------:R-:W-:Y:S02]  /*1740*/  @UP0 ULDC.64 UR12, c[0x0][0x9e8] ;  /* 0x00027a00000c0ab9 */ /* 0x000fe40000000a00 */
[----:B------:R-:W-:-:S04]  /*1750*/  UIMAD.WIDE.U32 UR8, UR4, UR12, URZ ;  /* 0x0000000c040872a5 */ /* 0x000fc8000f8e003f */
[----:B------:R-:W-:-:S12]  /*1760*/  @UP0 USHF.R.U32.HI UR4, URZ, UR13, UR9 ;  /* 0x0000000d3f040299 */ /* 0x000fd80008011609 */
.L_x_978:
[----:B------:R-:W-:-:S04]  /*1770*/  UIMAD UR4, UR4, UR7, URZ ;  /* 0x00000007040472a4 */ /* 0x000fc8000f8e023f */
[----:B------:R-:W-:-:S04]  /*1780*/  UISETP.LT.AND UP0, UPT, UR10, UR4, UPT ;  /* 0x000000040a00728c */ /* 0x000fc8000bf01270 */
[----:B------:R-:W-:-:S12]  /*1790*/  USEL UR10, UR10, UR4, !UP0 ;  /* 0x000000040a0a7287 */ /* 0x000fd8000c000000 */
.L_x_976:
[----:B------:R-:W-:-:S04]  /*17a0*/  USHF.R.S32.HI UR4, URZ, 0x1f, UR10 ;  /* 0x0000001f3f047899 */ /* 0x000fc8000801140a */
[----:B------:R-:W-:-:S04]  /*17b0*/  ULEA.HI UR4, UR4, UR10, URZ, 0x7 ;  /* 0x0000000a04047291 */ /* 0x000fc8000f8f383f */
[----:B------:R-:W-:Y:S02]  /*17c0*/  USHF.R.S32.HI UR7, URZ, 0x7, UR4 ;  /* 0x000000073f077899 */ /* 0x000fe40008011404 */
[----:B------:R-:W-:Y:S02]  /*17d0*/  ULOP3.LUT UR4, UR5, 0xff000000, URZ, 0xc0, !UPT ;  /* 0xff00000005047892 */ /* 0x000fe4000f8ec03f */
[----:B------:R-:W-:Y:S02]  /*17e0*/  UISETP.LT.AND UP0, UPT, URZ, UR7, UPT ;  /* 0x000000073f00728c */ /* 0x000fe4000bf01270 */
[----:B------:R-:W-:Y:S02]  /*17f0*/  ULOP3.LUT UR5, UR5, 0xff0000, URZ, 0xc0, !UPT ;  /* 0x00ff000005057892 */ /* 0x000fe4000f8ec03f */
[----:B------:R-:W-:Y:S02]  /*1800*/  USEL UR44, URZ, UR7, !UP0 ;  /* 0x000000073f2c7287 */ /* 0x000fe4000c000000 */
[----:B------:R-:W-:-:S02]  /*1810*/  USHF.R.U32.HI UR4, URZ, 0x8, UR4 ;  /* 0x000000083f047899 */ /* 0x000fc40008011604 */
[----:B------:R-:W-:Y:S02]  /*1820*/  UISETP.GT.AND UP0, UPT, UR6, UR44, UPT ;  /* 0x0000002c0600728c */ /* 0x000fe4000bf04270 */
[----:B------:R-:W-:-:S03]  /*1830*/  ULEA.HI UR5, UR5, UR4, URZ, 0x10 ;  /* 0x0000000405057291 */ /* 0x000fc6000f8f803f */
[----:B------:R-:W-:Y:S01]  /*1840*/  UMOV UR4, URZ ;  /* 0x0000003f00047c82 */ /* 0x000fe20008000000 */
[----:B------:R-:W-:Y:S01]  /*1850*/  PLOP3.LUT P0, PT, PT, PT, UP0, 0x80, 0x0 ;  /* 0x000000000000781c */ /* 0x000fe20003f0f008 */
[----:B------:R-:W-:Y:S02]  /*1860*/  ULOP3.LUT UR42, UR5, 0xff, URZ, 0xc0, !UPT ;  /* 0x000000ff052a7892 */ /* 0x000fe4000f8ec03f */
[----:B------:R-:W-:-:S10]  /*1870*/  USHF.R.U32.HI UR43, URZ, 0x10, UR5 ;  /* 0x000000103f2b7899 */ /* 0x000fd40008011605 */
[----:B------:R-:W-:Y:S05]  /*1880*/  @!P0 BRA `(.L_x_979) ;  /* 0x0000000000948947 */ /* 0x000fea0003800000 */
[----:B------:R-:W-:Y:S01]  /*1890*/  UISETP.NE.AND UP0, UPT, UR43, URZ, UPT ;  /* 0x0000003f2b00728c */ /* 0x000fe2000bf05270 */
[----:B------:R-:W-:-:S03]  /*18a0*/  ULDC UR4, c[0x0][0x9f0] ;  /* 0x00027c0000047ab9 */ /* 0x000fc60000000800 */
[----:B------:R-:W-:-:S04]  /*18b0*/  USEL UR10, UR43, UR4, UP0 ;  /* 0x000000042b0a7287 */ /* 0x000fc80008000000 */
[----:B------:R-:W-:Y:S02]  /*18c0*/  UIADD3 UR4, UR10, -0x1, UR6 ;  /* 0xffffffff0a047890 */ /* 0x000fe4000fffe006 */
[----:B------:R-:W-:Y:S02]  /*18d0*/  IMAD.U32 R3, RZ, RZ, UR10 ;  /* 0x0000000aff037e24 */ /* 0x000fe4000f8e00ff */
[----:B------:R-:W-:-:S03]  /*18e0*/  UIADD3 UR7, -UR44, UR4, URZ ;  /* 0x000000042c077290 */ /* 0x000fc6000fffe13f */
[-C--:B------:R-:W-:Y:S01]  /*18f0*/  IABS R0, R3.reuse ;  /* 0x0000000300007213 */ /* 0x080fe20000000000 */
[----:B------:R-:W-:Y:S01]  /*1900*/  UMOV UR4, URZ ;  /* 0x0000003f00047c82 */ /* 0x000fe20008000000 */
[----:B------:R-:W-:Y:S01]  /*1910*/  IABS R5, R3 ;  /* 0x0000000300057213 */ /* 0x000fe20000000000 */
[----:B------:R-:W-:Y:S01]  /*1920*/  IMAD.U32 R4, RZ, RZ, UR7 ;  /* 0x00000007ff047e24 */ /* 0x000fe2000f8e00ff */
[----:B------:R-:W-:Y:S01]  /*1930*/  R2UR UR11, R0 ;  /* 0x00000000000b72ca */ /* 0x000fe200000e0000 */
[----:B------:R-:W-:-:S03]  /*1940*/  ULOP3.LUT UR7, UR7, UR10, URZ, 0x3c, !UPT ;  /* 0x0000000a07077292 */ /* 0x000fc6000f8e3c3f */
[----:B------:R-:W-:-:S05]  /*1950*/  IABS R4, R4 ;  /* 0x0000000400047213 */ /* 0x000fca0000000000 */
[----:B------:R-:W-:-:S04]  /*1960*/  IMAD.MOV.U32 R3, RZ, RZ, R4 ;  /* 0x000000ffff037224 */ /* 0x000fc800078e0004 */
[----:B------:R-:W0:Y:S01]  /*1970*/  I2F.RP R0, UR11 ;  /* 0x0000000b00007d06 */ /* 0x000e220008209400 */
[----:B------:R-:W-:-:S07]  /*1980*/  R2UR UR9, R3 ;  /* 0x00000000030972ca */ /* 0x000fce00000e0000 */
[----:B0-----:R-:W0:Y:S02]  /*1990*/  MUFU.RCP R0, R0 ;  /* 0x0000000000007308 */ /* 0x001e240000001000 */
[----:B0-----:R-:W-:Y:S02]  /*19a0*/  VIADD R2, R0, 0xffffffe ;  /* 0x0ffffffe00027836 */ /* 0x001fe40000000000 */
        /* <DEDUP_REMOVED lines=19> */
.L_x_979:
[----:B------:R-:W-:Y:S01]  /*1ae0*/  UIMAD UR44, UR42, UR4, UR44 ;  /* 0x000000042a2c72a4 */ /* 0x000fe2000f8e022c */
[----:B------:R-:W-:Y:S01]  /*1af0*/  IMAD.U32 R88, RZ, RZ, UR6 ;  /* 0x00000006ff587e24 */ /* 0x000fe2000f8e00ff */
[----:B------:R-:W-:Y:S01]  /*1b00*/  PLOP3.LUT P0, PT, PT, PT, PT, 0x80, 0x0 ;  /* 0x000000000000781c */ /* 0x000fe20003f0f070 */
[----:B------:R-:W-:Y:S01]  /*1b10*/  IMAD.U32 R3, RZ, RZ, UR4 ;  /* 0x00000004ff037e24 */ /* 0x000fe2000f8e00ff */
[----:B------:R-:W-:Y:S01]  /*1b20*/  CS2R R24, SRZ ;  /* 0x0000000000187805 */ /* 0x000fe2000001ff00 */
[----:B------:R-:W-:Y:S01]  /*1b30*/  IMAD.MOV.U32 R2, RZ, RZ, RZ ;  /* 0x000000ffff027224 */ /* 0x000fe200078e00ff */
[----:B------:R-:W-:Y:S01]  /*1b40*/  CS2R R38, SRZ ;  /* 0x0000000000267805 */ /* 0x000fe2000001ff00 */
[----:B------:R-:W-:Y:S01]  /*1b50*/  IMAD.MOV.U32 R0, RZ, RZ, RZ ;  /* 0x000000ffff007224 */ /* 0x000fe200078e00ff */
[----:B------:R-:W-:Y:S01]  /*1b60*/  VIADDMNMX R88, R3, UR44, R88, PT ;  /* 0x0000002c03587c46 */ /* 0x000fe2000b800158 */
[----:B------:R-:W-:Y:S01]  /*1b70*/  IMAD.MOV.U32 R15, RZ, RZ, RZ ;  /* 0x000000ffff0f7224 */ /* 0x000fe200078e00ff */
[----:B------:R-:W-:Y:S01]  /*1b80*/  CS2R R36, SRZ ;  /* 0x0000000000247805 */ /* 0x000fe2000001ff00 */
[----:B------:R-:W-:Y:S01]  /*1b90*/  IMAD.MOV.U32 R93, RZ, RZ, RZ ;  /* 0x000000ffff5d7224 */ /* 0x000fe200078e00ff */
[----:B------:R-:W-:-:S02]  /*1ba0*/  ISETP.GT.AND P1, PT, R88, UR44, PT ;  /* 0x0000002c58007c0c */ /* 0x000fc4000bf24270 */
[----:B------:R-:W-:Y:S02]  /*1bb0*/  CS2R R8, SRZ ;  /* 0x0000000000087805 */ /* 0x000fe4000001ff00 */
[----:B------:R-:W-:Y:S02]  /*1bc0*/  CS2R R10, SRZ ;  /* 0x00000000000a7805 */ /* 0x000fe4000001ff00 */
        /* <DEDUP_REMOVED lines=23> */
[----:B------:R-:W-:Y:S06]  /*1d40*/  @!P1 BRA `(.L_x_980) ;  /* 0x000000dc00c09947 */ /* 0x000fec0003800000 */
        /* <DEDUP_REMOVED lines=36> */
.L_x_981:
        /* <DEDUP_REMOVED lines=10> */
[----:B------:R-:W-:Y:S02]  /*2030*/  @UP0 USHF.R.S32.HI UR12, URZ, 0x1f, UR51 ;  /* 0x0000001f3f0c0899 */ /* 0x000fe40008011433 */
[----:B------:R-:W-:Y:S01]  /*2040*/  @UP1 USHF.R.S32.HI UR13, URZ, 0x1f, UR51 ;  /* 0x0000001f3f0d1899 */ /* 0x000fe20008011433 */
[----:B------:R-:W-:Y:S01]  /*2050*/  @UP0 ULDC.64 UR8, c[0x0][0x9a8] ;  /* 0x00026a0000080ab9 */ /* 0x000fe20000000a00 */
[----:B------:R-:W-:Y:S01]  /*2060*/  @UP1 ULDC.64 UR10, c[0x0][0x9b8] ;  /* 0x00026e00000a1ab9 */ /* 0x000fe20000000a00 */
[----:B------:R-:W-:Y:S02]  /*2070*/  @UP0 UIMAD UR12, UR12, UR8, URZ ;  /* 0x000000080c0c02a4 */ /* 0x000fe4000f8e023f */
[----:B------:R-:W-:Y:S02]  /*2080*/  @UP1 UIMAD UR13, UR13, UR10, URZ ;  /* 0x0000000a0d0d12a4 */ /* 0x000fe4000f8e023f */
[----:B------:R-:W-:Y:S02]  /*2090*/  @UP0 UIMAD.WIDE.U32 UR14, UR51, UR8, URZ ;  /* 0x00000008330e02a5 */ /* 0x000fe4000f8e003f */
[----:B------:R-:W-:-:S02]  /*20a0*/  @UP0 UIMAD UR12, UR51, UR9, UR12 ;  /* 0x00000009330c02a4 */ /* 0x000fc4000f8e020c */
[----:B------:R-:W-:Y:S02]  /*20b0*/  @UP1 UIMAD UR11, UR51, UR11, UR13 ;  /* 0x0000000b330b12a4 */ /* 0x000fe4000f8e020d */
[----:B------:R-:W-:Y:S02]  /*20c0*/  @UP1 UIMAD.WIDE.U32 UR8, UR51, UR10, URZ ;  /* 0x0000000a330812a5 */ /* 0x000fe4000f8e003f */
[----:B------:R-:W-:Y:S02]  /*20d0*/  @UP0 UIADD3 UR15, UR15, UR12, URZ ;  /* 0x0000000c0f0f0290 */ /* 0x000fe4000fffe03f */
[----:B------:R-:W-:Y:S01]  /*20e0*/  @UP1 UIADD3 UR9, UR9, UR11, URZ ;  /* 0x0000000b09091290 */ /* 0x000fe2000fffe03f */
[----:B------:R-:W-:Y:S02]  /*20f0*/  @UP1 ULDC.64 UR12, c[0x0][0x9c0] ;  /* 0x00027000000c1ab9 */ /* 0x000fe40000000a00 */
[----:B------:R-:W-:Y:S01]  /*2100*/  @UP0 ULDC.64 UR10, c[0x0][0x9b0] ;  /* 0x00026c00000a0ab9 */ /* 0x000fe20000000a00 */
[----:B------:R-:W-:-:S02]  /*2110*/  @UP1 UIMAD.WIDE.U32 UR8, UR37, UR12, UR8 ;  /* 0x0000000c250812a5 */ /* 0x000fc4000f8e0008 */
[----:B------:R-:W-:Y:S02]  /*2120*/  @UP0 UIMAD.WIDE.U32 UR14, UR37, UR10, UR14 ;  /* 0x0000000a250e02a5 */ /* 0x000fe4000f8e000e */
[----:B------:R-:W-:Y:S02]  /*2130*/  @UP1 UIMAD UR13, UR37, UR13, UR9 ;  /* 0x0000000d250d12a4 */ /* 0x000fe4000f8e0209 */
[----:B------:R-:W-:Y:S02]  /*2140*/  @UP0 UIMAD UR11, UR37, UR11, UR15 ;  /* 0x0000000b250b02a4 */ /* 0x000fe4000f8e020f */
[----:B------:R-:W-:Y:S02]  /*2150*/  @UP0 ULEA UR6, UP2, UR14, UR6, 0x2 ;  /* 0x000000060e060291 */ /* 0x000fe4000f84103f */
[----:B------:R-:W-:Y:S02]  /*2160*/  @UP1 ULEA UR4, UP3, UR8, UR4, 0x2 ;  /* 0x0000000408041291 */ /* 0x000fe4000f86103f */
[----:B------:R-:W-:-:S02]  /*2170*/  @UP0 ULEA.HI.X UR7, UR14, UR7, UR11, 0x2, UP2 ;  /* 0x000000070e070291 */ /* 0x000fc400090f140b */
[----:B------:R-:W-:Y:S01]  /*2180*/  @UP1 ULEA.HI.X UR5, UR8, UR5, UR13, 0x2, UP3 ;  /* 0x0000000508051291 */ /* 0x000fe200098f140d */
[----:B------:R-:W-:Y:S02]  /*2190*/  IMAD.U32 R2, RZ, RZ, UR6 ;  /* 0x00000006ff027e24 */ /* 0x000fe4000f8e00ff */
[----:B------:R-:W-:Y:S02]  /*21a0*/  IMAD.U32 R4, RZ, RZ, UR4 ;  /* 0x00000004ff047e24 */ /* 0x000fe4000f8e00ff */
[----:B------:R-:W-:Y:S02]  /*21b0*/  IMAD.U32 R3, RZ, RZ, UR7 ;  /* 0x00000007ff037e24 */ /* 0x000fe4000f8e00ff */
[----:B------:R-:W-:-:S03]  /*21c0*/  IMAD.U32 R5, RZ, RZ, UR5 ;  /* 0x00000005ff057e24 */ /* 0x000fc6000f8e00ff */
[----:B------:R-:W2:Y:S04]  /*21d0*/  @P0 LDG.E R7, desc[UR54][R2.64] ;  /* 0x0000003602070981 */ /* 0x000ea8000c1e1900 */
[----:B------:R-:W2:Y:S01]  /*21e0*/  @P1 LDG.E R0, desc[UR54][R4.64] ;  /* 0x0000003604001981 */ /* 0x000ea2000c1e1900 */
[----:B------:R-:W-:Y:S01]  /*21f0*/  ULEA.HI UR4, UR49, UR49, URZ, 0x1 ;  /* 0x0000003131047291 */ /* 0x000fe2000f8f083f */
[----:B------:R-:W-:-:S03]  /*2200*/  IMAD.U32 R8, RZ, RZ, UR50 ;  /* 0x00000032ff087e24 */ /* 0x000fc6000f8e00ff */
[----:B------:R-:W-:Y:S02]  /*2210*/  ULOP3.LUT UR4, UR4, 0xfffffffe, URZ, 0xc0, !UPT ;  /* 0xfffffffe04047892 */ /* 0x000fe4000f8ec03f */
[----:B------:R-:W-:Y:S02]  /*2220*/  ISETP.NE.AND P0, PT, R8, 0x3, PT ;  /* 0x000000030800780c */ /* 0x000fe40003f05270 */
[----:B------:R-:W-:-:S06]  /*2230*/  UIADD3 UR4, UR49, -UR4, URZ ;  /* 0x8000000431047290 */ /* 0x000fcc000fffe03f */
[----:B------:R-:W-:Y:S01]  /*2240*/  IMAD.U32 R6, RZ, RZ, UR4 ;  /* 0x00000004ff067e24 */ /* 0x000fe2000f8e00ff */
[----:B------:R-:W-:-:S04]  /*2250*/  ULDC UR4, c[0x0][0x9d8] ;  /* 0x0002760000047ab9 */ /* 0x000fc80000000800 */
[----:B------:R-:W-:-:S04]  /*2260*/  SHF.L.U32 R6, R6, 0x1f, RZ ;  /* 0x0000001f06067819 */ /* 0x000fc800000006ff */
[----:B------:R-:W0:Y:S01]  /*2270*/  SYNCS.PHASECHK.TRANS64.TRYWAIT P1, [UR46+0x19c00], R6 ;  /* 0x019c0006ff0075a7 */ /* 0x000e22000802016e */
[----:B--2---:R-:W-:-:S04]  /*2280*/  FMUL.FTZ R0, R7, R0 ;  /* 0x0000000007007220 */ /* 0x004fc80000410000 */
[----:B------:R-:W-:Y:S01]  /*2290*/  FMUL.FTZ R0, R0, UR4 ;  /* 0x0000000400007c20 */ /* 0x000fe20008410000 */
[----:B0-----:R-:W-:Y:S06]  /*22a0*/  @!P1 BRA `(.L_x_982) ;  /* 0x0000017800249947 */ /* 0x001fec0003800000 */
.L_x_1182:
[----:B------:R-:W-:Y:S05]  /*22b0*/  @!P0 BRA `(.L_x_983) ;  /* 0x0000000000048947 */ /* 0x000fea0003800000 */
[----:B------:R-:W-:Y:S01]  /*22c0*/  BPT.TRAP 0x1 ;  /* 0x000000040000795c */ /* 0x000fe20000300000 */
.L_x_983:
[----:B------:R-:W-:Y:S02]  /*22d0*/  IMAD.U32 R2, RZ, RZ, UR47 ;  /* 0x0000002fff027e24 */ /* 0x000fe4000f8e00ff */
[----:B0-----:R-:W-:-:S03]  /*22e0*/  IMAD.U32 R3, RZ, RZ, UR48 ;  /* 0x00000030ff037e24 */ /* 0x001fc6000f8e00ff */
[----:B------:R-:W-:Y:S02]  /*22f0*/  LEA R2, R2, UR46, 0x3 ;  /* 0x0000002e02027c11 */ /* 0x000fe4000f8e18ff */
[----:B------:R-:W-:-:S04]  /*2300*/  SHF.L.U32 R3, R3, 0x1f, RZ ;  /* 0x0000001f03037819 */ /* 0x000fc800000006ff */
[----:B------:R0:W1:Y:S01]  /*2310*/  SYNCS.PHASECHK.TRANS64.TRYWAIT P1, [R2+URZ+0x19c30], R3 ;  /* 0x019c3003020075a7 */ /* 0x000062000802017f */
[----:B------:R-:W-:Y:S05]  /*2320*/  @!P0 BRA `(.L_x_984) ;  /* 0x0000000000048947 */ /* 0x000fea0003800000 */
[----:B------:R-:W-:Y:S01]  /*2330*/  BPT.TRAP 0x1 ;  /* 0x000000040000795c */ /* 0x000fe20000300000 */
.L_x_984:
[----:B-1----:R-:W-:Y:S05]  /*2340*/  @P1 BRA `(.L_x_985) ;  /* 0x0000000000081947 */ /* 0x002fea0003800000 */
[----:B------:R-:W1:Y:S02]  /*2350*/  SYNCS.PHASECHK.TRANS64.TRYWAIT P1, [R2+URZ+0x19c30], R3 ;  /* 0x019c3003020075a7 */ /* 0x000e64000802017f */
[----:B-1----:R-:W-:Y:S05]  /*2360*/  @!P1 BRA `(.L_x_986) ;  /* 0x00000178000c9947 */ /* 0x002fea0003800000 */
.L_x_985:
[----:B------:R-:W-:Y:S05]  /*2370*/  WARPSYNC.ALL ;  /* 0x0000000000007948 */ /* 0x000fea0003800000 */
[----:B------:R-:W-:Y:S01]  /*2380*/  UIADD3 UR4, UR46, 0x13800, URZ ;  /* 0x000138002e047890 */ /* 0x000fe2000fffe03f */
[----:B------:R-:W-:Y:S01]  /*2390*/  WARPGROUP.ARRIVE ;  /* 0x00000000000079c5 */ /* 0x000fe20000000000 */
[----:B------:R-:W-:Y:S02]  /*23a0*/  ULOP3.LUT UR12, UR57, 0x10000, URZ, 0xfc, !UPT ;  /* 0x00010000390c7892 */ /* 0x000fe4000f8efc3f */
[----:B------:R-:W-:Y:S01]  /*23b0*/  USHF.R.U32.HI UR4, URZ, 0x4, UR4 ;  /* 0x000000043f047899 */ /* 0x000fe20008011604 */
[----:B------:R-:W-:Y:S01]  /*23c0*/  UMOV UR13, 0xc0000010 ;  /* 0xc0000010000d7882 */ /* 0x000fe20000000000 */
[----:B------:R-:W-:-:S02]  /*23d0*/  UMOV UR15, 0xc0000010 ;  /* 0xc0000010000f7882 */ /* 0x000fc40000000000 */
[----:B------:R-:W-:Y:S01]  /*23e0*/  ULOP3.LUT UR4, UR4, 0x3fff, URZ, 0xc0, !UPT ;  /* 0x00003fff04047892 */ /* 0x000fe2000f8ec03f */
[----:B------:R-:W-:Y:S01]  /*23f0*/  UMOV UR5, 0xc0000010 ;  /* 0xc000001000057882 */ /* 0x000fe20000000000 */
[----:B------:R-:W-:Y:S02]  /*2400*/  UMOV UR7, 0xc0000010 ;  /* 0xc000001000077882 */ /* 0x000fe40000000000 */
[----:B------:R-:W-:Y:S02]  /*2410*/  ULOP3.LUT UR16, UR4, 0x10000, URZ, 0xfc, !UPT ;  /* 0x0001000004107892 */ /* 0x000fe4000f8efc3f */
[----:B------:R-:W-:Y:S02]  /*2420*/  UIADD3 UR4, UR12, 0x180, URZ ;  /* 0x000001800c047890 */ /* 0x000fe4000fffe03f */
        /* <DEDUP_REMOVED lines=16> */
.L_x_987:
[----:B------:R-:W-:Y:S01]  /*2530*/  UISETP.NE.AND UP1, UPT, UR53, URZ, UPT ;  /* 0x0000003f3500728c */ /* 0x000fe2000bf25270 */
[C---:B------:R-:W-:Y:S01]  /*2540*/  FMUL.FTZ R90, R0.reuse, R29 ;  /* 0x0000001d005a7220 */ /* 0x040fe20000410000 */
[C---:B------:R-:W-:Y:S01]  /*2550*/  FMUL.FTZ R29, R0.reuse, R62 ;  /* 0x0000003e001d7220 */ /* 0x040fe20000410000 */
[----:B------:R-:W-:Y:S01]  /*2560*/  FMUL.FTZ R62, R0, R69 ;  /* 0x00000045003e7220 */ /* 0x000fe20000410000 */
[----:B------:R-:W-:Y:S01]  /*2570*/  VIADD R69, R18, UR40 ;  /* 0x0000002812457c36 */ /* 0x000fe20008000000 */
[----:B------:R-:W-:Y:S01]  /*2580*/  R2UR UR6, R2 ;  /* 0x00000000020672ca */ /* 0x000fe200000e0000 */
[C---:B------:R-:W-:Y:S01]  /*2590*/  FMUL.FTZ R15, R0.reuse, R46 ;  /* 0x0000002e000f7220 */ /* 0x040fe20000410000 */
[----:B------:R-:W-:Y:S01]  /*25a0*/  PLOP3.LUT P1, PT, PT, PT, UP1, 0x80, 0x0 ;  /* 0x000000000000781c */ /* 0x000fe20003f2f018 */
[----:B01----:R-:W-:Y:S01]  /*25b0*/  IMAD.MOV.U32 R3, RZ, RZ, -0x80 ;  /* 0xffffff80ff037424 */ /* 0x003fe200078e00ff */
[----:B------:R-:W-:Y:S01]  /*25c0*/  PLOP3.LUT P2, PT, PT, PT, UP1, 0x80, 0x0 ;  /* 0x000000000000781c */ /* 0x000fe20003f4f018 */
[C---:B------:R-:W-:Y:S01]  /*25d0*/  FMUL.FTZ R5, R0.reuse, R27 ;  /* 0x0000001b00057220 */ /* 0x040fe20000410000 */
[----:B------:R-:W-:Y:S01]  /*25e0*/  @UP1 ULDC UR7, c[0x0][0x44c] ;  /* 0x0001130000071ab9 */ /* 0x000fe20000000800 */
[C---:B------:R-:W-:Y:S01]  /*25f0*/  FMUL.FTZ R101, R0.reuse, R56 ;  /* 0x0000003800657220 */ /* 0x040fe20000410000 */
[----:B------:R-:W-:Y:S01]  /*2600*/  UISETP.NE.AND UP0, UPT, UR52, URZ, UPT ;  /* 0x0000003f3400728c */ /* 0x000fe2000bf05270 */
[C---:B------:R-:W-:Y:S01]  /*2610*/  FMUL.FTZ R91, R0.reuse, R28 ;  /* 0x0000001c005b7220 */ /* 0x040fe20000410000 */
[C---:B------:R-:W-:Y:S01]  /*2620*/  FMUL.FTZ R7, R0.reuse, R30 ;  /* 0x0000001e00077220 */ /* 0x040fe20000410000 */
[C---:B------:R-:W-:Y:S01]  /*2630*/  FMUL.FTZ R10, R0.reuse, R35 ;  /* 0x00000023000a7220 */ /* 0x040fe20000410000 */
[C---:B------:R-:W-:Y:S01]  /*2640*/  FMUL.FTZ R56, R0.reuse, R57 ;  /* 0x0000003900387220 */ /* 0x040fe20000410000 */
[----:B------:R-:W-:Y:S01]  /*2650*/  UIADD3 UR6, UR6, 0x19c40, URZ ;  /* 0x00019c4006067890 */ /* 0x000fe2000fffe03f */
[----:B------:R-:W-:Y:S01]  /*2660*/  FMUL.FTZ R27, R0, R58 ;  /* 0x0000003a001b7220 */ /* 0x000fe20000410000 */
        /* <DEDUP_REMOVED lines=13> */
[----:B------:R-:W-:Y:S01]  /*2740*/  UPRMT UR6, UR45, 0x654, UR6 ;  /* 0x000006542d067896 */ /* 0x000fe20008000006 */
        /* <DEDUP_REMOVED lines=19> */
[----:B------:R-:W-:-:S02]  /*2880*/  IMAD R74, R88, R3, 0x80 ;  /* 0x00000080584a7424 */ /* 0x000fc400078e0203 */
        /* <DEDUP_REMOVED lines=25> */
[----:B------:R-:W-:Y:S01]  /*2a20*/  IMAD.U32 R3, RZ, RZ, UR38 ;  /* 0x00000026ff037e24 */ /* 0x000fe2000f8e00ff */
[----:B------:R-:W-:Y:S01]  /*2a30*/  PLOP3.LUT P1, PT, PT, PT, UP0, 0x40, 0x0 ;  /* 0x000000000000781c */ /* 0x000fe20003f2e808 */
[----:B------:R-:W1:Y:S01]  /*2a40*/  MUFU.TANH R6, R6 ;  /* 0x0000000600067308 */ /* 0x000e620000002400 */
[----:B------:R-:W-:Y:S01]  /*2a50*/  IADD3 R2, -R17, 0x1, R74 ;  /* 0x0000000111027810 */ /* 0x000fe20007ffe14a */
[----:B------:R-:W-:Y:S01]  /*2a60*/  ULDC UR7, c[0x0][0x9dc] ;  /* 0x0002770000077ab9 */ /* 0x000fe20000000800 */
[----:B------:R-:W-:Y:S01]  /*2a70*/  SYNCS.ARRIVE.TRANS64.RED.A1T0 RZ, [UR6], RZ ;  /* 0x000000ffffff79a7 */ /* 0x000fe20008100406 */
[----:B------:R-:W-:Y:S01]  /*2a80*/  ULOP3.LUT UR6, URZ, UR7, URZ, 0x33, !UPT ;  /* 0x000000073f067292 */ /* 0x000fe2000f8e333f */
[----:B------:R-:W-:Y:S01]  /*2a90*/  IADD3 R2, -R3, UR41, R2 ;  /* 0x0000002903027c10 */ /* 0x000fe2000fffe102 */
[----:B------:R-:W-:Y:S01]  /*2aa0*/  ULDC UR17, c[0x0][0x9e0] ;  /* 0x0002780000117ab9 */ /* 0x000fe20000000800 */
[----:B------:R-:W-:Y:S01]  /*2ab0*/  IADD3 R76, -R17, UR41, R74 ;  /* 0x00000029114c7c10 */ /* 0x000fe2000fffe14a */
[----:B------:R-:W2:Y:S01]  /*2ac0*/  MUFU.TANH R89, R89 ;  /* 0x0000005900597308 */ /* 0x000ea20000002400 */
[----:B------:R-:W-:Y:S01]  /*2ad0*/  LEA R71, R88, 0xffffff80, 0x7 ;  /* 0xffffff8058477811 */ /* 0x000fe200078e38ff */
[----:B------:R-:W-:-:S02]  /*2ae0*/  VIADD R75, R2, UR17 ;  /* 0x00000011024b7c36 */ /* 0x000fc40008000000 */
[----:B------:R-:W-:-:S03]  /*2af0*/  VIADD R73, R2, UR6 ;  /* 0x0000000602497c36 */ /* 0x000fc60008000000 */
[----:B0-----:R-:W-:Y:S01]  /*2b00*/  VIADDMNMX R77, R46, R75, R76, PT ;  /* 0x0000004b2e4d7246 */ /* 0x001fe2000380014c */
        /* <DEDUP_REMOVED lines=64> */
[----:B------:R-:W-:Y:S01]  /*2f10*/  IMAD.U32 R3, RZ, RZ, UR38 ;  /* 0x00000026ff037e24 */ /* 0x000fe2000f8e00ff */
[----:B------:R-:W-:Y:S04]  /*2f20*/  BSSY B0, `(.L_x_989) ;  /* 0x0000013000007945 */ /* 0x000fe80003800000 */
[----:B------:R-:W-:-:S04]  /*2f30*/  IADD3 R46, -R3, UR41, R46 ;  /* 0x00000029032e7c10 */ /* 0x000fc8000fffe12e */
        /* <DEDUP_REMOVED lines=11> */
.L_x_990:
[----:B------:R-:W-:Y:S02]  /*2ff0*/  ULDC UR6, c[0x0][0x9e4] ;  /* 0x0002790000067ab9 */ /* 0x000fe40000000800 */
[----:B------:R-:W-:-:S05]  /*3000*/  IMAD.U32 R48, RZ, RZ, UR6 ;  /* 0x00000006ff307e24 */ /* 0x000fca000f8e00ff */
[----:B------:R-:W-:-:S13]  /*3010*/  ISETP.NE.AND P1, PT, R48, 0x1, PT ;  /* 0x000000013000780c */ /* 0x000fda0003f25270 */
[----:B------:R-:W1:Y:S02]  /*3020*/  @P1 LDC.64 R2, c[0x0][0x9e8] ;  /* 0x00027a00ff021b82 */ /* 0x000e640000000a00 */
[----:B-1----:R-:W-:-:S05]  /*3030*/  @P1 IMAD.HI.U32 R2, R46, R2, RZ ;  /* 0x000000022e021227 */ /* 0x002fca00078e00ff */
[----:B------:R-:W-:-:S07]  /*3040*/  @P1 SHF.R.U32.HI R46, RZ, R3, R2 ;  /* 0x00000003ff2e1219 */ /* 0x000fce0000011602 */
.L_x_991:
[----:B------:R-:W-:Y:S05]  /*3050*/  BSYNC B0 ;  /* 0x0000000000007941 */ /* 0x000fea0003800000 */
.L_x_989:
[----:B------:R-:W-:-:S04]  /*3060*/  IMAD R46, R46, R48, -R71 ;  /* 0x000000302e2e7224 */ /* 0x000fc800078e0a47 */
[----:B------:R-:W-:-:S05]  /*3070*/  IMAD.IADD R46, R46, 0x1, -R17 ;  /* 0x000000012e2e7824 */ /* 0x000fca00078e0a11 */
[----:B------:R-:W-:Y:S02]  /*3080*/  VIADDMNMX R77, R46, R48, R77, PT ;  /* 0x000000302e4d7246 */ /* 0x000fe4000380014d */
[----:B------:R-:W-:-:S07]  /*3090*/  VIMNMX R78, R78, R46, !PT ;  /* 0x0000002e4e4e7248 */ /* 0x000fce0007fe0100 */
.L_x_988:
[C---:B------:R-:W-:Y:S01]  /*30a0*/  ISETP.GE.AND P6, PT, R74.reuse, 0xa, PT ;  /* 0x0000000a4a00780c */ /* 0x040fe20003fc6270 */
[----:B------:R-:W1:Y:S01]  /*30b0*/  SHFL.IDX PT, R2, R69, 0x1, 0x1c1f ;  /* 0x003c1f0045027f89 */ /* 0x000e6200000e0000 */
[C---:B------:R-:W-:Y:S01]  /*30c0*/  ISETP.GE.AND P1, PT, R74.reuse, 0x2, PT ;  /* 0x000000024a00780c */ /* 0x040fe20003f26270 */
[----:B------:R-:W-:Y:S01]  /*30d0*/  UISETP.NE.AND UP0, UPT, UR52, URZ, UPT ;  /* 0x0000003f3400728c */ /* 0x000fe2000bf05270 */
        /* <DEDUP_REMOVED lines=161> */
[----:B------:R-:W-:-:S04]  /*3af0*/  ISETP.GE.AND P4, PT, R74, 0x72, PT ;  /* 0x000000724a00780c */ /* 0x000fc80003f86270 */
[----:B------:R-:W-:-:S04]  /*3b00*/  ISETP.GT.AND P5, PT, R78, 0x71, !P4 ;  /* 0x000000714e00780c */ /* 0x000fc800067a4270 */
[----:B------:R-:W-:-:S04]  /*3b10*/  ISETP.LT.OR P5, PT, R77, 0x72, P5 ;  /* 0x000000724d00780c */ /* 0x000fc80002fa1670 */
[----:B------:R-:W-:Y:S02]  /*3b20*/  FSEL R66, R68, -INF , !P5 ;  /* 0xff80000044427808 */ /* 0x000fe40006800000 */
[----:B------:R-:W-:Y:S02]  /*3b30*/  ISETP.GE.AND P5, PT, R74, 0x79, PT ;  /* 0x000000794a00780c */ /* 0x000fe40003fa6270 */
[----:B-1----:R-:W-:Y:S02]  /*3b40*/  VIADDMNMX R68, R2, R75, R76, PT ;  /* 0x0000004b02447246 */ /* 0x002fe4000380014c */
        /* <DEDUP_REMOVED lines=9> */
[----:B------:R-:W-:Y:S01]  /*3be0*/  ISETP.GE.AND P6, PT, R74, 0x7a, PT ;  /* 0x0000007a4a00780c */ /* 0x000fe20003fc6270 */
[----:B------:R-:W-:-:S12]  /*3bf0*/  IMAD.IADD R74, R73, 0x1, R2 ;  /* 0x00000001494a7824 */ /* 0x000fd800078e0202 */
[----:B------:R-:W-:Y:S02]  /*3c00*/  @P6 LOP3.LUT R16, R16, 0x1, RZ, 0xfc, !PT ;  /* 0x0000000110106812 */ /* 0x000fe400078efcff */
[----:B------:R-:W-:-:S04]  /*3c10*/  ISETP.GT.AND P6, PT, R78, 0x79, !P6 ;  /* 0x000000794e00780c */ /* 0x000fc800077c4270 */
[----:B------:R-:W-:-:S04]  /*3c20*/  ISETP.LT.OR P6, PT, R77, 0x7a, P6 ;  /* 0x0000007a4d00780c */ /* 0x000fc800037c1670 */
[----:B------:R-:W-:Y:S02]  /*3c30*/  FSEL R6, R72, -INF , !P6 ;  /* 0xff80000048067808 */ /* 0x000fe40007000000 */
[----:B------:R-:W-:-:S13]  /*3c40*/  PLOP3.LUT P6, PT, PT, PT, UP0, 0x40, 0x0 ;  /* 0x000000000000781c */ /* 0x000fda0003fce808 */
[----:B------:R-:W-:Y:S05]  /*3c50*/  @P6 BRA `(.L_x_992) ;  /* 0x0000000000646947 */ /* 0x000fea0003800000 */
        /* <DEDUP_REMOVED lines=14> */
.L_x_994:
[----:B------:R-:W-:Y:S02]  /*3d40*/  ULDC UR6, c[0x0][0x9e4] ;  /* 0x0002790000067ab9 */ /* 0x000fe40000000800 */
[----:B------:R-:W-:-:S05]  /*3d50*/  IMAD.U32 R72, RZ, RZ, UR6 ;  /* 0x00000006ff487e24 */ /* 0x000fca000f8e00ff */
[----:B------:R-:W-:-:S13]  /*3d60*/  ISETP.NE.AND P6, PT, R72, 0x1, PT ;  /* 0x000000014800780c */ /* 0x000fda0003fc5270 */
[----:B------:R-:W0:Y:S02]  /*3d70*/  @P6 LDC.64 R2, c[0x0][0x9e8] ;  /* 0x00027a00ff026b82 */ /* 0x000e240000000a00 */
[----:B0-----:R-:W-:-:S05]  /*3d80*/  @P6 IMAD.HI.U32 R2, R69, R2, RZ ;  /* 0x0000000245026227 */ /* 0x001fca00078e00ff */
[----:B------:R-:W-:-:S07]  /*3d90*/  @P6 SHF.R.U32.HI R69, RZ, R3, R2 ;  /* 0x00000003ff456219 */ /* 0x000fce0000011602 */
.L_x_995:
[----:B------:R-:W-:Y:S05]  /*3da0*/  BSYNC B0 ;  /* 0x0000000000007941 */ /* 0x000fea0003800000 */
.L_x_993:
[----:B------:R-:W-:-:S04]  /*3db0*/  IMAD R2, R69, R72, -R71 ;  /* 0x0000004845027224 */ /* 0x000fc800078e0a47 */
[----:B------:R-:W-:-:S05]  /*3dc0*/  IMAD.IADD R3, R2, 0x1, -R17 ;  /* 0x0000000102037824 */ /* 0x000fca00078e0a11 */
[----:B------:R-:W-:Y:S02]  /*3dd0*/  VIADDMNMX R68, R3, R72, R68, PT ;  /* 0x0000004803447246 */ /* 0x000fe40003800144 */
[----:B------:R-:W-:-:S07]  /*3de0*/  VIMNMX R74, R74, R3, !PT ;  /* 0x000000034a4a7248 */ /* 0x000fce0007fe0100 */
.L_x_992:
[----:B------:R-:W-:Y:S01]  /*3df0*/  ISETP.GT.AND P1, PT, R74, 0x1, !P1 ;  /* 0x000000014a00780c */ /* 0x000fe20004f24270 */
[----:B------:R-:W-:Y:S01]  /*3e00*/  ULDC UR6, c[0x0][0x988] ;  /* 0x0002620000067ab9 */ /* 0x000fe20000000800 */
[----:B------:R-:W-:Y:S01]  /*3e10*/  LOP3.LUT P6, RZ, R16, 0x4, RZ, 0xc0, !PT ;  /* 0x0000000410ff7812 */ /* 0x000fe200078cc0ff */
[----:B------:R-:W-:Y:S01]  /*3e20*/  IMAD.U32 R75, RZ, RZ, UR6 ;  /* 0x00000006ff4b7e24 */ /* 0x000fe2000f8e00ff */
[----:B------:R-:W-:Y:S01]  /*3e30*/  ISETP.LT.OR P1, PT, R68, 0x2, P1 ;  /* 0x000000024400780c */ /* 0x000fe20000f21670 */
[----:B------:R-:W-:Y:S01]  /*3e40*/  UISETP.NE.AND UP1, UPT, UR53, URZ, UPT ;  /* 0x0000003f3500728c */ /* 0x000fe2000bf25270 */
[C---:B------:R-:W-:Y:S01]  /*3e50*/  ISETP.GT.AND P2, PT, R74.reuse, 0x8, !P2 ;  /* 0x000000084a00780c */ /* 0x040fe20005744270 */
[----:B------:R-:W-:Y:S01]  /*3e60*/  UISETP.NE.AND UP0, UPT, UR52, URZ, UPT ;  /* 0x0000003f3400728c */ /* 0x000fe2000bf05270 */
[----:B------:R-:W-:Y:S01]  /*3e70*/  FSEL R5, R5, -INF , !P1 ;  /* 0xff80000005057808 */ /* 0x000fe20004800000 */
[----:B------:R-:W-:Y:S01]  /*3e80*/  UMOV UR14, UR40 ;  /* 0x00000028000e7c82 */ /* 0x000fe20008000000 */
        /* <DEDUP_REMOVED lines=12> */
[----:B------:R-:W-:Y:S01]  /*3f50*/  LOP3.LUT P6, RZ, R16, 0x20000, RZ, 0xc0, !PT ;  /* 0x0002000010ff7812 */ /* 0x000fe200078cc0ff */
[----:B------:R-:W-:Y:S01]  /*3f60*/  UIADD3 UR56, UR56, UR14, URZ ;  /* 0x0000000e38387290 */ /* 0x000fe2000fffe03f */
[----:B------:R-:W-:Y:S02]  /*3f70*/  ISETP.LT.OR P1, PT, R68, 0x11, P1 ;  /* 0x000000114400780c */ /* 0x000fe40000f21670 */
[----:B------:R-:W-:Y:S01]  /*3f80*/  ISETP.GT.AND P3, PT, R74, 0x70, !P3 ;  /* 0x000000704a00780c */ /* 0x000fe20005f64270 */
[----:B------:R-:W-:Y:S01]  /*3f90*/  UIADD3 UR17, UR56, UR17, URZ ;  /* 0x0000001138117290 */ /* 0x000fe2000fffe03f */
[----:B------:R-:W-:Y:S02]  /*3fa0*/  FSEL R9, R9, -INF , !P1 ;  /* 0xff80000009097808 */ /* 0x000fe40004800000 */
[----:B------:R-:W-:Y:S02]  /*3fb0*/  LOP3.LUT P1, RZ, R16, 0x10, RZ, 0xc0, !PT ;  /* 0x0000001010ff7812 */ /* 0x000fe4000782c0ff */
[----:B------:R-:W-:-:S02]  /*3fc0*/  ISETP.GT.AND P4, PT, R74, 0x71, !P4 ;  /* 0x000000714a00780c */ /* 0x000fc40006784270 */
[C---:B------:R-:W-:Y:S02]  /*3fd0*/  ISETP.GT.AND P1, PT, R74.reuse, 0x11, !P1 ;  /* 0x000000114a00780c */ /* 0x040fe40004f24270 */
[----:B------:R-:W-:Y:S02]  /*3fe0*/  ISETP.GT.AND P5, PT, R74, 0x78, !P5 ;  /* 0x000000784a00780c */ /* 0x000fe40006fa4270 */
[C---:B------:R-:W-:Y:S02]  /*3ff0*/  ISETP.LT.OR P1, PT, R68.reuse, 0x12, P1 ;  /* 0x000000124400780c */ /* 0x040fe40000f21670 */
[----:B------:R-:W-:Y:S02]  /*4000*/  ISETP.LT.OR P3, PT, R68, 0x71, P3 ;  /* 0x000000714400780c */ /* 0x000fe40001f61670 */
        /* <DEDUP_REMOVED lines=74> */
[C---:B------:R-:W-:Y:S01]  /*44b0*/  LOP3.LUT P1, RZ, R16.reuse, 0x4000, RZ, 0xc0, !PT ;  /* 0x0000400010ff7812 */ /* 0x040fe2000782c0ff */
[----:B------:R-:W0:Y:S01]  /*44c0*/  SHFL.BFLY PT, R10, R7, 0x2, 0x1f ;  /* 0x0c401f00070a7f89 */ /* 0x000e2200000e0000 */
[----:B------:R-:W-:Y:S02]  /*44d0*/  LOP3.LUT P2, RZ, R16, 0x80, RZ, 0xc0, !PT ;  /* 0x0000008010ff7812 */ /* 0x000fe4000784c0ff */
[----:B------:R-:W-:Y:S02]  /*44e0*/  ISETP.GT.AND P1, PT, R74, 0x41, !P1 ;  /* 0x000000414a00780c */ /* 0x000fe40004f24270 */
[----:B------:R-:W-:Y:S02]  /*44f0*/  LOP3.LUT P6, RZ, R16, 0x40, RZ, 0xc0, !PT ;  /* 0x0000004010ff7812 */ /* 0x000fe400078cc0ff */
[C---:B------:R-:W-:Y:S02]  /*4500*/  ISETP.LT.OR P1, PT, R68.reuse, 0x42, P1 ;  /* 0x000000424400780c */ /* 0x040fe40000f21670 */
[----:B------:R-:W-:-:S02]  /*4510*/  ISETP.LT.OR P4, PT, R68, 0x72, P4 ;  /* 0x000000724400780c */ /* 0x000fc40002781670 */
[----:B------:R-:W-:Y:S02]  /*4520*/  FSEL R28, R28, -INF , !P1 ;  /* 0xff8000001c1c7808 */ /* 0x000fe40004800000 */
[----:B------:R-:W-:Y:S02]  /*4530*/  LOP3.LUT P1, RZ, R16, 0x2000, RZ, 0xc0, !PT ;  /* 0x0000200010ff7812 */ /* 0x000fe4000782c0ff */
[----:B------:R-:W-:Y:S02]  /*4540*/  FSEL R39, R39, -INF , !P3 ;  /* 0xff80000027277808 */ /* 0x000fe40005800000 */
[----:B------:R-:W-:Y:S02]  /*4550*/  ISETP.GT.AND P1, PT, R74, 0x48, !P1 ;  /* 0x000000484a00780c */ /* 0x000fe40004f24270 */
[C---:B------:R-:W-:Y:S02]  /*4560*/  ISETP.LT.OR P5, PT, R68.reuse, 0x79, P5 ;  /* 0x000000794400780c */ /* 0x040fe40002fa1670 */
[----:B------:R-:W-:-:S02]  /*4570*/  ISETP.LT.OR P1, PT, R68, 0x49, P1 ;  /* 0x000000494400780c */ /* 0x000fc40000f21670 */
[----:B------:R-:W-:Y:S02]  /*4580*/  FSEL R40, R40, -INF , !P4 ;  /* 0xff80000028287808 */ /* 0x000fe40006000000 */
[----:B------:R-:W-:Y:S02]  /*4590*/  FSEL R29, R29, -INF , !P1 ;  /* 0xff8000001d1d7808 */ /* 0x000fe40004800000 */
[----:B------:R-:W-:Y:S02]  /*45a0*/  LOP3.LUT P1, RZ, R16, 0x1000, RZ, 0xc0, !PT ;  /* 0x0000100010ff7812 */ /* 0x000fe4000782c0ff */
[----:B0-----:R-:W-:Y:S02]  /*45b0*/  FMNMX.FTZ R69, R7, R10, !PT ;  /* 0x0000000a07457209 */ /* 0x001fe40007810000 */
[----:B------:R-:W-:Y:S02]  /*45c0*/  ISETP.GT.AND P1, PT, R74, 0x49, !P1 ;  /* 0x000000494a00780c */ /* 0x000fe40004f24270 */
[----:B------:R-:W-:Y:S01]  /*45d0*/  FSEL R41, R41, -INF , !P5 ;  /* 0xff80000029297808 */ /* 0x000fe20006800000 */
[----:B------:R-:W0:Y:S01]  /*45e0*/  SHFL.BFLY PT, R10, R69, 0x1, 0x1f ;  /* 0x0c201f00450a7f89 */ /* 0x000e2200000e0000 */
[----:B------:R-:W-:-:S04]  /*45f0*/  ISETP.LT.OR P1, PT, R68, 0x4a, P1 ;  /* 0x0000004a4400780c */ /* 0x000fc80000f21670 */
[----:B------:R-:W-:Y:S02]  /*4600*/  FSEL R30, R30, -INF , !P1 ;  /* 0xff8000001e1e7808 */ /* 0x000fe40004800000 */
[----:B------:R-:W-:-:S04]  /*4610*/  LOP3.LUT P1, RZ, R16, 0x800, RZ, 0xc0, !PT ;  /* 0x0000080010ff7812 */ /* 0x000fc8000782c0ff */
[----:B------:R-:W-:-:S04]  /*4620*/  ISETP.GT.AND P1, PT, R74, 0x50, !P1 ;  /* 0x000000504a00780c */ /* 0x000fc80004f24270 */
[----:B------:R-:W-:-:S04]  /*4630*/  ISETP.LT.OR P1, PT, R68, 0x51, P1 ;  /* 0x000000514400780c */ /* 0x000fc80000f21670 */
[----:B------:R-:W-:Y:S02]  /*4640*/  FSEL R31, R31, -INF , !P1 ;  /* 0xff8000001f1f7808 */ /* 0x000fe40004800000 */
[----:B------:R-:W-:Y:S02]  /*4650*/  LOP3.LUT P1, RZ, R16, 0x400, RZ, 0xc0, !PT ;  /* 0x0000040010ff7812 */ /* 0x000fe4000782c0ff */
[----:B0-----:R-:W-:Y:S02]  /*4660*/  FMNMX.FTZ R10, R69, R10, !PT ;  /* 0x0000000a450a7209 */ /* 0x001fe40007810000 */
[----:B------:R-:W-:-:S03]  /*4670*/  ISETP.GT.AND P1, PT, R74, 0x51, !P1 ;  /* 0x000000514a00780c */ /* 0x000fc60004f24270 */
[----:B------:R-:W-:Y:S01]  /*4680*/  FFMA.FTZ R75, R10, R75, -8 ;  /* 0xc10000000a4b7423 */ /* 0x000fe2000001004b */
        /* <DEDUP_REMOVED lines=56> */
[----:B------:R-:W-:-:S01]  /*4a10*/  FFMA.FTZ R53, R53, UR6, -R75 ;  /* 0x0000000635357c23 */ /* 0x000fc2000801084b */
[--C-:B------:R-:W-:Y:S01]  /*4a20*/  FFMA.FTZ R54, R54, UR6, -R75.reuse ;  /* 0x0000000636367c23 */ /* 0x100fe2000801084b */
[----:B------:R-:W-:Y:S01]  /*4a30*/  FMNMX.FTZ R78, R12, R7, !PT ;  /* 0x000000070c4e7209 */ /* 0x000fe20007810000 */
[----:B------:R-:W0:Y:S01]  /*4a40*/  MUFU.EX2 R71, R71 ;  /* 0x0000004700477308 */ /* 0x000e220000000800 */
[----:B------:R-:W-:-:S01]  /*4a50*/  FFMA.FTZ R55, R55, UR6, -R75 ;  /* 0x0000000637377c23 */ /* 0x000fc2000801084b */
[--C-:B------:R-:W-:Y:S01]  /*4a60*/  FFMA.FTZ R43, R43, UR6, -R75.reuse ;  /* 0x000000062b2b7c23 */ /* 0x100fe2000801084b */
        /* <DEDUP_REMOVED lines=20> */
[----:B------:R-:W-:-:S02]  /*4bb0*/  FMNMX.FTZ R78, R24, R7, !PT ;  /* 0x00000007184e7209 */ /* 0x000fc40007810000 */
[----:B0-----:R-:W-:Y:S02]  /*4bc0*/  F2FP.SATFINITE.E4M3.F32.PACK_AB_MERGE_C R148, R71, R70, RZ ;  /* 0x000000464794723e */ /* 0x001fe400048070ff */
[----:B------:R-:W-:Y:S02]  /*4bd0*/  FMNMX.FTZ R7, R25, R78, !PT ;  /* 0x0000004e19077209 */ /* 0x000fe40007810000 */
[----:B------:R-:W-:Y:S01]  /*4be0*/  F2FP.SATFINITE.E4M3.F32.PACK_AB_MERGE_C R148, R69, R4, R148 ;  /* 0x000000044594723e */ /* 0x000fe20004807094 */
[----:B------:R-:W-:Y:S01]  /*4bf0*/  MUFU.EX2 R73, R73 ;  /* 0x0000004900497308 */ /* 0x000fe20000000800 */
[----:B------:R-:W-:-:S04]  /*4c00*/  FMNMX.FTZ R78, R26, R7, !PT ;  /* 0x000000071a4e7209 */ /* 0x000fc80007810000 */
[----:B------:R-:W-:-:S03]  /*4c10*/  FMNMX.FTZ R7, R27, R78, !PT ;  /* 0x0000004e1b077209 */ /* 0x000fc60007810000 */
[----:B------:R-:W-:Y:S01]  /*4c20*/  MUFU.EX2 R46, R46 ;  /* 0x0000002e002e7308 */ /* 0x000fe20000000800 */
[----:B------:R-:W-:-:S04]  /*4c30*/  FMNMX.FTZ R78, R28, R7, !PT ;  /* 0x000000071c4e7209 */ /* 0x000fc80007810000 */
[----:B------:R-:W-:-:S03]  /*4c40*/  FMNMX.FTZ R7, R29, R78, !PT ;  /* 0x0000004e1d077209 */ /* 0x000fc60007810000 */
[----:B------:R-:W0:Y:S01]  /*4c50*/  MUFU.EX2 R47, R47 ;  /* 0x0000002f002f7308 */ /* 0x000e220000000800 */
[----:B------:R-:W-:-:S04]  /*4c60*/  FMNMX.FTZ R78, R30, R7, !PT ;  /* 0x000000071e4e7209 */ /* 0x000fc80007810000 */
[----:B------:R-:W-:-:S03]  /*4c70*/  FMNMX.FTZ R7, R31, R78, !PT ;  /* 0x0000004e1f077209 */ /* 0x000fc60007810000 */
[----:B------:R-:W-:Y:S01]  /*4c80*/  MUFU.EX2 R48, R48 ;  /* 0x0000003000307308 */ /* 0x000fe20000000800 */
[----:B------:R-:W-:-:S04]  /*4c90*/  FMNMX.FTZ R78, R32, R7, !PT ;  /* 0x00000007204e7209 */ /* 0x000fc80007810000 */
[----:B------:R-:W-:-:S03]  /*4ca0*/  FMNMX.FTZ R7, R33, R78, !PT ;  /* 0x0000004e21077209 */ /* 0x000fc60007810000 */
[----:B------:R-:W-:Y:S01]  /*4cb0*/  MUFU.EX2 R49, R49 ;  /* 0x0000003100317308 */ /* 0x000fe20000000800 */
[----:B------:R-:W-:Y:S02]  /*4cc0*/  FMNMX.FTZ R78, R34, R7, !PT ;  /* 0x00000007224e7209 */ /* 0x000fe40007810000 */
[----:B0-----:R-:W-:Y:S02]  /*4cd0*/  F2FP.SATFINITE.E4M3.F32.PACK_AB_MERGE_C R150, R47, R46, RZ ;  /* 0x0000002e2f96723e */ /* 0x001fe400048070ff */
[----:B------:R-:W-:Y:S02]  /*4ce0*/  FMNMX.FTZ R7, R35, R78, !PT ;  /* 0x0000004e23077209 */ /* 0x000fe40007810000 */
[----:B------:R-:W-:Y:S01]  /*4cf0*/  F2FP.SATFINITE.E4M3.F32.PACK_AB_MERGE_C R150, R73, R72, R150 ;  /* 0x000000484996723e */ /* 0x000fe20004807096 */
[----:B------:R-:W-:Y:S01]  /*4d00*/  MUFU.EX2 R50, R50 ;  /* 0x0000003200327308 */ /* 0x000fe20000000800 */
[----:B------:R-:W-:-:S04]  /*4d10*/  FMNMX.FTZ R74, R36, R7, !PT ;  /* 0x00000007244a7209 */ /* 0x000fc80007810000 */
[----:B------:R-:W-:-:S03]  /*4d20*/  FMNMX.FTZ R7, R37, R74, !PT ;  /* 0x0000004a25077209 */ /* 0x000fc60007810000 */
[----:B------:R-:W0:Y:S01]  /*4d30*/  MUFU.EX2 R51, R51 ;  /* 0x0000003300337308 */ /* 0x000e220000000800 */
[----:B------:R-:W-:-:S04]  /*4d40*/  FMNMX.FTZ R74, R38, R7, !PT ;  /* 0x00000007264a7209 */ /* 0x000fc80007810000 */
[----:B------:R-:W-:Y:S01]  /*4d50*/  FMNMX.FTZ R7, R39, R74, !PT ;  /* 0x0000004a27077209 */ /* 0x000fe20007810000 */
[----:B------:R-:W-:Y:S02]  /*4d60*/  IMAD.U32 R74, RZ, RZ, UR6 ;  /* 0x00000006ff4a7e24 */ /* 0x000fe4000f8e00ff */
[----:B------:R-:W-:Y:S01]  /*4d70*/  MUFU.EX2 R52, R52 ;  /* 0x0000003400347308 */ /* 0x000fe20000000800 */
[----:B------:R-:W-:-:S04]  /*4d80*/  FMNMX.FTZ R68, R40, R7, !PT ;  /* 0x0000000728447209 */ /* 0x000fc80007810000 */
[----:B------:R-:W-:-:S03]  /*4d90*/  FMNMX.FTZ R7, R41, R68, !PT ;  /* 0x0000004429077209 */ /* 0x000fc60007810000 */
[----:B------:R-:W-:Y:S01]  /*4da0*/  MUFU.EX2 R53, R53 ;  /* 0x0000003500357308 */ /* 0x000fe20000000800 */
[----:B------:R-:W-:Y:S02]  /*4db0*/  FMNMX.FTZ R7, R42, R7, !PT ;  /* 0x000000072a077209 */ /* 0x000fe40007810000 */
[----:B0-----:R-:W-:-:S03]  /*4dc0*/  F2FP.SATFINITE.E4M3.F32.PACK_AB_MERGE_C R144, R51, R50, RZ ;  /* 0x000000323390723e */ /* 0x001fc600048070ff */
[----:B------:R-:W0:Y:S01]  /*4dd0*/  SHFL.BFLY PT, R68, R7, 0x2, 0x1f ;  /* 0x0c401f0007447f89 */ /* 0x000e2200000e0000 */
[----:B------:R-:W-:Y:S01]  /*4de0*/  F2FP.SATFINITE.E4M3.F32.PACK_AB_MERGE_C R144, R49, R48, R144 ;  /* 0x000000303190723e */ /* 0x000fe20004807090 */
[----:B------:R-:W-:Y:S08]  /*4df0*/  MUFU.EX2 R54, R54 ;  /* 0x0000003600367308 */ /* 0x000ff00000000800 */
[----:B------:R-:W1:Y:S08]  /*4e00*/  MUFU.EX2 R55, R55 ;  /* 0x0000003700377308 */ /* 0x000e700000000800 */
[----:B------:R-:W-:Y:S01]  /*4e10*/  MUFU.EX2 R59, R59 ;  /* 0x0000003b003b7308 */ /* 0x000fe20000000800 */
[----:B0-----:R-:W-:-:S07]  /*4e20*/  FMNMX.FTZ R68, R7, R68, !PT ;  /* 0x0000004407447209 */ /* 0x001fce0007810000 */
[----:B------:R-:W-:Y:S01]  /*4e30*/  MUFU.EX2 R60, R60 ;  /* 0x0000003c003c7308 */ /* 0x000fe20000000800 */
[----:B-1----:R-:W-:Y:S01]  /*4e40*/  F2FP.SATFINITE.E4M3.F32.PACK_AB_MERGE_C R146, R55, R54, RZ ;  /* 0x000000363792723e */ /* 0x002fe200048070ff */
[----:B------:R-:W0:Y:S03]  /*4e50*/  SHFL.BFLY PT, R7, R68, 0x1, 0x1f ;  /* 0x0c201f0044077f89 */ /* 0x000e2600000e0000 */
[----:B------:R-:W-:-:S03]  /*4e60*/  F2FP.SATFINITE.E4M3.F32.PACK_AB_MERGE_C R146, R53, R52, R146 ;  /* 0x000000343592723e */ /* 0x000fc60004807092 */
[----:B------:R-:W-:Y:S08]  /*4e70*/  MUFU.EX2 R45, R45 ;  /* 0x0000002d002d7308 */ /* 0x000ff00000000800 */
[----:B------:R-:W1:Y:S08]  /*4e80*/  MUFU.EX2 R56, R56 ;  /* 0x0000003800387308 */ /* 0x000e700000000800 */
[----:B------:R-:W-:Y:S01]  /*4e90*/  MUFU.EX2 R43, R43 ;  /* 0x0000002b002b7308 */ /* 0x000fe20000000800 */
[----:B0-----:R-:W-:Y:S01]  /*4ea0*/  FMNMX.FTZ R7, R68, R7, !PT ;  /* 0x0000000744077209 */ /* 0x001fe20007810000 */
[----:B------:R-:W-:-:S03]  /*4eb0*/  FFMA.FTZ R68, R6, UR6, -R75 ;  /* 0x0000000606447c23 */ /* 0x000fc6000801084b */
[C---:B------:R-:W-:Y:S01]  /*4ec0*/  FSETP.NEU.FTZ.AND P1, PT, R7.reuse, -INF , PT ;  /* 0xff8000000700780b */ /* 0x040fe20003f3d000 */
[----:B------:R-:W-:-:S02]  /*4ed0*/  FFMA.FTZ R74, R7, R74, -8 ;  /* 0xc1000000074a7423 */ /* 0x000fc4000001004a */
[----:B------:R-:W-:Y:S01]  /*4ee0*/  MUFU.EX2 R57, R57 ;  /* 0x0000003900397308 */ /* 0x000fe20000000800 */
[----:B-1----:R-:W-:Y:S02]  /*4ef0*/  F2FP.SATFINITE.E4M3.F32.PACK_AB_MERGE_C R140, R56, R45, RZ ;  /* 0x0000002d388c723e */ /* 0x002fe400048070ff */
        /* <DEDUP_REMOVED lines=15> */
[----:B------:R-:W-:-:S01]  /*4ff0*/  FADD.FTZ R27, R4, R69 ;  /* 0x00000045041b7221 */ /* 0x000fc20000010000 */
[--C-:B------:R-:W-:Y:S01]  /*5000*/  FFMA.FTZ R3, R3, UR6, -R6.reuse ;  /* 0x0000000603037c23 */ /* 0x100fe20008010806 */
[----:B------:R-:W-:-:S01]  /*5010*/  FFMA.FTZ R12, R12, UR6, -R6 ;  /* 0x000000060c0c7c23 */ /* 0x000fc20008010806 */
[----:B------:R-:W-:Y:S01]  /*5020*/  FFMA.FTZ R14, R14, UR6, -R6 ;  /* 0x000000060e0e7c23 */ /* 0x000fe20008010806 */
[----:B------:R-:W-:-:S01]  /*5030*/  FADD.FTZ R76, R70, R27 ;  /* 0x0000001b464c7221 */ /* 0x000fc20000010000 */
[--C-:B------:R-:W-:Y:S01]  /*5040*/  FFMA.FTZ R27, R29, UR6, -R6.reuse ;  /* 0x000000061d1b7c23 */ /* 0x100fe20008010806 */
[----:B------:R-:W-:-:S01]  /*5050*/  FFMA.FTZ R20, R20, UR6, -R6 ;  /* 0x0000000614147c23 */ /* 0x000fc20008010806 */
[----:B------:R-:W0:Y:S01]  /*5060*/  MUFU.EX2 R5, R5 ;  /* 0x0000000500057308 */ /* 0x000e220000000800 */
[----:B------:R-:W-:-:S01]  /*5070*/  FADD.FTZ R29, R71, R76 ;  /* 0x0000004c471d7221 */ /* 0x000fc20000010000 */
[--C-:B------:R-:W-:Y:S01]  /*5080*/  FFMA.FTZ R24, R24, UR6, -R6.reuse ;  /* 0x0000000618187c23 */ /* 0x100fe20008010806 */
[----:B------:R-:W-:-:S01]  /*5090*/  FFMA.FTZ R4, R33, UR6, -R6 ;  /* 0x0000000621047c23 */ /* 0x000fc20008010806 */
[----:B------:R-:W-:Y:S01]  /*50a0*/  FFMA.FTZ R33, R34, UR6, -R6 ;  /* 0x0000000622217c23 */ /* 0x000fe20008010806 */
[----:B------:R-:W-:-:S01]  /*50b0*/  FADD.FTZ R76, R72, R29 ;  /* 0x0000001d484c7221 */ /* 0x000fc20000010000 */
[--C-:B------:R-:W-:Y:S01]  /*50c0*/  FFMA.FTZ R26, R26, UR6, -R6.reuse ;  /* 0x000000061a1a7c23 */ /* 0x100fe20008010806 */
[----:B------:R-:W-:-:S01]  /*50d0*/  FFMA.FTZ R28, R28, UR6, -R6 ;  /* 0x000000061c1c7c23 */ /* 0x000fc20008010806 */
[----:B------:R-:W1:Y:S01]  /*50e0*/  MUFU.EX2 R2, R2 ;  /* 0x0000000200027308 */ /* 0x000e620000000800 */
[----:B------:R-:W-:-:S01]  /*50f0*/  FADD.FTZ R29, R73, R76 ;  /* 0x0000004c491d7221 */ /* 0x000fc20000010000 */
[--C-:B------:R-:W-:Y:S01]  /*5100*/  FFMA.FTZ R30, R30, UR6, -R6.reuse ;  /* 0x000000061e1e7c23 */ /* 0x100fe20008010806 */
[----:B------:R-:W-:-:S01]  /*5110*/  FFMA.FTZ R32, R32, UR6, -R6 ;  /* 0x0000000620207c23 */ /* 0x000fc20008010806 */
[----:B------:R-:W-:Y:S01]  /*5120*/  FFMA.FTZ R36, R36, UR6, -R6 ;  /* 0x0000000624247c23 */ /* 0x000fe20008010806 */
[----:B------:R-:W-:-:S01]  /*5130*/  FADD.FTZ R78, R46, R29 ;  /* 0x0000001d2e4e7221 */ /* 0x000fc20000010000 */
[--C-:B------:R-:W-:Y:S01]  /*5140*/  FFMA.FTZ R29, R31, UR6, -R6.reuse ;  /* 0x000000061f1d7c23 */ /* 0x100fe20008010806 */
[----:B------:R-:W-:-:S01]  /*5150*/  FFMA.FTZ R37, R37, UR6, -R6 ;  /* 0x0000000625257c23 */ /* 0x000fc20008010806 */
[----:B------:R-:W2:Y:S01]  /*5160*/  MUFU.EX2 R75, R75 ;  /* 0x0000004b004b7308 */ /* 0x000ea20000000800 */
[----:B0-----:R-:W-:-:S01]  /*5170*/  FADD.FTZ R77, R74, R5 ;  /* 0x000000054a4d7221 */ /* 0x001fc20000010000 */
[--C-:B------:R-:W-:Y:S01]  /*5180*/  FFMA.FTZ R38, R38, UR6, -R6.reuse ;  /* 0x0000000626267c23 */ /* 0x100fe20008010806 */
[----:B------:R-:W-:-:S01]  /*5190*/  FFMA.FTZ R39, R39, UR6, -R6 ;  /* 0x0000000627277c23 */ /* 0x000fc20008010806 */
[--C-:B------:R-:W-:Y:S01]  /*51a0*/  FFMA.FTZ R40, R40, UR6, -R6.reuse ;  /* 0x0000000628287c23 */ /* 0x100fe20008010806 */
[----:B------:R-:W-:-:S03]  /*51b0*/  FFMA.FTZ R41, R41, UR6, -R6 ;  /* 0x0000000629297c23 */ /* 0x000fc60008010806 */
[----:B------:R-:W0:Y:S01]  /*51c0*/  MUFU.EX2 R8, R8 ;  /* 0x0000000800087308 */ /* 0x000e220000000800 */
[----:B-1----:R-:W-:-:S01]  /*51d0*/  FADD.FTZ R76, R2, R77 ;  /* 0x0000004d024c7221 */ /* 0x002fc20000010000 */
[----:B------:R-:W-:-:S04]  /*51e0*/  FADD.FTZ R77, R47, R78 ;  /* 0x0000004e2f4d7221 */ /* 0x000fc80000010000 */
[----:B------:R-:W-:Y:S02]  /*51f0*/  FADD.FTZ R70, R48, R77 ;  /* 0x0000004d30467221 */ /* 0x000fe40000010000 */
[----:B------:R-:W1:Y:S01]  /*5200*/  MUFU.EX2 R3, R3 ;  /* 0x0000000300037308 */ /* 0x000e620000000800 */
[----:B--2---:R-:W-:-:S01]  /*5210*/  FADD.FTZ R31, R75, R76 ;  /* 0x0000004c4b1f7221 */ /* 0x004fc20000010000 */
[----:B------:R-:W-:Y:S02]  /*5220*/  F2FP.SATFINITE.E4M3.F32.PACK_AB_MERGE_C R75, R75, R2, RZ ;  /* 0x000000024b4b723e */ /* 0x000fe400048070ff */
[----:B------:R-:W-:Y:S02]  /*5230*/  F2FP.SATFINITE.E4M3.F32.PACK_AB_MERGE_C R2, R60, R59, RZ ;  /* 0x0000003b3c02723e */ /* 0x000fe400048070ff */
[----:B------:R-:W-:Y:S02]  /*5240*/  F2FP.SATFINITE.E4M3.F32.PACK_AB_MERGE_C R149, R5, R74, R75 ;  /* 0x0000004a0595723e */ /* 0x000fe4000480704b */
[----:B------:R-:W2:Y:S01]  /*5250*/  MUFU.EX2 R9, R9 ;  /* 0x0000000900097308 */ /* 0x000ea20000000800 */
[----:B0-----:R-:W-:-:S01]  /*5260*/  FADD.FTZ R46, R8, R31 ;  /* 0x0000001f082e7221 */ /* 0x001fc20000010000 */
[----:B------:R-:W-:Y:S01]  /*5270*/  FADD.FTZ R31, R49, R70 ;  /* 0x00000046311f7221 */ /* 0x000fe20000010000 */
[----:B------:R-:W-:-:S03]  /*5280*/  F2FP.SATFINITE.E4M3.F32.PACK_AB_MERGE_C R142, R58, R57, R2 ;  /* 0x000000393a8e723e */ /* 0x000fc60004807002 */
[----:B------:R-:W-:Y:S02]  /*5290*/  FADD.FTZ R70, R50, R31 ;  /* 0x0000001f32467221 */ /* 0x000fe40000010000 */
        /* <DEDUP_REMOVED lines=15> */
[----:B-1----:R-:W-:-:S07]  /*5390*/  FADD.FTZ R31, R11, R46 ;  /* 0x0000002e0b1f7221 */ /* 0x002fce0000010000 */
[----:B------:R-:W1:Y:S01]  /*53a0*/  MUFU.EX2 R20, R20 ;  /* 0x0000001400147308 */ /* 0x000e620000000800 */
[----:B--2---:R-:W-:-:S01]  /*53b0*/  FADD.FTZ R34, R14, R31 ;  /* 0x0000001f0e227221 */ /* 0x004fc20000010000 */
[--C-:B------:R-:W-:Y:S01]  /*53c0*/  FFMA.FTZ R31, R35, UR6, -R6.reuse ;  /* 0x00000006231f7c23 */ /* 0x100fe20008010806 */
[----:B------:R-:W-:-:S05]  /*53d0*/  FFMA.FTZ R6, R42, UR6, -R6 ;  /* 0x000000062a067c23 */ /* 0x000fca0008010806 */
[----:B------:R-:W2:Y:S01]  /*53e0*/  MUFU.EX2 R15, R15 ;  /* 0x0000000f000f7308 */ /* 0x000ea20000000800 */
[----:B0-----:R-:W-:-:S07]  /*53f0*/  FADD.FTZ R35, R13, R34 ;  /* 0x000000220d237221 */ /* 0x001fce0000010000 */
[----:B------:R-:W0:Y:S01]  /*5400*/  MUFU.EX2 R24, R24 ;  /* 0x0000001800187308 */ /* 0x000e220000000800 */
[----:B-1----:R-:W-:-:S01]  /*5410*/  FADD.FTZ R34, R20, R35 ;  /* 0x0000002314227221 */ /* 0x002fc20000010000 */
[----:B------:R-:W-:-:S04]  /*5420*/  F2FP.SATFINITE.E4M3.F32.PACK_AB_MERGE_C R13, R20, R13, RZ ;  /* 0x0000000d140d723e */ /* 0x000fc800048070ff */
[----:B------:R-:W-:Y:S02]  /*5430*/  F2FP.SATFINITE.E4M3.F32.PACK_AB_MERGE_C R145, R14, R11, R13 ;  /* 0x0000000b0e91723e */ /* 0x000fe4000480700d */
[----:B------:R-:W1:Y:S01]  /*5440*/  MUFU.EX2 R21, R21 ;  /* 0x0000001500157308 */ /* 0x000e620000000800 */
[----:B--2---:R-:W-:-:S07]  /*5450*/  FADD.FTZ R35, R15, R34 ;  /* 0x000000220f237221 */ /* 0x004fce0000010000 */
[----:B------:R-:W2:Y:S01]  /*5460*/  MUFU.EX2 R26, R26 ;  /* 0x0000001a001a7308 */ /* 0x000ea20000000800 */
[----:B0-----:R-:W-:-:S07]  /*5470*/  FADD.FTZ R34, R24, R35 ;  /* 0x0000002318227221 */ /* 0x001fce0000010000 */
[----:B------:R-:W0:Y:S01]  /*5480*/  MUFU.EX2 R25, R25 ;  /* 0x0000001900197308 */ /* 0x000e220000000800 */
[----:B-1----:R-:W-:-:S07]  /*5490*/  FADD.FTZ R35, R21, R34 ;  /* 0x0000002215237221 */ /* 0x002fce0000010000 */
[----:B------:R-:W1:Y:S01]  /*54a0*/  MUFU.EX2 R44, R44 ;  /* 0x0000002c002c7308 */ /* 0x000e620000000800 */
[----:B--2---:R-:W-:-:S01]  /*54b0*/  FADD.FTZ R34, R26, R35 ;  /* 0x000000231a227221 */ /* 0x004fc20000010000 */
[----:B------:R-:W-:-:S04]  /*54c0*/  F2FP.SATFINITE.E4M3.F32.PACK_AB_MERGE_C R21, R26, R21, RZ ;  /* 0x000000151a15723e */ /* 0x000fc800048070ff */
[----:B------:R-:W-:Y:S02]  /*54d0*/  F2FP.SATFINITE.E4M3.F32.PACK_AB_MERGE_C R147, R24, R15, R21 ;  /* 0x0000000f1893723e */ /* 0x000fe40004807015 */
[----:B------:R-:W2:Y:S01]  /*54e0*/  MUFU.EX2 R28, R28 ;  /* 0x0000001c001c7308 */ /* 0x000ea20000000800 */
[----:B0-----:R-:W-:-:S07]  /*54f0*/  FADD.FTZ R35, R25, R34 ;  /* 0x0000002219237221 */ /* 0x001fce0000010000 */
[----:B------:R-:W0:Y:S01]  /*5500*/  MUFU.EX2 R27, R27 ;  /* 0x0000001b001b7308 */ /* 0x000e220000000800 */
[C---:B-1----:R-:W-:Y:S01]  /*5510*/  F2FP.SATFINITE.E4M3.F32.PACK_AB_MERGE_C R140, R44.reuse, R43, R140 ;  /* 0x0000002b2c8c723e */ /* 0x042fe2000480708c */
        /* <DEDUP_REMOVED lines=8> */
[----:B------:R-:W-:-:S04]  /*55a0*/  FADD.FTZ R58, R58, R57 ;  /* 0x000000393a3a7221 */ /* 0x000fc80000010000 */
[----:B------:R-:W-:Y:S02]  /*55b0*/  FADD.FTZ R59, R59, R58 ;  /* 0x0000003a3b3b7221 */ /* 0x000fe40000010000 */
[----:B------:R-:W0:Y:S01]  /*55c0*/  MUFU.EX2 R32, R32 ;  /* 0x0000002000207308 */ /* 0x000e220000000800 */
[----:B-1----:R-:W-:-:S01]  /*55d0*/  FADD.FTZ R2, R30, R9 ;  /* 0x000000091e027221 */ /* 0x002fc20000010000 */
[----:B------:R-:W-:Y:S01]  /*55e0*/  FADD.FTZ R60, R60, R59 ;  /* 0x0000003b3c3c7221 */ /* 0x000fe20000010000 */
[----:B------:R-:W-:-:S04]  /*55f0*/  F2FP.SATFINITE.E4M3.F32.PACK_AB_MERGE_C R27, R30, R27, RZ ;  /* 0x0000001b1e1b723e */ /* 0x000fc800048070ff */
[----:B------:R-:W-:Y:S01]  /*5600*/  F2FP.SATFINITE.E4M3.F32.PACK_AB_MERGE_C R141, R28, R25, R27 ;  /* 0x000000191c8d723e */ /* 0x000fe2000480701b */
[----:B------:R-:W1:Y:S01]  /*5610*/  MUFU.EX2 R4, R4 ;  /* 0x0000000400047308 */ /* 0x000e620000000800 */
[----:B--2---:R-:W-:-:S07]  /*5620*/  FADD.FTZ R9, R29, R2 ;  /* 0x000000021d097221 */ /* 0x004fce0000010000 */
        /* <DEDUP_REMOVED lines=8> */
[----:B-1----:R-:W-:-:S01]  /*56b0*/  FADD.FTZ R2, R33, R2 ;  /* 0x0000000221027221 */ /* 0x002fc20000010000 */
[----:B------:R-:W-:-:S04]  /*56c0*/  F2FP.SATFINITE.E4M3.F32.PACK_AB_MERGE_C R4, R33, R4, RZ ;  /* 0x000000042104723e */ /* 0x000fc800048070ff */
[----:B------:R-:W-:Y:S02]  /*56d0*/  F2FP.SATFINITE.E4M3.F32.PACK_AB_MERGE_C R143, R32, R29, R4 ;  /* 0x0000001d208f723e */ /* 0x000fe40004807004 */
[----:B------:R-:W1:Y:S08]  /*56e0*/  MUFU.EX2 R31, R31 ;  /* 0x0000001f001f7308 */ /* 0x000e700000000800 */
[----:B------:R-:W2:Y:S01]  /*56f0*/  MUFU.EX2 R36, R36 ;  /* 0x0000002400247308 */ /* 0x000ea20000000800 */
[----:B0-----:R-:W-:Y:S01]  /*5700*/  F2FP.SATFINITE.E4M3.F32.PACK_AB_MERGE_C R136, R62, R61, R20 ;  /* 0x0000003d3e88723e */ /* 0x001fe20004807014 */
[----:B------:R-:W-:-:S04]  /*5710*/  FADD.FTZ R61, R61, R60 ;  /* 0x0000003c3d3d7221 */ /* 0x000fc80000010000 */
[----:B------:R-:W-:Y:S02]  /*5720*/  FADD.FTZ R62, R62, R61 ;  /* 0x0000003d3e3e7221 */ /* 0x000fe40000010000 */
[----:B------:R-:W0:Y:S01]  /*5730*/  MUFU.EX2 R37, R37 ;  /* 0x0000002500257308 */ /* 0x000e220000000800 */
[----:B-1----:R-:W-:-:S01]  /*5740*/  FADD.FTZ R3, R31, R2 ;  /* 0x000000021f037221 */ /* 0x002fc20000010000 */
[----:B------:R-:W-:-:S04]  /*5750*/  FADD.FTZ R63, R63, R62 ;  /* 0x0000003e3f3f7221 */ /* 0x000fc80000010000 */
[----:B------:R-:W-:Y:S02]  /*5760*/  FADD.FTZ R64, R64, R63 ;  /* 0x0000003f40407221 */ /* 0x000fe40000010000 */
[----:B------:R-:W1:Y:S01]  /*5770*/  MUFU.EX2 R38, R38 ;  /* 0x0000002600267308 */ /* 0x000e620000000800 */
[----:B--2---:R-:W-:-:S07]  /*5780*/  FADD.FTZ R2, R36, R3 ;  /* 0x0000000324027221 */ /* 0x004fce0000010000 */
[----:B------:R-:W-:Y:S01]  /*5790*/  MUFU.EX2 R67, R67 ;  /* 0x0000004300437308 */ /* 0x000fe20000000800 */
[----:B0-----:R-:W-:-:S07]  /*57a0*/  FADD.FTZ R3, R37, R2 ;  /* 0x0000000225037221 */ /* 0x001fce0000010000 */
[----:B------:R-:W0:Y:S01]  /*57b0*/  MUFU.EX2 R68, R68 ;  /* 0x0000004400447308 */ /* 0x000e220000000800 */
[C---:B-1----:R-:W-:Y:S01]  /*57c0*/  F2FP.SATFINITE.E4M3.F32.PACK_AB_MERGE_C R37, R38.reuse, R37, RZ ;  /* 0x000000252625723e */ /* 0x042fe200048070ff */
[----:B------:R-:W-:-:S03]  /*57d0*/  FADD.FTZ R38, R38, R3 ;  /* 0x0000000326267221 */ /* 0x000fc60000010000 */
[----:B------:R-:W-:-:S03]  /*57e0*/  F2FP.SATFINITE.E4M3.F32.PACK_AB_MERGE_C R137, R36, R31, R37 ;  /* 0x0000001f2489723e */ /* 0x000fc60004807025 */
[----:B------:R-:W-:Y:S08]  /*57f0*/  MUFU.EX2 R65, R65 ;  /* 0x0000004100417308 */ /* 0x000ff00000000800 */
[----:B------:R-:W1:Y:S01]  /*5800*/  MUFU.EX2 R66, R66 ;  /* 0x0000004200427308 */ /* 0x000e620000000800 */
[----:B0-----:R-:W-:-:S07]  /*5810*/  F2FP.SATFINITE.E4M3.F32.PACK_AB_MERGE_C R5, R68, R67, RZ ;  /* 0x000000434405723e */ /* 0x001fce00048070ff */
[----:B------:R-:W0:Y:S08]  /*5820*/  MUFU.EX2 R39, R39 ;  /* 0x0000002700277308 */ /* 0x000e300000000800 */
[----:B------:R-:W2:Y:S01]  /*5830*/  MUFU.EX2 R40, R40 ;  /* 0x0000002800287308 */ /* 0x000ea20000000800 */
[----:B-1----:R-:W-:Y:S01]  /*5840*/  F2FP.SATFINITE.E4M3.F32.PACK_AB_MERGE_C R138, R66, R65, R5 ;  /* 0x00000041428a723e */ /* 0x002fe20004807005 */
[----:B------:R-:W-:-:S04]  /*5850*/  FADD.FTZ R65, R65, R64 ;  /* 0x0000004041417221 */ /* 0x000fc80000010000 */
[----:B------:R-:W-:Y:S02]  /*5860*/  FADD.FTZ R66, R66, R65 ;  /* 0x0000004142427221 */ /* 0x000fe40000010000 */
[----:B------:R-:W-:Y:S01]  /*5870*/  MUFU.EX2 R41, R41 ;  /* 0x0000002900297308 */ /* 0x000fe20000000800 */
[----:B0-----:R-:W-:-:S01]  /*5880*/  FADD.FTZ R3, R39, R38 ;  /* 0x0000002627037221 */ /* 0x001fc20000010000 */
[----:B------:R-:W-:-:S06]  /*5890*/  FADD.FTZ R67, R67, R66 ;  /* 0x0000004243437221 */ /* 0x000fcc0000010000 */
[----:B------:R-:W0:Y:S01]  /*58a0*/  MUFU.EX2 R6, R6 ;  /* 0x0000000600067308 */ /* 0x000e220000000800 */
[----:B--2---:R-:W-:-:S01]  /*58b0*/  FADD.FTZ R2, R40, R3 ;  /* 0x0000000328027221 */ /* 0x004fc20000010000 */
[----:B0-----:R-:W-:-:S03]  /*58c0*/  F2FP.SATFINITE.E4M3.F32.PACK_AB_MERGE_C R3, R6, R41, RZ ;  /* 0x000000290603723e */ /* 0x001fc600048070ff */
[----:B------:R-:W-:Y:S01]  /*58d0*/  FADD.FTZ R41, R41, R2 ;  /* 0x0000000229297221 */ /* 0x000fe20000010000 */
[----:B------:R-:W-:-:S03]  /*58e0*/  F2FP.SATFINITE.E4M3.F32.PACK_AB_MERGE_C R139, R40, R39, R3 ;  /* 0x00000027288b723e */ /* 0x000fc60004807003 */
[----:B------:R-:W-:Y:S01]  /*58f0*/  FADD.FTZ R2, R6, R41 ;  /* 0x0000002906027221 */ /* 0x000fe20000010000 */
[----:B------:R-:W-:-:S01]  /*5900*/  FADD.FTZ R3, R68, R67 ;  /* 0x0000004344037221 */ /* 0x000fc20000010000 */
[----:B------:R-:W-:Y:S01]  /*5910*/  VIADD R6, R88, 0xfffffffe ;  /* 0xfffffffe58067836 */ /* 0x000fe20000000000 */
        /* <DEDUP_REMOVED lines=12> */
.L_x_997:
[----:B------:R-:W-:Y:S02]  /*59e0*/  ULDC UR19, c[0x0][0x9e4] ;  /* 0x0002790000137ab9 */ /* 0x000fe40000000800 */
[----:B------:R-:W-:-:S11]  /*59f0*/  UISETP.NE.AND UP0, UPT, UR19, 0x1, UPT ;  /* 0x000000011300788c */ /* 0x000fd6000bf05270 */
[----:B------:R-:W-:Y:S02]  /*5a00*/  @UP0 ULDC.64 UR10, c[0x0][0x9e8] ;  /* 0x00027a00000a0ab9 */ /* 0x000fe40000000a00 */
[----:B------:R-:W-:-:S04]  /*5a10*/  UIMAD.WIDE.U32 UR14, UR18, UR10, URZ ;  /* 0x0000000a120e72a5 */ /* 0x000fc8000f8e003f */
[----:B------:R-:W-:-:S12]  /*5a20*/  @UP0 USHF.R.U32.HI UR18, URZ, UR11, UR15 ;  /* 0x0000000b3f120299 */ /* 0x000fd8000801160f */
.L_x_998:
[----:B------:R-:W-:-:S04]  /*5a30*/  UIMAD UR18, UR18, UR19, UR19 ;  /* 0x00000013121272a4 */ /* 0x000fc8000f8e0213 */
[----:B------:R-:W-:-:S04]  /*5a40*/  UISETP.LT.AND UP0, UPT, UR17, UR18, UPT ;  /* 0x000000121100728c */ /* 0x000fc8000bf01270 */
[----:B------:R-:W-:-:S12]  /*5a50*/  USEL UR17, UR17, UR18, UP0 ;  /* 0x0000001211117287 */ /* 0x000fd80008000000 */
.L_x_996:
[----:B------:R-:W-:Y:S01]  /*5a60*/  USHF.R.S32.HI UR10, URZ, 0x1f, UR17 ;  /* 0x0000001f3f0a7899 */ /* 0x000fe20008011411 */
[----:B------:R-:W-:Y:S02]  /*5a70*/  CS2R R88, SRZ ;  /* 0x0000000000587805 */ /* 0x000fe4000001ff00 */
[----:B------:R-:W-:Y:S02]  /*5a80*/  CS2R R90, SRZ ;  /* 0x00000000005a7805 */ /* 0x000fe4000001ff00 */
        /* <DEDUP_REMOVED lines=15> */
[----:B------:R-:W-:Y:S02]  /*5b80*/  CS2R R114, SRZ ;  /* 0x0000000000727805 */ /* 0x000fe4000001ff00 */
[----:B------:R-:W-:Y:S02]  /*5b90*/  CS2R R116, SRZ ;  /* 0x0000000000747805 */ /* 0x000fe4000001ff00 */
[----:B------:R-:W-:Y:S02]  /*5ba0*/  CS2R R118, SRZ ;  /* 0x0000000000767805 */ /* 0x000fe4000001ff00 */
[----:B------:R-:W-:Y:S02]  /*5bb0*/  CS2R R120, SRZ ;  /* 0x0000000000787805 */ /* 0x000fe4000001ff00 */
[----:B------:R-:W-:Y:S02]  /*5bc0*/  ISETP.GE.AND P1, PT, R6, UR17, PT ;  /* 0x0000001106007c0c */ /* 0x000fe4000bf26270 */
[----:B------:R-:W-:-:S02]  /*5bd0*/  CS2R R122, SRZ ;  /* 0x00000000007a7805 */ /* 0x000fc4000001ff00 */
[----:B------:R-:W-:Y:S02]  /*5be0*/  CS2R R124, SRZ ;  /* 0x00000000007c7805 */ /* 0x000fe4000001ff00 */
[----:B------:R-:W-:Y:S02]  /*5bf0*/  CS2R R126, SRZ ;  /* 0x00000000007e7805 */ /* 0x000fe4000001ff00 */
[----:B------:R-:W-:Y:S02]  /*5c00*/  CS2R R128, SRZ ;  /* 0x0000000000807805 */ /* 0x000fe4000001ff00 */
[----:B------:R-:W-:Y:S02]  /*5c10*/  CS2R R130, SRZ ;  /* 0x0000000000827805 */ /* 0x000fe4000001ff00 */
[----:B------:R-:W-:Y:S02]  /*5c20*/  CS2R R132, SRZ ;  /* 0x0000000000847805 */ /* 0x000fe4000001ff00 */
[----:B------:R-:W-:Y:S01]  /*5c30*/  CS2R R134, SRZ ;  /* 0x0000000000867805 */ /* 0x000fe2000001ff00 */
        /* <DEDUP_REMOVED lines=29> */
[----:B------:R-:W-:Y:S01]  /*5e10*/  ULDC UR24, c[0x0][0x9e4] ;  /* 0x0002790000187ab9 */ /* 0x000fe20000000800 */
[----:B------:R-:W-:Y:S01]  /*5e20*/  ULDC UR18, c[0x0][0x9dc] ;  /* 0x0002770000127ab9 */ /* 0x000fe20000000800 */
[----:B------:R-:W-:Y:S01]  /*5e30*/  ULDC UR19, c[0x0][0x988] ;  /* 0x0002620000137ab9 */ /* 0x000fe20000000800 */
[----:B------:R-:W-:-:S05]  /*5e40*/  ULDC UR23, c[0x0][0x9e0] ;  /* 0x0002780000177ab9 */ /* 0x000fca0000000800 */
.L_x_1018:
[----:B------:R-:W-:-:S04]  /*5e50*/  UISETP.NE.AND UP0, UPT, UR21, 0x1, UPT ;  /* 0x000000011500788c */ /* 0x000fc8000bf05270 */
[----:B------:R-:W-:-:S04]  /*5e60*/  USEL UR48, URZ, 0x1, UP0 ;  /* 0x000000013f307887 */ /* 0x000fc80008000000 */
[----:B------:R-:W-:Y:S01]  /*5e70*/  ULOP3.LUT UR48, UR22, UR48, URZ, 0x3c, !UPT ;  /* 0x0000003016307292 */ /* 0x000fe2000f8e3c3f */
[----:B------:R-:W-:Y:S11]  /*5e80*/  @!P0 BRA `(.L_x_1000) ;  /* 0x0000000000048947 */ /* 0x000ff60003800000 */
[----:B------:R-:W-:Y:S01]  /*5e90*/  BPT.TRAP 0x1 ;  /* 0x000000040000795c */ /* 0x000fe20000300000 */
.L_x_1000:
        /* <DEDUP_REMOVED lines=9> */
.L_x_1001:
[----:B-1----:R-:W-:Y:S05]  /*5f30*/  @P1 BRA `(.L_x_1002) ;  /* 0x0000000000081947 */ /* 0x002fea0003800000 */
[----:B------:R-:W1:Y:S02]  /*5f40*/  SYNCS.PHASECHK.TRANS64.TRYWAIT P1, [UR20+0x19c30], R7 ;  /* 0x019c3007ff0075a7 */ /* 0x000e640008020154 */
[----:B-1----:R-:W-:Y:S05]  /*5f50*/  @!P1 BRA `(.L_x_1003) ;  /* 0x0000013c00249947 */ /* 0x002fea0003800000 */
.L_x_1002:
        /* <DEDUP_REMOVED lines=17> */
.L_x_1004:
[----:B------:R-:W-:Y:S01]  /*6070*/  ULEA UR10, UR21, UR46, 0x3 ;  /* 0x0000002e150a7291 */ /* 0x000fe2000f8e183f */
[----:B01----:R-:W-:-:S05]  /*6080*/  IMAD.U32 R7, RZ, RZ, UR22 ;  /* 0x00000016ff077e24 */ /* 0x003fca000f8e00ff */
[----:B------:R-:W-:-:S04]  /*6090*/  SHF.L.U32 R7, R7, 0x1f, RZ ;  /* 0x0000001f07077819 */ /* 0x000fc800000006ff */
[----:B------:R0:W1:Y:S01]  /*60a0*/  SYNCS.PHASECHK.TRANS64.TRYWAIT P1, [UR10+0x19c50], R7 ;  /* 0x019c5007ff0075a7 */ /* 0x000062000802014a */
[----:B------:R-:W-:Y:S05]  /*60b0*/  @!P0 BRA `(.L_x_1005) ;  /* 0x0000000000048947 */ /* 0x000fea0003800000 */
[----:B------:R-:W-:Y:S01]  /*60c0*/  BPT.TRAP 0x1 ;  /* 0x000000040000795c */ /* 0x000fe20000300000 */
.L_x_1005:
[----:B-1----:R-:W-:Y:S05]  /*60d0*/  @P1 BRA `(.L_x_1006) ;  /* 0x0000000000081947 */ /* 0x002fea0003800000 */
[----:B------:R-:W1:Y:S02]  /*60e0*/  SYNCS.PHASECHK.TRANS64.TRYWAIT P1, [UR10+0x19c50], R7 ;  /* 0x019c5007ff0075a7 */ /* 0x000e64000802014a */
[----:B-1----:R-:W-:Y:S05]  /*60f0*/  @!P1 BRA `(.L_x_1007) ;  /* 0x0000013800d49947 */ /* 0x002fea0003800000 */
.L_x_1006:
        /* <DEDUP_REMOVED lines=27> */
.L_x_1008:
[----:B------:R-:W-:Y:S01]  /*62b0*/  UISETP.NE.AND UP1, UPT, UR53, URZ, UPT ;  /* 0x0000003f3500728c */ /* 0x000fe2000bf25270 */
[C---:B------:R-:W-:Y:S01]  /*62c0*/  FMUL.FTZ R10, R0.reuse, R27 ;  /* 0x0000001b000a7220 */ /* 0x040fe20000410000 */
[C---:B------:R-:W-:Y:S01]  /*62d0*/  FMUL.FTZ R27, R0.reuse, R38 ;  /* 0x00000026001b7220 */ /* 0x040fe20000410000 */
[C---:B------:R-:W-:Y:S01]  /*62e0*/  FMUL.FTZ R38, R0.reuse, R47 ;  /* 0x0000002f00267220 */ /* 0x040fe20000410000 */
[C---:B------:R-:W-:Y:S01]  /*62f0*/  FMUL.FTZ R47, R0.reuse, R56 ;  /* 0x00000038002f7220 */ /* 0x040fe20000410000 */
[C---:B------:R-:W-:Y:S01]  /*6300*/  FMUL.FTZ R56, R0.reuse, R67 ;  /* 0x0000004300387220 */ /* 0x040fe20000410000 */
[----:B------:R-:W-:Y:S01]  /*6310*/  PLOP3.LUT P1, PT, PT, PT, UP1, 0x80, 0x0 ;  /* 0x000000000000781c */ /* 0x000fe20003f2f018 */
[----:B------:R-:W-:Y:S01]  /*6320*/  FMUL.FTZ R67, R0, R78 ;  /* 0x0000004e00437220 */ /* 0x000fe20000410000 */
[----:B------:R-:W-:Y:S01]  /*6330*/  PLOP3.LUT P2, PT, PT, PT, UP1, 0x80, 0x0 ;  /* 0x000000000000781c */ /* 0x000fe20003f4f018 */
[----:B------:R-:W-:Y:S02]  /*6340*/  VIADD R78, R18, UR40 ;  /* 0x00000028124e7c36 */ /* 0x000fe40008000000 */
[C---:B------:R-:W-:Y:S01]  /*6350*/  FMUL.FTZ R21, R0.reuse, R34 ;  /* 0x0000002200157220 */ /* 0x040fe20000410000 */
[----:B------:R-:W-:Y:S01]  /*6360*/  @UP1 ULDC UR6, c[0x0][0x44c] ;  /* 0x0001130000061ab9 */ /* 0x000fe20000000800 */
[C---:B-1----:R-:W-:Y:S01]  /*6370*/  FMUL.FTZ R8, R0.reuse, R25 ;  /* 0x0000001900087220 */ /* 0x042fe20000410000 */
[C---:B------:R-:W-:Y:S01]  /*6380*/  FMUL.FTZ R25, R0.reuse, R36 ;  /* 0x0000002400197220 */ /* 0x040fe20000410000 */
[C---:B------:R-:W-:Y:S01]  /*6390*/  FMUL.FTZ R36, R0.reuse, R45 ;  /* 0x0000002d00247220 */ /* 0x040fe20000410000 */
[C---:B------:R-:W-:Y:S01]  /*63a0*/  FMUL.FTZ R45, R0.reuse, R54 ;  /* 0x00000036002d7220 */ /* 0x040fe20000410000 */
[C---:B------:R-:W-:Y:S01]  /*63b0*/  FMUL.FTZ R54, R0.reuse, R63 ;  /* 0x0000003f00367220 */ /* 0x040fe20000410000 */
[C---:B------:R-:W-:Y:S01]  /*63c0*/  FMUL.FTZ R63, R0.reuse, R74 ;  /* 0x0000004a003f7220 */ /* 0x040fe20000410000 */
        /* <DEDUP_REMOVED lines=42> */
[C---:B0-----:R-:W-:Y:S01]  /*6670*/  FMUL.FTZ R7, R0.reuse, R24 ;  /* 0x0000001800077220 */ /* 0x041fe20000410000 */
[C---:B------:R-:W-:Y:S01]  /*6680*/  FMUL.FTZ R60, R0.reuse, R71 ;  /* 0x00000047003c7220 */ /* 0x040fe20000410000 */
[C---:B------:R-:W-:Y:S01]  /*6690*/  FMUL.FTZ R65, R0.reuse, R72 ;  /* 0x0000004800417220 */ /* 0x040fe20000410000 */
[C---:B------:R-:W-:Y:S01]  /*66a0*/  FMUL.FTZ R64, R0.reuse, R75 ;  /* 0x0000004b00407220 */ /* 0x040fe20000410000 */
[C---:B------:R-:W-:Y:S01]  /*66b0*/  FMUL.FTZ R69, R0.reuse, R76 ;  /* 0x0000004c00457220 */ /* 0x040fe20000410000 */
[C---:B------:R-:W-:Y:S01]  /*66c0*/  FMUL.FTZ R70, R0.reuse, R77 ;  /* 0x0000004d00467220 */ /* 0x040fe20000410000 */
[----:B------:R-:W-:Y:S01]  /*66d0*/  FMUL.FTZ R68, R0, R79 ;  /* 0x0000004f00447220 */ /* 0x000fe20000410000 */
[----:B------:R-:W-:-:S02]  /*66e0*/  IMAD.SHL.U32 R73, R6, 0x80, RZ ;  /* 0x0000008006497824 */ /* 0x000fc400078e00ff */
        /* <DEDUP_REMOVED lines=8> */
[----:B------:R-:W-:Y:S01]  /*6770*/  IMAD.U32 R82, RZ, RZ, UR38 ;  /* 0x00000026ff527e24 */ /* 0x000fe2000f8e00ff */
[----:B------:R-:W-:Y:S01]  /*6780*/  PLOP3.LUT P1, PT, PT, PT, UP0, 0x40, 0x0 ;  /* 0x000000000000781c */ /* 0x000fe20003f2e808 */
[----:B------:R-:W0:Y:S01]  /*6790*/  MUFU.TANH R7, R7 ;  /* 0x0000000700077308 */ /* 0x000e220000002400 */
[----:B------:R-:W-:Y:S01]  /*67a0*/  IADD3 R34, -R17, 0x1, -R73 ;  /* 0x0000000111227810 */ /* 0x000fe20007ffe949 */
[----:B------:R-:W-:Y:S01]  /*67b0*/  UPRMT UR20, UR45, 0x654, UR20 ;  /* 0x000006542d147896 */ /* 0x000fe20008000014 */
[----:B------:R-:W-:-:S02]  /*67c0*/  UMOV UR7, UR18 ;  /* 0x0000001200077c82 */ /* 0x000fc40008000000 */
[----:B------:R-:W-:Y:S01]  /*67d0*/  IADD3 R82, -R82, UR41, R34 ;  /* 0x0000002952527c10 */ /* 0x000fe2000fffe122 */
[----:B------:R-:W-:Y:S02]  /*67e0*/  ULOP3.LUT UR6, URZ, UR7, URZ, 0x33, !UPT ;  /* 0x000000073f067292 */ /* 0x000fe4000f8e333f */
[----:B------:R-:W2:Y:S02]  /*67f0*/  MUFU.TANH R8, R8 ;  /* 0x0000000800087308 */ /* 0x000ea40000002400 */
        /* <DEDUP_REMOVED lines=81> */
.L_x_1011:
[----:B------:R-:W-:-:S05]  /*6d10*/  IMAD.U32 R86, RZ, RZ, UR24 ;  /* 0x00000018ff567e24 */ /* 0x000fca000f8e00ff */
[----:B------:R-:W-:-:S13]  /*6d20*/  ISETP.NE.AND P1, PT, R86, 0x1, PT ;  /* 0x000000015600780c */ /* 0x000fda0003f25270 */
[----:B------:R-:W1:Y:S02]  /*6d30*/  @P1 LDC.64 R34, c[0x0][0x9e8] ;  /* 0x00027a00ff221b82 */ /* 0x000e640000000a00 */
[----:B-1----:R-:W-:-:S05]  /*6d40*/  @P1 IMAD.HI.U32 R34, R85, R34, RZ ;  /* 0x0000002255221227 */ /* 0x002fca00078e00ff */
[----:B------:R-:W-:-:S07]  /*6d50*/  @P1 SHF.R.U32.HI R85, RZ, R35, R34 ;  /* 0x00000023ff551219 */ /* 0x000fce0000011622 */
.L_x_1012:
[----:B------:R-:W-:Y:S05]  /*6d60*/  BSYNC B0 ;  /* 0x0000000000007941 */ /* 0x000fea0003800000 */
.L_x_1010:
[----:B------:R-:W-:-:S04]  /*6d70*/  IMAD R85, R85, R86, -R73 ;  /* 0x0000005655557224 */ /* 0x000fc800078e0a49 */
[----:B------:R-:W-:-:S05]  /*6d80*/  IMAD.IADD R85, R85, 0x1, -R17 ;  /* 0x0000000155557824 */ /* 0x000fca00078e0a11 */
[----:B------:R-:W-:Y:S02]  /*6d90*/  VIMNMX R84, R84, R85, !PT ;  /* 0x0000005554547248 */ /* 0x000fe40007fe0100 */
[----:B------:R-:W-:-:S07]  /*6da0*/  VIADDMNMX R83, R85, R86, R83, PT ;  /* 0x0000005655537246 */ /* 0x000fce0003800153 */
.L_x_1009:
        /* <DEDUP_REMOVED lines=12> */
[----:B0-----:R-:W-:-:S02]  /*6e70*/  FSEL R7, R7, -INF , !P6 ;  /* 0xff80000007077808 */ /* 0x001fc40007000000 */
[----:B------:R-:W-:Y:S01]  /*6e80*/  FSEL R8, R8, -INF , !P2 ;  /* 0xff80000008087808 */ /* 0x000fe20005000000 */
        /* <DEDUP_REMOVED lines=102> */
.L_x_1015:
[----:B------:R-:W-:-:S05]  /*74f0*/  IMAD.U32 R83, RZ, RZ, UR24 ;  /* 0x00000018ff537e24 */ /* 0x000fca000f8e00ff */
[----:B------:R-:W-:-:S13]  /*7500*/  ISETP.NE.AND P2, PT, R83, 0x1, PT ;  /* 0x000000015300780c */ /* 0x000fda0003f45270 */
[----:B------:R-:W0:Y:S02]  /*7510*/  @P2 LDC.64 R34, c[0x0][0x9e8] ;  /* 0x00027a00ff222b82 */ /* 0x000e240000000a00 */
[----:B0-----:R-:W-:-:S05]  /*7520*/  @P2 IMAD.HI.U32 R34, R78, R34, RZ ;  /* 0x000000224e222227 */ /* 0x001fca00078e00ff */
[----:B------:R-:W-:-:S07]  /*7530*/  @P2 SHF.R.U32.HI R78, RZ, R35, R34 ;  /* 0x00000023ff4e2219 */ /* 0x000fce0000011622 */
.L_x_1016:
[----:B------:R-:W-:Y:S05]  /*7540*/  BSYNC B0 ;  /* 0x0000000000007941 */ /* 0x000fea0003800000 */
.L_x_1014:
[----:B------:R-:W-:-:S04]  /*7550*/  IMAD R73, R78, R83, -R73 ;  /* 0x000000534e497224 */ /* 0x000fc800078e0a49 */
[----:B------:R-:W-:-:S05]  /*7560*/  IMAD.IADD R73, R73, 0x1, -R17 ;  /* 0x0000000149497824 */ /* 0x000fca00078e0a11 */
[----:B------:R-:W-:Y:S02]  /*7570*/  VIMNMX R82, R82, R73, !PT ;  /* 0x0000004952527248 */ /* 0x000fe40007fe0100 */
[----:B------:R-:W-:-:S07]  /*7580*/  VIADDMNMX R81, R73, R83, R81, PT ;  /* 0x0000005349517246 */ /* 0x000fce0003800151 */
.L_x_1013:
[----:B------:R-:W-:Y:S01]  /*7590*/  ISETP.GT.AND P4, PT, R82, 0x1, P1 ;  /* 0x000000015200780c */ /* 0x000fe20000f84270 */
[----:B------:R-:W-:Y:S01]  /*75a0*/  UMOV UR6, UR19 ;  /* 0x0000001300067c82 */ /* 0x000fe20008000000 */
[----:B------:R-:W-:Y:S02]  /*75b0*/  LOP3.LUT R16, R16, 0xf7ffffff, RZ, 0xc0, !PT ;  /* 0xf7ffffff10107812 */ /* 0x000fe400078ec0ff */
[----:B------:R-:W-:Y:S02]  /*75c0*/  ISETP.LT.OR P4, PT, R81, 0x2, P4 ;  /* 0x000000025100780c */ /* 0x000fe40002781670 */
[----:B------:R-:W-:Y:S02]  /*75d0*/  @P0 LOP3.LUT R16, R16, 0x8000000, RZ, 0xfc, !PT ;  /* 0x0800000010100812 */ /* 0x000fe400078efcff */
[----:B------:R-:W-:Y:S02]  /*75e0*/  FSEL R34, R10, -INF , !P4 ;  /* 0xff8000000a227808 */ /* 0x000fe40006000000 */
[----:B------:R-:W-:-:S02]  /*75f0*/  FMNMX.FTZ R10, R7, R5, !PT ;  /* 0x00000005070a7209 */ /* 0x000fc40007810000 */
[----:B------:R-:W-:Y:S02]  /*7600*/  ISETP.GT.AND P0, PT, R82, 0x59, P1 ;  /* 0x000000595200780c */ /* 0x000fe40000f04270 */
[----:B------:R-:W-:Y:S02]  /*7610*/  FMNMX.FTZ R10, R8, R10, !PT ;  /* 0x0000000a080a7209 */ /* 0x000fe40007810000 */
[----:B------:R-:W-:Y:S02]  /*7620*/  ISETP.GT.AND P5, PT, R82, 0x8, P1 ;  /* 0x000000085200780c */ /* 0x000fe40000fa4270 */
[----:B------:R-:W-:Y:S02]  /*7630*/  FMNMX.FTZ R10, R11, R10, !PT ;  /* 0x0000000a0b0a7209 */ /* 0x000fe40007810000 */
[----:B------:R-:W-:Y:S02]  /*7640*/  LOP3.LUT R16, R16, 0xbfffffff, RZ, 0xc0, !PT ;  /* 0xbfffffff10107812 */ /* 0x000fe400078ec0ff */
[----:B------:R-:W-:-:S02]  /*7650*/  FMNMX.FTZ R10, R12, R10, !PT ;  /* 0x0000000a0c0a7209 */ /* 0x000fc40007810000 */
[----:B------:R-:W-:Y:S02]  /*7660*/  ISETP.LT.OR P5, PT, R81, 0x9, P5 ;  /* 0x000000095100780c */ /* 0x000fe40002fa1670 */
[----:B------:R-:W-:Y:S02]  /*7670*/  FMNMX.FTZ R10, R15, R10, !PT ;  /* 0x0000000a0f0a7209 */ /* 0x000fe40007810000 */
[----:B------:R-:W-:Y:S02]  /*7680*/  @P0 LOP3.LUT R16, R16, 0x40000000, RZ, 0xfc, !PT ;  /* 0x4000000010100812 */ /* 0x000fe400078efcff */
[----:B------:R-:W-:Y:S02]  /*7690*/  FMNMX.FTZ R10, R20, R10, !PT ;  /* 0x0000000a140a7209 */ /* 0x000fe40007810000 */
[----:B------:R-:W-:Y:S02]  /*76a0*/  ISETP.GT.AND P0, PT, R82, 0x71, P1 ;  /* 0x000000715200780c */ /* 0x000fe40000f04270 */
[----:B------:R-:W-:-:S02]  /*76b0*/  FMNMX.FTZ R10, R25, R10, !PT ;  /* 0x0000000a190a7209 */ /* 0x000fc40007810000 */
[----:B------:R-:W-:Y:S02]  /*76c0*/  FSEL R13, R13, -INF , !P5 ;  /* 0xff8000000d0d7808 */ /* 0x000fe40006800000 */
[C---:B------:R-:W-:Y:S02]  /*76d0*/  ISETP.GT.AND P6, PT, R82.reuse, 0x9, P1 ;  /* 0x000000095200780c */ /* 0x040fe40000fc4270 */
[C---:B------:R-:W-:Y:S02]  /*76e0*/  ISETP.GT.AND P2, PT, R82.reuse, 0x10, P1 ;  /* 0x000000105200780c */ /* 0x040fe40000f44270 */
[C---:B------:R-:W-:Y:S02]  /*76f0*/  ISETP.GT.AND P3, PT, R82.reuse, 0x11, P1 ;  /* 0x000000115200780c */ /* 0x040fe40000f64270 */
[C---:B------:R-:W-:Y:S02]  /*7700*/  ISETP.GT.AND P4, PT, R82.reuse, 0x18, P1 ;  /* 0x000000185200780c */ /* 0x040fe40000f84270 */
[----:B------:R-:W-:-:S02]  /*7710*/  ISETP.GT.AND P5, PT, R82, 0x19, P1 ;  /* 0x000000195200780c */ /* 0x000fc40000fa4270 */
[----:B------:R-:W-:Y:S02]  /*7720*/  FMNMX.FTZ R10, R26, R10, !PT ;  /* 0x0000000a1a0a7209 */ /* 0x000fe40007810000 */
[C---:B------:R-:W-:Y:S02]  /*7730*/  ISETP.LT.OR P6, PT, R81.reuse, 0xa, P6 ;  /* 0x0000000a5100780c */ /* 0x040fe400037c1670 */
[C---:B------:R-:W-:Y:S02]  /*7740*/  ISETP.LT.OR P2, PT, R81.reuse, 0x11, P2 ;  /* 0x000000115100780c */ /* 0x040fe40001741670 */
[C---:B------:R-:W-:Y:S02]  /*7750*/  ISETP.LT.OR P3, PT, R81.reuse, 0x12, P3 ;  /* 0x000000125100780c */ /* 0x040fe40001f61670 */
[C---:B------:R-:W-:Y:S02]  /*7760*/  ISETP.LT.OR P4, PT, R81.reuse, 0x19, P4 ;  /* 0x000000195100780c */ /* 0x040fe40002781670 */
[----:B------:R-:W-:-:S02]  /*7770*/  ISETP.LT.OR P5, PT, R81, 0x1a, P5 ;  /* 0x0000001a5100780c */ /* 0x000fc40002fa1670 */
[----:B------:R-:W-:Y:S02]  /*7780*/  LOP3.LUT R16, R16, 0xfffffffd, RZ, 0xc0, !PT ;  /* 0xfffffffd10107812 */ /* 0x000fe400078ec0ff */
[----:B------:R-:W-:Y:S02]  /*7790*/  FMNMX.FTZ R10, R29, R10, !PT ;  /* 0x0000000a1d0a7209 */ /* 0x000fe40007810000 */
[----:B------:R-:W-:Y:S02]  /*77a0*/  FSEL R14, R14, -INF , !P6 ;  /* 0xff8000000e0e7808 */ /* 0x000fe40007000000 */
[----:B------:R-:W-:Y:S02]  /*77b0*/  FSEL R21, R21, -INF , !P2 ;  /* 0xff80000015157808 */ /* 0x000fe40005000000 */
[----:B------:R-:W-:Y:S02]  /*77c0*/  FSEL R24, R24, -INF , !P3 ;  /* 0xff80000018187808 */ /* 0x000fe40005800000 */
[----:B------:R-:W-:-:S02]  /*77d0*/  FSEL R27, R27, -INF , !P4 ;  /* 0xff8000001b1b7808 */ /* 0x000fc40006000000 */
[----:B------:R-:W-:Y:S02]  /*77e0*/  FSEL R28, R28, -INF , !P5 ;  /* 0xff8000001c1c7808 */ /* 0x000fe40006800000 */
[C---:B------:R-:W-:Y:S02]  /*77f0*/  ISETP.GT.AND P6, PT, R82.reuse, 0x20, P1 ;  /* 0x000000205200780c */ /* 0x040fe40000fc4270 */
[C---:B------:R-:W-:Y:S02]  /*7800*/  ISETP.GT.AND P2, PT, R82.reuse, 0x21, P1 ;  /* 0x000000215200780c */ /* 0x040fe40000f44270 */
[C---:B------:R-:W-:Y:S02]  /*7810*/  ISETP.GT.AND P3, PT, R82.reuse, 0x28, P1 ;  /* 0x000000285200780c */ /* 0x040fe40000f64270 */
[C---:B------:R-:W-:Y:S02]  /*7820*/  ISETP.GT.AND P4, PT, R82.reuse, 0x29, P1 ;  /* 0x000000295200780c */ /* 0x040fe40000f84270 */
[----:B------:R-:W-:-:S02]  /*7830*/  ISETP.GT.AND P5, PT, R82, 0x30, P1 ;  /* 0x000000305200780c */ /* 0x000fc40000fa4270 */
[----:B------:R-:W-:Y:S02]  /*7840*/  @P0 LOP3.LUT R16, R16, 0x2, RZ, 0xfc, !PT ;  /* 0x0000000210100812 */ /* 0x000fe400078efcff */
[----:B------:R-:W-:Y:S02]  /*7850*/  FMNMX.FTZ R10, R30, R10, !PT ;  /* 0x0000000a1e0a7209 */ /* 0x000fe40007810000 */
[----:B------:R-:W-:Y:S02]  /*7860*/  ISETP.GT.AND P0, PT, R82, 0x78, P1 ;  /* 0x000000785200780c */ /* 0x000fe40000f04270 */
[C---:B------:R-:W-:Y:S02]  /*7870*/  ISETP.LT.OR P6, PT, R81.reuse, 0x21, P6 ;  /* 0x000000215100780c */ /* 0x040fe400037c1670 */
[C---:B------:R-:W-:Y:S02]  /*7880*/  ISETP.LT.OR P2, PT, R81.reuse, 0x22, P2 ;  /* 0x000000225100780c */ /* 0x040fe40001741670 */
[----:B------:R-:W-:-:S02]  /*7890*/  ISETP.LT.OR P3, PT, R81, 0x29, P3 ;  /* 0x000000295100780c */ /* 0x000fc40001f61670 */
[C---:B------:R-:W-:Y:S02]  /*78a0*/  ISETP.LT.OR P4, PT, R81.reuse, 0x2a, P4 ;  /* 0x0000002a5100780c */ /* 0x040fe40002781670 */
[----:B------:R-:W-:Y:S02]  /*78b0*/  ISETP.LT.OR P5, PT, R81, 0x31, P5 ;  /* 0x000000315100780c */ /* 0x000fe40002fa1670 */
[----:B------:R-:W-:Y:S02]  /*78c0*/  FMNMX.FTZ R10, R33, R10, !PT ;  /* 0x0000000a210a7209 */ /* 0x000fe40007810000 */
[----:B------:R-:W-:Y:S02]  /*78d0*/  FSEL R31, R31, -INF , !P6 ;  /* 0xff8000001f1f7808 */ /* 0x000fe40007000000 */
[----:B------:R-:W-:Y:S02]  /*78e0*/  FSEL R32, R32, -INF , !P2 ;  /* 0xff80000020207808 */ /* 0x000fe40005000000 */
[----:B------:R-:W-:-:S02]  /*78f0*/  FSEL R37, R37, -INF , !P3 ;  /* 0xff80000025257808 */ /* 0x000fc40005800000 */
[----:B------:R-:W-:Y:S02]  /*7900*/  FSEL R38, R38, -INF , !P4 ;  /* 0xff80000026267808 */ /* 0x000fe40006000000 */
[----:B------:R-:W-:Y:S02]  /*7910*/  FSEL R41, R41, -INF , !P5 ;  /* 0xff80000029297808 */ /* 0x000fe40006800000 */
[C---:B------:R-:W-:Y:S02]  /*7920*/  ISETP.GT.AND P6, PT, R82.reuse, 0x31, P1 ;  /* 0x000000315200780c */ /* 0x040fe40000fc4270 */
[C---:B------:R-:W-:Y:S02]  /*7930*/  ISETP.GT.AND P2, PT, R82.reuse, 0x38, P1 ;  /* 0x000000385200780c */ /* 0x040fe40000f44270 */
[C---:B------:R-:W-:Y:S02]  /*7940*/  ISETP.GT.AND P3, PT, R82.reuse, 0x39, P1 ;  /* 0x000000395200780c */ /* 0x040fe40000f64270 */
[----:B------:R-:W-:-:S02]  /*7950*/  ISETP.GT.AND P4, PT, R82, 0x40, P1 ;  /* 0x000000405200780c */ /* 0x000fc40000f84270 */
[----:B------:R-:W-:Y:S02]  /*7960*/  ISETP.GT.AND P5, PT, R82, 0x41, P1 ;  /* 0x000000415200780c */ /* 0x000fe40000fa4270 */
[----:B------:R-:W-:Y:S02]  /*7970*/  FMNMX.FTZ R10, R36, R10, !PT ;  /* 0x0000000a240a7209 */ /* 0x000fe40007810000 */
[----:B------:R-:W-:Y:S02]  /*7980*/  LOP3.LUT R16, R16, 0xfffffff7, RZ, 0xc0, !PT ;  /* 0xfffffff710107812 */ /* 0x000fe400078ec0ff */
[C---:B------:R-:W-:Y:S02]  /*7990*/  ISETP.LT.OR P6, PT, R81.reuse, 0x32, P6 ;  /* 0x000000325100780c */ /* 0x040fe400037c1670 */
[C---:B------:R-:W-:Y:S02]  /*79a0*/  ISETP.LT.OR P2, PT, R81.reuse, 0x39, P2 ;  /* 0x000000395100780c */ /* 0x040fe40001741670 */
[----:B------:R-:W-:-:S02]  /*79b0*/  ISETP.LT.OR P3, PT, R81, 0x3a, P3 ;  /* 0x0000003a5100780c */ /* 0x000fc40001f61670 */
[C---:B------:R-:W-:Y:S02]  /*79c0*/  ISETP.LT.OR P4, PT, R81.reuse, 0x41, P4 ;  /* 0x000000415100780c */ /* 0x040fe40002781670 */
[----:B------:R-:W-:Y:S02]  /*79d0*/  ISETP.LT.OR P5, PT, R81, 0x42, P5 ;  /* 0x000000425100780c */ /* 0x000fe40002fa1670 */
[----:B------:R-:W-:Y:S02]  /*79e0*/  FMNMX.FTZ R10, R39, R10, !PT ;  /* 0x0000000a270a7209 */ /* 0x000fe40007810000 */
[----:B------:R-:W-:Y:S02]  /*79f0*/  @P0 LOP3.LUT R16, R16, 0x8, RZ, 0xfc, !PT ;  /* 0x0000000810100812 */ /* 0x000fe400078efcff */
[----:B------:R-:W-:Y:S02]  /*7a00*/  ISETP.GT.AND P0, PT, R82, RZ, P1 ;  /* 0x000000ff5200720c */ /* 0x000fe40000f04270 */
[----:B------:R-:W-:-:S02]  /*7a10*/  FSEL R42, R42, -INF , !P6 ;  /* 0xff8000002a2a7808 */ /* 0x000fc40007000000 */
[----:B------:R-:W-:Y:S02]  /*7a20*/  FSEL R45, R45, -INF , !P2 ;  /* 0xff8000002d2d7808 */ /* 0x000fe40005000000 */
[----:B------:R-:W-:Y:S02]  /*7a30*/  FSEL R46, R46, -INF , !P3 ;  /* 0xff8000002e2e7808 */ /* 0x000fe40005800000 */
[----:B------:R-:W-:Y:S02]  /*7a40*/  FSEL R49, R49, -INF , !P4 ;  /* 0xff80000031317808 */ /* 0x000fe40006000000 */
[----:B------:R-:W-:Y:S02]  /*7a50*/  FSEL R50, R50, -INF , !P5 ;  /* 0xff80000032327808 */ /* 0x000fe40006800000 */
[----:B------:R-:W-:Y:S02]  /*7a60*/  FMNMX.FTZ R10, R40, R10, !PT ;  /* 0x0000000a280a7209 */ /* 0x000fe40007810000 */
[----:B------:R-:W-:-:S02]  /*7a70*/  ISETP.GT.AND P6, PT, R82, 0x48, P1 ;  /* 0x000000485200780c */ /* 0x000fc40000fc4270 */
[C---:B------:R-:W-:Y:S02]  /*7a80*/  ISETP.GT.AND P2, PT, R82.reuse, 0x49, P1 ;  /* 0x000000495200780c */ /* 0x040fe40000f44270 */
[C---:B------:R-:W-:Y:S02]  /*7a90*/  ISETP.GT.AND P3, PT, R82.reuse, 0x50, P1 ;  /* 0x000000505200780c */ /* 0x040fe40000f64270 */
[C---:B------:R-:W-:Y:S02]  /*7aa0*/  ISETP.GT.AND P4, PT, R82.reuse, 0x51, P1 ;  /* 0x000000515200780c */ /* 0x040fe40000f84270 */
[----:B------:R-:W-:Y:S02]  /*7ab0*/  ISETP.GT.AND P5, PT, R82, 0x58, P1 ;  /* 0x000000585200780c */ /* 0x000fe40000fa4270 */
[----:B------:R-:W-:Y:S02]  /*7ac0*/  FMNMX.FTZ R10, R43, R10, !PT ;  /* 0x0000000a2b0a7209 */ /* 0x000fe40007810000 */
[----:B------:R-:W-:-:S02]  /*7ad0*/  ISETP.LT.OR P6, PT, R81, 0x49, P6 ;  /* 0x000000495100780c */ /* 0x000fc400037c1670 */
[C---:B------:R-:W-:Y:S02]  /*7ae0*/  ISETP.LT.OR P2, PT, R81.reuse, 0x4a, P2 ;  /* 0x0000004a5100780c */ /* 0x040fe40001741670 */
[C---:B------:R-:W-:Y:S02]  /*7af0*/  ISETP.LT.OR P3, PT, R81.reuse, 0x51, P3 ;  /* 0x000000515100780c */ /* 0x040fe40001f61670 */
[C---:B------:R-:W-:Y:S02]  /*7b00*/  ISETP.LT.OR P4, PT, R81.reuse, 0x52, P4 ;  /* 0x000000525100780c */ /* 0x040fe40002781670 */
[----:B------:R-:W-:Y:S02]  /*7b10*/  ISETP.LT.OR P5, PT, R81, 0x59, P5 ;  /* 0x000000595100780c */ /* 0x000fe40002fa1670 */
[----:B------:R-:W-:Y:S02]  /*7b20*/  LOP3.LUT R16, R16, 0xffffff7f, RZ, 0xc0, !PT ;  /* 0xffffff7f10107812 */ /* 0x000fe400078ec0ff */
[----:B------:R-:W-:-:S02]  /*7b30*/  FMNMX.FTZ R10, R44, R10, !PT ;  /* 0x0000000a2c0a7209 */ /* 0x000fc40007810000 */
[----:B------:R-:W-:Y:S02]  /*7b40*/  FSEL R53, R53, -INF , !P6 ;  /* 0xff80000035357808 */ /* 0x000fe40007000000 */
[----:B------:R-:W-:Y:S02]  /*7b50*/  FSEL R54, R54, -INF , !P2 ;  /* 0xff80000036367808 */ /* 0x000fe40005000000 */
[----:B------:R-:W-:Y:S02]  /*7b60*/  FSEL R55, R55, -INF , !P3 ;  /* 0xff80000037377808 */ /* 0x000fe40005800000 */
[----:B------:R-:W-:Y:S02]  /*7b70*/  FSEL R56, R56, -INF , !P4 ;  /* 0xff80000038387808 */ /* 0x000fe40006000000 */
[----:B------:R-:W-:Y:S02]  /*7b80*/  FSEL R59, R59, -INF , !P5 ;  /* 0xff8000003b3b7808 */ /* 0x000fe40006800000 */
[----:B------:R-:W-:-:S02]  /*7b90*/  ISETP.GT.AND P2, PT, R82, 0x60, P1 ;  /* 0x000000605200780c */ /* 0x000fc40000f44270 */
[C---:B------:R-:W-:Y:S02]  /*7ba0*/  ISETP.GT.AND P3, PT, R82.reuse, 0x61, P1 ;  /* 0x000000615200780c */ /* 0x040fe40000f64270 */
[C---:B------:R-:W-:Y:S02]  /*7bb0*/  ISETP.GT.AND P4, PT, R82.reuse, 0x68, P1 ;  /* 0x000000685200780c */ /* 0x040fe40000f84270 */
[C---:B------:R-:W-:Y:S02]  /*7bc0*/  ISETP.GT.AND P5, PT, R82.reuse, 0x69, P1 ;  /* 0x000000695200780c */ /* 0x040fe40000fa4270 */
[C---:B------:R-:W-:Y:S02]  /*7bd0*/  ISETP.GT.AND P6, PT, R82.reuse, 0x70, P1 ;  /* 0x000000705200780c */ /* 0x040fe40000fc4270 */
[----:B------:R-:W-:Y:S02]  /*7be0*/  ISETP.GT.AND P1, PT, R82, 0x79, P1 ;  /* 0x000000795200780c */ /* 0x000fe40000f24270 */
[----:B------:R-:W-:-:S02]  /*7bf0*/  @P0 LOP3.LUT R16, R16, 0x80, RZ, 0xfc, !PT ;  /* 0x0000008010100812 */ /* 0x000fc400078efcff */
[----:B------:R-:W-:Y:S02]  /*7c00*/  FMNMX.FTZ R10, R47, R10, !PT ;  /* 0x0000000a2f0a7209 */ /* 0x000fe40007810000 */
[----:B------:R-:W-:Y:S02]  /*7c10*/  LOP3.LUT P0, RZ, R16, 0x40000000, RZ, 0xc0, !PT ;  /* 0x4000000010ff7812 */ /* 0x000fe4000780c0ff */
[----:B------:R-:W-:Y:S02]  /*7c20*/  FMNMX.FTZ R10, R48, R10, !PT ;  /* 0x0000000a300a7209 */ /* 0x000fe40007810000 */
[----:B------:R-:W-:Y:S02]  /*7c30*/  LOP3.LUT R16, R16, 0xffffffdf, RZ, 0xc0, !PT ;  /* 0xffffffdf10107812 */ /* 0x000fe400078ec0ff */
[----:B------:R-:W-:Y:S02]  /*7c40*/  ISETP.LT.OR P0, PT, R81, 0x5a, P0 ;  /* 0x0000005a5100780c */ /* 0x000fe40000701670 */
[----:B------:R-:W-:-:S02]  /*7c50*/  FMNMX.FTZ R10, R51, R10, !PT ;  /* 0x0000000a330a7209 */ /* 0x000fc40007810000 */
[----:B------:R-:W-:Y:S02]  /*7c60*/  @P1 LOP3.LUT R16, R16, 0x20, RZ, 0xfc, !PT ;  /* 0x0000002010101812 */ /* 0x000fe400078efcff */
[----:B------:R-:W-:Y:S02]  /*7c70*/  FMNMX.FTZ R10, R52, R10, !PT ;  /* 0x0000000a340a7209 */ /* 0x000fe40007810000 */
[C---:B------:R-:W-:Y:S02]  /*7c80*/  LOP3.LUT P1, RZ, R16.reuse, 0x2, RZ, 0xc0, !PT ;  /* 0x0000000210ff7812 */ /* 0x040fe4000782c0ff */
[----:B------:R-:W-:Y:S02]  /*7c90*/  FMNMX.FTZ R10, R57, R10, !PT ;  /* 0x0000000a390a7209 */ /* 0x000fe40007810000 */
[----:B------:R-:W-:Y:S02]  /*7ca0*/  LOP3.LUT R16, R16, 0xfffffeff, RZ, 0xc0, !PT ;  /* 0xfffffeff10107812 */ /* 0x000fe400078ec0ff */
[----:B------:R-:W-:-:S02]  /*7cb0*/  FMNMX.FTZ R10, R58, R10, !PT ;  /* 0x0000000a3a0a7209 */ /* 0x000fc40007810000 */
[----:B------:R-:W-:Y:S02]  /*7cc0*/  @P0 LOP3.LUT R16, R16, 0x100, RZ, 0xfc, !PT ;  /* 0x0000010010100812 */ /* 0x000fe400078efcff */
[----:B------:R-:W-:Y:S02]  /*7cd0*/  ISETP.LT.OR P0, PT, R81, 0x61, P2 ;  /* 0x000000615100780c */ /* 0x000fe40001701670 */
[----:B------:R-:W-:Y:S02]  /*7ce0*/  FMNMX.FTZ R10, R61, R10, !PT ;  /* 0x0000000a3d0a7209 */ /* 0x000fe40007810000 */
[----:B------:R-:W-:Y:S02]  /*7cf0*/  LOP3.LUT P2, RZ, R16, 0x8, RZ, 0xc0, !PT ;  /* 0x0000000810ff7812 */ /* 0x000fe4000784c0ff */
[----:B------:R-:W-:Y:S02]  /*7d00*/  FMNMX.FTZ R10, R62, R10, !PT ;  /* 0x0000000a3e0a7209 */ /* 0x000fe40007810000 */
[----:B------:R-:W-:-:S02]  /*7d10*/  LOP3.LUT R16, R16, 0xffffffbf, RZ, 0xc0, !PT ;  /* 0xffffffbf10107812 */ /* 0x000fc400078ec0ff */
[----:B------:R-:W-:Y:S02]  /*7d20*/  FMNMX.FTZ R10, R65, R10, !PT ;  /* 0x0000000a410a7209 */ /* 0x000fe40007810000 */
[C---:B------:R-:W-:Y:S02]  /*7d30*/  ISETP.LT.OR P6, PT, R81.reuse, 0x71, P6 ;  /* 0x000000715100780c */ /* 0x040fe400037c1670 */
[----:B------:R-:W-:Y:S02]  /*7d40*/  @P0 LOP3.LUT R16, R16, 0x40, RZ, 0xfc, !PT ;  /* 0x0000004010100812 */ /* 0x000fe400078efcff */
[----:B------:R-:W-:Y:S02]  /*7d50*/  FMNMX.FTZ R10, R66, R10, !PT ;  /* 0x0000000a420a7209 */ /* 0x000fe40007810000 */
[----:B------:R-:W-:Y:S02]  /*7d60*/  ISETP.LT.OR P0, PT, R81, 0x62, P3 ;  /* 0x000000625100780c */ /* 0x000fe40001f01670 */
[----:B------:R-:W-:-:S02]  /*7d70*/  LOP3.LUT P3, RZ, R16, 0x80, RZ, 0xc0, !PT ;  /* 0x0000008010ff7812 */ /* 0x000fc4000786c0ff */
[----:B------:R-:W-:Y:S02]  /*7d80*/  FMNMX.FTZ R10, R69, R10, !PT ;  /* 0x0000000a450a7209 */ /* 0x000fe40007810000 */
[----:B------:R-:W-:Y:S02]  /*7d90*/  ISETP.LT.OR P3, PT, R81, 0x1, P3 ;  /* 0x000000015100780c */ /* 0x000fe40001f61670 */
[----:B------:R-:W-:Y:S02]  /*7da0*/  FMNMX.FTZ R10, R70, R10, !PT ;  /* 0x0000000a460a7209 */ /* 0x000fe40007810000 */
[----:B------:R-:W-:Y:S02]  /*7db0*/  FSEL R9, R9, -INF , !P3 ;  /* 0xff80000009097808 */ /* 0x000fe40005800000 */
[----:B------:R-:W-:Y:S02]  /*7dc0*/  FMNMX.FTZ R10, R74, R10, !PT ;  /* 0x0000000a4a0a7209 */ /* 0x000fe40007810000 */
[----:B------:R-:W-:-:S02]  /*7dd0*/  FMNMX.FTZ R73, R9, R4, !PT ;  /* 0x0000000409497209 */ /* 0x000fc40007810000 */
[----:B------:R-:W-:Y:S02]  /*7de0*/  FMNMX.FTZ R10, R75, R10, !PT ;  /* 0x0000000a4b0a7209 */ /* 0x000fe40007810000 */
[----:B------:R-:W-:Y:S02]  /*7df0*/  FMNMX.FTZ R73, R34, R73, !PT ;  /* 0x0000004922497209 */ /* 0x000fe40007810000 */
[----:B------:R-:W-:Y:S02]  /*7e00*/  FMNMX.FTZ R10, R79, R10, !PT ;  /* 0x0000000a4f0a7209 */ /* 0x000fe40007810000 */
[----:B------:R-:W-:Y:S02]  /*7e10*/  FMNMX.FTZ R73, R13, R73, !PT ;  /* 0x000000490d497209 */ /* 0x000fe40007810000 */
[----:B------:R-:W-:Y:S02]  /*7e20*/  FMNMX.FTZ R10, R80, R10, !PT ;  /* 0x0000000a500a7209 */ /* 0x000fe40007810000 */
[----:B------:R-:W-:-:S02]  /*7e30*/  FMNMX.FTZ R73, R14, R73, !PT ;  /* 0x000000490e497209 */ /* 0x000fc40007810000 */
[----:B------:R-:W-:Y:S01]  /*7e40*/  LOP3.LUT R16, R16, 0xffffffef, RZ, 0xc0, !PT ;  /* 0xffffffef10107812 */ /* 0x000fe200078ec0ff */
[----:B------:R-:W0:Y:S01]  /*7e50*/  SHFL.BFLY PT, R35, R10, 0x2, 0x1f ;  /* 0x0c401f000a237f89 */ /* 0x000e2200000e0000 */
[----:B------:R-:W-:Y:S02]  /*7e60*/  FMNMX.FTZ R73, R21, R73, !PT ;  /* 0x0000004915497209 */ /* 0x000fe40007810000 */
[----:B------:R-:W-:Y:S02]  /*7e70*/  @P0 LOP3.LUT R16, R16, 0x10, RZ, 0xfc, !PT ;  /* 0x0000001010100812 */ /* 0x000fe400078efcff */
[----:B------:R-:W-:Y:S02]  /*7e80*/  FMNMX.FTZ R73, R24, R73, !PT ;  /* 0x0000004918497209 */ /* 0x000fe40007810000 */
[----:B------:R-:W-:Y:S02]  /*7e90*/  ISETP.LT.OR P0, PT, R81, 0x69, P4 ;  /* 0x000000695100780c */ /* 0x000fe40002701670 */
[----:B------:R-:W-:-:S02]  /*7ea0*/  FMNMX.FTZ R73, R27, R73, !PT ;  /* 0x000000491b497209 */ /* 0x000fc40007810000 */
[----:B------:R-:W-:Y:S02]  /*7eb0*/  LOP3.LUT P4, RZ, R16, 0x20, RZ, 0xc0, !PT ;  /* 0x0000002010ff7812 */ /* 0x000fe4000788c0ff */
[----:B------:R-:W-:Y:S02]  /*7ec0*/  FMNMX.FTZ R73, R28, R73, !PT ;  /* 0x000000491c497209 */ /* 0x000fe40007810000 */
[----:B------:R-:W-:Y:S02]  /*7ed0*/  LOP3.LUT R16, R16, 0xfffffffb, RZ, 0xc0, !PT ;  /* 0xfffffffb10107812 */ /* 0x000fe400078ec0ff */
[----:B------:R-:W-:Y:S02]  /*7ee0*/  FMNMX.FTZ R73, R31, R73, !PT ;  /* 0x000000491f497209 */ /* 0x000fe40007810000 */
[----:B------:R-:W-:Y:S02]  /*7ef0*/  ISETP.LT.OR P1, PT, R81, 0x72, P1 ;  /* 0x000000725100780c */ /* 0x000fe40000f21670 */
[----:B------:R-:W-:-:S02]  /*7f00*/  FMNMX.FTZ R73, R32, R73, !PT ;  /* 0x0000004920497209 */ /* 0x000fc40007810000 */
[----:B------:R-:W-:Y:S02]  /*7f10*/  @P0 LOP3.LUT R16, R16, 0x4, RZ, 0xfc, !PT ;  /* 0x0000000410100812 */ /* 0x000fe400078efcff */
[----:B0-----:R-:W-:Y:S02]  /*7f20*/  FMNMX.FTZ R10, R10, R35, !PT ;  /* 0x000000230a0a7209 */ /* 0x001fe40007810000 */
[----:B------:R-:W-:Y:S02]  /*7f30*/  FMNMX.FTZ R73, R37, R73, !PT ;  /* 0x0000004925497209 */ /* 0x000fe40007810000 */
[----:B------:R-:W-:Y:S01]  /*7f40*/  ISETP.LT.OR P0, PT, R81, 0x6a, P5 ;  /* 0x0000006a5100780c */ /* 0x000fe20002f01670 */
[----:B------:R-:W0:Y:S01]  /*7f50*/  SHFL.BFLY PT, R35, R10, 0x1, 0x1f ;  /* 0x0c201f000a237f89 */ /* 0x000e2200000e0000 */
[----:B------:R-:W-:Y:S02]  /*7f60*/  FMNMX.FTZ R73, R38, R73, !PT ;  /* 0x0000004926497209 */ /* 0x000fe40007810000 */
[----:B------:R-:W-:-:S02]  /*7f70*/  LOP3.LUT R16, R16, 0xefffffff, RZ, 0xc0, !PT ;  /* 0xefffffff10107812 */ /* 0x000fc400078ec0ff */
[----:B------:R-:W-:Y:S02]  /*7f80*/  FMNMX.FTZ R73, R41, R73, !PT ;  /* 0x0000004929497209 */ /* 0x000fe40007810000 */
[----:B------:R-:W-:Y:S02]  /*7f90*/  ISETP.LT.OR P2, PT, R81, 0x79, P2 ;  /* 0x000000795100780c */ /* 0x000fe40001741670 */
[----:B------:R-:W-:Y:S02]  /*7fa0*/  FMNMX.FTZ R73, R42, R73, !PT ;  /* 0x000000492a497209 */ /* 0x000fe40007810000 */
[----:B------:R-:W-:Y:S02]  /*7fb0*/  FSEL R72, R72, -INF , !P1 ;  /* 0xff80000048487808 */ /* 0x000fe40004800000 */
[----:B------:R-:W-:Y:S02]  /*7fc0*/  FMNMX.FTZ R73, R45, R73, !PT ;  /* 0x000000492d497209 */ /* 0x000fe40007810000 */
[----:B------:R-:W-:-:S02]  /*7fd0*/  @P0 LOP3.LUT R16, R16, 0x10000000, RZ, 0xfc, !PT ;  /* 0x1000000010100812 */ /* 0x000fc400078efcff */
[----:B------:R-:W-:Y:S02]  /*7fe0*/  FMNMX.FTZ R73, R46, R73, !PT ;  /* 0x000000492e497209 */ /* 0x000fe40007810000 */
[----:B------:R-:W-:Y:S02]  /*7ff0*/  LOP3.LUT R16, R16, 0xdfffffff, RZ, 0xc0, !PT ;  /* 0xdfffffff10107812 */ /* 0x000fe400078ec0ff */
[----:B------:R-:W-:Y:S02]  /*8000*/  FMNMX.FTZ R73, R49, R73, !PT ;  /* 0x0000004931497209 */ /* 0x000fe40007810000 */
[----:B------:R-:W-:Y:S02]  /*8010*/  @P6 LOP3.LUT R16, R16, 0x20000000, RZ, 0xfc, !PT ;  /* 0x2000000010106812 */ /* 0x000fe400078efcff */
[----:B0-----:R-:W-:Y:S02]  /*8020*/  FMNMX.FTZ R10, R10, R35, !PT ;  /* 0x000000230a0a7209 */ /* 0x001fe40007810000 */
[----:B------:R-:W-:-:S02]  /*8030*/  FMNMX.FTZ R73, R50, R73, !PT ;  /* 0x0000004932497209 */ /* 0x000fc40007810000 */
[C---:B------:R-:W-:Y:S02]  /*8040*/  FSETP.NEU.FTZ.AND P5, PT, R10.reuse, -INF , PT ;  /* 0xff8000000a00780b */ /* 0x040fe40003fbd000 */
[----:B------:R-:W-:Y:S02]  /*8050*/  FMNMX.FTZ R73, R53, R73, !PT ;  /* 0x0000004935497209 */ /* 0x000fe40007810000 */
[----:B------:R-:W-:Y:S02]  /*8060*/  FSEL R35, R10, RZ, P5 ;  /* 0x000000ff0a237208 */ /* 0x000fe40002800000 */
[----:B------:R-:W-:Y:S02]  /*8070*/  FMNMX.FTZ R73, R54, R73, !PT ;  /* 0x0000004936497209 */ /* 0x000fe40007810000 */
[----:B------:R-:W-:Y:S01]  /*8080*/  LOP3.LUT P6, RZ, R16, 0x100, RZ, 0xc0, !PT ;  /* 0x0000010010ff7812 */ /* 0x000fe200078cc0ff */
[----:B------:R-:W-:-:S01]  /*8090*/  FADD.FTZ R5, -R35, R5 ;  /* 0x0000000523057221 */ /* 0x000fc20000010100 */
[----:B------:R-:W-:Y:S01]  /*80a0*/  FMNMX.FTZ R73, R55, R73, !PT ;  /* 0x0000004937497209 */ /* 0x000fe20007810000 */
[----:B------:R-:W-:Y:S01]  /*80b0*/  IMAD.U32 R35, RZ, RZ, UR6 ;  /* 0x00000006ff237e24 */ /* 0x000fe2000f8e00ff */
[----:B------:R-:W-:Y:S01]  /*80c0*/  LOP3.LUT P0, RZ, R16, 0x40, RZ, 0xc0, !PT ;  /* 0x0000004010ff7812 */ /* 0x000fe2000780c0ff */
[----:B------:R-:W-:Y:S01]  /*80d0*/  FMUL.FTZ R5, R5, UR6 ;  /* 0x0000000605057c20 */ /* 0x000fe20008410000 */
[----:B------:R-:W-:Y:S01]  /*80e0*/  FMNMX.FTZ R73, R56, R73, !PT ;  /* 0x0000004938497209 */ /* 0x000fe20007810000 */
[----:B------:R-:W-:-:S01]  /*80f0*/  FFMA.FTZ R35, R10, R35, -8 ;  /* 0xc10000000a237423 */ /* 0x000fc20000010023 */
[----:B------:R-:W-:-:S02]  /*8100*/  FSEL R60, R60, -INF , !P6 ;  /* 0xff8000003c3c7808 */ /* 0x000fc40007000000 */
[----:B------:R-:W-:Y:S01]  /*8110*/  FMNMX.FTZ R73, R59, R73, !PT ;  /* 0x000000493b497209 */ /* 0x000fe20007810000 */
[----:B------:R-:W-:Y:S01]  /*8120*/  MUFU.EX2 R5, R5 ;  /* 0x0000000500057308 */ /* 0x000fe20000000800 */
[----:B------:R-:W-:Y:S02]  /*8130*/  FSEL R35, R35, RZ, P5 ;  /* 0x000000ff23237208 */ /* 0x000fe40002800000 */
[----:B------:R-:W-:Y:S02]  /*8140*/  LOP3.LUT P5, RZ, R16, 0x10, RZ, 0xc0, !PT ;  /* 0x0000001010ff7812 */ /* 0x000fe400078ac0ff */
[----:B------:R-:W-:Y:S01]  /*8150*/  FSEL R63, R63, -INF , !P0 ;  /* 0xff8000003f3f7808 */ /* 0x000fe20004000000 */
[--C-:B------:R-:W-:Y:S01]  /*8160*/  FFMA.FTZ R7, R7, UR6, -R35.reuse ;  /* 0x0000000607077c23 */ /* 0x100fe20008010823 */
[----:B------:R-:W-:Y:S01]  /*8170*/  FMNMX.FTZ R73, R60, R73, !PT ;  /* 0x000000493c497209 */ /* 0x000fe20007810000 */
[--C-:B------:R-:W-:Y:S01]  /*8180*/  FFMA.FTZ R8, R8, UR6, -R35.reuse ;  /* 0x0000000608087c23 */ /* 0x100fe20008010823 */
[----:B------:R-:W-:Y:S01]  /*8190*/  FSEL R64, R64, -INF , !P5 ;  /* 0xff80000040407808 */ /* 0x000fe20006800000 */
[--C-:B------:R-:W-:Y:S01]  /*81a0*/  FFMA.FTZ R11, R11, UR6, -R35.reuse ;  /* 0x000000060b0b7c23 */ /* 0x100fe20008010823 */
[----:B------:R-:W-:Y:S01]  /*81b0*/  LOP3.LUT P5, RZ, R16, 0x4, RZ, 0xc0, !PT ;  /* 0x0000000410ff7812 */ /* 0x000fe200078ac0ff */
[--C-:B------:R-:W-:Y:S01]  /*81c0*/  FFMA.FTZ R12, R12, UR6, -R35.reuse ;  /* 0x000000060c0c7c23 */ /* 0x100fe20008010823 */
[----:B------:R-:W-:Y:S01]  /*81d0*/  FMNMX.FTZ R73, R63, R73, !PT ;  /* 0x000000493f497209 */ /* 0x000fe20007810000 */
[--C-:B------:R-:W-:Y:S01]  /*81e0*/  FFMA.FTZ R15, R15, UR6, -R35.reuse ;  /* 0x000000060f0f7c23 */ /* 0x100fe20008010823 */
[----:B------:R-:W-:Y:S01]  /*81f0*/  LOP3.LUT P0, RZ, R16, 0x10000000, RZ, 0xc0, !PT ;  /* 0x1000000010ff7812 */ /* 0x000fe2000780c0ff */
[--C-:B------:R-:W-:Y:S01]  /*8200*/  FFMA.FTZ R20, R20, UR6, -R35.reuse ;  /* 0x0000000614147c23 */ /* 0x100fe20008010823 */
[----:B------:R-:W-:Y:S01]  /*8210*/  FSEL R67, R67, -INF , !P5 ;  /* 0xff80000043437808 */ /* 0x000fe20006800000 */
        /* <DEDUP_REMOVED lines=38> */
[----:B------:R-:W-:Y:S01]  /*8480*/  FFMA.FTZ R35, R80, UR6, -R35 ;  /* 0x0000000650237c23 */ /* 0x000fe20008010823 */
[----:B------:R-:W0:Y:S01]  /*8490*/  MUFU.EX2 R73, R7 ;  /* 0x0000000700497308 */ /* 0x000e220000000800 */
[----:B------:R-:W1:Y:S01]  /*84a0*/  SHFL.BFLY PT, R80, R78, 0x2, 0x1f ;  /* 0x0c401f004e507f89 */ /* 0x000e6200000e0000 */
[----:B------:R-:W-:-:S06]  /*84b0*/  LOP3.LUT P0, RZ, R16, 0x8000000, RZ, 0xc0, !PT ;  /* 0x0800000010ff7812 */ /* 0x000fcc000780c0ff */
[----:B------:R-:W2:Y:S08]  /*84c0*/  MUFU.EX2 R8, R8 ;  /* 0x0000000800087308 */ /* 0x000eb00000000800 */
[----:B------:R-:W-:Y:S01]  /*84d0*/  MUFU.EX2 R11, R11 ;  /* 0x0000000b000b7308 */ /* 0x000fe20000000800 */
[----:B0-----:R-:W-:-:S07]  /*84e0*/  FFMA.FTZ R3, R5, R3, R73 ;  /* 0x0000000305037223 */ /* 0x001fce0000010049 */
[----:B------:R-:W-:Y:S01]  /*84f0*/  MUFU.EX2 R12, R12 ;  /* 0x0000000c000c7308 */ /* 0x000fe20000000800 */
[----:B-1----:R-:W-:Y:S01]  /*8500*/  FMNMX.FTZ R80, R78, R80, !PT ;  /* 0x000000504e507209 */ /* 0x002fe20007810000 */
[----:B--2---:R-:W-:-:S04]  /*8510*/  FADD.FTZ R3, R8, R3 ;  /* 0x0000000308037221 */ /* 0x004fc80000010000 */
[----:B------:R-:W0:Y:S02]  /*8520*/  SHFL.BFLY PT, R7, R80, 0x1, 0x1f ;  /* 0x0c201f0050077f89 */ /* 0x000e2400000e0000 */
[----:B------:R-:W-:Y:S08]  /*8530*/  MUFU.EX2 R15, R15 ;  /* 0x0000000f000f7308 */ /* 0x000ff00000000800 */
[----:B------:R-:W-:Y:S08]  /*8540*/  MUFU.EX2 R20, R20 ;  /* 0x0000001400147308 */ /* 0x000ff00000000800 */
[----:B------:R-:W-:Y:S01]  /*8550*/  MUFU.EX2 R25, R25 ;  /* 0x0000001900197308 */ /* 0x000fe20000000800 */
[----:B0-----:R-:W-:-:S07]  /*8560*/  FMNMX.FTZ R7, R80, R7, !PT ;  /* 0x0000000750077209 */ /* 0x001fce0007810000 */
[----:B------:R-:W-:Y:S01]  /*8570*/  MUFU.EX2 R26, R26 ;  /* 0x0000001a001a7308 */ /* 0x000fe20000000800 */
[----:B------:R-:W-:-:S04]  /*8580*/  FSETP.NEU.FTZ.AND P1, PT, R7, -INF , PT ;  /* 0xff8000000700780b */ /* 0x000fc80003f3d000 */
[----:B------:R-:W-:-:S03]  /*8590*/  FSEL R78, R7, RZ, P1 ;  /* 0x000000ff074e7208 */ /* 0x000fc60000800000 */
[----:B------:R-:W-:Y:S02]  /*85a0*/  MUFU.EX2 R29, R29 ;  /* 0x0000001d001d7308 */ /* 0x000fe40000000800 */
[----:B------:R-:W-:-:S01]  /*85b0*/  FADD.FTZ R4, -R78, R4 ;  /* 0x000000044e047221 */ /* 0x000fc20000010100 */
[----:B------:R-:W-:-:S03]  /*85c0*/  IMAD.U32 R78, RZ, RZ, UR6 ;  /* 0x00000006ff4e7e24 */ /* 0x000fc6000f8e00ff */
[----:B------:R-:W-:Y:S01]  /*85d0*/  FMUL.FTZ R4, R4, UR6 ;  /* 0x0000000604047c20 */ /* 0x000fe20008410000 */
[----:B------:R-:W-:-:S01]  /*85e0*/  FFMA.FTZ R78, R7, R78, -8 ;  /* 0xc1000000074e7423 */ /* 0x000fc2000001004e */
[----:B------:R-:W-:Y:S04]  /*85f0*/  MUFU.EX2 R30, R30 ;  /* 0x0000001e001e7308 */ /* 0x000fe80000000800 */
[----:B------:R-:W-:-:S04]  /*8600*/  FSEL R78, R78, RZ, P1 ;  /* 0x000000ff4e4e7208 */ /* 0x000fc80000800000 */
        /* <DEDUP_REMOVED lines=38> */
[----:B-1----:R-:W-:Y:S01]  /*8870*/  FADD.FTZ R78, R34, R2 ;  /* 0x00000002224e7221 */ /* 0x002fe20000010000 */
[----:B------:R-:W-:-:S01]  /*8880*/  FADD.FTZ R2, R11, R3 ;  /* 0x000000030b027221 */ /* 0x000fc20000010000 */
[----:B------:R-:W1:Y:S02]  /*8890*/  MUFU.EX2 R21, R21 ;  /* 0x0000001500157308 */ /* 0x000e640000000800 */
[----:B--2---:R-:W-:-:S01]  /*88a0*/  FADD.FTZ R3, R13, R78 ;  /* 0x0000004e0d037221 */ /* 0x004fc20000010000 */
[----:B------:R-:W-:-:S04]  /*88b0*/  FADD.FTZ R2, R12, R2 ;  /* 0x000000020c027221 */ /* 0x000fc80000010000 */
[----:B------:R-:W-:Y:S01]  /*88c0*/  FADD.FTZ R2, R15, R2 ;  /* 0x000000020f027221 */ /* 0x000fe20000010000 */
[----:B------:R-:W2:Y:S01]  /*88d0*/  MUFU.EX2 R24, R24 ;  /* 0x0000001800187308 */ /* 0x000ea20000000800 */
[----:B0-----:R-:W-:-:S02]  /*88e0*/  FADD.FTZ R3, R14, R3 ;  /* 0x000000030e037221 */ /* 0x001fc40000010000 */
[----:B------:R-:W-:-:S04]  /*88f0*/  FADD.FTZ R2, R20, R2 ;  /* 0x0000000214027221 */ /* 0x000fc80000010000 */
[----:B------:R-:W-:Y:S01]  /*8900*/  FADD.FTZ R2, R25, R2 ;  /* 0x0000000219027221 */ /* 0x000fe20000010000 */
[----:B------:R-:W0:Y:S01]  /*8910*/  MUFU.EX2 R27, R27 ;  /* 0x0000001b001b7308 */ /* 0x000e220000000800 */
[----:B-1----:R-:W-:-:S02]  /*8920*/  FADD.FTZ R3, R21, R3 ;  /* 0x0000000315037221 */ /* 0x002fc40000010000 */
[----:B------:R-:W-:-:S04]  /*8930*/  FADD.FTZ R2, R26, R2 ;  /* 0x000000021a027221 */ /* 0x000fc80000010000 */
[----:B------:R-:W-:Y:S01]  /*8940*/  FADD.FTZ R2, R29, R2 ;  /* 0x000000021d027221 */ /* 0x000fe20000010000 */
[----:B------:R-:W1:Y:S01]  /*8950*/  MUFU.EX2 R28, R28 ;  /* 0x0000001c001c7308 */ /* 0x000e620000000800 */
[----:B--2---:R-:W-:-:S02]  /*8960*/  FADD.FTZ R3, R24, R3 ;  /* 0x0000000318037221 */ /* 0x004fc40000010000 */
[----:B------:R-:W-:-:S05]  /*8970*/  FADD.FTZ R2, R30, R2 ;  /* 0x000000021e027221 */ /* 0x000fca0000010000 */
        /* <DEDUP_REMOVED lines=96> */
.L_x_1017:
[----:B------:R-:W-:Y:S01]  /*8f80*/  UIADD3 UR10, UR10, 0x19c60, URZ ;  /* 0x00019c600a0a7890 */ /* 0x000fe2000fffe03f */
[----:B------:R-:W-:Y:S01]  /*8f90*/  ISETP.GT.AND P1, PT, R6, UR17, PT ;  /* 0x0000001106007c0c */ /* 0x000fe2000bf24270 */
[----:B------:R-:W-:Y:S01]  /*8fa0*/  UMOV UR22, UR48 ;  /* 0x0000003000167c82 */ /* 0x000fe20008000000 */
[----:B------:R-:W-:Y:S01]  /*8fb0*/  F2FP.SATFINITE.E4M3.F32.PACK_AB_MERGE_C R11, R12, R11, RZ ;  /* 0x0000000b0c0b723e */ /* 0x000fe200048070ff */
[----:B------:R-:W-:Y:S01]  /*8fc0*/  UPRMT UR10, UR45, 0x654, UR10 ;  /* 0x000006542d0a7896 */ /* 0x000fe2000800000a */
[----:B------:R-:W-:Y:S01]  /*8fd0*/  F2FP.SATFINITE.E4M3.F32.PACK_AB_MERGE_C R13, R14, R13, RZ ;  /* 0x0000000d0e0d723e */ /* 0x000fe200048070ff */
[----:B------:R-:W-:Y:S01]  /*8fe0*/  UMOV UR21, UR47 ;  /* 0x0000002f00157c82 */ /* 0x000fe20008000000 */
[----:B------:R-:W-:Y:S01]  /*8ff0*/  F2FP.SATFINITE.E4M3.F32.PACK_AB_MERGE_C R11, R8, R73, R11 ;  /* 0x00000049080b723e */ /* 0x000fe2000480700b */
        /* <DEDUP_REMOVED lines=81> */
[----:B------:R-:W-:Y:S01]  /*9510*/  F2FP.SATFINITE.E4M3.F32.PACK_AB_MERGE_C R139, R72, R71, R76 ;  /* 0x00000047488b723e */ /* 0x000fe2000480704c */
[----:B------:R-:W-:Y:S06]  /*9520*/  @P1 BRA `(.L_x_1018) ;  /* 0xffffffc800481947 */ /* 0x000fec000383ffff */
.L_x_999:
[----:B------:R-:W-:Y:S02]  /*9530*/  UISETP.NE.AND UP1, UPT, UR53, URZ, UPT ;  /* 0x0000003f3500728c */ /* 0x000fe4000bf25270 */
[----:B------:R-:W-:Y:S02]  /*9540*/  UISETP.NE.AND UP0, UPT, UR52, URZ, UPT ;  /* 0x0000003f3400728c */ /* 0x000fe4000bf05270 */
[----:B------:R-:W-:Y:S02]  /*9550*/  UIADD3 UR14, UR40, 0xbf, URZ ;  /* 0x000000bf280e7890 */ /* 0x000fe4000fffe03f */
[----:B------:R-:W-:Y:S02]  /*9560*/  UIADD3 UR15, UR41, 0x1, -UR38 ;  /* 0x00000001290f7890 */ /* 0x000fe4000fffe826 */
[----:B------:R-:W-:-:S03]  /*9570*/  PLOP3.LUT P1, PT, PT, PT, UP0, 0x40, 0x0 ;  /* 0x000000000000781c */ /* 0x000fc60003f2e808 */
[----:B------:R-:W-:Y:S01]  /*9580*/  @UP1 ULDC UR10, c[0x0][0x44c] ;  /* 0x00011300000a1ab9 */ /* 0x000fe20000000800 */
[----:B------:R-:W-:Y:S01]  /*9590*/  @UP1 ULDC UR17, c[0x0][0x450] ;  /* 0x0001140000111ab9 */ /* 0x000fe20000000800 */
[----:B------:R-:W-:-:S04]  /*95a0*/  UIMAD.WIDE.U32 UR10, UR14, UR10, URZ ;  /* 0x0000000a0e0a72a5 */ /* 0x000fc8000f8e003f */
[----:B------:R-:W-:-:S04]  /*95b0*/  @UP1 USHF.R.U32.HI UR14, URZ, UR17, UR11 ;  /* 0x000000113f0e1299 */ /* 0x000fc8000801160b */
[----:B------:R-:W-:-:S04]  /*95c0*/  UIADD3 UR14, UR15, UR14, URZ ;  /* 0x0000000e0f0e7290 */ /* 0x000fc8000fffe03f */
[----:B------:R-:W-:Y:S01]  /*95d0*/  UIADD3 UR17, UR14, -UR7, URZ ;  /* 0x800000070e117290 */ /* 0x000fe2000fffe03f */
[----:B------:R-:W-:Y:S11]  /*95e0*/  @P1 BRA `(.L_x_1019) ;  /* 0x0000000000501947 */ /* 0x000ff60003800000 */
[----:B------:R-:W-:Y:S02]  /*95f0*/  UMOV UR7, UR14 ;  /* 0x0000000e00077c82 */ /* 0x000fe40008000000 */
        /* <DEDUP_REMOVED lines=11> */
.L_x_1020:
[----:B------:R-:W-:Y:S02]  /*96b0*/  ULDC UR18, c[0x0][0x9e4] ;  /* 0x0002790000127ab9 */ /* 0x000fe40000000800 */
[----:B------:R-:W-:-:S11]  /*96c0*/  UISETP.NE.AND UP0, UPT, UR18, 0x1, UPT ;  /* 0x000000011200788c */ /* 0x000fd6000bf05270 */
[----:B------:R-:W-:Y:S02]  /*96d0*/  @UP0 ULDC.64 UR10, c[0x0][0x9e8] ;  /* 0x00027a00000a0ab9 */ /* 0x000fe40000000a00 */
[----:B------:R-:W-:-:S04]  /*96e0*/  UIMAD.WIDE.U32 UR14, UR7, UR10, URZ ;  /* 0x0000000a070e72a5 */ /* 0x000fc8000f8e003f */
[----:B------:R-:W-:-:S12]  /*96f0*/  @UP0 USHF.R.U32.HI UR7, URZ, UR11, UR15 ;  /* 0x0000000b3f070299 */ /* 0x000fd8000801160f */
.L_x_1021:
[----:B------:R-:W-:-:S04]  /*9700*/  UIMAD UR7, UR7, UR18, URZ ;  /* 0x00000012070772a4 */ /* 0x000fc8000f8e023f */
[----:B------:R-:W-:-:S04]  /*9710*/  UISETP.LT.AND UP0, UPT, UR17, UR7, UPT ;  /* 0x000000071100728c */ /* 0x000fc8000bf01270 */
[----:B------:R-:W-:-:S12]  /*9720*/  USEL UR17, UR17, UR7, !UP0 ;  /* 0x0000000711117287 */ /* 0x000fd8000c000000 */
.L_x_1019:
        /* <DEDUP_REMOVED lines=13> */
.L_x_1033:
[----:B------:R-:W-:-:S04]  /*9800*/  UIADD3 UR47, UR20, 0x1, URZ ;  /* 0x00000001142f7890 */ /* 0x000fc8000fffe03f */
[----:B------:R-:W-:-:S04]  /*9810*/  UISETP.NE.AND UP0, UPT, UR47, 0x2, UPT ;  /* 0x000000022f00788c */ /* 0x000fc8000bf05270 */
[----:B------:R-:W-:Y:S02]  /*9820*/  USEL UR48, URZ, 0x1, UP0 ;  /* 0x000000013f307887 */ /* 0x000fe40008000000 */
[----:B------:R-:W-:Y:S02]  /*9830*/  USEL UR47, UR47, URZ, UP0 ;  /* 0x0000003f2f2f7287 */ /* 0x000fe40008000000 */
[----:B------:R-:W-:Y:S01]  /*9840*/  ULOP3.LUT UR48, UR19, UR48, URZ, 0x3c, !UPT ;  /* 0x0000003013307292 */ /* 0x000fe2000f8e3c3f */
[----:B------:R-:W-:Y:S11]  /*9850*/  @!P0 BRA `(.L_x_1023) ;  /* 0x0000000000048947 */ /* 0x000ff60003800000 */
[----:B------:R-:W-:Y:S01]  /*9860*/  BPT.TRAP 0x1 ;  /* 0x000000040000795c */ /* 0x000fe20000300000 */
.L_x_1023:
[----:B------:R-:W-:Y:S01]  /*9870*/  ULEA UR6, UR47, UR46, 0x3 ;  /* 0x0000002e2f067291 */ /* 0x000fe2000f8e183f */
[----:B------:R-:W-:-:S05]  /*9880*/  IMAD.U32 R7, RZ, RZ, UR48 ;  /* 0x00000030ff077e24 */ /* 0x000fca000f8e00ff */
[----:B------:R-:W-:-:S04]  /*9890*/  SHF.L.U32 R7, R7, 0x1f, RZ ;  /* 0x0000001f07077819 */ /* 0x000fc800000006ff */
[----:B------:R0:W1:Y:S01]  /*98a0*/  SYNCS.PHASECHK.TRANS64.TRYWAIT P1, [UR6+0x19c30], R7 ;  /* 0x019c3007ff0075a7 */ /* 0x0000620008020146 */
[----:B------:R-:W-:Y:S05]  /*98b0*/  @!P0 BRA `(.L_x_1024) ;  /* 0x0000000000048947 */ /* 0x000fea0003800000 */
[----:B------:R-:W-:Y:S01]  /*98c0*/  BPT.TRAP 0x1 ;  /* 0x000000040000795c */ /* 0x000fe20000300000 */
.L_x_1024:
[----:B-1----:R-:W-:Y:S05]  /*98d0*/  @P1 BRA `(.L_x_1025) ;  /* 0x0000000000081947 */ /* 0x002fea0003800000 */
[----:B------:R-:W1:Y:S02]  /*98e0*/  SYNCS.PHASECHK.TRANS64.TRYWAIT P1, [UR6+0x19c30], R7 ;  /* 0x019c3007ff0075a7 */ /* 0x000e640008020146 */
[----:B-1----:R-:W-:Y:S05]  /*98f0*/  @!P1 BRA `(.L_x_1026) ;  /* 0x0000010000ec9947 */ /* 0x002fea0003800000 */
.L_x_1025:
        /* <DEDUP_REMOVED lines=17> */
.L_x_1027:
[----:B------:R-:W-:Y:S01]  /*9a10*/  ULEA UR11, UR20, UR46, 0x3 ;  /* 0x0000002e140b7291 */ /* 0x000fe2000f8e183f */
[----:B01----:R-:W-:-:S05]  /*9a20*/  IMAD.U32 R7, RZ, RZ, UR19 ;  /* 0x00000013ff077e24 */ /* 0x003fca000f8e00ff */
[----:B------:R-:W-:-:S04]  /*9a30*/  SHF.L.U32 R7, R7, 0x1f, RZ ;  /* 0x0000001f07077819 */ /* 0x000fc800000006ff */
[----:B------:R0:W1:Y:S01]  /*9a40*/  SYNCS.PHASECHK.TRANS64.TRYWAIT P1, [UR11+0x19c50], R7 ;  /* 0x019c5007ff0075a7 */ /* 0x000062000802014b */
[----:B------:R-:W-:Y:S05]  /*9a50*/  @!P0 BRA `(.L_x_1028) ;  /* 0x0000000000048947 */ /* 0x000fea0003800000 */
[----:B------:R-:W-:Y:S01]  /*9a60*/  BPT.TRAP 0x1 ;  /* 0x000000040000795c */ /* 0x000fe20000300000 */
.L_x_1028:
[----:B-1----:R-:W-:Y:S05]  /*9a70*/  @P1 BRA `(.L_x_1029) ;  /* 0x0000000000081947 */ /* 0x002fea0003800000 */
[----:B------:R-:W1:Y:S02]  /*9a80*/  SYNCS.PHASECHK.TRANS64.TRYWAIT P1, [UR11+0x19c50], R7 ;  /* 0x019c5007ff0075a7 */ /* 0x000e64000802014b */
[----:B-1----:R-:W-:Y:S05]  /*9a90*/  @!P1 BRA `(.L_x_1030) ;  /* 0x00000100009c9947 */ /* 0x002fea0003800000 */
.L_x_1029:
        /* <DEDUP_REMOVED lines=27> */
.L_x_1031:
[C---:B-1----:R-:W-:Y:S01]  /*9c50*/  FMUL.FTZ R8, R0.reuse, R24 ;  /* 0x0000001800087220 */ /* 0x042fe20000410000 */
        /* <DEDUP_REMOVED lines=80> */
[----:B------:R-:W-:Y:S01]  /*a160*/  FMUL.FTZ R79, R0, R87 ;  /* 0x00000057004f7220 */ /* 0x000fe20000410000 */
[----:B------:R-:W-:Y:S01]  /*a170*/  UMOV UR6, UR18 ;  /* 0x0000001200067c82 */ /* 0x000fe20008000000 */
[----:B------:R-:W-:-:S03]  /*a180*/  ULEA UR7, UR47, UR46, 0x3 ;  /* 0x0000002e2f077291 */ /* 0x000fc6000f8e183f */
[----:B------:R-:W1:Y:S01]  /*a190*/  MUFU.TANH R31, R31 ;  /* 0x0000001f001f7308 */ /* 0x000e620000002400 */
[----:B--2---:R-:W-:Y:S01]  /*a1a0*/  FMNMX.FTZ R7, R29, R7, !PT ;  /* 0x000000071d077209 */ /* 0x004fe20007810000 */
[----:B------:R-:W-:-:S04]  /*a1b0*/  UIADD3 UR7, UR7, 0x19c40, URZ ;  /* 0x00019c4007077890 */ /* 0x000fc8000fffe03f */
[----:B------:R-:W-:Y:S02]  /*a1c0*/  UPRMT UR7, UR45, 0x654, UR7 ;  /* 0x000006542d077896 */ /* 0x000fe40008000007 */
[----:B------:R-:W2:Y:S01]  /*a1d0*/  MUFU.TANH R32, R32 ;  /* 0x0000002000207308 */ /* 0x000ea20000002400 */
[----:B0-----:R-:W-:-:S06]  /*a1e0*/  FMNMX.FTZ R7, R30, R7, !PT ;  /* 0x000000071e077209 */ /* 0x001fcc0007810000 */
[----:B------:R-:W-:Y:S01]  /*a1f0*/  SYNCS.ARRIVE.TRANS64.RED.A1T0 RZ, [UR7], RZ ;  /* 0x000000ffffff79a7 */ /* 0x000fe20008100407 */
        /* <DEDUP_REMOVED lines=43> */
[----:B-1----:R-:W-:-:S05]  /*a4b0*/  FMNMX.FTZ R10, R68, R7, !PT ;  /* 0x00000007440a7209 */ /* 0x002fca0007810000 */
        /* <DEDUP_REMOVED lines=24> */
[----:B------:R-:W-:-:S04]  /*a640*/  FMNMX.FTZ R7, R39, R7, !PT ;  /* 0x0000000727077209 */ /* 0x000fc80007810000 */
[----:B------:R-:W-:-:S03]  /*a650*/  FMNMX.FTZ R7, R42, R7, !PT ;  /* 0x000000072a077209 */ /* 0x000fc60007810000 */
[----:B------:R-:W4:Y:S01]  /*a660*/  MUFU.TANH R51, R51 ;  /* 0x0000003300337308 */ /* 0x000f220000002400 */
[----:B--2---:R-:W-:-:S04]  /*a670*/  FMNMX.FTZ R7, R43, R7, !PT ;  /* 0x000000072b077209 */ /* 0x004fc80007810000 */
[----:B0-----:R-:W-:-:S03]  /*a680*/  FMNMX.FTZ R7, R46, R7, !PT ;  /* 0x000000072e077209 */ /* 0x001fc60007810000 */
[----:B------:R-:W0:Y:S01]  /*a690*/  MUFU.TANH R54, R54 ;  /* 0x0000003600367308 */ /* 0x000e220000002400 */
[----:B---3--:R-:W-:-:S04]  /*a6a0*/  FMNMX.FTZ R7, R47, R7, !PT ;  /* 0x000000072f077209 */ /* 0x008fc80007810000 */
[----:B-1----:R-:W-:-:S03]  /*a6b0*/  FMNMX.FTZ R7, R50, R7, !PT ;  /* 0x0000000732077209 */ /* 0x002fc60007810000 */
[----:B------:R-:W1:Y:S01]  /*a6c0*/  MUFU.TANH R55, R55 ;  /* 0x0000003700377308 */ /* 0x000e620000002400 */
[----:B----4-:R-:W-:-:S07]  /*a6d0*/  FMNMX.FTZ R7, R51, R7, !PT ;  /* 0x0000000733077209 */ /* 0x010fce0007810000 */
        /* <DEDUP_REMOVED lines=32> */
[----:B------:R-:W-:Y:S01]  /*a8e0*/  MUFU.EX2 R4, R4 ;  /* 0x0000000400047308 */ /* 0x000fe20000000800 */
[----:B-1----:R-:W-:-:S04]  /*a8f0*/  FMNMX.FTZ R7, R77, R7, !PT ;  /* 0x000000074d077209 */ /* 0x002fc80007810000 */
[----:B--2---:R-:W-:-:S05]  /*a900*/  FMNMX.FTZ R7, R79, R7, !PT ;  /* 0x000000074f077209 */ /* 0x004fca0007810000 */
[----:B------:R-:W0:Y:S02]  /*a910*/  SHFL.BFLY PT, R78, R7, 0x2, 0x1f ;  /* 0x0c401f00074e7f89 */ /* 0x000e2400000e0000 */
[----:B0-----:R-:W-:-:S05]  /*a920*/  FMNMX.FTZ R7, R7, R78, !PT ;  /* 0x0000004e07077209 */ /* 0x001fca0007810000 */
[----:B------:R-:W0:Y:S02]  /*a930*/  SHFL.BFLY PT, R78, R7, 0x1, 0x1f ;  /* 0x0c201f00074e7f89 */ /* 0x000e2400000e0000 */
[----:B0-----:R-:W-:Y:S01]  /*a940*/  FMNMX.FTZ R7, R7, R78, !PT ;  /* 0x0000004e07077209 */ /* 0x001fe20007810000 */
[----:B------:R-:W-:-:S04]  /*a950*/  IMAD.U32 R78, RZ, RZ, UR6 ;  /* 0x00000006ff4e7e24 */ /* 0x000fc8000f8e00ff */
[----:B------:R-:W-:Y:S01]  /*a960*/  FFMA.FTZ R78, R10, R78, -8 ;  /* 0xc10000000a4e7423 */ /* 0x000fe2000001004e */
        /* <DEDUP_REMOVED lines=33> */
[----:B------:R-:W-:-:S02]  /*ab80*/  IMAD.U32 R78, RZ, RZ, UR6 ;  /* 0x00000006ff4e7e24 */ /* 0x000fc4000f8e00ff */
[----:B------:R-:W-:Y:S01]  /*ab90*/  FMUL.FTZ R5, R5, UR6 ;  /* 0x0000000605057c20 */ /* 0x000fe20008410000 */
[----:B------:R-:W0:Y:S01]  /*aba0*/  MUFU.EX2 R8, R8 ;  /* 0x0000000800087308 */ /* 0x000e220000000800 */
[----:B------:R-:W-:-:S04]  /*abb0*/  FFMA.FTZ R78, R7, R78, -8 ;  /* 0xc1000000074e7423 */ /* 0x000fc8000001004e */
[--C-:B------:R-:W-:Y:S01]  /*abc0*/  FFMA.FTZ R11, R11, UR6, -R78.reuse ;  /* 0x000000060b0b7c23 */ /* 0x100fe2000801084e */
[----:B------:R-:W-:-:S02]  /*abd0*/  FFMA.FTZ R12, R12, UR6, -R78 ;  /* 0x000000060c0c7c23 */ /* 0x000fc4000801084e */
        /* <DEDUP_REMOVED lines=25> */
[----:B-1----:R-:W-:-:S01]  /*ad70*/  FFMA.FTZ R2, R5, R2, R11 ;  /* 0x0000000205027223 */ /* 0x002fc2000001000b */
        /* <DEDUP_REMOVED lines=10> */
[----:B------:R-:W-:Y:S01]  /*ae20*/  FFMA.FTZ R78, R79, UR6, -R78 ;  /* 0x000000064f4e7c23 */ /* 0x000fe2000801084e */
[----:B0-----:R-:W-:-:S03]  /*ae30*/  FADD.FTZ R3, R9, R3 ;  /* 0x0000000309037221 */ /* 0x001fc60000010000 */
        /* <DEDUP_REMOVED lines=122> */
.L_x_1032:
        /* <DEDUP_REMOVED lines=91> */
.L_x_1022:
        /* <DEDUP_REMOVED lines=9> */
[----:B------:R-:W-:-:S05]  /*bc20*/  ULDC UR22, c[0x0][0x9e0] ;  /* 0x0002780000167ab9 */ /* 0x000fca0000000800 */
.L_x_1053:
[----:B------:R-:W-:-:S04]  /*bc30*/  UIADD3 UR47, UR19, 0x1, URZ ;  /* 0x00000001132f7890 */ /* 0x000fc8000fffe03f */
[----:B------:R-:W-:-:S04]  /*bc40*/  UISETP.NE.AND UP0, UPT, UR47, 0x2, UPT ;  /* 0x000000022f00788c */ /* 0x000fc8000bf05270 */
[----:B------:R-:W-:Y:S02]  /*bc50*/  USEL UR48, URZ, 0x1, UP0 ;  /* 0x000000013f307887 */ /* 0x000fe40008000000 */
[----:B------:R-:W-:Y:S02]  /*bc60*/  USEL UR47, UR47, URZ, UP0 ;  /* 0x0000003f2f2f7287 */ /* 0x000fe40008000000 */
[----:B------:R-:W-:Y:S01]  /*bc70*/  ULOP3.LUT UR48, UR18, UR48, URZ, 0x3c, !UPT ;  /* 0x0000003012307292 */ /* 0x000fe2000f8e3c3f */
[----:B------:R-:W-:Y:S11]  /*bc80*/  @!P0 BRA `(.L_x_1035) ;  /* 0x0000000000048947 */ /* 0x000ff60003800000 */
[----:B------:R-:W-:Y:S01]  /*bc90*/  BPT.TRAP 0x1 ;  /* 0x000000040000795c */ /* 0x000fe20000300000 */
.L_x_1035:
[----:B------:R-:W-:Y:S01]  /*bca0*/  ULEA UR6, UR47, UR46, 0x3 ;  /* 0x0000002e2f067291 */ /* 0x000fe2000f8e183f */
[----:B------:R-:W-:-:S05]  /*bcb0*/  IMAD.U32 R7, RZ, RZ, UR48 ;  /* 0x00000030ff077e24 */ /* 0x000fca000f8e00ff */
[----:B------:R-:W-:-:S04]  /*bcc0*/  SHF.L.U32 R7, R7, 0x1f, RZ ;  /* 0x0000001f07077819 */ /* 0x000fc800000006ff */
[----:B------:R0:W1:Y:S01]  /*bcd0*/  SYNCS.PHASECHK.TRANS64.TRYWAIT P1, [UR6+0x19c30], R7 ;  /* 0x019c3007ff0075a7 */ /* 0x0000620008020146 */
[----:B------:R-:W-:Y:S05]  /*bce0*/  @!P0 BRA `(.L_x_1036) ;  /* 0x0000000000048947 */ /* 0x000fea0003800000 */
[----:B------:R-:W-:Y:S01]  /*bcf0*/  BPT.TRAP 0x1 ;  /* 0x000000040000795c */ /* 0x000fe20000300000 */
.L_x_1036:
[----:B-1----:R-:W-:Y:S05]  /*bd00*/  @P1 BRA `(.L_x_1037) ;  /* 0x0000000000081947 */ /* 0x002fea0003800000 */
[----:B------:R-:W1:Y:S02]  /*bd10*/  SYNCS.PHASECHK.TRANS64.TRYWAIT P1, [UR6+0x19c30], R7 ;  /* 0x019c3007ff0075a7 */ /* 0x000e640008020146 */
[----:B-1----:R-:W-:Y:S05]  /*bd20*/  @!P1 BRA `(.L_x_1038) ;  /* 0x000000e000109947 */ /* 0x002fea0003800000 */
.L_x_1037:
        /* <DEDUP_REMOVED lines=17> */
.L_x_1039:
[----:B------:R-:W-:Y:S01]  /*be40*/  ULEA UR11, UR19, UR46, 0x3 ;  /* 0x0000002e130b7291 */ /* 0x000fe2000f8e183f */
[----:B01----:R-:W-:-:S05]  /*be50*/  IMAD.U32 R7, RZ, RZ, UR18 ;  /* 0x00000012ff077e24 */ /* 0x003fca000f8e00ff */
[----:B------:R-:W-:-:S04]  /*be60*/  SHF.L.U32 R7, R7, 0x1f, RZ ;  /* 0x0000001f07077819 */ /* 0x000fc800000006ff */
[----:B------:R0:W1:Y:S01]  /*be70*/  SYNCS.PHASECHK.TRANS64.TRYWAIT P1, [UR11+0x19c50], R7 ;  /* 0x019c5007ff0075a7 */ /* 0x000062000802014b */
[----:B------:R-:W-:Y:S05]  /*be80*/  @!P0 BRA `(.L_x_1040) ;  /* 0x0000000000048947 */ /* 0x000fea0003800000 */
[----:B------:R-:W-:Y:S01]  /*be90*/  BPT.TRAP 0x1 ;  /* 0x000000040000795c */ /* 0x000fe20000300000 */
.L_x_1040:
[----:B-1----:R-:W-:Y:S05]  /*bea0*/  @P1 BRA `(.L_x_1041) ;  /* 0x0000000000081947 */ /* 0x002fea0003800000 */
[----:B------:R-:W1:Y:S02]  /*beb0*/  SYNCS.PHASECHK.TRANS64.TRYWAIT P1, [UR11+0x19c50], R7 ;  /* 0x019c5007ff0075a7 */ /* 0x000e64000802014b */
[----:B-1----:R-:W-:Y:S05]  /*bec0*/  @!P1 BRA `(.L_x_1042) ;  /* 0x000000dc00c09947 */ /* 0x002fea0003800000 */
.L_x_1041:
        /* <DEDUP_REMOVED lines=27> */
.L_x_1043:
        /* <DEDUP_REMOVED lines=12> */
[C---:B------:R-:W-:Y:S01]  /*c140*/  FMUL.FTZ R15, R0.reuse, R32 ;  /* 0x00000020000f7220 */ /* 0x040fe20000410000 */
[C---:B------:R-:W-:Y:S01]  /*c150*/  FMUL.FTZ R32, R0.reuse, R43 ;  /* 0x0000002b00207220 */ /* 0x040fe20000410000 */
[C---:B------:R-:W-:Y:S01]  /*c160*/  FMUL.FTZ R43, R0.reuse, R52 ;  /* 0x00000034002b7220 */ /* 0x040fe20000410000 */
[C---:B------:R-:W-:Y:S01]  /*c170*/  FMUL.FTZ R52, R0.reuse, R61 ;  /* 0x0000003d00347220 */ /* 0x040fe20000410000 */
[C---:B------:R-:W-:Y:S01]  /*c180*/  FMUL.FTZ R61, R0.reuse, R68 ;  /* 0x00000044003d7220 */ /* 0x040fe20000410000 */
[C---:B------:R-:W-:Y:S01]  /*c190*/  FMUL.FTZ R68, R0.reuse, R79 ;  /* 0x0000004f00447220 */ /* 0x040fe20000410000 */
[----:B-1----:R-:W-:Y:S01]  /*c1a0*/  FMUL.FTZ R8, R0, R25 ;  /* 0x0000001900087220 */ /* 0x002fe20000410000 */
[----:B------:R-:W-:Y:S01]  /*c1b0*/  @P1 IMAD.HI.U32 R34, R78, UR6, RZ ;  /* 0x000000064e221c27 */ /* 0x000fe2000f8e00ff */
[----:B------:R-:W-:-:S03]  /*c1c0*/  @UP1 ULDC UR6, c[0x0][0x450] ;  /* 0x0001140000061ab9 */ /* 0x000fc60000000800 */
[C---:B------:R-:W-:Y:S01]  /*c1d0*/  FMUL.FTZ R9, R0.reuse, R26 ;  /* 0x0000001a00097220 */ /* 0x040fe20000410000 */
[C---:B------:R-:W-:Y:S01]  /*c1e0*/  FMUL.FTZ R79, R0.reuse, R85 ;  /* 0x00000055004f7220 */ /* 0x040fe20000410000 */
[C---:B------:R-:W-:Y:S01]  /*c1f0*/  FMUL.FTZ R11, R0.reuse, R28 ;  /* 0x0000001c000b7220 */ /* 0x040fe20000410000 */
[----:B------:R-:W-:Y:S01]  /*c200*/  @P2 SHF.R.U32.HI R78, RZ, UR6, R34 ;  /* 0x00000006ff4e2c19 */ /* 0x000fe20008011622 */
[----:B------:R-:W-:Y:S01]  /*c210*/  ULEA UR6, UR47, UR46, 0x3 ;  /* 0x0000002e2f067291 */ /* 0x000fe2000f8e183f */
[C---:B------:R-:W-:Y:S01]  /*c220*/  FMUL.FTZ R12, R0.reuse, R29 ;  /* 0x0000001d000c7220 */ /* 0x040fe20000410000 */
[C---:B------:R-:W-:Y:S01]  /*c230*/  FMUL.FTZ R13, R0.reuse, R30 ;  /* 0x0000001e000d7220 */ /* 0x040fe20000410000 */
[C---:B------:R-:W-:Y:S01]  /*c240*/  FMUL.FTZ R20, R0.reuse, R33 ;  /* 0x0000002100147220 */ /* 0x040fe20000410000 */
[C---:B------:R-:W-:Y:S01]  /*c250*/  FMUL.FTZ R25, R0.reuse, R36 ;  /* 0x0000002400197220 */ /* 0x040fe20000410000 */
[C---:B------:R-:W-:Y:S01]  /*c260*/  FMUL.FTZ R26, R0.reuse, R37 ;  /* 0x00000025001a7220 */ /* 0x040fe20000410000 */
[----:B------:R-:W-:Y:S01]  /*c270*/  UIADD3 UR6, UR6, 0x19c40, URZ ;  /* 0x00019c4006067890 */ /* 0x000fe2000fffe03f */
        /* <DEDUP_REMOVED lines=30> */
[----:B------:R-:W-:Y:S01]  /*c460*/  UPRMT UR6, UR45, 0x654, UR6 ;  /* 0x000006542d067896 */ /* 0x000fe20008000006 */
        /* <DEDUP_REMOVED lines=17> */
[----:B------:R-:W0:Y:S01]  /*c580*/  MUFU.TANH R7, R7 ;  /* 0x0000000700077308 */ /* 0x000e220000002400 */
[----:B------:R-:W-:Y:S01]  /*c590*/  IADD3 R34, -R17, 0x1, -R74 ;  /* 0x0000000111227810 */ /* 0x000fe20007ffe94a */
[----:B------:R-:W-:Y:S01]  /*c5a0*/  SYNCS.ARRIVE.TRANS64.RED.A1T0 RZ, [UR6], RZ ;  /* 0x000000ffffff79a7 */ /* 0x000fe20008100406 */
[----:B------:R-:W-:-:S02]  /*c5b0*/  ULOP3.LUT UR6, URZ, UR21, URZ, 0x33, !UPT ;  /* 0x000000153f067292 */ /* 0x000fc4000f8e333f */
[----:B------:R-:W-:-:S03]  /*c5c0*/  IADD3 R82, -R82, UR41, R34 ;  /* 0x0000002952527c10 */ /* 0x000fc6000fffe122 */
[----:B------:R-:W2:Y:S02]  /*c5d0*/  MUFU.TANH R8, R8 ;  /* 0x0000000800087308 */ /* 0x000ea40000002400 */
[C---:B------:R-:W-:Y:S02]  /*c5e0*/  VIADD R81, R82.reuse, UR22 ;  /* 0x0000001652517c36 */ /* 0x040fe40008000000 */
        /* <DEDUP_REMOVED lines=79> */
.L_x_1046:
[----:B------:R-:W-:-:S05]  /*cae0*/  IMAD.U32 R86, RZ, RZ, UR20 ;  /* 0x00000014ff567e24 */ /* 0x000fca000f8e00ff */
[----:B------:R-:W-:-:S13]  /*caf0*/  ISETP.NE.AND P1, PT, R86, 0x1, PT ;  /* 0x000000015600780c */ /* 0x000fda0003f25270 */
[----:B------:R-:W1:Y:S02]  /*cb00*/  @P1 LDC.64 R34, c[0x0][0x9e8] ;  /* 0x00027a00ff221b82 */ /* 0x000e640000000a00 */
[----:B-1----:R-:W-:-:S05]  /*cb10*/  @P1 IMAD.HI.U32 R34, R85, R34, RZ ;  /* 0x0000002255221227 */ /* 0x002fca00078e00ff */
[----:B------:R-:W-:-:S07]  /*cb20*/  @P1 SHF.R.U32.HI R85, RZ, R35, R34 ;  /* 0x00000023ff551219 */ /* 0x000fce0000011622 */
.L_x_1047:
[----:B------:R-:W-:Y:S05]  /*cb30*/  BSYNC B0 ;  /* 0x0000000000007941 */ /* 0x000fea0003800000 */
.L_x_1045:
[----:B------:R-:W-:-:S04]  /*cb40*/  IMAD R85, R85, R86, -R74 ;  /* 0x0000005655557224 */ /* 0x000fc800078e0a4a */
[----:B------:R-:W-:-:S05]  /*cb50*/  IMAD.IADD R85, R85, 0x1, -R17 ;  /* 0x0000000155557824 */ /* 0x000fca00078e0a11 */
[----:B------:R-:W-:Y:S02]  /*cb60*/  VIMNMX R84, R84, R85, !PT ;  /* 0x0000005554547248 */ /* 0x000fe40007fe0100 */
[----:B------:R-:W-:-:S07]  /*cb70*/  VIADDMNMX R83, R85, R86, R83, PT ;  /* 0x0000005655537246 */ /* 0x000fce0003800153 */
.L_x_1044:
        /* <DEDUP_REMOVED lines=116> */
.L_x_1050:
[----:B------:R-:W-:-:S05]  /*d2c0*/  IMAD.U32 R83, RZ, RZ, UR20 ;  /* 0x00000014ff537e24 */ /* 0x000fca000f8e00ff */
[----:B------:R-:W-:-:S13]  /*d2d0*/  ISETP.NE.AND P2, PT, R83, 0x1, PT ;  /* 0x000000015300780c */ /* 0x000fda0003f45270 */
[----:B------:R-:W0:Y:S02]  /*d2e0*/  @P2 LDC.64 R34, c[0x0][0x9e8] ;  /* 0x00027a00ff222b82 */ /* 0x000e240000000a00 */
[----:B0-----:R-:W-:-:S05]  /*d2f0*/  @P2 IMAD.HI.U32 R34, R78, R34, RZ ;  /* 0x000000224e222227 */ /* 0x001fca00078e00ff */
[----:B------:R-:W-:-:S07]  /*d300*/  @P2 SHF.R.U32.HI R78, RZ, R35, R34 ;  /* 0x00000023ff4e2219 */ /* 0x000fce0000011622 */
.L_x_1051:
[----:B------:R-:W-:Y:S05]  /*d310*/  BSYNC B0 ;  /* 0x0000000000007941 */ /* 0x000fea0003800000 */
.L_x_1049:
[----:B------:R-:W-:-:S04]  /*d320*/  IMAD R74, R78, R83, -R74 ;  /* 0x000000534e4a7224 */ /* 0x000fc800078e0a4a */
[----:B------:R-:W-:-:S05]  /*d330*/  IMAD.IADD R74, R74, 0x1, -R17 ;  /* 0x000000014a4a7824 */ /* 0x000fca00078e0a11 */
[----:B------:R-:W-:Y:S02]  /*d340*/  VIMNMX R82, R82, R74, !PT ;  /* 0x0000004a52527248 */ /* 0x000fe40007fe0100 */
[----:B------:R-:W-:-:S07]  /*d350*/  VIADDMNMX R81, R74, R83, R81, PT ;  /* 0x000000534a517246 */ /* 0x000fce0003800151 */
.L_x_1048:
        /* <DEDUP_REMOVED lines=20> */
[----:B------:R-:W-:Y:S02]  /*d4a0*/  FMNMX.FTZ R10, R26, R10, !PT ;  /* 0x0000000a1a0a7209 */ /* 0x000fe40007810000 */
[C---:B------:R-:W-:Y:S02]  /*d4b0*/  ISETP.GT.AND P6, PT, R82.reuse, 0x9, P1 ;  /* 0x000000095200780c */ /* 0x040fe40000fc4270 */
[----:B------:R-:W-:Y:S02]  /*d4c0*/  FMNMX.FTZ R10, R29, R10, !PT ;  /* 0x0000000a1d0a7209 */ /* 0x000fe40007810000 */
[----:B------:R-:W-:Y:S02]  /*d4d0*/  ISETP.GT.AND P2, PT, R82, 0x10, P1 ;  /* 0x000000105200780c */ /* 0x000fe40000f44270 */
[----:B------:R-:W-:-:S02]  /*d4e0*/  FMNMX.FTZ R10, R30, R10, !PT ;  /* 0x0000000a1e0a7209 */ /* 0x000fc40007810000 */
[C---:B------:R-:W-:Y:S02]  /*d4f0*/  ISETP.GT.AND P3, PT, R82.reuse, 0x11, P1 ;  /* 0x000000115200780c */ /* 0x040fe40000f64270 */
[----:B------:R-:W-:Y:S02]  /*d500*/  FMNMX.FTZ R10, R33, R10, !PT ;  /* 0x0000000a210a7209 */ /* 0x000fe40007810000 */
[----:B------:R-:W-:Y:S02]  /*d510*/  ISETP.GT.AND P4, PT, R82, 0x18, P1 ;  /* 0x000000185200780c */ /* 0x000fe40000f84270 */
[----:B------:R-:W-:Y:S02]  /*d520*/  FMNMX.FTZ R10, R36, R10, !PT ;  /* 0x0000000a240a7209 */ /* 0x000fe40007810000 */
[----:B------:R-:W-:Y:S02]  /*d530*/  ISETP.GT.AND P5, PT, R82, 0x19, P1 ;  /* 0x000000195200780c */ /* 0x000fe40000fa4270 */
[----:B------:R-:W-:-:S02]  /*d540*/  FMNMX.FTZ R10, R39, R10, !PT ;  /* 0x0000000a270a7209 */ /* 0x000fc40007810000 */
[C---:B------:R-:W-:Y:S02]  /*d550*/  ISETP.LT.OR P6, PT, R81.reuse, 0xa, P6 ;  /* 0x0000000a5100780c */ /* 0x040fe400037c1670 */
[----:B------:R-:W-:Y:S02]  /*d560*/  FMNMX.FTZ R10, R40, R10, !PT ;  /* 0x0000000a280a7209 */ /* 0x000fe40007810000 */
[----:B------:R-:W-:Y:S02]  /*d570*/  ISETP.LT.OR P2, PT, R81, 0x11, P2 ;  /* 0x000000115100780c */ /* 0x000fe40001741670 */
[----:B------:R-:W-:Y:S02]  /*d580*/  FMNMX.FTZ R10, R43, R10, !PT ;  /* 0x0000000a2b0a7209 */ /* 0x000fe40007810000 */
[----:B------:R-:W-:Y:S02]  /*d590*/  ISETP.LT.OR P3, PT, R81, 0x12, P3 ;  /* 0x000000125100780c */ /* 0x000fe40001f61670 */
[----:B------:R-:W-:-:S02]  /*d5a0*/  FMNMX.FTZ R10, R44, R10, !PT ;  /* 0x0000000a2c0a7209 */ /* 0x000fc40007810000 */
[----:B------:R-:W-:Y:S02]  /*d5b0*/  ISETP.LT.OR P4, PT, R81, 0x19, P4 ;  /* 0x000000195100780c */ /* 0x000fe40002781670 */
[----:B------:R-:W-:Y:S02]  /*d5c0*/  FMNMX.FTZ R10, R47, R10, !PT ;  /* 0x0000000a2f0a7209 */ /* 0x000fe40007810000 */
[----:B------:R-:W-:Y:S02]  /*d5d0*/  ISETP.LT.OR P5, PT, R81, 0x1a, P5 ;  /* 0x0000001a5100780c */ /* 0x000fe40002fa1670 */
[----:B------:R-:W-:Y:S02]  /*d5e0*/  FMNMX.FTZ R10, R48, R10, !PT ;  /* 0x0000000a300a7209 */ /* 0x000fe40007810000 */
[----:B------:R-:W-:Y:S02]  /*d5f0*/  LOP3.LUT R16, R16, 0xfffffffd, RZ, 0xc0, !PT ;  /* 0xfffffffd10107812 */ /* 0x000fe400078ec0ff */
[----:B------:R-:W-:-:S02]  /*d600*/  FMNMX.FTZ R10, R51, R10, !PT ;  /* 0x0000000a330a7209 */ /* 0x000fc40007810000 */
[----:B------:R-:W-:Y:S02]  /*d610*/  FSEL R14, R14, -INF , !P6 ;  /* 0xff8000000e0e7808 */ /* 0x000fe40007000000 */
[----:B------:R-:W-:Y:S02]  /*d620*/  FMNMX.FTZ R10, R52, R10, !PT ;  /* 0x0000000a340a7209 */ /* 0x000fe40007810000 */
[----:B------:R-:W-:Y:S02]  /*d630*/  FSEL R21, R21, -INF , !P2 ;  /* 0xff80000015157808 */ /* 0x000fe40005000000 */
[----:B------:R-:W-:Y:S02]  /*d640*/  FMNMX.FTZ R10, R57, R10, !PT ;  /* 0x0000000a390a7209 */ /* 0x000fe40007810000 */
[----:B------:R-:W-:Y:S02]  /*d650*/  FSEL R24, R24, -INF , !P3 ;  /* 0xff80000018187808 */ /* 0x000fe40005800000 */
[----:B------:R-:W-:-:S02]  /*d660*/  FMNMX.FTZ R10, R58, R10, !PT ;  /* 0x0000000a3a0a7209 */ /* 0x000fc40007810000 */
[----:B------:R-:W-:Y:S02]  /*d670*/  FSEL R27, R27, -INF , !P4 ;  /* 0xff8000001b1b7808 */ /* 0x000fe40006000000 */
[----:B------:R-:W-:Y:S02]  /*d680*/  FMNMX.FTZ R10, R61, R10, !PT ;  /* 0x0000000a3d0a7209 */ /* 0x000fe40007810000 */
[----:B------:R-:W-:Y:S02]  /*d690*/  FSEL R28, R28, -INF , !P5 ;  /* 0xff8000001c1c7808 */ /* 0x000fe40006800000 */
[C---:B------:R-:W-:Y:S02]  /*d6a0*/  ISETP.GT.AND P6, PT, R82.reuse, 0x20, P1 ;  /* 0x000000205200780c */ /* 0x040fe40000fc4270 */
[C---:B------:R-:W-:Y:S02]  /*d6b0*/  ISETP.GT.AND P2, PT, R82.reuse, 0x21, P1 ;  /* 0x000000215200780c */ /* 0x040fe40000f44270 */
[----:B------:R-:W-:-:S02]  /*d6c0*/  ISETP.GT.AND P3, PT, R82, 0x28, P1 ;  /* 0x000000285200780c */ /* 0x000fc40000f64270 */
[C---:B------:R-:W-:Y:S02]  /*d6d0*/  ISETP.GT.AND P4, PT, R82.reuse, 0x29, P1 ;  /* 0x000000295200780c */ /* 0x040fe40000f84270 */
[----:B------:R-:W-:Y:S02]  /*d6e0*/  ISETP.GT.AND P5, PT, R82, 0x30, P1 ;  /* 0x000000305200780c */ /* 0x000fe40000fa4270 */
[----:B------:R-:W-:Y:S02]  /*d6f0*/  FMNMX.FTZ R10, R62, R10, !PT ;  /* 0x0000000a3e0a7209 */ /* 0x000fe40007810000 */
[----:B------:R-:W-:Y:S02]  /*d700*/  @P0 LOP3.LUT R16, R16, 0x2, RZ, 0xfc, !PT ;  /* 0x0000000210100812 */ /* 0x000fe400078efcff */
[----:B------:R-:W-:Y:S02]  /*d710*/  ISETP.GT.AND P0, PT, R82, 0x78, P1 ;  /* 0x000000785200780c */ /* 0x000fe40000f04270 */
[----:B------:R-:W-:-:S02]  /*d720*/  ISETP.LT.OR P6, PT, R81, 0x21, P6 ;  /* 0x000000215100780c */ /* 0x000fc400037c1670 */
[C---:B------:R-:W-:Y:S02]  /*d730*/  ISETP.LT.OR P2, PT, R81.reuse, 0x22, P2 ;  /* 0x000000225100780c */ /* 0x040fe40001741670 */
[C---:B------:R-:W-:Y:S02]  /*d740*/  ISETP.LT.OR P3, PT, R81.reuse, 0x29, P3 ;  /* 0x000000295100780c */ /* 0x040fe40001f61670 */
[C---:B------:R-:W-:Y:S02]  /*d750*/  ISETP.LT.OR P4, PT, R81.reuse, 0x2a, P4 ;  /* 0x0000002a5100780c */ /* 0x040fe40002781670 */
[----:B------:R-:W-:Y:S02]  /*d760*/  ISETP.LT.OR P5, PT, R81, 0x31, P5 ;  /* 0x000000315100780c */ /* 0x000fe40002fa1670 */
[----:B------:R-:W-:Y:S02]  /*d770*/  FMNMX.FTZ R10, R65, R10, !PT ;  /* 0x0000000a410a7209 */ /* 0x000fe40007810000 */
        /* <DEDUP_REMOVED lines=11> */
[----:B------:R-:W-:Y:S02]  /*d830*/  LOP3.LUT R16, R16, 0xfffffff7, RZ, 0xc0, !PT ;  /* 0xfffffff710107812 */ /* 0x000fe400078ec0ff */
[----:B------:R-:W-:-:S02]  /*d840*/  FMNMX.FTZ R10, R69, R10, !PT ;  /* 0x0000000a450a7209 */ /* 0x000fc40007810000 */
[C---:B------:R-:W-:Y:S02]  /*d850*/  ISETP.LT.OR P6, PT, R81.reuse, 0x32, P6 ;  /* 0x000000325100780c */ /* 0x040fe400037c1670 */
[C---:B------:R-:W-:Y:S02]  /*d860*/  ISETP.LT.OR P2, PT, R81.reuse, 0x39, P2 ;  /* 0x000000395100780c */ /* 0x040fe40001741670 */
[C---:B------:R-:W-:Y:S02]  /*d870*/  ISETP.LT.OR P3, PT, R81.reuse, 0x3a, P3 ;  /* 0x0000003a5100780c */ /* 0x040fe40001f61670 */
[C---:B------:R-:W-:Y:S02]  /*d880*/  ISETP.LT.OR P4, PT, R81.reuse, 0x41, P4 ;  /* 0x000000415100780c */ /* 0x040fe40002781670 */
[----:B------:R-:W-:Y:S02]  /*d890*/  ISETP.LT.OR P5, PT, R81, 0x42, P5 ;  /* 0x000000425100780c */ /* 0x000fe40002fa1670 */
[----:B------:R-:W-:-:S02]  /*d8a0*/  @P0 LOP3.LUT R16, R16, 0x8, RZ, 0xfc, !PT ;  /* 0x0000000810100812 */ /* 0x000fc400078efcff */
[----:B------:R-:W-:Y:S02]  /*d8b0*/  ISETP.GT.AND P0, PT, R82, RZ, P1 ;  /* 0x000000ff5200720c */ /* 0x000fe40000f04270 */
        /* <DEDUP_REMOVED lines=17> */
[----:B------:R-:W-:Y:S02]  /*d9d0*/  FMNMX.FTZ R10, R75, R10, !PT ;  /* 0x0000000a4b0a7209 */ /* 0x000fe40007810000 */
[----:B------:R-:W-:Y:S02]  /*d9e0*/  LOP3.LUT R16, R16, 0xffffff7f, RZ, 0xc0, !PT ;  /* 0xffffff7f10107812 */ /* 0x000fe400078ec0ff */
        /* <DEDUP_REMOVED lines=10> */
[----:B------:R-:W-:Y:S02]  /*da90*/  ISETP.GT.AND P1, PT, R82, 0x79, P1 ;  /* 0x000000795200780c */ /* 0x000fe40000f24270 */
[----:B------:R-:W-:Y:S02]  /*daa0*/  FMNMX.FTZ R10, R80, R10, !PT ;  /* 0x0000000a500a7209 */ /* 0x000fe40007810000 */
[----:B------:R-:W-:Y:S02]  /*dab0*/  @P0 LOP3.LUT R16, R16, 0x80, RZ, 0xfc, !PT ;  /* 0x0000008010100812 */ /* 0x000fe400078efcff */
[----:B------:R-:W-:Y:S02]  /*dac0*/  FMNMX.FTZ R10, R79, R10, !PT ;  /* 0x0000000a4f0a7209 */ /* 0x000fe40007810000 */
[C---:B------:R-:W-:Y:S02]  /*dad0*/  LOP3.LUT P0, RZ, R16.reuse, 0x40000000, RZ, 0xc0, !PT ;  /* 0x4000000010ff7812 */ /* 0x040fe4000780c0ff */
[----:B------:R-:W-:Y:S01]  /*dae0*/  LOP3.LUT R16, R16, 0xffffffdf, RZ, 0xc0, !PT ;  /* 0xffffffdf10107812 */ /* 0x000fe200078ec0ff */
[----:B------:R-:W0:Y:S01]  /*daf0*/  SHFL.BFLY PT, R35, R10, 0x2, 0x1f ;  /* 0x0c401f000a237f89 */ /* 0x000e2200000e0000 */
[----:B------:R-:W-:-:S02]  /*db00*/  ISETP.LT.OR P0, PT, R81, 0x5a, P0 ;  /* 0x0000005a5100780c */ /* 0x000fc40000701670 */
[----:B------:R-:W-:Y:S02]  /*db10*/  @P1 LOP3.LUT R16, R16, 0x20, RZ, 0xfc, !PT ;  /* 0x0000002010101812 */ /* 0x000fe400078efcff */
[C---:B------:R-:W-:Y:S02]  /*db20*/  ISETP.LT.OR P6, PT, R81.reuse, 0x71, P6 ;  /* 0x000000715100780c */ /* 0x040fe400037c1670 */
[C---:B------:R-:W-:Y:S02]  /*db30*/  LOP3.LUT P1, RZ, R16.reuse, 0x2, RZ, 0xc0, !PT ;  /* 0x0000000210ff7812 */ /* 0x040fe4000782c0ff */
[----:B------:R-:W-:Y:S02]  /*db40*/  LOP3.LUT R16, R16, 0xfffffeff, RZ, 0xc0, !PT ;  /* 0xfffffeff10107812 */ /* 0x000fe400078ec0ff */
[----:B------:R-:W-:-:S03]  /*db50*/  ISETP.LT.OR P1, PT, R81, 0x72, P1 ;  /* 0x000000725100780c */ /* 0x000fc60000f21670 */
[----:B------:R-:W-:Y:S02]  /*db60*/  @P0 LOP3.LUT R16, R16, 0x100, RZ, 0xfc, !PT ;  /* 0x0000010010100812 */ /* 0x000fe400078efcff */
[C---:B------:R-:W-:Y:S02]  /*db70*/  ISETP.LT.OR P0, PT, R81.reuse, 0x61, P2 ;  /* 0x000000615100780c */ /* 0x040fe40001701670 */
[C---:B------:R-:W-:Y:S02]  /*db80*/  LOP3.LUT P2, RZ, R16.reuse, 0x8, RZ, 0xc0, !PT ;  /* 0x0000000810ff7812 */ /* 0x040fe4000784c0ff */
[----:B------:R-:W-:Y:S02]  /*db90*/  LOP3.LUT R16, R16, 0xffffffbf, RZ, 0xc0, !PT ;  /* 0xffffffbf10107812 */ /* 0x000fe400078ec0ff */
[----:B------:R-:W-:Y:S02]  /*dba0*/  ISETP.LT.OR P2, PT, R81, 0x79, P2 ;  /* 0x000000795100780c */ /* 0x000fe40001741670 */
[----:B0-----:R-:W-:-:S02]  /*dbb0*/  FMNMX.FTZ R10, R10, R35, !PT ;  /* 0x000000230a0a7209 */ /* 0x001fc40007810000 */
[----:B------:R-:W-:Y:S02]  /*dbc0*/  FSEL R72, R72, -INF , !P1 ;  /* 0xff80000048487808 */ /* 0x000fe40004800000 */
[----:B------:R-:W-:Y:S01]  /*dbd0*/  FSEL R76, R76, -INF , !P2 ;  /* 0xff8000004c4c7808 */ /* 0x000fe20005000000 */
[----:B------:R-:W0:Y:S01]  /*dbe0*/  SHFL.BFLY PT, R35, R10, 0x1, 0x1f ;  /* 0x0c201f000a237f89 */ /* 0x000e2200000e0000 */
[----:B------:R-:W-:Y:S02]  /*dbf0*/  @P0 LOP3.LUT R16, R16, 0x40, RZ, 0xfc, !PT ;  /* 0x0000004010100812 */ /* 0x000fe400078efcff */
[----:B------:R-:W-:Y:S02]  /*dc00*/  ISETP.LT.OR P0, PT, R81, 0x62, P3 ;  /* 0x000000625100780c */ /* 0x000fe40001f01670 */
[C---:B------:R-:W-:Y:S02]  /*dc10*/  LOP3.LUT P3, RZ, R16.reuse, 0x80, RZ, 0xc0, !PT ;  /* 0x0000008010ff7812 */ /* 0x040fe4000786c0ff */
[----:B------:R-:W-:-:S02]  /*dc20*/  LOP3.LUT R16, R16, 0xffffffef, RZ, 0xc0, !PT ;  /* 0xffffffef10107812 */ /* 0x000fc400078ec0ff */
[----:B------:R-:W-:-:S04]  /*dc30*/  ISETP.LT.OR P3, PT, R81, 0x1, P3 ;  /* 0x000000015100780c */ /* 0x000fc80001f61670 */
[----:B------:R-:W-:-:S03]  /*dc40*/  FSEL R9, R9, -INF , !P3 ;  /* 0xff80000009097808 */ /* 0x000fc60005800000 */
[----:B------:R-:W-:Y:S02]  /*dc50*/  @P0 LOP3.LUT R16, R16, 0x10, RZ, 0xfc, !PT ;  /* 0x0000001010100812 */ /* 0x000fe400078efcff */
[C---:B------:R-:W-:Y:S02]  /*dc60*/  ISETP.LT.OR P0, PT, R81.reuse, 0x69, P4 ;  /* 0x000000695100780c */ /* 0x040fe40002701670 */
[C---:B------:R-:W-:Y:S02]  /*dc70*/  LOP3.LUT P4, RZ, R16.reuse, 0x20, RZ, 0xc0, !PT ;  /* 0x0000002010ff7812 */ /* 0x040fe4000788c0ff */
[----:B------:R-:W-:Y:S02]  /*dc80*/  LOP3.LUT R16, R16, 0xfffffffb, RZ, 0xc0, !PT ;  /* 0xfffffffb10107812 */ /* 0x000fe400078ec0ff */
[----:B0-----:R-:W-:Y:S02]  /*dc90*/  FMNMX.FTZ R10, R10, R35, !PT ;  /* 0x000000230a0a7209 */ /* 0x001fe40007810000 */
[----:B------:R-:W-:-:S04]  /*dca0*/  ISETP.LT.OR P4, PT, R81, 0x7a, P4 ;  /* 0x0000007a5100780c */ /* 0x000fc80002781670 */
[----:B------:R-:W-:Y:S02]  /*dcb0*/  FSEL R77, R77, -INF , !P4 ;  /* 0xff8000004d4d7808 */ /* 0x000fe40006000000 */
[----:B------:R-:W-:Y:S02]  /*dcc0*/  @P0 LOP3.LUT R16, R16, 0x4, RZ, 0xfc, !PT ;  /* 0x0000000410100812 */ /* 0x000fe400078efcff */
[----:B------:R-:W-:Y:S02]  /*dcd0*/  ISETP.LT.OR P0, PT, R81, 0x6a, P5 ;  /* 0x0000006a5100780c */ /* 0x000fe40002f01670 */
[----:B------:R-:W-:Y:S02]  /*dce0*/  FSETP.NEU.FTZ.AND P5, PT, R10, -INF , PT ;  /* 0xff8000000a00780b */ /* 0x000fe40003fbd000 */
[----:B------:R-:W-:Y:S02]  /*dcf0*/  LOP3.LUT R16, R16, 0xefffffff, RZ, 0xc0, !PT ;  /* 0xefffffff10107812 */ /* 0x000fe400078ec0ff */
[----:B------:R-:W-:-:S05]  /*dd00*/  FSEL R35, R10, RZ, P5 ;  /* 0x000000ff0a237208 */ /* 0x000fca0002800000 */
[----:B------:R-:W-:Y:S01]  /*dd10*/  FADD.FTZ R5, -R35, R5 ;  /* 0x0000000523057221 */ /* 0x000fe20000010100 */
[----:B------:R-:W-:Y:S01]  /*dd20*/  IMAD.U32 R35, RZ, RZ, UR6 ;  /* 0x00000006ff237e24 */ /* 0x000fe2000f8e00ff */
[----:B------:R-:W-:Y:S02]  /*dd30*/  @P0 LOP3.LUT R16, R16, 0x10000000, RZ, 0xfc, !PT ;  /* 0x1000000010100812 */ /* 0x000fe400078efcff */
[----:B------:R-:W-:Y:S01]  /*dd40*/  FMUL.FTZ R5, R5, UR6 ;  /* 0x0000000605057c20 */ /* 0x000fe20008410000 */
[----:B------:R-:W-:Y:S01]  /*dd50*/  FFMA.FTZ R35, R10, R35, -8 ;  /* 0xc10000000a237423 */ /* 0x000fe20000010023 */
[----:B------:R-:W-:-:S04]  /*dd60*/  LOP3.LUT R16, R16, 0xdfffffff, RZ, 0xc0, !PT ;  /* 0xdfffffff10107812 */ /* 0x000fc800078ec0ff */
[----:B------:R-:W-:Y:S01]  /*dd70*/  FSEL R74, R35, RZ, P5 ;  /* 0x000000ff234a7208 */ /* 0x000fe20002800000 */
[----:B------:R-:W-:Y:S01]  /*dd80*/  MUFU.EX2 R5, R5 ;  /* 0x0000000500057308 */ /* 0x000fe20000000800 */
[----:B------:R-:W-:Y:S02]  /*dd90*/  FMNMX.FTZ R35, R9, R4, !PT ;  /* 0x0000000409237209 */ /* 0x000fe40007810000 */
[----:B------:R-:W-:Y:S01]  /*dda0*/  @P6 LOP3.LUT R16, R16, 0x20000000, RZ, 0xfc, !PT ;  /* 0x2000000010106812 */ /* 0x000fe200078efcff */
[----:B------:R-:W-:-:S01]  /*ddb0*/  FFMA.FTZ R7, R7, UR6, -R74 ;  /* 0x0000000607077c23 */ /* 0x000fc2000801084a */
[----:B------:R-:W-:Y:S01]  /*ddc0*/  FMNMX.FTZ R35, R34, R35, !PT ;  /* 0x0000002322237209 */ /* 0x000fe20007810000 */
[----:B------:R-:W-:-:S01]  /*ddd0*/  FFMA.FTZ R8, R8, UR6, -R74 ;  /* 0x0000000608087c23 */ /* 0x000fc2000801084a */
[----:B------:R-:W-:Y:S01]  /*dde0*/  LOP3.LUT P6, RZ, R16, 0x100, RZ, 0xc0, !PT ;  /* 0x0000010010ff7812 */ /* 0x000fe200078cc0ff */
[----:B------:R-:W-:-:S01]  /*ddf0*/  FFMA.FTZ R11, R11, UR6, -R74 ;  /* 0x000000060b0b7c23 */ /* 0x000fc2000801084a */
[----:B------:R-:W-:Y:S01]  /*de00*/  FMNMX.FTZ R35, R13, R35, !PT ;  /* 0x000000230d237209 */ /* 0x000fe20007810000 */
[----:B------:R-:W-:-:S01]  /*de10*/  FFMA.FTZ R12, R12, UR6, -R74 ;  /* 0x000000060c0c7c23 */ /* 0x000fc2000801084a */
[----:B------:R-:W-:Y:S01]  /*de20*/  LOP3.LUT P0, RZ, R16, 0x40, RZ, 0xc0, !PT ;  /* 0x0000004010ff7812 */ /* 0x000fe2000780c0ff */
[----:B------:R-:W-:-:S01]  /*de30*/  FFMA.FTZ R15, R15, UR6, -R74 ;  /* 0x000000060f0f7c23 */ /* 0x000fc2000801084a */
[----:B------:R-:W-:Y:S01]  /*de40*/  FMNMX.FTZ R35, R14, R35, !PT ;  /* 0x000000230e237209 */ /* 0x000fe20007810000 */
[----:B------:R-:W-:-:S01]  /*de50*/  FFMA.FTZ R20, R20, UR6, -R74 ;  /* 0x0000000614147c23 */ /* 0x000fc2000801084a */
[----:B------:R-:W-:Y:S01]  /*de60*/  FSEL R60, R60, -INF , !P6 ;  /* 0xff8000003c3c7808 */ /* 0x000fe20007000000 */
        /* <DEDUP_REMOVED lines=44> */
[----:B------:R-:W-:-:S01]  /*e130*/  FFMA.FTZ R80, R80, UR6, -R74 ;  /* 0x0000000650507c23 */ /* 0x000fc2000801084a */
[----:B------:R-:W-:Y:S01]  /*e140*/  FMNMX.FTZ R35, R46, R35, !PT ;  /* 0x000000232e237209 */ /* 0x000fe20007810000 */
[----:B------:R-:W-:-:S01]  /*e150*/  FFMA.FTZ R74, R79, UR6, -R74 ;  /* 0x000000064f4a7c23 */ /* 0x000fc2000801084a */
[----:B------:R-:W-:Y:S01]  /*e160*/  MUFU.EX2 R8, R8 ;  /* 0x0000000800087308 */ /* 0x000fe20000000800 */
[----:B------:R-:W-:-:S02]  /*e170*/  LOP3.LUT P0, RZ, R16, 0x8000000, RZ, 0xc0, !PT ;  /* 0x0800000010ff7812 */ /* 0x000fc4000780c0ff */
[----:B------:R-:W-:-:S04]  /*e180*/  FMNMX.FTZ R35, R49, R35, !PT ;  /* 0x0000002331237209 */ /* 0x000fc80007810000 */
[----:B------:R-:W-:Y:S01]  /*e190*/  FMNMX.FTZ R35, R50, R35, !PT ;  /* 0x0000002332237209 */ /* 0x000fe20007810000 */
[----:B------:R-:W-:Y:S03]  /*e1a0*/  MUFU.EX2 R11, R11 ;  /* 0x0000000b000b7308 */ /* 0x000fe60000000800 */
        /* <DEDUP_REMOVED lines=20> */
[----:B------:R-:W-:Y:S04]  /*e2f0*/  MUFU.EX2 R30, R30 ;  /* 0x0000001e001e7308 */ /* 0x000fe80000000800 */
[----:B------:R-:W0:Y:S04]  /*e300*/  SHFL.BFLY PT, R79, R78, 0x2, 0x1f ;  /* 0x0c401f004e4f7f89 */ /* 0x000e2800000e0000 */
[----:B------:R-:W1:Y:S08]  /*e310*/  MUFU.EX2 R35, R7 ;  /* 0x0000000700237308 */ /* 0x000e700000000800 */
[----:B------:R-:W-:Y:S08]  /*e320*/  MUFU.EX2 R33, R33 ;  /* 0x0000002100217308 */ /* 0x000ff00000000800 */
[----:B------:R-:W-:Y:S01]  /*e330*/  MUFU.EX2 R36, R36 ;  /* 0x0000002400247308 */ /* 0x000fe20000000800 */
[----:B-1----:R-:W-:-:S01]  /*e340*/  FFMA.FTZ R3, R5, R3, R35 ;  /* 0x0000000305037223 */ /* 0x002fc20000010023 */
[----:B0-----:R-:W-:-:S03]  /*e350*/  FMNMX.FTZ R79, R78, R79, !PT ;  /* 0x0000004f4e4f7209 */ /* 0x001fc60007810000 */
[----:B------:R-:W-:-:S03]  /*e360*/  FADD.FTZ R3, R8, R3 ;  /* 0x0000000308037221 */ /* 0x000fc60000010000 */
[----:B------:R-:W-:Y:S01]  /*e370*/  MUFU.EX2 R39, R39 ;  /* 0x0000002700277308 */ /* 0x000fe20000000800 */
[----:B------:R-:W0:Y:S07]  /*e380*/  SHFL.BFLY PT, R7, R79, 0x1, 0x1f ;  /* 0x0c201f004f077f89 */ /* 0x000e2e00000e0000 */
[----:B------:R-:W-:Y:S08]  /*e390*/  MUFU.EX2 R40, R40 ;  /* 0x0000002800287308 */ /* 0x000ff00000000800 */
[----:B------:R-:W-:Y:S08]  /*e3a0*/  MUFU.EX2 R43, R43 ;  /* 0x0000002b002b7308 */ /* 0x000ff00000000800 */
[----:B------:R-:W-:Y:S01]  /*e3b0*/  MUFU.EX2 R44, R44 ;  /* 0x0000002c002c7308 */ /* 0x000fe20000000800 */
[----:B0-----:R-:W-:-:S04]  /*e3c0*/  FMNMX.FTZ R7, R79, R7, !PT ;  /* 0x000000074f077209 */ /* 0x001fc80007810000 */
[----:B------:R-:W-:-:S03]  /*e3d0*/  FSETP.NEU.FTZ.AND P1, PT, R7, -INF , PT ;  /* 0xff8000000700780b */ /* 0x000fc60003f3d000 */
[----:B------:R-:W-:Y:S01]  /*e3e0*/  MUFU.EX2 R47, R47 ;  /* 0x0000002f002f7308 */ /* 0x000fe20000000800 */
[----:B------:R-:W-:-:S05]  /*e3f0*/  FSEL R78, R7, RZ, P1 ;  /* 0x000000ff074e7208 */ /* 0x000fca0000800000 */
[----:B------:R-:W-:Y:S01]  /*e400*/  FADD.FTZ R4, -R78, R4 ;  /* 0x000000044e047221 */ /* 0x000fe20000010100 */
[----:B------:R-:W-:Y:S01]  /*e410*/  IMAD.U32 R78, RZ, RZ, UR6 ;  /* 0x00000006ff4e7e24 */ /* 0x000fe2000f8e00ff */
[----:B------:R-:W-:Y:S02]  /*e420*/  MUFU.EX2 R48, R48 ;  /* 0x0000003000307308 */ /* 0x000fe40000000800 */
[----:B------:R-:W-:Y:S01]  /*e430*/  FMUL.FTZ R4, R4, UR6 ;  /* 0x0000000604047c20 */ /* 0x000fe20008410000 */
[----:B------:R-:W-:-:S05]  /*e440*/  FFMA.FTZ R78, R7, R78, -8 ;  /* 0xc1000000074e7423 */ /* 0x000fca000001004e */
[----:B------:R-:W-:Y:S01]  /*e450*/  FSEL R78, R78, RZ, P1 ;  /* 0x000000ff4e4e7208 */ /* 0x000fe20000800000 */
[----:B------:R-:W-:Y:S04]  /*e460*/  MUFU.EX2 R4, R4 ;  /* 0x0000000400047308 */ /* 0x000fe80000000800 */
[----:B------:R-:W-:-:S01]  /*e470*/  FFMA.FTZ R9, R9, UR6, -R78 ;  /* 0x0000000609097c23 */ /* 0x000fc2000801084e */
[--C-:B------:R-:W-:Y:S01]  /*e480*/  FFMA.FTZ R34, R34, UR6, -R78.reuse ;  /* 0x0000000622227c23 */ /* 0x100fe2000801084e */
[----:B------:R-:W-:-:S01]  /*e490*/  FFMA.FTZ R13, R13, UR6, -R78 ;  /* 0x000000060d0d7c23 */ /* 0x000fc2000801084e */
[--C-:B------:R-:W-:Y:S01]  /*e4a0*/  FFMA.FTZ R14, R14, UR6, -R78.reuse ;  /* 0x000000060e0e7c23 */ /* 0x100fe2000801084e */
[----:B------:R-:W-:-:S01]  /*e4b0*/  FFMA.FTZ R21, R21, UR6, -R78 ;  /* 0x0000000615157c23 */ /* 0x000fc2000801084e */
[--C-:B------:R-:W-:Y:S01]  /*e4c0*/  FFMA.FTZ R24, R24, UR6, -R78.reuse ;  /* 0x0000000618187c23 */ /* 0x100fe2000801084e */
        /* <DEDUP_REMOVED lines=30> */
[----:B------:R-:W-:Y:S01]  /*e6b0*/  FFMA.FTZ R77, R77, UR6, -R78 ;  /* 0x000000064d4d7c23 */ /* 0x000fe2000801084e */
[----:B-1----:R-:W-:-:S01]  /*e6c0*/  FADD.FTZ R78, R34, R2 ;  /* 0x00000002224e7221 */ /* 0x002fc20000010000 */
[----:B------:R-:W1:Y:S01]  /*e6d0*/  MUFU.EX2 R21, R21 ;  /* 0x0000001500157308 */ /* 0x000e620000000800 */
[----:B------:R-:W-:-:S02]  /*e6e0*/  FADD.FTZ R2, R11, R3 ;  /* 0x000000030b027221 */ /* 0x000fc40000010000 */
[----:B--2---:R-:W-:Y:S02]  /*e6f0*/  FADD.FTZ R3, R13, R78 ;  /* 0x0000004e0d037221 */ /* 0x004fe40000010000 */
[----:B------:R-:W-:-:S03]  /*e700*/  FADD.FTZ R2, R12, R2 ;  /* 0x000000020c027221 */ /* 0x000fc60000010000 */
[----:B------:R-:W2:Y:S01]  /*e710*/  MUFU.EX2 R24, R24 ;  /* 0x0000001800187308 */ /* 0x000ea20000000800 */
[----:B0-----:R-:W-:-:S01]  /*e720*/  FADD.FTZ R3, R14, R3 ;  /* 0x000000030e037221 */ /* 0x001fc20000010000 */
[----:B------:R-:W-:-:S04]  /*e730*/  FADD.FTZ R2, R15, R2 ;  /* 0x000000020f027221 */ /* 0x000fc80000010000 */
        /* <DEDUP_REMOVED lines=97> */
.L_x_1052:
        /* <DEDUP_REMOVED lines=91> */
.L_x_1034:
[----:B------:R-:W-:Y:S06]  /*f300*/  BAR.ARV 0x8, 0x200 ;  /* 0x0208000000007b1d */ /* 0x000fec0000002000 */
[----:B------:R-:W-:Y:S05]  /*f310*/  @!P0 BRA `(.L_x_1054) ;  /* 0x0000000000048947 */ /* 0x000fea0003800000 */
[----:B------:R-:W-:Y:S01]  /*f320*/  BPT.TRAP 0x1 ;  /* 0x000000040000795c */ /* 0x000fe20000300000 */
.L_x_1054:
[----:B------:R-:W-:Y:S01]  /*f330*/  ULEA UR14, UR47, UR46, 0x3 ;  /* 0x0000002e2f0e7291 */ /* 0x000fe2000f8e183f */
[----:B------:R-:W-:-:S05]  /*f340*/  IMAD.U32 R0, RZ, RZ, UR48 ;  /* 0x00000030ff007e24 */ /* 0x000fca000f8e00ff */
[----:B------:R-:W-:-:S04]  /*f350*/  SHF.L.U32 R0, R0, 0x1f, RZ ;  /* 0x0000001f00007819 */ /* 0x000fc800000006ff */
[----:B------:R0:W1:Y:S01]  /*f360*/  SYNCS.PHASECHK.TRANS64.TRYWAIT P1, [UR14+0x19c50], R0 ;  /* 0x019c5000ff0075a7 */ /* 0x000062000802014e */
[----:B------:R-:W-:Y:S05]  /*f370*/  @!P0 BRA `(.L_x_1055) ;  /* 0x0000000000048947 */ /* 0x000fea0003800000 */
[----:B------:R-:W-:Y:S01]  /*f380*/  BPT.TRAP 0x1 ;  /* 0x000000040000795c */ /* 0x000fe20000300000 */
.L_x_1055:
[----:B-1----:R-:W-:Y:S05]  /*f390*/  @P1 BRA `(.L_x_1056) ;  /* 0x0000000000081947 */ /* 0x002fea0003800000 */
[----:B------:R-:W1:Y:S02]  /*f3a0*/  SYNCS.PHASECHK.TRANS64.TRYWAIT P1, [UR14+0x19c50], R0 ;  /* 0x019c5000ff0075a7 */ /* 0x000e64000802014e */
[----:B-1----:R-:W-:Y:S05]  /*f3b0*/  @!P1 BRA `(.L_x_1057) ;  /* 0x000000a8009c9947 */ /* 0x002fea0003800000 */
.L_x_1056:
[----:B------:R-:W-:Y:S01]  /*f3c0*/  ULDC.64 UR4, c[0x0][0x9a0] ;  /* 0x0002680000047ab9 */ /* 0x000fe20000000a00 */
[----:B------:R-:W-:Y:S01]  /*f3d0*/  UIADD3 UR46, UR46, 0x3000, URZ ;  /* 0x000030002e2e7890 */ /* 0x000fe2000fffe03f */
[----:B------:R-:W-:Y:S01]  /*f3e0*/  WARPGROUP.ARRIVE ;  /* 0x00000000000079c5 */ /* 0x000fe20000000000 */
[----:B------:R-:W-:Y:S01]  /*f3f0*/  UISETP.NE.U32.AND UP0, UPT, UR4, URZ, UPT ;  /* 0x0000003f0400728c */ /* 0x000fe2000bf05070 */
[----:B------:R-:W-:Y:S01]  /*f400*/  IMAD.MOV.U32 R6, RZ, RZ, 0x3f800000 ;  /* 0x3f800000ff067424 */ /* 0x000fe200078e00ff */
[----:B------:R-:W-:Y:S02]  /*f410*/  USHF.R.U32.HI UR46, URZ, 0x4, UR46 ;  /* 0x000000043f2e7899 */ /* 0x000fe4000801162e */
[----:B------:R-:W-:Y:S02]  /*f420*/  UISETP.NE.AND.EX UP0, UPT, UR5, URZ, UPT, UP0 ;  /* 0x0000003f0500728c */ /* 0x000fe4000bf05300 */
[----:B------:R-:W-:-:S04]  /*f430*/  ULOP3.LUT UR46, UR46, 0x3fff, URZ, 0xc0, !UPT ;  /* 0x00003fff2e2e7892 */ /* 0x000fc8000f8ec03f */
[----:B------:R-:W-:Y:S01]  /*f440*/  ULOP3.LUT UR46, UR46, 0x10000, URZ, 0xfc, !UPT ;  /* 0x000100002e2e7892 */ /* 0x000fe2000f8efc3f */
[----:B------:R-:W-:-:S04]  /*f450*/  PLOP3.LUT P1, PT, PT, PT, UP0, 0x80, 0x0 ;  /* 0x000000000000781c */ /* 0x000fc80003f2f008 */
[----:B------:R-:W-:Y:S01]  /*f460*/  @UP0 USHF.R.S32.HI UR7, URZ, 0x1f, UR51 ;  /* 0x0000001f3f070899 */ /* 0x000fe20008011433 */
[----:B------:R-:W-:Y:S01]  /*f470*/  @UP0 ULDC.64 UR10, c[0x0][0x9c8] ;  /* 0x00027200000a0ab9 */ /* 0x000fe20000000a00 */
[----:B------:R-:W-:Y:S02]  /*f480*/  @UP0 ULDC.64 UR12, c[0x0][0x9d0] ;  /* 0x00027400000c0ab9 */ /* 0x000fe40000000a00 */
[----:B------:R-:W-:Y:S02]  /*f490*/  @UP0 UIMAD UR7, UR7, UR10, URZ ;  /* 0x0000000a070702a4 */ /* 0x000fe4000f8e023f */
[----:B------:R-:W-:Y:S02]  /*f4a0*/  @UP0 UIMAD.WIDE.U32 UR8, UR51, UR10, URZ ;  /* 0x0000000a330802a5 */ /* 0x000fe4000f8e003f */
[----:B------:R-:W-:Y:S02]  /*f4b0*/  @UP0 UIMAD UR10, UR51, UR11, UR7 ;  /* 0x0000000b330a02a4 */ /* 0x000fe4000f8e0207 */
[----:B------:R-:W-:-:S02]  /*f4c0*/  UIMAD UR7, UR47, 0x300, UR46 ;  /* 0x000003002f0778a4 */ /* 0x000fc4000f8e022e */
[----:B------:R-:W-:Y:S01]  /*f4d0*/  @UP0 UIADD3 UR9, UR9, UR10, URZ ;  /* 0x0000000a09090290 */ /* 0x000fe2000fffe03f */
[----:B------:R-:W-:-:S03]  /*f4e0*/  UMOV UR11, 0x40000040 ;  /* 0x40000040000b7882 */ /* 0x000fc60000000000 */
[----:B------:R-:W-:Y:S01]  /*f4f0*/  @UP0 UIMAD.WIDE.U32 UR8, UR37, UR12, UR8 ;  /* 0x0000000c250802a5 */ /* 0x000fe2000f8e0008 */
[----:B------:R-:W-:-:S08]  /*f500*/  UMOV UR10, UR7 ;  /* 0x00000007000a7c82 */ /* 0x000fd00008000000 */
[----:B------:R-:W-:Y:S01]  /*f510*/  QGMMA.64x96x32.F32.E4M3.E4M3 R88, R148, gdesc[UR8], R88, gsb0 ;  /* 0x0160000894587df3 */ /* 0x000fe20008000858 */
[----:B------:R-:W-:Y:S02]  /*f520*/  @UP0 UIMAD UR9, UR37, UR13, UR9 ;  /* 0x0000000d250902a4 */ /* 0x000fe4000f8e0209 */
[----:B------:R-:W-:-:S04]  /*f530*/  @UP0 ULEA UR4, UP1, UR8, UR4, 0x2 ;  /* 0x0000000408040291 */ /* 0x000fc8000f82103f */
[----:B------:R-:W-:Y:S02]  /*f540*/  @UP0 ULEA.HI.X UR5, UR8, UR5, UR9, 0x2, UP1 ;  /* 0x0000000508050291 */ /* 0x000fe400088f1409 */
[----:B------:R-:W-:-:S04]  /*f550*/  IMAD.U32 R4, RZ, RZ, UR4 ;  /* 0x00000004ff047e24 */ /* 0x000fc8000f8e00ff */
[----:B-1----:R-:W-:-:S05]  /*f560*/  IMAD.U32 R5, RZ, RZ, UR5 ;  /* 0x00000005ff057e24 */ /* 0x002fca000f8e00ff */
        /* <DEDUP_REMOVED lines=8> */
[----:B0-----:R-:W0:Y:S01]  /*f5f0*/  SHFL.BFLY PT, R0, R3, 0x2, 0x1f ;  /* 0x0c401f0003007f89 */ /* 0x001e2200000e0000 */
[----:B------:R-:W-:-:S03]  /*f600*/  UIADD3 UR4, UR7, 0x6, URZ ;  /* 0x0000000607047890 */ /* 0x000fc6000fffe03f */
[----:B------:R-:W3:Y:S01]  /*f610*/  SHFL.BFLY PT, R9, R2, 0x2, 0x1f ;  /* 0x0c401f0002097f89 */ /* 0x000ee200000e0000 */
[----:B------:R-:W-:Y:S02]  /*f620*/  WARPGROUP.DEPBAR.LE gsb0, 0x0 ;  /* 0x00008000000079c5 */ /* 0x000fe40000010000 */
[----:B------:R-:W-:-:S06]  /*f630*/  WARPGROUP.ARRIVE ;  /* 0x00000000000079c5 */ /* 0x000fcc0000000000 */
[----:B------:R-:W-:Y:S01]  /*f640*/  QGMMA.64x96x32.F32.E4M3.E4M3 R88, R140, gdesc[UR8], R88, gsb0 ;  /* 0x016000088c587df3 */ /* 0x000fe20008000858 */
[----:B------:R-:W-:Y:S01]  /*f650*/  UMOV UR10, UR4 ;  /* 0x00000004000a7c82 */ /* 0x000fe20008000000 */
[----:B------:R-:W-:Y:S01]  /*f660*/  UMOV UR11, 0x40000040 ;  /* 0x40000040000b7882 */ /* 0x000fe20000000000 */
[----:B0-----:R-:W-:-:S01]  /*f670*/  FADD.FTZ R0, R0, R3 ;  /* 0x0000000300007221 */ /* 0x001fc20000010000 */
[----:B---3--:R-:W-:-:S04]  /*f680*/  FADD.FTZ R9, R9, R2 ;  /* 0x0000000209097221 */ /* 0x008fc80000010000 */
[----:B-1----:R-:W0:Y:S04]  /*f690*/  SHFL.BFLY PT, R5, R0, 0x1, 0x1f ;  /* 0x0c201f0000057f89 */ /* 0x002e2800000e0000 */
[----:B------:R-:W1:Y:S01]  /*f6a0*/  SHFL.BFLY PT, R4, R9, 0x1, 0x1f ;  /* 0x0c201f0009047f89 */ /* 0x000e6200000e0000 */
        /* <DEDUP_REMOVED lines=24> */
[----:B--2---:R-:W-:Y:S01]  /*f830*/  FMUL.FTZ R3, R3, R6 ;  /* 0x0000000603037220 */ /* 0x004fe20000410000 */
[----:B------:R-:W-:Y:S02]  /*f840*/  IMAD.MOV.U32 R2, RZ, RZ, -0x800000 ;  /* 0xff800000ff027424 */ /* 0x000fe400078e00ff */
[----:B------:R-:W-:Y:S01]  /*f850*/  @P2 FFMA.FTZ R0, R5, R10, R4 ;  /* 0x0000000a05002223 */ /* 0x000fe20000010004 */
[----:B------:R-:W-:-:S01]  /*f860*/  @P3 FFMA.FTZ R2, R15, R7, R8 ;  /* 0x000000070f023223 */ /* 0x000fc20000010008 */
[----:B---3--:R-:W-:Y:S01]  /*f870*/  FMUL.FTZ R6, R9, R6 ;  /* 0x0000000609067220 */ /* 0x008fe20000410000 */
[----:B------:R-:W-:-:S02]  /*f880*/  WARPGROUP.DEPBAR.LE gsb0, 0x0 ;  /* 0x00008000000079c5 */ /* 0x000fc40000010000 */
[----:B------:R-:W-:Y:S05]  /*f890*/  @!P0 BRA `(.L_x_1058) ;  /* 0x0000000000048947 */ /* 0x000fea0003800000 */
[----:B------:R-:W-:Y:S01]  /*f8a0*/  BPT.TRAP 0x1 ;  /* 0x000000040000795c */ /* 0x000fe20000300000 */
.L_x_1058:
        /* <DEDUP_REMOVED lines=14> */
[----:B------:R-:W-:Y:S01]  /*f990*/  USEL UR4, URZ, 0x1, UP0 ;  /* 0x000000013f047887 */ /* 0x000fe20008000000 */
        /* <DEDUP_REMOVED lines=39> */
[----:B------:R-:W-:Y:S01]  /*fc10*/  FMUL.FTZ R131, R131, R6 ;  /* 0x0000000683837220 */ /* 0x000fe20000410000 */
[----:B------:R-:W-:-:S02]  /*fc20*/  UIADD3 UR49, UR49, 0x1, URZ ;  /* 0x0000000131317890 */ /* 0x000fc4000fffe03f */
[----:B------:R-:W-:Y:S02]  /*fc30*/  USEL UR47, UR47, URZ, UP0 ;  /* 0x0000003f2f2f7287 */ /* 0x000fe40008000000 */
[----:B------:R-:W-:-:S12]  /*fc40*/  ULOP3.LUT UR48, UR48, UR4, URZ, 0x3c, !UPT ;  /* 0x0000000430307292 */ /* 0x000fd8000f8e3c3f */
.L_x_980:
        /* <DEDUP_REMOVED lines=9> */
[----:B------:R-:W-:Y:S02]  /*fce0*/  R2UR UR5, R6 ;  /* 0x00000000060572ca */ /* 0x000fe400000e0000 */
[----:B------:R-:W-:Y:S01]  /*fcf0*/  R2UR UR51, R7 ;  /* 0x00000000073372ca */ /* 0x000fe200000e0000 */
[----:B------:R-:W-:Y:S06]  /*fd00*/  BAR.ARV 0x4, 0x200 ;  /* 0x0108000000007b1d */ /* 0x000fec0000002000 */
[----:B------:R-:W-:Y:S08]  /*fd10*/  @P0 BRA `(.L_x_1060) ;  /* 0x0000002400f00947 */ /* 0x000ff00003800000 */
[----:B------:R-:W0:Y:S01]  /*fd20*/  S2R R31, SR_TID.X ;  /* 0x00000000001f7919 */ /* 0x000e220000002100 */
[----:B------:R-:W-:Y:S01]  /*fd30*/  ULDC.64 UR8, c[0x4][0x38] ;  /* 0x01000e0000087ab9 */ /* 0x000fe20000000a00 */
[----:B------:R-:W-:Y:S01]  /*fd40*/  ULDC.64 UR10, c[0x0][0xc00] ;  /* 0x00030000000a7ab9 */ /* 0x000fe20000000a00 */
[----:B0-----:R-:W-:-:S05]  /*fd50*/  IMAD.SHL.U32 R4, R31, 0x4, RZ ;  /* 0x000000041f047824 */ /* 0x001fca00078e00ff */
[----:B------:R-:W-:Y:S01]  /*fd60*/  LOP3.LUT R4, R4, 0xc, RZ, 0xc0, !PT ;  /* 0x0000000c04047812 */ /* 0x000fe200078ec0ff */
[----:B------:R-:W-:Y:S03]  /*fd70*/  BAR.SYNC.DEFER_BLOCKING 0x1, 0x180 ;  /* 0x0046000000007b1d */ /* 0x000fe60000010000 */
[----:B------:R-:W-:-:S05]  /*fd80*/  IADD3 R4, P0, R4, UR8, RZ ;  /* 0x0000000804047c10 */ /* 0x000fca000ff1e0ff */
[----:B------:R-:W-:Y:S01]  /*fd90*/  IMAD.X R5, RZ, RZ, UR9, P0 ;  /* 0x00000009ff057e24 */ /* 0x000fe200080e06ff */
[----:B------:R-:W-:-:S04]  /*fda0*/  ULDC.64 UR8, c[0x0][0xc00] ;  /* 0x0003000000087ab9 */ /* 0x000fc80000000a00 */
[----:B------:R0:W2:Y:S01]  /*fdb0*/  LDG.E.CONSTANT R14, desc[UR54][R4.64] ;  /* 0x00000036040e7981 */ /* 0x0000a2000c1e9900 */
[----:B------:R-:W-:-:S03]  /*fdc0*/  LOP3.LUT P0, R6, R31, 0x3, RZ, 0xc0, !PT ;  /* 0x000000031f067812 */ /* 0x000fc6000780c0ff */
[----:B------:R-:W3:Y:S01]  /*fdd0*/  LDL R5, [R1+0x24] ;  /* 0x0000240001057983 */ /* 0x000ee20000100800 */
[----:B------:R-:W-:Y:S01]  /*fde0*/  ISETP.EQ.OR P0, PT, R6, 0x3, !P0 ;  /* 0x000000030600780c */ /* 0x000fe20004702670 */
[----:B------:R-:W-:Y:S01]  /*fdf0*/  UIMAD.WIDE UR8, UR39, 0x4, UR8 ;  /* 0x00000004270878a5 */ /* 0x000fe2000f8e0208 */
[----:B0-----:R-:W0:Y:S02]  /*fe00*/  S2R R4, SR_SWINHI ;  /* 0x0000000000047919 */ /* 0x001e240000002f00 */
        /* <DEDUP_REMOVED lines=17> */
[----:B0-----:R-:W-:Y:S02]  /*ff20*/  MOV R21, R4 ;  /* 0x0000000400157202 */ /* 0x001fe40000000f00 */
        /* <DEDUP_REMOVED lines=31> */
[----:B------:R-:W-:Y:S01]  /*10120*/  SEL R130, R131, R130, P0 ;  /* 0x0000008283827207 */ /* 0x000fe20000000000 */
[----:B--2---:R-:W-:Y:S04]  /*10130*/  SHFL.IDX PT, R50, R47, R14, 0x1c1f ;  /* 0x001c1f0e2f327589 */ /* 0x004fe800000e0000 */
[----:B------:R-:W-:Y:S04]  /*10140*/  SHFL.IDX PT, R63, R63, R14, 0x1c1f ;  /* 0x001c1f0e3f3f7589 */ /* 0x000fe800000e0000 */
[----:B------:R-:W-:Y:S01]  /*10150*/  SHFL.IDX PT, R65, R65, R14, 0x1c1f ;  /* 0x001c1f0e41417589 */ /* 0x000fe200000e0000 */
[----:B---3--:R-:W-:-:S03]  /*10160*/  IMAD.WIDE R10, R5, 0x2, R20 ;  /* 0x00000002050a7825 */ /* 0x008fc600078e0214 */
[----:B------:R-:W-:Y:S01]  /*10170*/  SHFL.IDX PT, R56, R67, R14, 0x1c1f ;  /* 0x001c1f0e43387589 */ /* 0x000fe200000e0000 */
[----:B------:R-:W-:-:S03]  /*10180*/  IADD3 R77, P5, R10, 0x20, RZ ;  /* 0x000000200a4d7810 */ /* 0x000fc60007fbe0ff */
[----:B------:R-:W-:Y:S01]  /*10190*/  SHFL.IDX PT, R43, R43, R14, 0x1c1f ;  /* 0x001c1f0e2b2b7589 */ /* 0x000fe200000e0000 */
[C---:B------:R-:W-:Y:S02]  /*101a0*/  IADD3 R91, P4, R10.reuse, 0x3000, RZ ;  /* 0x000030000a5b7810 */ /* 0x040fe40007f9e0ff */
[----:B------:R-:W-:Y:S01]  /*101b0*/  LOP3.LUT R4, R77, 0x180, RZ, 0xc0, !PT ;  /* 0x000001804d047812 */ /* 0x000fe200078ec0ff */
[--C-:B------:R-:W-:Y:S01]  /*101c0*/  IMAD.X R13, RZ, RZ, R11.reuse, P5 ;  /* 0x000000ffff0d7224 */ /* 0x100fe200028e060b */
[----:B------:R-:W-:Y:S01]  /*101d0*/  IADD3 R93, P3, R10, 0x3020, RZ ;  /* 0x000030200a5d7810 */ /* 0x000fe20007f7e0ff */
[--C-:B------:R-:W-:Y:S01]  /*101e0*/  IMAD.X R9, RZ, RZ, R11.reuse, P4 ;  /* 0x000000ffff097224 */ /* 0x100fe200020e060b */
[----:B------:R-:W-:Y:S01]  /*101f0*/  SHF.R.U64 R4, R4, 0x3, RZ ;  /* 0x0000000304047819 */ /* 0x000fe200000012ff */
[----:B------:R-:W-:Y:S01]  /*10200*/  SHFL.IDX PT, R58, R51, R14, 0x1c1f ;  /* 0x001c1f0e333a7589 */ /* 0x000fe200000e0000 */
[C---:B------:R-:W-:Y:S01]  /*10210*/  IADD3 R95, P2, R10.reuse, 0x6000, RZ ;  /* 0x000060000a5f7810 */ /* 0x040fe20007f5e0ff */
[--C-:B------:R-:W-:Y:S01]  /*10220*/  IMAD.X R7, RZ, RZ, R11.reuse, P3 ;  /* 0x000000ffff077224 */ /* 0x100fe200018e060b */
[----:B------:R-:W-:Y:S01]  /*10230*/  IADD3 R97, P1, R10, 0x6020, RZ ;  /* 0x000060200a617810 */ /* 0x000fe20007f3e0ff */
[----:B------:R-:W-:Y:S01]  /*10240*/  SHFL.IDX PT, R66, R55, R14, 0x1c1f ;  /* 0x001c1f0e37427589 */ /* 0x000fe200000e0000 */
[----:B------:R-:W-:Y:S01]  /*10250*/  LOP3.LUT R12, R4, R77, RZ, 0x3c, !PT ;  /* 0x0000004d040c7212 */ /* 0x000fe200078e3cff */
[----:B------:R-:W-:Y:S01]  /*10260*/  IMAD.X R79, RZ, RZ, R11, P2 ;  /* 0x000000ffff4f7224 */ /* 0x000fe200010e060b */
[----:B------:R-:W-:Y:S01]  /*10270*/  LOP3.LUT R5, R10, 0x180, RZ, 0xc0, !PT ;  /* 0x000001800a057812 */ /* 0x000fe200078ec0ff */
[----:B------:R-:W-:Y:S01]  /*10280*/  SHFL.IDX PT, R74, R59, R14, 0x1c1f ;  /* 0x001c1f0e3b4a7589 */ /* 0x000fe200000e0000 */
[----:B------:R-:W-:-:S02]  /*10290*/  LOP3.LUT R4, R91, 0x180, RZ, 0xc0, !PT ;  /* 0x000001805b047812 */ /* 0x000fc400078ec0ff */
[----:B------:R-:W-:Y:S01]  /*102a0*/  LOP3.LUT R6, R93, 0x180, RZ, 0xc0, !PT ;  /* 0x000001805d067812 */ /* 0x000fe200078ec0ff */
[----:B------:R-:W-:Y:S01]  /*102b0*/  SHFL.IDX PT, R69, R69, R14, 0x1c1f ;  /* 0x001c1f0e45457589 */ /* 0x000fe200000e0000 */
[----:B------:R-:W-:Y:S02]  /*102c0*/  LOP3.LUT R44, R95, 0x180, RZ, 0xc0, !PT ;  /* 0x000001805f2c7812 */ /* 0x000fe400078ec0ff */
[----:B------:R-:W-:Y:S01]  /*102d0*/  LOP3.LUT R46, R97, 0x180, RZ, 0xc0, !PT ;  /* 0x00000180612e7812 */ /* 0x000fe200078ec0ff */
[----:B------:R-:W-:Y:S01]  /*102e0*/  SHFL.IDX PT, R71, R71, R14, 0x1c1f ;  /* 0x001c1f0e47477589 */ /* 0x000fe200000e0000 */
[----:B------:R-:W-:Y:S02]  /*102f0*/  SHF.R.U64 R5, R5, 0x3, RZ ;  /* 0x0000000305057819 */ /* 0x000fe400000012ff */
[----:B------:R-:W-:Y:S01]  /*10300*/  SHF.R.U64 R4, R4, 0x3, RZ ;  /* 0x0000000304047819 */ /* 0x000fe200000012ff */
[----:B------:R-:W-:Y:S01]  /*10310*/  SHFL.IDX PT, R62, R75, R14, 0x1c1f ;  /* 0x001c1f0e4b3e7589 */ /* 0x000fe200000e0000 */
[----:B------:R-:W-:-:S02]  /*10320*/  SHF.R.U64 R6, R6, 0x3, RZ ;  /* 0x0000000306067819 */ /* 0x000fc400000012ff */
[----:B------:R-:W-:Y:S01]  /*10330*/  SHF.R.U64 R44, R44, 0x3, RZ ;  /* 0x000000032c2c7819 */ /* 0x000fe200000012ff */
[----:B------:R-:W-:Y:S01]  /*10340*/  SHFL.IDX PT, R70, R83, R14, 0x1c1f ;  /* 0x001c1f0e53467589 */ /* 0x000fe200000e0000 */
[----:B------:R-:W-:Y:S02]  /*10350*/  SHF.R.U64 R46, R46, 0x3, RZ ;  /* 0x000000032e2e7819 */ /* 0x000fe400000012ff */
[----:B------:R-:W-:Y:S02]  /*10360*/  MOV R80, R12 ;  /* 0x0000000c00507202 */ /* 0x000fe40000000f00 */
[----:B------:R0:W-:Y:S01]  /*10370*/  SHFL.IDX PT, R12, R45, R14, 0x1c1f ;  /* 0x001c1f0e2d0c7589 */ /* 0x0001e200000e0000 */
[----:B------:R-:W-:Y:S01]  /*10380*/  LOP3.LUT R10, R5, R10, RZ, 0x3c, !PT ;  /* 0x0000000a050a7212 */ /* 0x000fe200078e3cff */
[----:B------:R-:W-:Y:S01]  /*10390*/  IMAD.X R5, RZ, RZ, R11, P1 ;  /* 0x000000ffff057224 */ /* 0x000fe200008e060b */
[----:B------:R-:W-:Y:S01]  /*103a0*/  LOP3.LUT R8, R4, R91, RZ, 0x3c, !PT ;  /* 0x0000005b04087212 */ /* 0x000fe200078e3cff */
[----:B------:R-:W-:Y:S01]  /*103b0*/  SHFL.IDX PT, R13, R73, R14, 0x1c1f ;  /* 0x001c1f0e490d7589 */ /* 0x000fe200000e0000 */
[----:B------:R-:W-:-:S02]  /*103c0*/  LOP3.LUT R6, R6, R93, RZ, 0x3c, !PT ;  /* 0x0000005d06067212 */ /* 0x000fc400078e3cff */
[----:B------:R-:W-:Y:S02]  /*103d0*/  LOP3.LUT R78, R44, R95, RZ, 0x3c, !PT ;  /* 0x0000005f2c4e7212 */ /* 0x000fe400078e3cff */
[----:B------:R-:W-:Y:S01]  /*103e0*/  LOP3.LUT R4, R46, R97, RZ, 0x3c, !PT ;  /* 0x000000612e047212 */ /* 0x000fe200078e3cff */
[----:B------:R-:W-:Y:S01]  /*103f0*/  SHFL.IDX PT, R44, R33, R14, 0x1c1f ;  /* 0x001c1f0e212c7589 */ /* 0x000fe200000e0000 */
[----:B0-----:R-:W-:Y:S02]  /*10400*/  LOP3.LUT R45, R14, 0x2, RZ, 0x3c, !PT ;  /* 0x000000020e2d7812 */ /* 0x001fe400078e3cff */
[----:B------:R-:W-:Y:S01]  /*10410*/  MOV R10, R10 ;  /* 0x0000000a000a7202 */ /* 0x000fe20000000f00 */
[----:B------:R-:W-:Y:S01]  /*10420*/  SHFL.IDX PT, R46, R31, R14, 0x1c1f ;  /* 0x001c1f0e1f2e7589 */ /* 0x000fe200000e0000 */
[----:B------:R-:W-:Y:S02]  /*10430*/  MOV R77, R8 ;  /* 0x00000008004d7202 */ /* 0x000fe40000000f00 */
[----:B------:R-:W-:Y:S01]  /*10440*/  MOV R78, R78 ;  /* 0x0000004e004e7202 */ /* 0x000fe20000000f00 */
[----:B------:R-:W-:Y:S01]  /*10450*/  SHFL.IDX PT, R54, R37, R45, 0x1c1f ;  /* 0x001c1f2d25367589 */ /* 0x000fe200000e0000 */
[----:B------:R-:W-:-:S02]  /*10460*/  MOV R76, R6 ;  /* 0x00000006004c7202 */ /* 0x000fc40000000f00 */
[----:B------:R-:W-:Y:S01]  /*10470*/  MOV R79, R4 ;  /* 0x00000004004f7202 */ /* 0x000fe20000000f00 */
[----:B------:R0:W-:Y:S04]  /*10480*/  SHFL.IDX PT, R11, R81, R14, 0x1c1f ;  /* 0x001c1f0e510b7589 */ /* 0x0001e800000e0000 */
[----:B------:R-:W1:Y:S04]  /*10490*/  SHFL.IDX PT, R47, R24, R45, 0x1c1f ;  /* 0x001c1f2d182f7589 */ /* 0x000e6800000e0000 */
[----:B------:R-:W-:Y:S01]  /*104a0*/  SHFL.IDX PT, R15, R15, R45, 0x1c1f ;  /* 0x001c1f2d0f0f7589 */ /* 0x000fe200000e0000 */
[----:B0-----:R-:W-:-:S03]  /*104b0*/  IMAD.U32 R81, RZ, RZ, UR9 ;  /* 0x00000009ff517e24 */ /* 0x001fc6000f8e00ff */
[----:B------:R-:W0:Y:S04]  /*104c0*/  SHFL.IDX PT, R52, R39, R45, 0x1c1f ;  /* 0x001c1f2d27347589 */ /* 0x000e2800000e0000 */
[----:B------:R-:W-:Y:S04]  /*104d0*/  SHFL.IDX PT, R64, R42, R45, 0x1c1f ;  /* 0x001c1f2d2a407589 */ /* 0x000fe800000e0000 */
[----:B------:R-:W-:Y:S04]  /*104e0*/  SHFL.IDX PT, R9, R49, R14, 0x1c1f ;  /* 0x001c1f0e31097589 */ /* 0x000fe800000e0000 */
[----:B------:R-:W2:Y:S04]  /*104f0*/  SHFL.IDX PT, R48, R25, R45, 0x1c1f ;  /* 0x001c1f2d19307589 */ /* 0x000ea800000e0000 */
[----:B------:R3:W-:Y:S01]  /*10500*/  SHFL.IDX PT, R67, R32, R45, 0x1c1f ;  /* 0x001c1f2d20437589 */ /* 0x0007e200000e0000 */
[----:B-1----:R-:W-:-:S03]  /*10510*/  SEL R33, R44, R47, P0 ;  /* 0x0000002f2c217207 */ /* 0x002fc60000000000 */
[----:B------:R-:W-:Y:S04]  /*10520*/  SHFL.IDX PT, R6, R53, R14, 0x1c1f ;  /* 0x001c1f0e35067589 */ /* 0x000fe800000e0000 */
[----:B------:R-:W-:Y:S01]  /*10530*/  SHFL.IDX PT, R5, R57, R14, 0x1c1f ;  /* 0x001c1f0e39057589 */ /* 0x000fe200000e0000 */
[----:B0-----:R-:W-:Y:S02]  /*10540*/  SEL R37, R65, R52, P0 ;  /* 0x0000003441257207 */ /* 0x001fe40000000000 */
[----:B---3--:R-:W-:Y:S01]  /*10550*/  SEL R32, R46, R15, P0 ;  /* 0x0000000f2e207207 */ /* 0x008fe20000000000 */
[----:B------:R0:W-:Y:S01]  /*10560*/  SHFL.IDX PT, R4, R61, R14, 0x1c1f ;  /* 0x001c1f0e3d047589 */ /* 0x0001e200000e0000 */
[----:B------:R-:W-:-:S03]  /*10570*/  SEL R39, R52, R65, P0 ;  /* 0x0000004134277207 */ /* 0x000fc60000000000 */
[----:B------:R-:W-:Y:S04]  /*10580*/  SHFL.IDX PT, R8, R87, R14, 0x1c1f ;  /* 0x001c1f0e57087589 */ /* 0x000fe800000e0000 */
[----:B------:R-:W-:Y:S01]  /*10590*/  SHFL.IDX PT, R31, R89, R14, 0x1c1f ;  /* 0x001c1f0e591f7589 */ /* 0x000fe200000e0000 */
[----:B--2---:R-:W-:Y:S02]  /*105a0*/  SEL R42, R48, R43, P0 ;  /* 0x0000002b302a7207 */ /* 0x004fe40000000000 */
[----:B0-----:R-:W-:Y:S01]  /*105b0*/  SEL R61, R11, R64, P0 ;  /* 0x000000400b3d7207 */ /* 0x001fe20000000000 */
[----:B------:R-:W-:Y:S04]  /*105c0*/  SHFL.IDX PT, R7, R85, R14, 0x1c1f ;  /* 0x001c1f0e55077589 */ /* 0x000fe800000e0000 */
[----:B------:R-:W-:Y:S04]  /*105d0*/  SHFL.IDX PT, R49, R26, R45, 0x1c1f ;  /* 0x001c1f2d1a317589 */ /* 0x000fe800000e0000 */
[----:B------:R0:W1:Y:S04]  /*105e0*/  SHFL.IDX PT, R51, R35, R45, 0x1c1f ;  /* 0x001c1f2d23337589 */ /* 0x00006800000e0000 */
[----:B------:R2:W3:Y:S04]  /*105f0*/  SHFL.IDX PT, R24, R36, R45, 0x1c1f ;  /* 0x001c1f2d24187589 */ /* 0x0004e800000e0000 */
[----:B------:R-:W-:Y:S01]  /*10600*/  SHFL.IDX PT, R57, R29, R45, 0x1c1f ;  /* 0x001c1f2d1d397589 */ /* 0x000fe200000e0000 */
[----:B0-----:R-:W-:-:S03]  /*10610*/  SEL R35, R47, R44, P0 ;  /* 0x0000002c2f237207 */ /* 0x001fc60000000000 */
[----:B------:R0:W-:Y:S01]  /*10620*/  SHFL.IDX PT, R14, R34, R45, 0x1c1f ;  /* 0x001c1f2d220e7589 */ /* 0x0001e200000e0000 */
[----:B--2---:R-:W-:-:S03]  /*10630*/  SEL R36, R63, R54, P0 ;  /* 0x000000363f247207 */ /* 0x004fc60000000000 */
[----:B------:R2:W-:Y:S04]  /*10640*/  SHFL.IDX PT, R26, R40, R45, 0x1c1f ;  /* 0x001c1f2d281a7589 */ /* 0x0005e800000e0000 */
[----:B------:R4:W3:Y:S01]  /*10650*/  SHFL.IDX PT, R60, R38, R45, 0x1c1f ;  /* 0x001c1f2d263c7589 */ /* 0x0008e200000e0000 */
[----:B0-----:R-:W-:-:S03]  /*10660*/  SEL R34, R15, R46, P0 ;  /* 0x0000002e0f227207 */ /* 0x001fc60000000000 */
[----:B------:R-:W0:Y:S01]  /*10670*/  SHFL.IDX PT, R68, R68, R45, 0x1c1f ;  /* 0x001c1f2d44447589 */ /* 0x000e2200000e0000 */
[----:B-1----:R-:W-:Y:S02]  /*10680*/  SEL R44, R56, R51, P0 ;  /* 0x00000033382c7207 */ /* 0x002fe40000000000 */
[----:B--2---:R-:W-:Y:S01]  /*10690*/  SEL R40, R43, R48, P0 ;  /* 0x000000302b287207 */ /* 0x004fe20000000000 */
[----:B------:R-:W1:Y:S01]  /*106a0*/  SHFL.IDX PT, R27, R27, R45, 0x1c1f ;  /* 0x001c1f2d1b1b7589 */ /* 0x000e6200000e0000 */
[----:B------:R-:W-:Y:S02]  /*106b0*/  SEL R43, R49, R12, P0 ;  /* 0x0000000c312b7207 */ /* 0x000fe40000000000 */
[----:B----4-:R-:W-:Y:S01]  /*106c0*/  SEL R38, R54, R63, P0 ;  /* 0x0000003f36267207 */ /* 0x010fe20000000000 */
[----:B------:R2:W4:Y:S01]  /*106d0*/  SHFL.IDX PT, R25, R41, R45, 0x1c1f ;  /* 0x001c1f2d29197589 */ /* 0x00052200000e0000 */
[----:B------:R-:W-:Y:S02]  /*106e0*/  SEL R63, R64, R11, P0 ;  /* 0x0000000b403f7207 */ /* 0x000fe40000000000 */
[----:B------:R-:W-:Y:S01]  /*106f0*/  SEL R64, R66, R67, P0 ;  /* 0x0000004342407207 */ /* 0x000fe20000000000 */
[----:B------:R-:W4:Y:S01]  /*10700*/  SHFL.IDX PT, R28, R28, R45, 0x1c1f ;  /* 0x001c1f2d1c1c7589 */ /* 0x000f2200000e0000 */
[----:B------:R-:W-:-:S02]  /*10710*/  SEL R46, R51, R56, P0 ;  /* 0x00000038332e7207 */ /* 0x000fc40000000000 */
[----:B---3--:R-:W-:Y:S01]  /*10720*/  SEL R47, R24, R69, P0 ;  /* 0x00000045182f7207 */ /* 0x008fe20000000000 */
[----:B------:R-:W3:Y:S01]  /*10730*/  SHFL.IDX PT, R59, R30, R45, 0x1c1f ;  /* 0x001c1f2d1e3b7589 */ /* 0x000ee200000e0000 */
[----:B------:R-:W-:Y:S02]  /*10740*/  SEL R66, R67, R66, P0 ;  /* 0x0000004243427207 */ /* 0x000fe40000000000 */
[----:B--2---:R-:W-:Y:S01]  /*10750*/  SEL R41, R12, R49, P0 ;  /* 0x000000310c297207 */ /* 0x004fe20000000000 */
[----:B------:R-:W-:Y:S01]  /*10760*/  SHFL.IDX PT, R75, R128, R45, 0x1c1f ;  /* 0x001c1f2d804b7589 */ /* 0x000fe200000e0000 */
[----:B------:R-:W-:Y:S02]  /*10770*/  SEL R52, R71, R60, P0 ;  /* 0x0000003c47347207 */ /* 0x000fe40000000000 */
[----:B------:R-:W-:Y:S01]  /*10780*/  SEL R54, R60, R71, P0 ;  /* 0x000000473c367207 */ /* 0x000fe20000000000 */
[----:B------:R-:W2:Y:S01]  /*10790*/  SHFL.IDX PT, R73, R122, R45, 0x1c1f ;  /* 0x001c1f2d7a497589 */ /* 0x000ea200000e0000 */
[----:B------:R-:W-:-:S02]  /*107a0*/  SEL R53, R13, R26, P0 ;  /* 0x0000001a0d357207 */ /* 0x000fc40000000000 */
[----:B------:R-:W-:Y:S01]  /*107b0*/  SEL R55, R26, R13, P0 ;  /* 0x0000000d1a377207 */ /* 0x000fe20000000000 */
[----:B------:R-:W2:Y:S01]  /*107c0*/  SHFL.IDX PT, R127, R127, R45, 0x1c1f ;  /* 0x001c1f2d7f7f7589 */ /* 0x000ea200000e0000 */
[----:B------:R-:W-:Y:S02]  /*107d0*/  SEL R56, R58, R57, P0 ;  /* 0x000000393a387207 */ /* 0x000fe40000000000 */
[----:B------:R-:W-:Y:S01]  /*107e0*/  SEL R65, R5, R14, P0 ;  /* 0x0000000e05417207 */ /* 0x000fe20000000000 */
[----:B------:R-:W2:Y:S01]  /*107f0*/  SHFL.IDX PT, R133, R133, R45, 0x1c1f ;  /* 0x001c1f2d85857589 */ /* 0x000ea200000e0000 */
[----:B------:R-:W-:Y:S02]  /*10800*/  SEL R67, R14, R5, P0 ;  /* 0x000000050e437207 */ /* 0x000fe40000000000 */
[----:B0-----:R-:W-:Y:S01]  /*10810*/  SEL R29, R31, R68, P0 ;  /* 0x000000441f1d7207 */ /* 0x001fe20000000000 */
[----:B------:R0:W2:Y:S01]  /*10820*/  SHFL.IDX PT, R130, R130, R45, 0x1c1f ;  /* 0x001c1f2d82827589 */ /* 0x0000a200000e0000 */
[----:B-1----:R-:W-:-:S02]  /*10830*/  SEL R48, R50, R27, P0 ;  /* 0x0000001b32307207 */ /* 0x002fc40000000000 */
[----:B------:R-:W-:Y:S02]  /*10840*/  SEL R58, R57, R58, P0 ;  /* 0x0000003a393a7207 */ /* 0x000fe40000000000 */
[----:B----4-:R-:W-:Y:S02]  /*10850*/  SEL R60, R62, R25, P0 ;  /* 0x000000193e3c7207 */ /* 0x010fe40000000000 */
[----:B------:R-:W-:Y:S02]  /*10860*/  F2FP.BF16.F32.PACK_AB R12, R33, R32 ;  /* 0x00000020210c723e */ /* 0x000fe400000010ff */
[----:B------:R-:W-:Y:S02]  /*10870*/  F2FP.BF16.F32.PACK_AB R13, R37, R36 ;  /* 0x00000024250d723e */ /* 0x000fe400000010ff */
[----:B0-----:R-:W-:Y:S02]  /*10880*/  SEL R45, R69, R24, P0 ;  /* 0x00000018452d7207 */ /* 0x001fe40000000000 */
[----:B------:R-:W-:-:S02]  /*10890*/  F2FP.BF16.F32.PACK_AB R14, R35, R34 ;  /* 0x00000022230e723e */ /* 0x000fc400000010ff */
[----:B------:R-:W-:Y:S02]  /*108a0*/  F2FP.BF16.F32.PACK_AB R15, R39, R38 ;  /* 0x00000026270f723e */ /* 0x000fe400000010ff */
[----:B------:R-:W-:Y:S02]  /*108b0*/  SEL R31, R68, R31, P0 ;  /* 0x0000001f441f7207 */ /* 0x000fe40000000000 */
[----:B------:R-:W-:Y:S01]  /*108c0*/  SEL R50, R27, R50, P0 ;  /* 0x000000321b327207 */ /* 0x000fe20000000000 */
[----:B------:R-:W-:Y:S01]  /*108d0*/  STSM.16.M88.4 [R10], R12 ;  /* 0x0000000c0a007844 */ /* 0x000fe20000000200 */
[----:B------:R-:W-:Y:S02]  /*108e0*/  SEL R49, R9, R28, P0 ;  /* 0x0000001c09317207 */ /* 0x000fe40000000000 */
[----:B------:R-:W-:Y:S02]  /*108f0*/  SEL R51, R28, R9, P0 ;  /* 0x000000091c337207 */ /* 0x000fe40000000000 */
[----:B---3--:R-:W-:-:S02]  /*10900*/  SEL R57, R6, R59, P0 ;  /* 0x0000003b06397207 */ /* 0x008fc40000000000 */
[----:B------:R-:W-:Y:S02]  /*10910*/  SEL R62, R25, R62, P0 ;  /* 0x0000003e193e7207 */ /* 0x000fe40000000000 */
[----:B------:R-:W-:Y:S02]  /*10920*/  SEL R59, R59, R6, P0 ;  /* 0x000000063b3b7207 */ /* 0x000fe40000000000 */
[----:B--2---:R-:W-:Y:S02]  /*10930*/  SEL R68, R70, R73, P0 ;  /* 0x0000004946447207 */ /* 0x004fe40000000000 */
[----:B------:R-:W-:Y:S02]  /*10940*/  SEL R72, R74, R75, P0 ;  /* 0x0000004b4a487207 */ /* 0x000fe40000000000 */
[----:B------:R-:W-:Y:S02]  /*10950*/  F2FP.BF16.F32.PACK_AB R24, R41, R40 ;  /* 0x000000282918723e */ /* 0x000fe400000010ff */
[----:B------:R-:W-:-:S02]  /*10960*/  F2FP.BF16.F32.PACK_AB R25, R45, R44 ;  /* 0x0000002c2d19723e */ /* 0x000fc400000010ff */
[----:B------:R-:W-:Y:S02]  /*10970*/  F2FP.BF16.F32.PACK_AB R26, R43, R42 ;  /* 0x0000002a2b1a723e */ /* 0x000fe400000010ff */
[----:B------:R-:W-:Y:S02]  /*10980*/  F2FP.BF16.F32.PACK_AB R27, R47, R46 ;  /* 0x0000002e2f1b723e */ /* 0x000fe400000010ff */
[----:B------:R-:W-:Y:S02]  /*10990*/  SEL R70, R73, R70, P0 ;  /* 0x0000004649467207 */ /* 0x000fe40000000000 */
[----:B------:R-:W-:Y:S01]  /*109a0*/  SEL R69, R8, R127, P0 ;  /* 0x0000007f08457207 */ /* 0x000fe20000000000 */
[----:B------:R0:W-:Y:S01]  /*109b0*/  STSM.16.M88.4 [R80], R24 ;  /* 0x0000001850007844 */ /* 0x0001e20000000200 */
[----:B------:R-:W-:Y:S02]  /*109c0*/  SEL R71, R127, R8, P0 ;  /* 0x000000087f477207 */ /* 0x000fe40000000000 */
[----:B------:R-:W-:-:S02]  /*109d0*/  SEL R74, R75, R74, P0 ;  /* 0x0000004a4b4a7207 */ /* 0x000fc40000000000 */
[----:B------:R-:W-:Y:S02]  /*109e0*/  SEL R73, R4, R133, P0 ;  /* 0x0000008504497207 */ /* 0x000fe40000000000 */
[----:B------:R-:W-:Y:S02]  /*109f0*/  SEL R75, R133, R4, P0 ;  /* 0x00000004854b7207 */ /* 0x000fe40000000000 */
[----:B------:R-:W-:Y:S02]  /*10a00*/  SEL R28, R7, R130, P0 ;  /* 0x00000082071c7207 */ /* 0x000fe40000000000 */
[----:B------:R-:W-:Y:S02]  /*10a10*/  SEL R30, R130, R7, P0 ;  /* 0x00000007821e7207 */ /* 0x000fe40000000000 */
[----:B------:R-:W-:Y:S02]  /*10a20*/  F2FP.BF16.F32.PACK_AB R4, R49, R48 ;  /* 0x000000303104723e */ /* 0x000fe400000010ff */
[----:B------:R-:W-:Y:S01]  /*10a30*/  F2FP.BF16.F32.PACK_AB R5, R53, R52 ;  /* 0x000000343505723e */ /* 0x000fe200000010ff */
[----:B0-----:R-:W-:Y:S01]  /*10a40*/  IMAD.U32 R80, RZ, RZ, UR8 ;  /* 0x00000008ff507e24 */ /* 0x001fe2000f8e00ff */
[----:B------:R-:W-:Y:S01]  /*10a50*/  F2FP.BF16.F32.PACK_AB R6, R51, R50 ;  /* 0x000000323306723e */ /* 0x000fe200000010ff */
[----:B------:R-:W-:Y:S01]  /*10a60*/  ULDC.64 UR8, c[0x0][0xc08] ;  /* 0x0003020000087ab9 */ /* 0x000fe20000000a00 */
[----:B------:R-:W-:-:S02]  /*10a70*/  F2FP.BF16.F32.PACK_AB R7, R55, R54 ;  /* 0x000000363707723e */ /* 0x000fc400000010ff */
[----:B------:R-:W-:Y:S02]  /*10a80*/  F2FP.BF16.F32.PACK_AB R8, R57, R56 ;  /* 0x000000383908723e */ /* 0x000fe400000010ff */
[----:B------:R-:W-:Y:S01]  /*10a90*/  F2FP.BF16.F32.PACK_AB R9, R61, R60 ;  /* 0x0000003c3d09723e */ /* 0x000fe200000010ff */
[----:B------:R0:W-:Y:S01]  /*10aa0*/  STSM.16.M88.4 [R77], R4 ;  /* 0x000000044d007844 */ /* 0x0001e20000000200 */
[----:B------:R-:W-:Y:S02]  /*10ab0*/  F2FP.BF16.F32.PACK_AB R10, R59, R58 ;  /* 0x0000003a3b0a723e */ /* 0x000fe400000010ff */
[----:B------:R-:W-:Y:S02]  /*10ac0*/  F2FP.BF16.F32.PACK_AB R11, R63, R62 ;  /* 0x0000003e3f0b723e */ /* 0x000fe400000010ff */
[----:B------:R-:W-:Y:S02]  /*10ad0*/  F2FP.BF16.F32.PACK_AB R12, R65, R64 ;  /* 0x00000040410c723e */ /* 0x000fe400000010ff */
[----:B------:R-:W-:Y:S01]  /*10ae0*/  F2FP.BF16.F32.PACK_AB R13, R69, R68 ;  /* 0x00000044450d723e */ /* 0x000fe200000010ff */
[----:B------:R1:W-:Y:S01]  /*10af0*/  STSM.16.M88.4 [R76], R8 ;  /* 0x000000084c007844 */ /* 0x0003e20000000200 */
[----:B------:R-:W-:-:S02]  /*10b00*/  F2FP.BF16.F32.PACK_AB R14, R67, R66 ;  /* 0x00000042430e723e */ /* 0x000fc400000010ff */
[----:B------:R-:W-:Y:S02]  /*10b10*/  F2FP.BF16.F32.PACK_AB R15, R71, R70 ;  /* 0x00000046470f723e */ /* 0x000fe400000010ff */
[----:B------:R-:W-:Y:S02]  /*10b20*/  F2FP.BF16.F32.PACK_AB R24, R73, R72 ;  /* 0x000000484918723e */ /* 0x000fe400000010ff */
[----:B------:R-:W-:Y:S01]  /*10b30*/  F2FP.BF16.F32.PACK_AB R25, R29, R28 ;  /* 0x0000001c1d19723e */ /* 0x000fe200000010ff */
[----:B------:R2:W-:Y:S01]  /*10b40*/  STSM.16.M88.4 [R78], R12 ;  /* 0x0000000c4e007844 */ /* 0x0005e20000000200 */
[----:B------:R-:W-:Y:S01]  /*10b50*/  F2FP.BF16.F32.PACK_AB R26, R75, R74 ;  /* 0x0000004a4b1a723e */ /* 0x000fe200000010ff */
[----:B0-----:R-:W0:Y:S01]  /*10b60*/  LDC R77, c[0x0][0xbe8] ;  /* 0x0002fa00ff4d7b82 */ /* 0x001e220000000800 */
[----:B------:R-:W-:Y:S02]  /*10b70*/  F2FP.BF16.F32.PACK_AB R27, R31, R30 ;  /* 0x0000001e1f1b723e */ /* 0x000fe400000010ff */
[----:B------:R-:W-:-:S03]  /*10b80*/  ISETP.NE.U32.AND P0, PT, RZ, UR10, PT ;  /* 0x0000000aff007c0c */ /* 0x000fc6000bf05070 */
[----:B------:R3:W-:Y:S01]  /*10b90*/  STSM.16.M88.4 [R79], R24 ;  /* 0x000000184f007844 */ /* 0x0007e20000000200 */
[----:B------:R-:W-:Y:S01]  /*10ba0*/  ISETP.NE.AND.EX P0, PT, RZ, UR11, PT, P0 ;  /* 0x0000000bff007c0c */ /* 0x000fe2000bf05300 */
[----:B------:R-:W-:-:S12]  /*10bb0*/  BAR.SYNC.DEFER_BLOCKING 0x1, 0x180 ;  /* 0x0046000000007b1d */ /* 0x000fd80000010000 */
[----:B------:R-:W4:Y:S01]  /*10bc0*/  @P0 LDG.E R82, desc[UR54][R80.64] ;  /* 0x0000003650520981 */ /* 0x000f22000c1e1900 */
[----:B0-----:R-:W-:Y:S01]  /*10bd0*/  ISETP.NE.AND P1, PT, R77, 0x1, PT ;  /* 0x000000014d00780c */ /* 0x001fe20003f25270 */
[----:B------:R-:W-:Y:S02]  /*10be0*/  UISETP.NE.U32.AND UP0, UPT, UR8, URZ, UPT ;  /* 0x0000003f0800728c */ /* 0x000fe4000bf05070 */
[----:B------:R-:W-:Y:S02]  /*10bf0*/  UISETP.GT.AND UP1, UPT, UR43, 0x1, UPT ;  /* 0x000000012b00788c */ /* 0x000fe4000bf24270 */
[----:B------:R-:W-:Y:S01]  /*10c00*/  UISETP.NE.AND.EX UP0, UPT, UR9, URZ, UPT, UP0 ;  /* 0x0000003f0900728c */ /* 0x000fe2000bf05300 */
[----:B------:R-:W-:Y:S01]  /*10c10*/  UMOV UR18, 0x9b8 ;  /* 0x000009b800127882 */ /* 0x000fe20000000000 */
[----:B------:R-:W-:-:S06]  /*10c20*/  ULDC UR4, c[0x0][0xa88] ;  /* 0x0002a20000047ab9 */ /* 0x000fcc0000000800 */
[----:B------:R-:W0:Y:S01]  /*10c30*/  @P1 LDC R6, c[0x0][0xbec] ;  /* 0x0002fb00ff061b82 */ /* 0x000e220000000800 */
[----:B------:R-:W-:Y:S01]  /*10c40*/  USEL UR18, UR18, 0x978, UP1 ;  /* 0x0000097812127887 */ /* 0x000fe20008800000 */
[----:B------:R-:W-:Y:S01]  /*10c50*/  PLOP3.LUT P4, PT, PT, PT, UP0, 0x80, 0x0 ;  /* 0x000000000000781c */ /* 0x000fe20003f8f008 */
[----:B------:R-:W-:Y:S01]  /*10c60*/  @UP0 ULDC.64 UR8, c[0x0][0xc08] ;  /* 0x0003020000080ab9 */ /* 0x000fe20000000a00 */
[----:B-1----:R-:W-:Y:S01]  /*10c70*/  IMAD.U32 R76, RZ, RZ, UR4 ;  /* 0x00000004ff4c7e24 */ /* 0x002fe2000f8e00ff */
[----:B------:R-:W-:-:S03]  /*10c80*/  @UP0 UIMAD.WIDE UR8, UR39, 0x4, UR8 ;  /* 0x00000004270808a5 */ /* 0x000fc6000f8e0208 */
[----:B------:R-:W1:Y:S01]  /*10c90*/  @P1 LDC R9, c[0x0][0xbf0] ;  /* 0x0002fc00ff091b82 */ /* 0x000e620000000800 */
[----:B------:R-:W-:Y:S02]  /*10ca0*/  UISETP.NE.U32.AND UP0, UPT, UR10, URZ, UPT ;  /* 0x0000003f0a00728c */ /* 0x000fe4000bf05070 */
[----:B------:R-:W-:Y:S01]  /*10cb0*/  IMAD.U32 R4, RZ, RZ, UR8 ;  /* 0x00000008ff047e24 */ /* 0x000fe2000f8e00ff */
[----:B------:R-:W-:Y:S01]  /*10cc0*/  USEL UR16, UR42, URZ, UP1 ;  /* 0x0000003f2a107287 */ /* 0x000fe20008800000 */
[----:B------:R-:W-:Y:S01]  /*10cd0*/  IMAD.U32 R5, RZ, RZ, UR9 ;  /* 0x00000009ff057e24 */ /* 0x000fe2000f8e00ff */
[----:B------:R-:W-:Y:S01]  /*10ce0*/  UISETP.NE.AND.EX UP0, UPT, UR11, URZ, UPT, UP0 ;  /* 0x0000003f0b00728c */ /* 0x000fe2000bf05300 */
[----:B------:R-:W-:Y:S01]  /*10cf0*/  ULDC.64 UR12, c[0x0][UR18+0x218] ;  /* 0x00008600120c7abb */ /* 0x000fe20008000a00 */
[----:B------:R-:W-:Y:S01]  /*10d00*/  UMOV UR4, URZ ;  /* 0x0000003f00047c82 */ /* 0x000fe20008000000 */
[----:B------:R-:W-:Y:S01]  /*10d10*/  UIMAD.WIDE.U32 UR8, UR12, UR37, URZ ;  /* 0x000000250c0872a5 */ /* 0x000fe2000f8e003f */
[----:B--2---:R-:W-:Y:S01]  /*10d20*/  VIADD R13, R18, UR40 ;  /* 0x00000028120d7c36 */ /* 0x004fe20008000000 */
[----:B------:R-:W-:Y:S01]  /*10d30*/  ULDC.64 UR14, c[0x0][UR18+0x228] ;  /* 0x00008a00120e7abb */ /* 0x000fe20008000a00 */
[----:B------:R-:W-:Y:S01]  /*10d40*/  UIMAD UR12, UR13, UR37, URZ ;  /* 0x000000250d0c72a4 */ /* 0x000fe2000f8e023f */
[----:B------:R0:W5:Y:S01]  /*10d50*/  @P4 LDG.E R76, desc[UR54][R4.64] ;  /* 0x00000036044c4981 */ /* 0x000162000c1e1900 */
[----:B------:R-:W-:Y:S01]  /*10d60*/  USHF.R.S32.HI UR17, URZ, 0x1f, UR39 ;  /* 0x0000001f3f117899 */ /* 0x000fe20008011427 */
[----:B------:R-:W-:Y:S01]  /*10d70*/  IMAD.MOV.U32 R7, RZ, RZ, R13 ;  /* 0x000000ffff077224 */ /* 0x000fe200078e000d */
[----:B------:R-:W-:-:S02]  /*10d80*/  USEL UR7, UR39, URZ, !UP0 ;  /* 0x0000003f27077287 */ /* 0x000fc4000c000000 */
[----:B------:R-:W-:Y:S01]  /*10d90*/  UIMAD.WIDE.U32 UR20, UR14, UR16, URZ ;  /* 0x000000100e1472a5 */ /* 0x000fe2000f8e003f */
[----:B------:R-:W-:Y:S01]  /*10da0*/  ULDC.64 UR10, c[0x0][UR18+0x220] ;  /* 0x00008800120a7abb */ /* 0x000fe20008000a00 */
[----:B------:R-:W-:Y:S02]  /*10db0*/  UIMAD UR14, UR15, UR16, URZ ;  /* 0x000000100f0e72a4 */ /* 0x000fe4000f8e023f */
[----:B------:R-:W-:Y:S01]  /*10dc0*/  UIADD3 UR15, UR9, UR12, URZ ;  /* 0x0000000c090f7290 */ /* 0x000fe2000fffe03f */
[----:B0-----:R-:W-:Y:S01]  /*10dd0*/  @P1 IMAD.HI.U32 R4, R13, R6, RZ ;  /* 0x000000060d041227 */ /* 0x001fe200078e00ff */
[----:B------:R-:W-:Y:S02]  /*10de0*/  USEL UR17, UR17, URZ, !UP0 ;  /* 0x0000003f11117287 */ /* 0x000fe4000c000000 */
[----:B------:R-:W-:Y:S01]  /*10df0*/  UIMAD UR9, UR11, UR7, URZ ;  /* 0x000000070b0972a4 */ /* 0x000fe2000f8e023f */
[----:B------:R-:W-:Y:S01]  /*10e00*/  IMAD.U32 R5, RZ, RZ, UR21 ;  /* 0x00000015ff057e24 */ /* 0x000fe2000f8e00ff */
[----:B------:R-:W-:Y:S01]  /*10e10*/  UIMAD.WIDE.U32 UR12, UR10, UR7, URZ ;  /* 0x000000070a0c72a5 */ /* 0x000fe2000f8e003f */
[----:B-1----:R-:W-:Y:S01]  /*10e20*/  @P1 SHF.R.U32.HI R7, RZ, R9, R4 ;  /* 0x00000009ff071219 */ /* 0x002fe20000011604 */
[----:B------:R-:W-:Y:S01]  /*10e30*/  UIMAD UR9, UR10, UR17, UR9 ;  /* 0x000000110a0972a4 */ /* 0x000fe2000f8e0209 */
[----:B------:R-:W-:Y:S01]  /*10e40*/  IMAD.U32 R4, RZ, RZ, UR20 ;  /* 0x00000014ff047e24 */ /* 0x000fe2000f8e00ff */
[----:B------:R-:W-:Y:S01]  /*10e50*/  UIADD3 UR14, UR21, UR14, URZ ;  /* 0x0000000e150e7290 */ /* 0x000fe2000fffe03f */
[--C-:B------:R-:W-:Y:S01]  /*10e60*/  SHF.R.S32.HI R5, RZ, 0x1f, R7.reuse ;  /* 0x0000001fff057819 */ /* 0x100fe20000011407 */
[----:B------:R-:W-:Y:S01]  /*10e70*/  UIADD3 UR9, UR13, UR9, URZ ;  /* 0x000000090d097290 */ /* 0x000fe2000fffe03f */
[----:B------:R-:W-:-:S03]  /*10e80*/  IMAD.MOV R6, RZ, RZ, -R7 ;  /* 0x000000ffff067224 */ /* 0x000fc600078e0a07 */
[----:B------:R-:W-:Y:S02]  /*10e90*/  IMAD.U32 R8, RZ, RZ, UR14 ;  /* 0x0000000eff087e24 */ /* 0x000fe4000f8e00ff */
[----:B------:R-:W-:-:S05]  /*10ea0*/  IMAD R9, R77, R6, R13 ;  /* 0x000000064d097224 */ /* 0x000fca00078e020d */
[----:B------:R-:W-:Y:S02]  /*10eb0*/  SHF.R.S32.HI R6, RZ, 0x1f, R9 ;  /* 0x0000001fff067819 */ /* 0x000fe40000011409 */
[----:B----4-:R-:W-:-:S13]  /*10ec0*/  @P0 R2UR UR4, R82 ;  /* 0x00000000520402ca */ /* 0x010fda00000e0000 */
        /* <DEDUP_REMOVED lines=15> */
[----:B---3--:R-:W-:Y:S08]  /*10fc0*/  @P4 BRA `(.L_x_1061) ;  /* 0x0000000000104947 */ /* 0x008ff00003800000 */
[----:B------:R-:W-:Y:S05]  /*10fd0*/  @!P0 BRA `(.L_x_1061) ;  /* 0x00000000000c8947 */ /* 0x000fea0003800000 */
[----:B------:R-:W2:Y:S04]  /*10fe0*/  LDG.E R5, desc[UR54][R80.64] ;  /* 0x0000003650057981 */ /* 0x000ea8000c1e1900 */
[----:B-----5:R-:W2:Y:S02]  /*10ff0*/  LDG.E R76, desc[UR54][R80.64+0x4] ;  /* 0x00000436504c7981 */ /* 0x020ea4000c1e1900 */
[----:B--2---:R-:W-:-:S07]  /*11000*/  IMAD.IADD R76, R76, 0x1, -R5 ;  /* 0x000000014c4c7824 */ /* 0x004fce00078e0a05 */
.L_x_1061:
        /* <DEDUP_REMOVED lines=14> */
[----:B--2---:R-:W-:-:S04]  /*110f0*/  VIADD R11, R11, UR40 ;  /* 0x000000280b0b7c36 */ /* 0x004fc80008000000 */
        /* <DEDUP_REMOVED lines=21> */
[C---:B------:R-:W-:Y:S02]  /*11250*/  LOP3.LUT R7, R20.reuse, 0x180, RZ, 0xc0, !PT ;  /* 0x0000018014077812 */ /* 0x040fe400078ec0ff */
[----:B------:R-:W-:-:S02]  /*11260*/  IADD3 R5, P5, R20, 0x7800, RZ ;  /* 0x0000780014057810 */ /* 0x000fc40007fbe0ff */
[----:B------:R-:W-:Y:S02]  /*11270*/  LOP3.LUT R8, R9, 0x180, RZ, 0xc0, !PT ;  /* 0x0000018009087812 */ /* 0x000fe400078ec0ff */
[----:B------:R-:W-:Y:S01]  /*11280*/  LOP3.LUT R12, R13, 0x180, RZ, 0xc0, !PT ;  /* 0x000001800d0c7812 */ /* 0x000fe200078ec0ff */
[----:B------:R-:W-:Y:S01]  /*11290*/  IMAD.X R33, RZ, RZ, R21, P5 ;  /* 0x000000ffff217224 */ /* 0x000fe200028e0615 */
[----:B------:R-:W-:Y:S02]  /*112a0*/  LOP3.LUT R24, R25, 0x180, RZ, 0xc0, !PT ;  /* 0x0000018019187812 */ /* 0x000fe400078ec0ff */
[----:B------:R-:W-:Y:S02]  /*112b0*/  LOP3.LUT R28, R29, 0x180, RZ, 0xc0, !PT ;  /* 0x000001801d1c7812 */ /* 0x000fe400078ec0ff */
[----:B------:R-:W-:Y:S02]  /*112c0*/  SHF.R.U64 R7, R7, 0x3, RZ ;  /* 0x0000000307077819 */ /* 0x000fe400000012ff */
[----:B------:R-:W-:-:S02]  /*112d0*/  LOP3.LUT R0, R5, 0x180, RZ, 0xc0, !PT ;  /* 0x0000018005007812 */ /* 0x000fc400078ec0ff */
[----:B------:R-:W-:Y:S02]  /*112e0*/  SHF.R.U64 R8, R8, 0x3, RZ ;  /* 0x0000000308087819 */ /* 0x000fe400000012ff */
[----:B------:R-:W-:Y:S02]  /*112f0*/  SHF.R.U64 R12, R12, 0x3, RZ ;  /* 0x000000030c0c7819 */ /* 0x000fe400000012ff */
[----:B------:R-:W-:Y:S02]  /*11300*/  SHF.R.U64 R24, R24, 0x3, RZ ;  /* 0x0000000318187819 */ /* 0x000fe400000012ff */
[----:B------:R-:W-:Y:S02]  /*11310*/  SHF.R.U64 R28, R28, 0x3, RZ ;  /* 0x000000031c1c7819 */ /* 0x000fe400000012ff */
[----:B------:R-:W-:Y:S02]  /*11320*/  LOP3.LUT R20, R7, R20, RZ, 0x3c, !PT ;  /* 0x0000001407147212 */ /* 0x000fe400078e3cff */
[----:B------:R-:W-:-:S02]  /*11330*/  SHF.R.U64 R0, R0, 0x3, RZ ;  /* 0x0000000300007819 */ /* 0x000fc400000012ff */
[----:B------:R-:W-:Y:S02]  /*11340*/  SHF.R.S32.HI R2, RZ, 0x1f, R79 ;  /* 0x0000001fff027819 */ /* 0x000fe4000001144f */
        /* <DEDUP_REMOVED lines=8> */
[----:B------:R-:W-:Y:S01]  /*113d0*/  LOP3.LUT R32, R0, R5, RZ, 0x3c, !PT ;  /* 0x0000000500207212 */ /* 0x000fe200078e3cff */
[----:B------:R-:W-:Y:S01]  /*113e0*/  UIMAD UR10, UR11, UR12, URZ ;  /* 0x0000000c0b0a72a4 */ /* 0x000fe2000f8e023f */
[----:B------:R-:W-:Y:S01]  /*113f0*/  LEA.HI R2, R2, R79, RZ, 0x2 ;  /* 0x0000004f02027211 */ /* 0x000fe200078f10ff */
[----:B------:R0:W5:Y:S03]  /*11400*/  LD.E.128 R4, desc[UR54][R20.64] ;  /* 0x0000003614047980 */ /* 0x000166000c101d00 */
[----:B------:R-:W-:Y:S01]  /*11410*/  LOP3.LUT R2, R2, 0xfffffffc, RZ, 0xc0, !PT ;  /* 0xfffffffc02027812 */ /* 0x000fe200078ec0ff */
[----:B------:R-:W-:Y:S01]  /*11420*/  UIMAD UR10, UR4, UR13, UR10 ;  /* 0x0000000d040a72a4 */ /* 0x000fe2000f8e020a */
[----:B------:R-:W5:Y:S01]  /*11430*/  LD.E.128 R8, desc[UR54][R8.64] ;  /* 0x0000003608087980 */ /* 0x000f62000c101d00 */
[----:B------:R-:W-:-:S03]  /*11440*/  UIMAD.WIDE.U32 UR8, UR4, UR12, URZ ;  /* 0x0000000c040872a5 */ /* 0x000fc6000f8e003f */
[----:B------:R-:W5:Y:S01]  /*11450*/  LD.E.128 R12, desc[UR54][R12.64] ;  /* 0x000000360c0c7980 */ /* 0x000f62000c101d00 */
[----:B0-----:R-:W0:Y:S01]  /*11460*/  @P1 LDC R21, c[0x0][0xbf0] ;  /* 0x0002fc00ff151b82 */ /* 0x001e220000000800 */
[----:B------:R-:W-:Y:S01]  /*11470*/  IMAD.IADD R2, R79, 0x1, -R2 ;  /* 0x000000014f027824 */ /* 0x000fe200078e0a02 */
[----:B------:R-:W-:Y:S01]  /*11480*/  UIADD3 UR9, UR9, UR10, URZ ;  /* 0x0000000a09097290 */ /* 0x000fe2000fffe03f */
[----:B------:R-:W5:Y:S02]  /*11490*/  LD.E.128 R24, desc[UR54][R24.64] ;  /* 0x0000003618187980 */ /* 0x000f64000c101d00 */
[----:B------:R-:W-:Y:S01]  /*114a0*/  IMAD R0, R2, 0x60, R78 ;  /* 0x0000006002007824 */ /* 0x000fe200078e024e */
[----:B------:R-:W-:Y:S01]  /*114b0*/  ULDC.64 UR10, c[0x0][0xae8] ;  /* 0x0002ba00000a7ab9 */ /* 0x000fe20000000a00 */
[----:B------:R-:W5:Y:S01]  /*114c0*/  LD.E.128 R28, desc[UR54][R28.64] ;  /* 0x000000361c1c7980 */ /* 0x000f62000c101d00 */
[----:B------:R-:W-:Y:S01]  /*114d0*/  UIMAD.WIDE.U32 UR8, UR37, UR10, UR8 ;  /* 0x0000000a250872a5 */ /* 0x000fe2000f8e0008 */
[----:B------:R-:W-:Y:S01]  /*114e0*/  VIADD R36, R0, UR40 ;  /* 0x0000002800247c36 */ /* 0x000fe20008000000 */
[----:B------:R-:W-:Y:S01]  /*114f0*/  USHF.R.S32.HI UR4, URZ, 0x1f, UR7 ;  /* 0x0000001f3f047899 */ /* 0x000fe20008011407 */
[----:B------:R-:W5:Y:S01]  /*11500*/  LD.E.128 R32, desc[UR54][R32.64] ;  /* 0x0000003620207980 */ /* 0x000f62000c101d00 */
[----:B------:R-:W-:Y:S01]  /*11510*/  UIMAD UR9, UR37, UR11, UR9 ;  /* 0x0000000b250972a4 */ /* 0x000fe2000f8e0209 */
[----:B--2---:R-:W-:Y:S01]  /*11520*/  @P1 IMAD.HI.U32 R0, R36, R39, RZ ;  /* 0x0000002724001227 */ /* 0x004fe200078e00ff */
[----:B------:R-:W-:Y:S01]  /*11530*/  BSSY B1, `(.L_x_1063) ;  /* 0x0000038000017945 */ /* 0x000fe20003800000 */
[----:B------:R-:W-:Y:S01]  /*11540*/  ULDC.64 UR10, c[0x0][0xaf0] ;  /* 0x0002bc00000a7ab9 */ /* 0x000fe20000000a00 */
[----:B------:R-:W-:Y:S01]  /*11550*/  @!PT LDS RZ, [RZ] ;  /* 0x00000000fffff984 */ /* 0x000fe20000000800 */
[----:B------:R-:W-:Y:S01]  /*11560*/  @!PT LDS RZ, [RZ] ;  /* 0x00000000fffff984 */ /* 0x000fe20000000800 */
[----:B------:R-:W-:Y:S01]  /*11570*/  @!PT LDS RZ, [RZ] ;  /* 0x00000000fffff984 */ /* 0x000fe20000000800 */
[----:B------:R-:W-:Y:S01]  /*11580*/  @!PT LDS RZ, [RZ] ;  /* 0x00000000fffff984 */ /* 0x000fe20000000800 */
[----:B------:R1:W-:Y:S06]  /*11590*/  MEMBAR.ALL.CTA ;  /* 0x0000000000007992 */ /* 0x0003ec0000008000 */
[----:B-1----:R-:W1:Y:S01]  /*115a0*/  FENCE.VIEW.ASYNC.S ;  /* 0x00000000000073c6 */ /* 0x002e620000000000 */
[----:B------:R-:W-:Y:S01]  /*115b0*/  UIMAD UR4, UR4, UR10, URZ ;  /* 0x0000000a040472a4 */ /* 0x000fe2000f8e023f */
[----:B------:R-:W-:Y:S01]  /*115c0*/  IMAD.MOV.U32 R37, RZ, RZ, R36 ;  /* 0x000000ffff257224 */ /* 0x000fe200078e0024 */
[----:B------:R-:W-:Y:S01]  /*115d0*/  UIMAD.WIDE.U32 UR8, UR7, UR10, UR8 ;  /* 0x0000000a070872a5 */ /* 0x000fe2000f8e0008 */
[----:B------:R-:W-:Y:S01]  /*115e0*/  VIADD R41, R78, UR40 ;  /* 0x000000284e297c36 */ /* 0x000fe20008000000 */
[----:B------:R-:W-:Y:S01]  /*115f0*/  UIMAD UR4, UR7, UR11, UR4 ;  /* 0x0000000b070472a4 */ /* 0x000fe2000f8e0204 */
[----:B------:R-:W-:Y:S01]  /*11600*/  VIADD R3, R3, 0x19c20 ;  /* 0x00019c2003037836 */ /* 0x000fe20000000000 */
[----:B------:R-:W-:Y:S01]  /*11610*/  SHF.R.S32.HI R42, RZ, 0x1f, R23 ;  /* 0x0000001fff2a7819 */ /* 0x000fe20000011417 */
[----:B------:R-:W-:Y:S01]  /*11620*/  ULDC.64 UR10, c[0x0][0xae0] ;  /* 0x0002b800000a7ab9 */ /* 0x000fe20000000a00 */
[----:B0-----:R-:W-:Y:S01]  /*11630*/  @P1 SHF.R.U32.HI R37, RZ, R21, R0 ;  /* 0x00000015ff251219 */ /* 0x001fe20000011600 */
[----:B------:R-:W-:-:S02]  /*11640*/  UIADD3 UR4, UR9, UR4, URZ ;  /* 0x0000000409047290 */ /* 0x000fc4000fffe03f */
[----:B------:R-:W-:Y:S01]  /*11650*/  IMAD.U32 R21, RZ, RZ, UR9 ;  /* 0x00000009ff157e24 */ /* 0x000fe2000f8e00ff */
[----:B------:R-:W-:Y:S01]  /*11660*/  ISETP.GE.AND P0, PT, R41, R76, PT ;  /* 0x0000004c2900720c */ /* 0x000fe20003f06270 */
[----:B------:R-:W-:Y:S01]  /*11670*/  IMAD.U32 R20, RZ, RZ, UR8 ;  /* 0x00000008ff147e24 */ /* 0x000fe2000f8e00ff */
[--C-:B------:R-:W-:Y:S01]  /*11680*/  SHF.R.S32.HI R0, RZ, 0x1f, R37.reuse ;  /* 0x0000001fff007819 */ /* 0x100fe20000011425 */
[----:B------:R-:W-:Y:S01]  /*11690*/  IMAD.MOV R2, RZ, RZ, -R37 ;  /* 0x000000ffff027224 */ /* 0x000fe200078e0a25 */
[----:B------:R-:W-:Y:S01]  /*116a0*/  ULDC.64 UR8, c[0x0][0xad8] ;  /* 0x0002b60000087ab9 */ /* 0x000fe20000000a00 */
[----:B------:R-:W-:Y:S01]  /*116b0*/  IMAD.U32 R21, RZ, RZ, UR4 ;  /* 0x00000004ff157e24 */ /* 0x000fe2000f8e00ff */
[----:B------:R-:W-:Y:S01]  /*116c0*/  PRMT R3, RZ, 0x654, R3 ;  /* 0x00000654ff037816 */ /* 0x000fe20000000003 */
[----:B------:R-:W-:Y:S01]  /*116d0*/  IMAD R0, R0, UR10, RZ ;  /* 0x0000000a00007c24 */ /* 0x000fe2000f8e02ff */
[----:B------:R-:W-:Y:S01]  /*116e0*/  SHF.R.S32.HI R43, RZ, 0x1f, R22 ;  /* 0x0000001fff2b7819 */ /* 0x000fe20000011416 */
[----:B------:R-:W-:-:S02]  /*116f0*/  IMAD R77, R77, R2, R36 ;  /* 0x000000024d4d7224 */ /* 0x000fc400078e0224 */
[C---:B------:R-:W-:Y:S01]  /*11700*/  IMAD R39, R37.reuse, UR11, R0 ;  /* 0x0000000b25277c24 */ /* 0x040fe2000f8e0200 */
[----:B-1----:R0:W-:Y:S01]  /*11710*/  SYNCS.ARRIVE.TRANS64.RED.A1T0 RZ, [R3+URZ], RZ ;  /* 0x000000ff03ff79a7 */ /* 0x0021e2000810043f */
[----:B------:R-:W-:Y:S01]  /*11720*/  IMAD.WIDE.U32 R20, R37, UR10, R20 ;  /* 0x0000000a25147c25 */ /* 0x000fe2000f8e0014 */
[----:B------:R-:W-:-:S03]  /*11730*/  SHF.R.S32.HI R0, RZ, 0x1f, R77 ;  /* 0x0000001fff007819 */ /* 0x000fc6000001144d */
[----:B------:R-:W-:Y:S02]  /*11740*/  IMAD.IADD R21, R21, 0x1, R39 ;  /* 0x0000000115157824 */ /* 0x000fe400078e0227 */
[----:B------:R-:W-:Y:S02]  /*11750*/  IMAD R0, R0, UR8, RZ ;  /* 0x0000000800007c24 */ /* 0x000fe4000f8e02ff */
[----:B------:R-:W-:-:S04]  /*11760*/  IMAD.WIDE.U32 R20, R77, UR8, R20 ;  /* 0x000000084d147c25 */ /* 0x000fc8000f8e0014 */
[----:B------:R-:W-:Y:S01]  /*11770*/  IMAD R37, R77, UR9, R0 ;  /* 0x000000094d257c24 */ /* 0x000fe2000f8e0200 */
[----:B------:R-:W-:Y:S02]  /*11780*/  ULDC.64 UR8, c[0x0][0xa80] ;  /* 0x0002a00000087ab9 */ /* 0x000fe40000000a00 */
[----:B------:R-:W-:Y:S01]  /*11790*/  LEA R0, P1, R20, UR8, 0x1 ;  /* 0x0000000814007c11 */ /* 0x000fe2000f8208ff */
[----:B------:R-:W-:-:S05]  /*117a0*/  IMAD.IADD R21, R21, 0x1, R37 ;  /* 0x0000000115157824 */ /* 0x000fca00078e0225 */
        /* <DEDUP_REMOVED lines=8> */
[CC--:B-1----:R-:W-:Y:S02]  /*11830*/  @!P1 LEA R36, P3, R22.reuse, R20.reuse, 0x1 ;  /* 0x0000001416249211 */ /* 0x0c2fe400078608ff */
[----:B------:R-:W-:Y:S02]  /*11840*/  @!P2 LEA R38, P4, R23, R20, 0x1 ;  /* 0x000000141726a211 */ /* 0x000fe400078808ff */
[----:B0-2---:R-:W-:Y:S01]  /*11850*/  @!P0 IMAD.WIDE R2, R19, 0x2, R20 ;  /* 0x0000000213028825 */ /* 0x005fe200078e0214 */
[-C--:B------:R-:W-:Y:S02]  /*11860*/  @!P1 LEA.HI.X R37, R22, R21.reuse, R43, 0x1, P3 ;  /* 0x0000001516259211 */ /* 0x080fe400018f0c2b */
[----:B------:R-:W-:Y:S02]  /*11870*/  @!P2 LEA.HI.X R39, R23, R21, R42, 0x1, P4 ;  /* 0x000000151727a211 */ /* 0x000fe400020f0c2a */
[----:B-----5:R3:W-:Y:S04]  /*11880*/  @!P0 ST.E.128 desc[UR54][R2.64], R4 ;  /* 0x0000000402008985 */ /* 0x0207e8000c101d36 */
[----:B------:R3:W-:Y:S04]  /*11890*/  @!P1 ST.E.128 desc[UR54][R36.64], R12 ;  /* 0x0000000c24009985 */ /* 0x0007e8000c101d36 */
[----:B------:R3:W-:Y:S02]  /*118a0*/  @!P2 ST.E.128 desc[UR54][R38.64], R28 ;  /* 0x0000001c2600a985 */ /* 0x0007e4000c101d36 */
.L_x_1064:
[----:B------:R-:W-:Y:S05]  /*118b0*/  BSYNC B1 ;  /* 0x0000000000017941 */ /* 0x000fea0003800000 */
.L_x_1063:
[----:B0--3--:R-:W-:Y:S01]  /*118c0*/  VIADD R3, R41, 0x60 ;  /* 0x0000006029037836 */ /* 0x009fe20000000000 */
[----:B-----5:R0:W3:Y:S04]  /*118d0*/  SHFL.IDX PT, R5, R40, 0x1, 0x1c1f ;  /* 0x003c1f0028057f89 */ /* 0x0200e800000e0000 */
        /* <DEDUP_REMOVED lines=17> */
.L_x_1062:
[----:B------:R-:W-:Y:S01]  /*119f0*/  ULDC.64 UR12, c[0x0][0xb08] ;  /* 0x0002c200000c7ab9 */ /* 0x000fe20000000a00 */
[----:B0-----:R-:W0:Y:S01]  /*11a00*/  @P1 LDC R0, c[0x0][0xbec] ;  /* 0x0002fb00ff001b82 */ /* 0x001e220000000800 */
[----:B------:R-:W-:Y:S01]  /*11a10*/  UIMAD UR10, UR11, UR12, URZ ;  /* 0x0000000c0b0a72a4 */ /* 0x000fe2000f8e023f */
[----:B------:R-:W-:Y:S01]  /*11a20*/  IMAD.MOV.U32 R7, RZ, RZ, R13 ;  /* 0x000000ffff077224 */ /* 0x000fe200078e000d */
[----:B------:R-:W-:Y:S01]  /*11a30*/  UIMAD.WIDE.U32 UR8, UR4, UR12, URZ ;  /* 0x0000000c040872a5 */ /* 0x000fe2000f8e003f */
[C---:B------:R-:W-:Y:S01]  /*11a40*/  VIADD R78, R17.reuse, 0x28 ;  /* 0x00000028114e7836 */ /* 0x040fe20000000000 */
[----:B------:R-:W-:Y:S01]  /*11a50*/  UIMAD UR10, UR4, UR13, UR10 ;  /* 0x0000000d040a72a4 */ /* 0x000fe2000f8e020a */
[C---:B------:R-:W-:Y:S01]  /*11a60*/  VIADD R80, R17.reuse, 0x20 ;  /* 0x0000002011507836 */ /* 0x040fe20000000000 */
[----:B------:R-:W-:Y:S01]  /*11a70*/  USHF.R.S32.HI UR4, URZ, 0x1f, UR7 ;  /* 0x0000001f3f047899 */ /* 0x000fe20008011407 */
[----:B------:R-:W1:Y:S01]  /*11a80*/  @P1 LDC R5, c[0x0][0xbf0] ;  /* 0x0002fc00ff051b82 */ /* 0x000e620000000800 */
[----:B------:R-:W-:Y:S01]  /*11a90*/  UIADD3 UR9, UR9, UR10, URZ ;  /* 0x0000000a09097290 */ /* 0x000fe2000fffe03f */
[C---:B------:R-:W-:Y:S01]  /*11aa0*/  VIADD R82, R17.reuse, 0x18 ;  /* 0x0000001811527836 */ /* 0x040fe20000000000 */
[----:B------:R-:W-:Y:S01]  /*11ab0*/  BSSY B1, `(.L_x_1066) ;  /* 0x000006c000017945 */ /* 0x000fe20003800000 */
[----:B------:R-:W-:Y:S01]  /*11ac0*/  ULDC.64 UR10, c[0x0][0xb38] ;  /* 0x0002ce00000a7ab9 */ /* 0x000fe20000000a00 */
[C---:B------:R-:W-:Y:S01]  /*11ad0*/  VIADD R84, R17.reuse, 0x10 ;  /* 0x0000001011547836 */ /* 0x040fe20000000000 */
[----:B------:R-:W-:Y:S01]  /*11ae0*/  UIMAD.WIDE.U32 UR8, UR37, UR10, UR8 ;  /* 0x0000000a250872a5 */ /* 0x000fe2000f8e0008 */
[C---:B------:R-:W-:Y:S01]  /*11af0*/  VIADD R86, R17.reuse, 0x8 ;  /* 0x0000000811567836 */ /* 0x040fe20000000000 */
[----:B------:R-:W-:Y:S01]  /*11b00*/  SHF.R.S32.HI R15, RZ, 0x1f, R152 ;  /* 0x0000001fff0f7819 */ /* 0x000fe20000011498 */
[C---:B------:R-:W-:Y:S01]  /*11b10*/  VIADD R76, R17.reuse, 0x28 ;  /* 0x00000028114c7836 */ /* 0x040fe20000000000 */
[----:B------:R-:W-:Y:S01]  /*11b20*/  UIMAD UR9, UR37, UR11, UR9 ;  /* 0x0000000b250972a4 */ /* 0x000fe2000f8e0209 */
[----:B------:R-:W-:Y:S01]  /*11b30*/  SHF.R.S32.HI R21, RZ, 0x1f, R153 ;  /* 0x0000001fff157819 */ /* 0x000fe20000011499 */
[----:B------:R-:W-:Y:S01]  /*11b40*/  VIADD R79, R17, 0x20 ;  /* 0x00000020114f7836 */ /* 0x000fe20000000000 */
[----:B------:R-:W-:Y:S01]  /*11b50*/  ULDC.64 UR10, c[0x0][0xb40] ;  /* 0x0002d000000a7ab9 */ /* 0x000fe20000000a00 */
[----:B------:R-:W-:Y:S01]  /*11b60*/  SHF.R.S32.HI R24, RZ, 0x1f, R154 ;  /* 0x0000001fff187819 */ /* 0x000fe2000001149a */
[----:B------:R-:W-:Y:S01]  /*11b70*/  UIMAD UR4, UR4, UR10, URZ ;  /* 0x0000000a040472a4 */ /* 0x000fe2000f8e023f */
[----:B0-----:R-:W-:Y:S01]  /*11b80*/  @P1 IMAD.HI.U32 R0, R13, R0, RZ ;  /* 0x000000000d001227 */ /* 0x001fe200078e00ff */
[----:B------:R-:W-:Y:S01]  /*11b90*/  UIMAD.WIDE.U32 UR8, UR7, UR10, UR8 ;  /* 0x0000000a070872a5 */ /* 0x000fe2000f8e0008 */
[----:B------:R-:W-:Y:S01]  /*11ba0*/  SHF.R.S32.HI R25, RZ, 0x1f, R155 ;  /* 0x0000001fff197819 */ /* 0x000fe2000001149b */
[----:B------:R-:W-:Y:S01]  /*11bb0*/  UIMAD UR4, UR7, UR11, UR4 ;  /* 0x0000000b070472a4 */ /* 0x000fe2000f8e0204 */
[----:B------:R-:W-:Y:S01]  /*11bc0*/  SHF.R.S32.HI R26, RZ, 0x1f, R156 ;  /* 0x0000001fff1a7819 */ /* 0x000fe2000001149c */
[C---:B------:R-:W-:Y:S01]  /*11bd0*/  VIADD R81, R17.reuse, 0x18 ;  /* 0x0000001811517836 */ /* 0x040fe20000000000 */
[----:B------:R-:W-:Y:S01]  /*11be0*/  ULDC.64 UR10, c[0x0][0xb48] ;  /* 0x0002d200000a7ab9 */ /* 0x000fe20000000a00 */
[----:B------:R-:W-:Y:S01]  /*11bf0*/  UIADD3 UR9, UR9, UR4, URZ ;  /* 0x0000000409097290 */ /* 0x000fe2000fffe03f */
[----:B-1----:R-:W-:Y:S01]  /*11c00*/  @P1 SHF.R.U32.HI R7, RZ, R5, R0 ;  /* 0x00000005ff071219 */ /* 0x002fe20000011600 */
[----:B------:R-:W-:Y:S01]  /*11c10*/  VIADD R83, R17, 0x10 ;  /* 0x0000001011537836 */ /* 0x000fe20000000000 */
[----:B------:R-:W-:Y:S01]  /*11c20*/  SHF.R.S32.HI R27, RZ, 0x1f, R157 ;  /* 0x0000001fff1b7819 */ /* 0x000fe2000001149d */
[----:B------:R-:W-:Y:S01]  /*11c30*/  UIMAD.WIDE.U32 UR8, UR42, UR10, UR8 ;  /* 0x0000000a2a0872a5 */ /* 0x000fe2000f8e0008 */
[--C-:B------:R-:W-:Y:S01]  /*11c40*/  SHF.R.S32.HI R0, RZ, 0x1f, R7.reuse ;  /* 0x0000001fff007819 */ /* 0x100fe20000011407 */
[----:B------:R-:W-:Y:S01]  /*11c50*/  IMAD.MOV R2, RZ, RZ, -R7 ;  /* 0x000000ffff027224 */ /* 0x000fe200078e0a07 */
[----:B------:R-:W-:Y:S01]  /*11c60*/  SHF.R.S32.HI R78, RZ, 0x1f, R78 ;  /* 0x0000001fff4e7819 */ /* 0x000fe2000001144e */
[----:B------:R-:W-:Y:S01]  /*11c70*/  UIMAD UR42, UR42, UR11, UR9 ;  /* 0x0000000b2a2a72a4 */ /* 0x000fe2000f8e0209 */
[----:B------:R-:W-:Y:S01]  /*11c80*/  SHF.R.S32.HI R80, RZ, 0x1f, R80 ;  /* 0x0000001fff507819 */ /* 0x000fe20000011450 */
[----:B------:R-:W-:Y:S01]  /*11c90*/  IMAD R77, R77, R2, R13 ;  /* 0x000000024d4d7224 */ /* 0x000fe200078e020d */
[----:B------:R-:W-:Y:S01]  /*11ca0*/  ULDC.64 UR10, c[0x0][0xb30] ;  /* 0x0002cc00000a7ab9 */ /* 0x000fe20000000a00 */
[----:B------:R-:W-:Y:S01]  /*11cb0*/  IMAD.U32 R5, RZ, RZ, UR9 ;  /* 0x00000009ff057e24 */ /* 0x000fe2000f8e00ff */
[----:B------:R-:W-:Y:S01]  /*11cc0*/  SHF.R.S32.HI R82, RZ, 0x1f, R82 ;  /* 0x0000001fff527819 */ /* 0x000fe20000011452 */
[----:B------:R-:W-:Y:S01]  /*11cd0*/  IMAD R0, R0, UR10, RZ ;  /* 0x0000000a00007c24 */ /* 0x000fe2000f8e02ff */
[----:B------:R-:W-:Y:S01]  /*11ce0*/  SHF.R.S32.HI R84, RZ, 0x1f, R84 ;  /* 0x0000001fff547819 */ /* 0x000fe20000011454 */
[----:B------:R-:W-:Y:S01]  /*11cf0*/  IMAD.U32 R4, RZ, RZ, UR8 ;  /* 0x00000008ff047e24 */ /* 0x000fe2000f8e00ff */
[----:B------:R-:W-:Y:S01]  /*11d00*/  ULDC.64 UR8, c[0x0][0xb28] ;  /* 0x0002ca0000087ab9 */ /* 0x000fe20000000a00 */
[----:B------:R-:W-:Y:S01]  /*11d10*/  IMAD.U32 R5, RZ, RZ, UR42 ;  /* 0x0000002aff057e24 */ /* 0x000fe2000f8e00ff */
[----:B------:R-:W-:Y:S01]  /*11d20*/  SHF.R.S32.HI R86, RZ, 0x1f, R86 ;  /* 0x0000001fff567819 */ /* 0x000fe20000011456 */
[C---:B------:R-:W-:Y:S01]  /*11d30*/  IMAD R9, R7.reuse, UR11, R0 ;  /* 0x0000000b07097c24 */ /* 0x040fe2000f8e0200 */
[----:B------:R-:W-:Y:S01]  /*11d40*/  SHF.R.S32.HI R0, RZ, 0x1f, R77 ;  /* 0x0000001fff007819 */ /* 0x000fe2000001144d */
[----:B------:R-:W-:Y:S01]  /*11d50*/  IMAD.WIDE.U32 R4, R7, UR10, R4 ;  /* 0x0000000a07047c25 */ /* 0x000fe2000f8e0004 */
[----:B------:R-:W-:-:S03]  /*11d60*/  SHF.R.S32.HI R87, RZ, 0x1f, R17 ;  /* 0x0000001fff577819 */ /* 0x000fc60000011411 */
[----:B------:R-:W-:Y:S02]  /*11d70*/  IMAD R0, R0, UR8, RZ ;  /* 0x0000000800007c24 */ /* 0x000fe4000f8e02ff */
[----:B------:R-:W-:Y:S02]  /*11d80*/  IMAD.IADD R5, R5, 0x1, R9 ;  /* 0x0000000105057824 */ /* 0x000fe400078e0209 */
[C---:B------:R-:W-:Y:S02]  /*11d90*/  IMAD R7, R77.reuse, UR9, R0 ;  /* 0x000000094d077c24 */ /* 0x040fe4000f8e0200 */
[----:B------:R-:W-:Y:S01]  /*11da0*/  IMAD.WIDE.U32 R4, R77, UR8, R4 ;  /* 0x000000084d047c25 */ /* 0x000fe2000f8e0004 */
[----:B------:R-:W-:-:S03]  /*11db0*/  ULDC.64 UR8, c[0x0][0xb00] ;  /* 0x0002c00000087ab9 */ /* 0x000fc60000000a00 */
[----:B------:R-:W-:Y:S01]  /*11dc0*/  VIADD R2, R3, 0x19c20 ;  /* 0x00019c2003027836 */ /* 0x000fe20000000000 */
[C---:B------:R-:W-:Y:S01]  /*11dd0*/  LEA R0, P1, R4.reuse, UR8, 0x2 ;  /* 0x0000000804007c11 */ /* 0x040fe2000f8210ff */
[----:B------:R-:W-:Y:S02]  /*11de0*/  IMAD.IADD R3, R5, 0x1, R7 ;  /* 0x0000000105037824 */ /* 0x000fe400078e0207 */
[----:B------:R-:W-:Y:S01]  /*11df0*/  VIADD R85, R17, 0x8 ;  /* 0x0000000811557836 */ /* 0x000fe20000000000 */
[----:B------:R-:W-:Y:S01]  /*11e00*/  PRMT R2, RZ, 0x654, R2 ;  /* 0x00000654ff027816 */ /* 0x000fe20000000002 */
[----:B------:R0:W1:Y:S01]  /*11e10*/  SHFL.IDX PT, R12, R0, RZ, 0x1c1f ;  /* 0x001c1fff000c7589 */ /* 0x00006200000e0000 */
[----:B------:R-:W-:Y:S02]  /*11e20*/  LEA.HI.X R14, R4, UR9, R3, 0x2, P1 ;  /* 0x00000009040e7c11 */ /* 0x000fe400088f1403 */
[----:B------:R0:W-:Y:S03]  /*11e30*/  SYNCS.ARRIVE.TRANS64.RED.A1T0 RZ, [R2+URZ], RZ ;  /* 0x000000ff02ff79a7 */ /* 0x0001e6000810043f */
[----:B------:R0:W2:Y:S01]  /*11e40*/  SHFL.IDX PT, R20, R14, RZ, 0x1c1f ;  /* 0x001c1fff0e147589 */ /* 0x0000a200000e0000 */
[----:B------:R-:W-:Y:S05]  /*11e50*/  @P2 BRA `(.L_x_1067) ;  /* 0x0000000000c42947 */ /* 0x000fea0003800000 */
[----:B------:R-:W-:Y:S02]  /*11e60*/  ULDC UR4, c[0x0][0xac8] ;  /* 0x0002b20000047ab9 */ /* 0x000fe40000000800 */
[----:B------:R-:W-:Y:S02]  /*11e70*/  ISETP.GE.AND P1, PT, R17, UR4, PT ;  /* 0x0000000411007c0c */ /* 0x000fe4000bf26270 */
[----:B------:R-:W-:Y:S02]  /*11e80*/  ISETP.GE.AND P2, PT, R85, UR4, PT ;  /* 0x0000000455007c0c */ /* 0x000fe4000bf46270 */
[----:B------:R-:W-:Y:S02]  /*11e90*/  ISETP.GE.AND P5, PT, R83, UR4, PT ;  /* 0x0000000453007c0c */ /* 0x000fe4000bfa6270 */
[----:B------:R-:W-:-:S07]  /*11ea0*/  ISETP.GE.AND P4, PT, R81, UR4, PT ;  /* 0x0000000451007c0c */ /* 0x000fce000bf86270 */
[-C--:B01----:R-:W-:Y:S02]  /*11eb0*/  @!P1 LEA R2, P3, R17, R12.reuse, 0x2 ;  /* 0x0000000c11029211 */ /* 0x083fe400078610ff */
[----:B------:R-:W-:Y:S02]  /*11ec0*/  @!P2 LEA R4, P6, R85, R12, 0x2 ;  /* 0x0000000c5504a211 */ /* 0x000fe400078c10ff */
[-C--:B--2---:R-:W-:Y:S02]  /*11ed0*/  @!P1 LEA.HI.X R3, R17, R20.reuse, R87, 0x2, P3 ;  /* 0x0000001411039211 */ /* 0x084fe400018f1457 */
[----:B------:R-:W-:Y:S02]  /*11ee0*/  @!P2 LEA.HI.X R5, R85, R20, R86, 0x2, P6 ;  /* 0x000000145505a211 */ /* 0x000fe400030f1456 */
[----:B------:R-:W-:Y:S01]  /*11ef0*/  @!P5 LEA R6, P3, R83, R12, 0x2 ;  /* 0x0000000c5306d211 */ /* 0x000fe200078610ff */
[----:B------:R0:W-:Y:S01]  /*11f00*/  @!P1 ST.E.64 desc[UR54][R2.64], R32 ;  /* 0x0000002002009985 */ /* 0x0001e2000c101b36 */
[----:B------:R-:W-:-:S02]  /*11f10*/  ISETP.GE.AND P1, PT, R79, UR4, PT ;  /* 0x000000044f007c0c */ /* 0x000fc4000bf26270 */
[----:B------:R-:W-:Y:S01]  /*11f20*/  @!P5 LEA.HI.X R7, R83, R20, R84, 0x2, P3 ;  /* 0x000000145307d211 */ /* 0x000fe200018f1454 */
[----:B------:R1:W-:Y:S01]  /*11f30*/  @!P2 ST.E.64 desc[UR54][R4.64], R34 ;  /* 0x000000220400a985 */ /* 0x0003e2000c101b36 */
[----:B------:R-:W-:Y:S02]  /*11f40*/  ISETP.GE.AND P2, PT, R76, UR4, PT ;  /* 0x000000044c007c0c */ /* 0x000fe4000bf46270 */
[----:B------:R-:W-:Y:S01]  /*11f50*/  @!P4 LEA R8, P6, R81, R12, 0x2 ;  /* 0x0000000c5108c211 */ /* 0x000fe200078c10ff */
[----:B------:R2:W-:Y:S01]  /*11f60*/  @!P5 ST.E.64 desc[UR54][R6.64], R40 ;  /* 0x000000280600d985 */ /* 0x0005e2000c101b36 */
[----:B------:R-:W-:Y:S02]  /*11f70*/  ISETP.GE.AND P3, PT, R157, UR4, PT ;  /* 0x000000049d007c0c */ /* 0x000fe4000bf66270 */
[----:B------:R-:W-:-:S03]  /*11f80*/  @!P4 LEA.HI.X R9, R81, R20, R82, 0x2, P6 ;  /* 0x000000145109c211 */ /* 0x000fc600030f1452 */
[C---:B------:R-:W-:Y:S02]  /*11f90*/  @!P1 LEA R10, P5, R79.reuse, R12, 0x2 ;  /* 0x0000000c4f0a9211 */ /* 0x040fe400078a10ff */
[----:B------:R3:W-:Y:S01]  /*11fa0*/  @!P4 ST.E.64 desc[UR54][R8.64], R42 ;  /* 0x0000002a0800c985 */ /* 0x0007e2000c101b36 */
[----:B------:R-:W-:Y:S02]  /*11fb0*/  ISETP.GE.AND P4, PT, R156, UR4, PT ;  /* 0x000000049c007c0c */ /* 0x000fe4000bf86270 */
[----:B------:R-:W-:Y:S02]  /*11fc0*/  @!P1 LEA.HI.X R11, R79, R20, R80, 0x2, P5 ;  /* 0x000000144f0b9211 */ /* 0x000fe400028f1450 */
[-C--:B0-----:R-:W-:Y:S02]  /*11fd0*/  @!P2 LEA R2, P6, R76, R12.reuse, 0x2 ;  /* 0x0000000c4c02a211 */ /* 0x081fe400078c10ff */
[----:B-1----:R-:W-:Y:S01]  /*11fe0*/  @!P3 LEA R4, P5, R157, R12, 0x2 ;  /* 0x0000000c9d04b211 */ /* 0x002fe200078a10ff */
[----:B------:R0:W-:Y:S01]  /*11ff0*/  @!P1 ST.E.64 desc[UR54][R10.64], R48 ;  /* 0x000000300a009985 */ /* 0x0001e2000c101b36 */
[----:B------:R-:W-:-:S02]  /*12000*/  ISETP.GE.AND P1, PT, R155, UR4, PT ;  /* 0x000000049b007c0c */ /* 0x000fc4000bf26270 */
[-C--:B------:R-:W-:Y:S02]  /*12010*/  @!P2 LEA.HI.X R3, R76, R20.reuse, R78, 0x2, P6 ;  /* 0x000000144c03a211 */ /* 0x080fe400030f144e */
[----:B------:R-:W-:Y:S02]  /*12020*/  @!P3 LEA.HI.X R5, R157, R20, R27, 0x2, P5 ;  /* 0x000000149d05b211 */ /* 0x000fe400028f141b */
[----:B------:R-:W-:Y:S01]  /*12030*/  ISETP.GE.AND P5, PT, R154, UR4, PT ;  /* 0x000000049a007c0c */ /* 0x000fe2000bfa6270 */
[----:B------:R1:W-:Y:S01]  /*12040*/  @!P2 ST.E.64 desc[UR54][R2.64], R50 ;  /* 0x000000320200a985 */ /* 0x0003e2000c101b36 */
[----:B--2---:R-:W-:Y:S02]  /*12050*/  @!P4 LEA R6, P2, R156, R12, 0x2 ;  /* 0x0000000c9c06c211 */ /* 0x004fe400078410ff */
[----:B------:R-:W-:Y:S01]  /*12060*/  ISETP.GE.AND P6, PT, R153, UR4, PT ;  /* 0x0000000499007c0c */ /* 0x000fe2000bfc6270 */
[----:B------:R4:W-:Y:S01]  /*12070*/  @!P3 ST.E.64 desc[UR54][R4.64], R56 ;  /* 0x000000380400b985 */ /* 0x0009e2000c101b36 */
[----:B------:R-:W-:-:S02]  /*12080*/  ISETP.GE.AND P3, PT, R152, UR4, PT ;  /* 0x0000000498007c0c */ /* 0x000fc4000bf66270 */
[----:B------:R-:W-:Y:S02]  /*12090*/  @!P4 LEA.HI.X R7, R156, R20, R26, 0x2, P2 ;  /* 0x000000149c07c211 */ /* 0x000fe400010f141a */
[----:B---3--:R-:W-:-:S03]  /*120a0*/  @!P1 LEA R8, P2, R155, R12, 0x2 ;  /* 0x0000000c9b089211 */ /* 0x008fc600078410ff */
[----:B------:R4:W-:Y:S01]  /*120b0*/  @!P4 ST.E.64 desc[UR54][R6.64], R58 ;  /* 0x0000003a0600c985 */ /* 0x0009e2000c101b36 */
[----:B------:R-:W-:Y:S02]  /*120c0*/  @!P1 LEA.HI.X R9, R155, R20, R25, 0x2, P2 ;  /* 0x000000149b099211 */ /* 0x000fe400010f1419 */
[----:B0-----:R-:W-:-:S03]  /*120d0*/  @!P5 LEA R10, P2, R154, R12, 0x2 ;  /* 0x0000000c9a0ad211 */ /* 0x001fc600078410ff */
[----:B------:R4:W-:Y:S01]  /*120e0*/  @!P1 ST.E.64 desc[UR54][R8.64], R64 ;  /* 0x0000004008009985 */ /* 0x0009e2000c101b36 */
[CC--:B-1----:R-:W-:Y:S02]  /*120f0*/  @!P6 LEA R2, P1, R153.reuse, R12.reuse, 0x2 ;  /* 0x0000000c9902e211 */ /* 0x0c2fe400078210ff */
[----:B------:R-:W-:Y:S02]  /*12100*/  @!P3 LEA R12, P4, R152, R12, 0x2 ;  /* 0x0000000c980cb211 */ /* 0x000fe400078810ff */
[-C--:B------:R-:W-:Y:S02]  /*12110*/  @!P5 LEA.HI.X R11, R154, R20.reuse, R24, 0x2, P2 ;  /* 0x000000149a0bd211 */ /* 0x080fe400010f1418 */
[-C--:B------:R-:W-:Y:S02]  /*12120*/  @!P6 LEA.HI.X R3, R153, R20.reuse, R21, 0x2, P1 ;  /* 0x000000149903e211 */ /* 0x080fe400008f1415 */
[----:B------:R-:W-:Y:S01]  /*12130*/  @!P3 LEA.HI.X R13, R152, R20, R15, 0x2, P4 ;  /* 0x00000014980db211 */ /* 0x000fe200020f140f */
[----:B------:R4:W-:Y:S04]  /*12140*/  @!P5 ST.E.64 desc[UR54][R10.64], R66 ;  /* 0x000000420a00d985 */ /* 0x0009e8000c101b36 */
[----:B------:R4:W-:Y:S04]  /*12150*/  @!P6 ST.E.64 desc[UR54][R2.64], R72 ;  /* 0x000000480200e985 */ /* 0x0009e8000c101b36 */
[----:B------:R4:W-:Y:S02]  /*12160*/  @!P3 ST.E.64 desc[UR54][R12.64], R74 ;  /* 0x0000004a0c00b985 */ /* 0x0009e4000c101b36 */
.L_x_1067:
[----:B------:R-:W-:Y:S05]  /*12170*/  BSYNC B1 ;  /* 0x0000000000017941 */ /* 0x000fea0003800000 */
.L_x_1066:
[----:B0-----:R-:W0:Y:S04]  /*12180*/  SHFL.IDX PT, R14, R14, 0x1, 0x1c1f ;  /* 0x003c1f000e0e7f89 */ /* 0x001e2800000e0000 */
[----:B------:R-:W3:Y:S01]  /*12190*/  SHFL.IDX PT, R0, R0, 0x1, 0x1c1f ;  /* 0x003c1f0000007f89 */ /* 0x000ee200000e0000 */
[----:B------:R-:W-:Y:S05]  /*121a0*/  @P0 BRA `(.L_x_1065) ;  /* 0x0000000c009c0947 */ /* 0x000fea0003800000 */
[----:B------:R-:W-:Y:S02]  /*121b0*/  ULDC UR4, c[0x0][0xac8] ;  /* 0x0002b20000047ab9 */ /* 0x000fe40000000800 */
[----:B------:R-:W-:Y:S02]  /*121c0*/  ISETP.GE.AND P6, PT, R17, UR4, PT ;  /* 0x0000000411007c0c */ /* 0x000fe4000bfc6270 */
[----:B------:R-:W-:Y:S02]  /*121d0*/  ISETP.GE.AND P0, PT, R85, UR4, PT ;  /* 0x0000000455007c0c */ /* 0x000fe4000bf06270 */
[----:B------:R-:W-:Y:S02]  /*121e0*/  ISETP.GE.AND P2, PT, R83, UR4, PT ;  /* 0x0000000453007c0c */ /* 0x000fe4000bf46270 */
[----:B------:R-:W-:Y:S02]  /*121f0*/  ISETP.GE.AND P4, PT, R81, UR4, PT ;  /* 0x0000000451007c0c */ /* 0x000fe4000bf86270 */
[----:B------:R-:W-:-:S05]  /*12200*/  ISETP.GE.AND P3, PT, R79, UR4, PT ;  /* 0x000000044f007c0c */ /* 0x000fca000bf66270 */
[-C--:B---34-:R-:W-:Y:S02]  /*12210*/  @!P6 LEA R2, P1, R17, R0.reuse, 0x2 ;  /* 0x000000001102e211 */ /* 0x098fe400078210ff */
[----:B------:R-:W-:Y:S02]  /*12220*/  @!P0 LEA R4, P5, R85, R0, 0x2 ;  /* 0x0000000055048211 */ /* 0x000fe400078a10ff */
[-C--:B0-----:R-:W-:Y:S02]  /*12230*/  @!P6 LEA.HI.X R3, R17, R14.reuse, R87, 0x2, P1 ;  /* 0x0000000e1103e211 */ /* 0x081fe400008f1457 */
[----:B------:R-:W-:Y:S02]  /*12240*/  @!P0 LEA.HI.X R5, R85, R14, R86, 0x2, P5 ;  /* 0x0000000e55058211 */ /* 0x000fe400028f1456 */
[-C--:B------:R-:W-:Y:S01]  /*12250*/  @!P2 LEA R6, P1, R83, R0.reuse, 0x2 ;  /* 0x000000005306a211 */ /* 0x080fe200078210ff */
[----:B------:R0:W-:Y:S01]  /*12260*/  @!P6 ST.E.64 desc[UR54][R2.64], R36 ;  /* 0x000000240200e985 */ /* 0x0001e2000c101b36 */
[----:B------:R-:W-:-:S02]  /*12270*/  @!P4 LEA R8, P5, R81, R0, 0x2 ;  /* 0x000000005108c211 */ /* 0x000fc400078a10ff */
[-C--:B------:R-:W-:Y:S01]  /*12280*/  @!P2 LEA.HI.X R7, R83, R14.reuse, R84, 0x2, P1 ;  /* 0x0000000e5307a211 */ /* 0x080fe200008f1454 */
[----:B------:R3:W-:Y:S01]  /*12290*/  @!P0 ST.E.64 desc[UR54][R4.64], R38 ;  /* 0x0000002604008985 */ /* 0x0007e2000c101b36 */
[----:B------:R-:W-:Y:S02]  /*122a0*/  ISETP.GE.AND P0, PT, R76, UR4, PT ;  /* 0x000000044c007c0c */ /* 0x000fe4000bf06270 */
[----:B------:R-:W-:Y:S01]  /*122b0*/  @!P4 LEA.HI.X R9, R81, R14, R82, 0x2, P5 ;  /* 0x0000000e5109c211 */ /* 0x000fe200028f1452 */
[----:B------:R-:W-:Y:S01]  /*122c0*/  @!P2 ST.E.64 desc[UR54][R6.64], R44 ;  /* 0x0000002c0600a985 */ /* 0x000fe2000c101b36 */
[----:B------:R-:W-:Y:S02]  /*122d0*/  ISETP.GE.AND P1, PT, R157, UR4, PT ;  /* 0x000000049d007c0c */ /* 0x000fe4000bf26270 */
[----:B------:R-:W-:Y:S01]  /*122e0*/  @!P3 LEA R10, P6, R79, R0, 0x2 ;  /* 0x000000004f0ab211 */ /* 0x000fe200078c10ff */
[----:B------:R4:W-:Y:S01]  /*122f0*/  @!P4 ST.E.64 desc[UR54][R8.64], R46 ;  /* 0x0000002e0800c985 */ /* 0x0009e2000c101b36 */
[----:B------:R-:W-:-:S02]  /*12300*/  ISETP.GE.AND P2, PT, R156, UR4, PT ;  /* 0x000000049c007c0c */ /* 0x000fc4000bf46270 */
[----:B------:R-:W-:Y:S02]  /*12310*/  @!P3 LEA.HI.X R11, R79, R14, R80, 0x2, P6 ;  /* 0x0000000e4f0bb211 */ /* 0x000fe400030f1450 */
[----:B------:R-:W-:Y:S02]  /*12320*/  ISETP.GE.AND P5, PT, R155, UR4, PT ;  /* 0x000000049b007c0c */ /* 0x000fe4000bfa6270 */
[C---:B0-----:R-:W-:Y:S01]  /*12330*/  @!P0 LEA R2, P4, R76.reuse, R0, 0x2 ;  /* 0x000000004c028211 */ /* 0x041fe200078810ff */
[----:B------:R0:W-:Y:S01]  /*12340*/  @!P3 ST.E.64 desc[UR54][R10.64], R52 ;  /* 0x000000340a00b985 */ /* 0x0001e2000c101b36 */
[----:B------:R-:W-:Y:S02]  /*12350*/  ISETP.GE.AND P3, PT, R153, UR4, PT ;  /* 0x0000000499007c0c */ /* 0x000fe4000bf66270 */
[----:B------:R-:W-:Y:S02]  /*12360*/  @!P0 LEA.HI.X R3, R76, R14, R78, 0x2, P4 ;  /* 0x0000000e4c038211 */ /* 0x000fe400020f144e */
[----:B------:R-:W-:-:S02]  /*12370*/  ISETP.GE.AND P4, PT, R154, UR4, PT ;  /* 0x000000049a007c0c */ /* 0x000fc4000bf86270 */
[-C--:B---3--:R-:W-:Y:S01]  /*12380*/  @!P1 LEA R4, P6, R157, R0.reuse, 0x2 ;  /* 0x000000009d049211 */ /* 0x088fe200078c10ff */
[----:B------:R3:W-:Y:S02]  /*12390*/  @!P0 ST.E.64 desc[UR54][R2.64], R54 ;  /* 0x0000003602008985 */ /* 0x0007e4000c101b36 */
[----:B----4-:R-:W-:Y:S02]  /*123a0*/  @!P5 LEA R8, P0, R155, R0, 0x2 ;  /* 0x000000009b08d211 */ /* 0x010fe400078010ff */
[----:B------:R-:W-:Y:S02]  /*123b0*/  @!P1 LEA.HI.X R5, R157, R14, R27, 0x2, P6 ;  /* 0x0000000e9d059211 */ /* 0x000fe400030f141b */
[C---:B------:R-:W-:Y:S02]  /*123c0*/  @!P2 LEA R6, P6, R156.reuse, R0, 0x2 ;  /* 0x000000009c06a211 */ /* 0x040fe400078c10ff */
[-C--:B------:R-:W-:Y:S01]  /*123d0*/  @!P5 LEA.HI.X R9, R155, R14.reuse, R25, 0x2, P0 ;  /* 0x0000000e9b09d211 */ /* 0x080fe200000f1419 */
[----:B------:R3:W-:Y:S01]  /*123e0*/  @!P1 ST.E.64 desc[UR54][R4.64], R60 ;  /* 0x0000003c04009985 */ /* 0x0007e2000c101b36 */
[----:B------:R-:W-:-:S02]  /*123f0*/  @!P2 LEA.HI.X R7, R156, R14, R26, 0x2, P6 ;  /* 0x0000000e9c07a211 */ /* 0x000fc400030f141a */
[CC--:B0-----:R-:W-:Y:S02]  /*12400*/  @!P4 LEA R10, P1, R154.reuse, R0.reuse, 0x2 ;  /* 0x000000009a0ac211 */ /* 0x0c1fe400078210ff */
[C---:B-1----:R-:W-:Y:S01]  /*12410*/  @!P3 LEA R12, P6, R153.reuse, R0, 0x2 ;  /* 0x00000000990cb211 */ /* 0x042fe200078c10ff */
[----:B------:R3:W-:Y:S01]  /*12420*/  @!P2 ST.E.64 desc[UR54][R6.64], R62 ;  /* 0x0000003e0600a985 */ /* 0x0007e2000c101b36 */
[-C--:B------:R-:W-:Y:S02]  /*12430*/  @!P4 LEA.HI.X R11, R154, R14.reuse, R24, 0x2, P1 ;  /* 0x0000000e9a0bc211 */ /* 0x080fe400008f1418 */
[----:B------:R-:W-:Y:S01]  /*12440*/  @!P3 LEA.HI.X R13, R153, R14, R21, 0x2, P6 ;  /* 0x0000000e990db211 */ /* 0x000fe200030f1415 */
[----:B------:R3:W-:Y:S01]  /*12450*/  @!P5 ST.E.64 desc[UR54][R8.64], R68 ;  /* 0x000000440800d985 */ /* 0x0007e2000c101b36 */
[----:B------:R-:W-:-:S03]  /*12460*/  ISETP.GE.AND P0, PT, R152, UR4, PT ;  /* 0x0000000498007c0c */ /* 0x000fc6000bf06270 */
[----:B------:R3:W-:Y:S04]  /*12470*/  @!P4 ST.E.64 desc[UR54][R10.64], R70 ;  /* 0x000000460a00c985 */ /* 0x0007e8000c101b36 */
[----:B------:R3:W-:Y:S06]  /*12480*/  @!P3 ST.E.64 desc[UR54][R12.64], R28 ;  /* 0x0000001c0c00b985 */ /* 0x0007ec000c101b36 */
[----:B------:R-:W-:Y:S05]  /*12490*/  @P0 BRA `(.L_x_1065) ;  /* 0x0000000800e00947 */ /* 0x000fea0003800000 */
[----:B---3--:R-:W-:-:S04]  /*124a0*/  LEA R2, P0, R152, R0, 0x2 ;  /* 0x0000000098027211 */ /* 0x008fc800078010ff */
[----:B------:R-:W-:-:S05]  /*124b0*/  LEA.HI.X R3, R152, R14, R15, 0x2, P0 ;  /* 0x0000000e98037211 */ /* 0x000fca00000f140f */
[----:B------:R0:W-:Y:S01]  /*124c0*/  ST.E.64 desc[UR54][R2.64], R30 ;  /* 0x0000001e02007985 */ /* 0x0001e2000c101b36 */
[----:B------:R-:W-:Y:S05]  /*124d0*/  BRA `(.L_x_1065) ;  /* 0x0000000800d07947 */ /* 0x000fea0003800000 */
.L_x_1060:
        /* <DEDUP_REMOVED lines=9> */
[----:B------:R-:W-:Y:S01]  /*12570*/  UISETP.NE.U32.AND UP1, UPT, UR8, URZ, UPT ;  /* 0x0000003f0800728c */ /* 0x000fe2000bf25070 */
[----:B------:R-:W-:Y:S02]  /*12580*/  ULDC UR4, c[0x0][0xa88] ;  /* 0x0002a20000047ab9 */ /* 0x000fe40000000800 */
[----:B------:R-:W2:Y:S01]  /*12590*/  @P1 LDG.E R6, desc[UR54][R2.64] ;  /* 0x0000003602061981 */ /* 0x000ea2000c1e1900 */
[----:B------:R-:W-:Y:S01]  /*125a0*/  UISETP.NE.AND.EX UP1, UPT, UR9, URZ, UPT, UP1 ;  /* 0x0000003f0900728c */ /* 0x000fe2000bf25310 */
[----:B------:R-:W-:Y:S01]  /*125b0*/  IMAD.U32 R0, RZ, RZ, UR4 ;  /* 0x00000004ff007e24 */ /* 0x000fe2000f8e00ff */
[----:B------:R-:W0:Y:S04]  /*125c0*/  S2R R7, SR_TID.X ;  /* 0x0000000000077919 */ /* 0x000e280000002100 */
        /* <DEDUP_REMOVED lines=9> */
[----:B--2---:R-:W-:Y:S01]  /*12660*/  @P1 R2UR UR4, R6 ;  /* 0x00000000060412ca */ /* 0x004fe200000e0000 */
[----:B-1----:R-:W-:-:S14]  /*12670*/  @P2 BRA `(.L_x_1068) ;  /* 0x0000000000102947 */ /* 0x002fdc0003800000 */
[----:B------:R-:W-:Y:S05]  /*12680*/  @!P1 BRA `(.L_x_1068) ;  /* 0x00000000000c9947 */ /* 0x000fea0003800000 */
[----:B------:R-:W2:Y:S04]  /*12690*/  LDG.E R5, desc[UR54][R2.64] ;  /* 0x0000003602057981 */ /* 0x000ea8000c1e1900 */
[----:B-----5:R-:W2:Y:S02]  /*126a0*/  LDG.E R0, desc[UR54][R2.64+0x4] ;  /* 0x0000043602007981 */ /* 0x020ea4000c1e1900 */
[----:B--2---:R-:W-:-:S07]  /*126b0*/  IMAD.IADD R0, R0, 0x1, -R5 ;  /* 0x0000000100007824 */ /* 0x004fce00078e0a05 */
.L_x_1068:
[----:B------:R-:W-:Y:S01]  /*126c0*/  USHF.R.S32.HI UR12, URZ, 0x1f, UR39 ;  /* 0x0000001f3f0c7899 */ /* 0x000fe20008011427 */
[----:B------:R-:W-:Y:S01]  /*126d0*/  BSSY B1, `(.L_x_1069) ;  /* 0x0000039000017945 */ /* 0x000fe20003800000 */
[----:B------:R-:W-:Y:S02]  /*126e0*/  USHF.R.S32.HI UR18, URZ, 0x1f, UR4 ;  /* 0x0000001f3f127899 */ /* 0x000fe40008011404 */
[----:B------:R-:W-:Y:S02]  /*126f0*/  USEL UR7, UR39, URZ, !UP0 ;  /* 0x0000003f27077287 */ /* 0x000fe4000c000000 */
[----:B------:R-:W-:Y:S01]  /*12700*/  USEL UR12, UR12, URZ, !UP0 ;  /* 0x0000003f0c0c7287 */ /* 0x000fe2000c000000 */
[----:B------:R-:W-:Y:S11]  /*12710*/  @P0 BRA `(.L_x_1070) ;  /* 0x0000000000d00947 */ /* 0x000ff60003800000 */
[----:B------:R-:W0:Y:S01]  /*12720*/  LDC R9, c[0x0][0xbe8] ;  /* 0x0002fa00ff097b82 */ /* 0x000e220000000800 */
[----:B------:R-:W-:-:S05]  /*12730*/  IMAD.U32 R4, RZ, RZ, UR40 ;  /* 0x00000028ff047e24 */ /* 0x000fca000f8e00ff */
[----:B------:R-:W-:Y:S01]  /*12740*/  IADD3 R4, R4, -0x80, R7 ;  /* 0xffffff8004047810 */ /* 0x000fe20007ffe007 */
[----:B0----5:R-:W-:-:S05]  /*12750*/  IMAD R2, R0, R9, RZ ;  /* 0x0000000900027224 */ /* 0x021fca00078e02ff */
[----:B------:R-:W-:-:S13]  /*12760*/  ISETP.GE.AND P0, PT, R4, R2, PT ;  /* 0x000000020400720c */ /* 0x000fda0003f06270 */
[----:B------:R-:W-:Y:S05]  /*12770*/  @P0 BRA `(.L_x_1070) ;  /* 0x0000000000b80947 */ /* 0x000fea0003800000 */
[----:B------:R-:W-:Y:S01]  /*12780*/  ISETP.NE.AND P0, PT, R9, 0x1, PT ;  /* 0x000000010900780c */ /* 0x000fe20003f05270 */
[----:B------:R-:W-:Y:S01]  /*12790*/  UISETP.GT.AND UP2, UPT, UR43, 0x1, UPT ;  /* 0x000000012b00788c */ /* 0x000fe2000bf44270 */
[----:B------:R-:W-:Y:S01]  /*127a0*/  IMAD.MOV.U32 R5, RZ, RZ, R4 ;  /* 0x000000ffff057224 */ /* 0x000fe200078e0004 */
[----:B------:R-:W-:Y:S02]  /*127b0*/  UMOV UR8, 0x9b8 ;  /* 0x000009b800087882 */ /* 0x000fe40000000000 */
[----:B------:R-:W-:Y:S02]  /*127c0*/  USEL UR19, UR8, 0x978, UP2 ;  /* 0x0000097808137887 */ /* 0x000fe40009000000 */
[----:B------:R-:W-:-:S06]  /*127d0*/  USEL UR21, UR42, URZ, UP2 ;  /* 0x0000003f2a157287 */ /* 0x000fcc0009000000 */
[----:B------:R-:W0:Y:S04]  /*127e0*/  @P0 LDC R3, c[0x0][0xbec] ;  /* 0x0002fb00ff030b82 */ /* 0x000e280000000800 */
[----:B------:R-:W-:Y:S01]  /*127f0*/  ULDC.64 UR8, c[0x0][UR19+0x218] ;  /* 0x0000860013087abb */ /* 0x000fe20008000a00 */
[----:B------:R-:W-:Y:S01]  /*12800*/  ULDC.64 UR14, c[0x0][UR19+0x220] ;  /* 0x00008800130e7abb */ /* 0x000fe20008000a00 */
[----:B------:R-:W-:Y:S01]  /*12810*/  ULDC.64 UR16, c[0x0][UR19+0x228] ;  /* 0x00008a0013107abb */ /* 0x000fe20008000a00 */
[----:B------:R-:W-:Y:S01]  /*12820*/  UIMAD.WIDE.U32 UR10, UR8, UR37, URZ ;  /* 0x00000025080a72a5 */ /* 0x000fe2000f8e003f */
[----:B------:R-:W1:Y:S01]  /*12830*/  @P0 LDC R7, c[0x0][0xbf0] ;  /* 0x0002fc00ff070b82 */ /* 0x000e620000000800 */
[----:B------:R-:W-:Y:S02]  /*12840*/  UIMAD UR20, UR9, UR37, URZ ;  /* 0x00000025091472a4 */ /* 0x000fe4000f8e023f */
        /* <DEDUP_REMOVED lines=10> */
[----:B------:R-:W-:Y:S02]  /*128f0*/  IMAD.U32 R3, RZ, RZ, UR23 ;  /* 0x00000017ff037e24 */ /* 0x000fe4000f8e00ff */
[----:B------:R-:W-:Y:S01]  /*12900*/  IMAD.U32 R6, RZ, RZ, UR8 ;  /* 0x00000008ff067e24 */ /* 0x000fe2000f8e00ff */
[----:B------:R-:W-:Y:S01]  /*12910*/  ULDC.64 UR8, c[0x0][UR19+0x210] ;  /* 0x0000840013087abb */ /* 0x000fe20008000a00 */
[----:B-1----:R-:W-:Y:S01]  /*12920*/  @P0 SHF.R.U32.HI R5, RZ, R7, R2 ;  /* 0x00000007ff050219 */ /* 0x002fe20000011602 */
[----:B------:R-:W-:-:S04]  /*12930*/  IMAD.U32 R2, RZ, RZ, UR22 ;  /* 0x00000016ff027e24 */ /* 0x000fc8000f8e00ff */
[--C-:B------:R-:W-:Y:S01]  /*12940*/  IMAD.MOV R7, RZ, RZ, -R5.reuse ;  /* 0x000000ffff077224 */ /* 0x100fe200078e0a05 */
[----:B------:R-:W-:Y:S01]  /*12950*/  IADD3 R2, P0, P1, R5, UR10, R2 ;  /* 0x0000000a05027c10 */ /* 0x000fe2000f91e002 */
[----:B------:R-:W-:Y:S01]  /*12960*/  UIADD3.X UR10, UR13, UR11, UR18, UP0, UP1 ;  /* 0x0000000b0d0a7290 */ /* 0x000fe200087e2412 */
[----:B------:R-:W-:Y:S01]  /*12970*/  SHF.R.S32.HI R5, RZ, 0x1f, R5 ;  /* 0x0000001fff057819 */ /* 0x000fe20000011405 */
[----:B------:R-:W-:-:S04]  /*12980*/  IMAD R7, R9, R7, R4 ;  /* 0x0000000709077224 */ /* 0x000fc800078e0204 */
[----:B------:R-:W-:Y:S01]  /*12990*/  IADD3.X R3, R5, UR10, R6, P0, P1 ;  /* 0x0000000a05037c10 */ /* 0x000fe200087e2406 */
[C---:B------:R-:W-:Y:S01]  /*129a0*/  IMAD R9, R7.reuse, UR9, RZ ;  /* 0x0000000907097c24 */ /* 0x040fe2000f8e02ff */
[----:B------:R-:W-:Y:S01]  /*129b0*/  SHF.R.S32.HI R4, RZ, 0x1f, R7 ;  /* 0x0000001fff047819 */ /* 0x000fe20000011407 */
[----:B------:R-:W-:Y:S01]  /*129c0*/  ULDC.64 UR10, c[0x0][0xba8] ;  /* 0x0002ea00000a7ab9 */ /* 0x000fe20000000a00 */
[----:B------:R-:W-:Y:S01]  /*129d0*/  @!UP2 ULDC UR10, c[0x0][0xb50] ;  /* 0x0002d400000aaab9 */ /* 0x000fe20000000800 */
[----:B------:R-:W-:Y:S01]  /*129e0*/  IMAD.WIDE.U32 R2, R7, UR8, R2 ;  /* 0x0000000807027c25 */ /* 0x000fe2000f8e0002 */
[----:B------:R-:W-:-:S03]  /*129f0*/  @!UP2 ULDC UR11, c[0x0][0xb54] ;  /* 0x0002d500000baab9 */ /* 0x000fc60000000800 */
[----:B------:R-:W-:Y:S01]  /*12a00*/  IMAD R9, R4, UR8, R9 ;  /* 0x0000000804097c24 */ /* 0x000fe2000f8e0209 */
[----:B------:R-:W-:-:S03]  /*12a10*/  LEA R4, P0, R2, UR10, 0x2 ;  /* 0x0000000a02047c11 */ /* 0x000fc6000f8010ff */
[----:B------:R-:W-:-:S05]  /*12a20*/  IMAD.IADD R3, R3, 0x1, R9 ;  /* 0x0000000103037824 */ /* 0x000fca00078e0209 */
[----:B------:R-:W-:Y:S01]  /*12a30*/  LEA.HI.X R5, R2, UR11, R3, 0x2, P0 ;  /* 0x0000000b02057c11 */ /* 0x000fe200080f1403 */
[----:B------:R-:W-:-:S05]  /*12a40*/  IMAD.MOV.U32 R3, RZ, RZ, -0x800000 ;  /* 0xff800000ff037424 */ /* 0x000fca00078e00ff */
[----:B------:R0:W-:Y:S02]  /*12a50*/  STG.E desc[UR54][R4.64], R3 ;  /* 0x0000000304007986 */ /* 0x0001e4000c101936 */
.L_x_1070:
[----:B------:R-:W-:Y:S05]  /*12a60*/  BSYNC B1 ;  /* 0x0000000000017941 */ /* 0x000fea0003800000 */
.L_x_1069:
[----:B------:R-:W-:-:S06]  /*12a70*/  UISETP.GT.AND UP0, UPT, UR43, 0x1, UPT ;  /* 0x000000012b00788c */ /* 0x000fcc000bf04270 */
[----:B------:R-:W-:-:S13]  /*12a80*/  PLOP3.LUT P0, PT, PT, PT, UP0, 0x80, 0x0 ;  /* 0x000000000000781c */ /* 0x000fda0003f0f008 */
[----:B------:R-:W-:Y:S05]  /*12a90*/  @P0 BRA `(.L_x_1065) ;  /* 0x0000000400600947 */ /* 0x000fea0003800000 */
[----:B------:R-:W1:Y:S01]  /*12aa0*/  LDC R11, c[0x0][0xbe8] ;  /* 0x0002fa00ff0b7b82 */ /* 0x000e620000000800 */
[--C-:B------:R-:W-:Y:S01]  /*12ab0*/  SHF.R.S32.HI R2, RZ, 0x1f, R8.reuse ;  /* 0x0000001fff027819 */ /* 0x100fe20000011408 */
        /* <DEDUP_REMOVED lines=8> */
[----:B------:R-:W-:Y:S01]  /*12b40*/  BSSY B1, `(.L_x_1071) ;  /* 0x000003c000017945 */ /* 0x000fe20003800000 */
[----:B------:R-:W-:Y:S01]  /*12b50*/  SHF.R.S32.HI R6, RZ, 0x2, R6 ;  /* 0x00000002ff067819 */ /* 0x000fe20000011406 */
[----:B------:R-:W-:Y:S01]  /*12b60*/  UIADD3 UR9, UR9, UR10, URZ ;  /* 0x0000000a09097290 */ /* 0x000fe2000fffe03f */
[----:B------:R-:W-:Y:S01]  /*12b70*/  SHF.R.S32.HI R10, RZ, 0x1f, R23 ;  /* 0x0000001fff0a7819 */ /* 0x000fe20000011417 */
[----:B------:R-:W-:Y:S01]  /*12b80*/  IMAD.IADD R2, R8, 0x1, -R2 ;  /* 0x0000000108027824 */ /* 0x000fe200078e0a02 */
[----:B------:R-:W-:Y:S01]  /*12b90*/  ULDC.64 UR10, c[0x0][0xae8] ;  /* 0x0002ba00000a7ab9 */ /* 0x000fe20000000a00 */
[----:B------:R-:W-:Y:S01]  /*12ba0*/  SHF.R.S32.HI R14, RZ, 0x1f, R22 ;  /* 0x0000001fff0e7819 */ /* 0x000fe20000011416 */
[----:B------:R-:W-:Y:S01]  /*12bb0*/  UIMAD.WIDE.U32 UR8, UR37, UR10, UR8 ;  /* 0x0000000a250872a5 */ /* 0x000fe2000f8e0008 */
[----:B------:R-:W-:-:S03]  /*12bc0*/  IMAD R2, R2, 0x60, R6 ;  /* 0x0000006002027824 */ /* 0x000fc600078e0206 */
[----:B------:R-:W-:Y:S01]  /*12bd0*/  UIMAD UR9, UR37, UR11, UR9 ;  /* 0x0000000b250972a4 */ /* 0x000fe2000f8e0209 */
[----:B0-----:R-:W-:Y:S01]  /*12be0*/  VIADD R4, R2, UR40 ;  /* 0x0000002802047c36 */ /* 0x001fe20008000000 */
[----:B-1----:R-:W-:Y:S01]  /*12bf0*/  ISETP.NE.AND P0, PT, R11, 0x1, PT ;  /* 0x000000010b00780c */ /* 0x002fe20003f05270 */
[----:B------:R-:W-:Y:S02]  /*12c00*/  ULDC.64 UR10, c[0x0][0xaf0] ;  /* 0x0002bc00000a7ab9 */ /* 0x000fe40000000a00 */
[----:B------:R-:W-:Y:S01]  /*12c10*/  IMAD.MOV.U32 R5, RZ, RZ, R4 ;  /* 0x000000ffff057224 */ /* 0x000fe200078e0004 */
[----:B------:R-:W-:Y:S02]  /*12c20*/  UIMAD UR12, UR12, UR10, URZ ;  /* 0x0000000a0c0c72a4 */ /* 0x000fe4000f8e023f */
[----:B------:R-:W-:Y:S02]  /*12c30*/  UIMAD.WIDE.U32 UR8, UR7, UR10, UR8 ;  /* 0x0000000a070872a5 */ /* 0x000fe4000f8e0008 */
[----:B------:R-:W-:-:S03]  /*12c40*/  UIMAD UR4, UR7, UR11, UR12 ;  /* 0x0000000b070472a4 */ /* 0x000fc6000f8e020c */
[----:B------:R-:W-:Y:S01]  /*12c50*/  ULDC.64 UR10, c[0x0][0xae0] ;  /* 0x0002b800000a7ab9 */ /* 0x000fe20000000a00 */
[----:B------:R-:W-:Y:S01]  /*12c60*/  UIADD3 UR4, UR9, UR4, URZ ;  /* 0x0000000409047290 */ /* 0x000fe2000fffe03f */
[----:B------:R-:W0:Y:S08]  /*12c70*/  @P0 LDC R3, c[0x0][0xbec] ;  /* 0x0002fb00ff030b82 */ /* 0x000e300000000800 */
        /* <DEDUP_REMOVED lines=9> */
[----:B------:R-:W-:Y:S01]  /*12d10*/  IMAD.U32 R2, RZ, RZ, UR8 ;  /* 0x00000008ff027e24 */ /* 0x000fe2000f8e00ff */
[----:B------:R-:W-:Y:S01]  /*12d20*/  ULDC.64 UR8, c[0x0][0xad8] ;  /* 0x0002b60000087ab9 */ /* 0x000fe20000000a00 */
[C---:B------:R-:W-:Y:S01]  /*12d30*/  IMAD R9, R5.reuse, UR11, R4 ;  /* 0x0000000b05097c24 */ /* 0x040fe2000f8e0204 */
[----:B------:R-:W-:Y:S01]  /*12d40*/  SHF.R.S32.HI R4, RZ, 0x1f, R7 ;  /* 0x0000001fff047819 */ /* 0x000fe20000011407 */
[----:B------:R-:W-:-:S04]  /*12d50*/  IMAD.WIDE.U32 R2, R5, UR10, R2 ;  /* 0x0000000a05027c25 */ /* 0x000fc8000f8e0002 */
[----:B------:R-:W-:Y:S02]  /*12d60*/  IMAD R4, R4, UR8, RZ ;  /* 0x0000000804047c24 */ /* 0x000fe4000f8e02ff */
[----:B------:R-:W-:Y:S02]  /*12d70*/  IMAD.IADD R3, R3, 0x1, R9 ;  /* 0x0000000103037824 */ /* 0x000fe400078e0209 */
[----:B-----5:R-:W-:Y:S02]  /*12d80*/  IMAD R11, R0, R11, RZ ;  /* 0x0000000b000b7224 */ /* 0x020fe400078e02ff */
[----:B------:R-:W-:Y:S02]  /*12d90*/  VIADD R0, R6, UR40 ;  /* 0x0000002806007c36 */ /* 0x000fe40008000000 */
        /* <DEDUP_REMOVED lines=16> */
[----:B--2---:R-:W-:Y:S01]  /*12ea0*/  @!P2 IMAD.WIDE R6, R19, 0x2, R2 ;  /* 0x000000021306a825 */ /* 0x004fe200078e0202 */
[-C--:B------:R-:W-:Y:S02]  /*12eb0*/  @!P3 LEA.HI.X R9, R22, R3.reuse, R14, 0x1, P0 ;  /* 0x000000031609b211 */ /* 0x080fe400000f0c0e */
[----:B------:R-:W-:Y:S02]  /*12ec0*/  @!P4 LEA.HI.X R13, R23, R3, R10, 0x1, P1 ;  /* 0x00000003170dc211 */ /* 0x000fe400008f0c0a */
[----:B------:R3:W-:Y:S04]  /*12ed0*/  @!P2 ST.E.128 desc[UR54][R6.64], RZ ;  /* 0x000000ff0600a985 */ /* 0x0007e8000c101d36 */
[----:B------:R3:W-:Y:S04]  /*12ee0*/  @!P3 ST.E.128 desc[UR54][R8.64], RZ ;  /* 0x000000ff0800b985 */ /* 0x0007e8000c101d36 */
[----:B------:R3:W-:Y:S02]  /*12ef0*/  @!P4 ST.E.128 desc[UR54][R12.64], RZ ;  /* 0x000000ff0c00c985 */ /* 0x0007e4000c101d36 */
.L_x_1072:
[----:B------:R-:W-:Y:S05]  /*12f00*/  BSYNC B1 ;  /* 0x0000000000017941 */ /* 0x000fea0003800000 */
.L_x_1071:
        /* <DEDUP_REMOVED lines=9> */
[CC--:B-1-3--:R-:W-:Y:S02]  /*12fa0*/  @!P3 LEA R6, P0, R22.reuse, R2.reuse, 0x1 ;  /* 0x000000021606b211 */ /* 0x0cafe400078008ff */
[----:B------:R-:W-:Y:S02]  /*12fb0*/  @!P4 LEA R8, P1, R23, R2, 0x1 ;  /* 0x000000021708c211 */ /* 0x000fe400078208ff */
[----:B0---4-:R-:W-:Y:S01]  /*12fc0*/  @!P2 IMAD.WIDE R4, R19, 0x2, R2 ;  /* 0x000000021304a825 */ /* 0x011fe200078e0202 */
[-C--:B------:R-:W-:Y:S02]  /*12fd0*/  @!P3 LEA.HI.X R7, R22, R3.reuse, R14, 0x1, P0 ;  /* 0x000000031607b211 */ /* 0x080fe400000f0c0e */
[----:B------:R-:W-:Y:S02]  /*12fe0*/  @!P4 LEA.HI.X R9, R23, R3, R10, 0x1, P1 ;  /* 0x000000031709c211 */ /* 0x000fe400008f0c0a */
[----:B------:R2:W-:Y:S04]  /*12ff0*/  @!P2 ST.E.128 desc[UR54][R4.64], RZ ;  /* 0x000000ff0400a985 */ /* 0x0005e8000c101d36 */
[----:B------:R2:W-:Y:S04]  /*13000*/  @!P3 ST.E.128 desc[UR54][R6.64], RZ ;  /* 0x000000ff0600b985 */ /* 0x0005e8000c101d36 */
[----:B------:R2:W-:Y:S02]  /*13010*/  @!P4 ST.E.128 desc[UR54][R8.64], RZ ;  /* 0x000000ff0800c985 */ /* 0x0005e4000c101d36 */
.L_x_1065:
[----:B------:R-:W-:Y:S05]  /*13020*/  BSYNC B0 ;  /* 0x0000000000007941 */ /* 0x000fea0003800000 */
.L_x_1059:
[----:B------:R-:W-:Y:S02]  /*13030*/  ULDC UR4, c[0x0][0xc3c] ;  /* 0x00030f0000047ab9 */ /* 0x000fe40000000800 */
[----:B------:R-:W-:-:S06]  /*13040*/  UISETP.GE.AND UP0, UPT, UR51, UR4, UPT ;  /* 0x000000043300728c */ /* 0x000fcc000bf06270 */
[----:B------:R-:W-:-:S13]  /*13050*/  PLOP3.LUT P0, PT, PT, PT, UP0, 0x80, 0x0 ;  /* 0x000000000000781c */ /* 0x000fda0003f0f008 */
[----:B------:R-:W-:Y:S05]  /*13060*/  @!P0 BRA `(.L_x_1073) ;  /* 0xfffffedc008c8947 */ /* 0x000fea000383ffff */
[----:B------:R-:W-:Y:S05]  /*13070*/  EXIT ;  /* 0x000000000000794d */ /* 0x000fea0003800000 */
.L_x_968:
        /* <DEDUP_REMOVED lines=10> */
[----:B------:R-:W0:Y:S04]  /*13120*/  @P0 LDS.128 R8, [R3+0x19cd0] ;  /* 0x019cd00003080984 */ /* 0x000e280000000c00 */
[----:B0-----:R0:W-:Y:S01]  /*13130*/  @P0 STL.64 [R1], R8 ;  /* 0x0000000801000387 */ /* 0x0011e20000100a00 */
[----:B------:R-:W-:-:S03]  /*13140*/  IMAD.MOV.U32 R0, RZ, RZ, R11 ;  /* 0x000000ffff007224 */ /* 0x000fc600078e000b */
[----:B------:R0:W-:Y:S02]  /*13150*/  @P0 STL [R1+0x8], R10 ;  /* 0x0000080a01000387 */ /* 0x0001e40000100800 */
[----:B------:R-:W-:Y:S01]  /*13160*/  @P0 R2UR UR41, R0 ;  /* 0x00000000002902ca */ /* 0x000fe200000e0000 */
[----:B------:R-:W-:Y:S06]  /*13170*/  @P0 BAR.ARV 0x4, 0x200 ;  /* 0x0108000000000b1d */ /* 0x000fec0000002000 */
[----:B------:R-:W-:Y:S08]  /*13180*/  @P0 BRA `(.L_x_1074) ;  /* 0x0000000c00d80947 */ /* 0x000ff00003800000 */
[----:B------:R-:W1:Y:S01]  /*13190*/  S2R R4, SR_TID.X ;  /* 0x0000000000047919 */ /* 0x000e620000002100 */
[----:B------:R-:W-:Y:S01]  /*131a0*/  ULDC UR4, c[0x0][0xc3c] ;  /* 0x00030f0000047ab9 */ /* 0x000fe20000000800 */
[----:B------:R-:W-:Y:S02]  /*131b0*/  IMAD.MOV.U32 R7, RZ, RZ, RZ ;  /* 0x000000ffff077224 */ /* 0x000fe400078e00ff */
[----:B0-----:R-:W-:Y:S01]  /*131c0*/  IMAD.MOV.U32 R8, RZ, RZ, RZ ;  /* 0x000000ffff087224 */ /* 0x001fe200078e00ff */
[----:B-1----:R-:W-:-:S04]  /*131d0*/  LOP3.LUT R0, R4, 0x1f, RZ, 0xc0, !PT ;  /* 0x0000001f04007812 */ /* 0x002fc800078ec0ff */
[----:B------:R-:W-:-:S04]  /*131e0*/  ISETP.NE.AND P0, PT, R0, 0x1f, PT ;  /* 0x0000001f0000780c */ /* 0x000fc80003f05270 */
[----:B------:R-:W-:-:S13]  /*131f0*/  ISETP.GE.OR P1, PT, R0, UR4, !P0 ;  /* 0x0000000400007c0c */ /* 0x000fda000c726670 */
[----:B------:R-:W0:Y:S08]  /*13200*/  @!P1 LDC.64 R4, c[0x0][0xc80] ;  /* 0x00032000ff049b82 */ /* 0x000e300000000a00 */
[----:B------:R-:W1:Y:S01]  /*13210*/  @!P1 LDC.64 R2, c[0x0][0xc78] ;  /* 0x00031e00ff029b82 */ /* 0x000e620000000a00 */
[----:B0-----:R-:W-:-:S05]  /*13220*/  @!P1 IMAD.WIDE.U32 R4, R0, 0x4, R4 ;  /* 0x0000000400049825 */ /* 0x001fca00078e0004 */
[----:B------:R-:W2:Y:S01]  /*13230*/  @!P1 LDG.E R7, desc[UR54][R4.64] ;  /* 0x0000003604079981 */ /* 0x000ea2000c1e1900 */
[----:B-1----:R-:W-:-:S05]  /*13240*/  @!P1 IMAD.WIDE.U32 R2, R0, 0x4, R2 ;  /* 0x0000000400029825 */ /* 0x002fca00078e0002 */
        /* <DEDUP_REMOVED lines=21> */
[----:B------:R-:W1:Y:S01]  /*133a0*/  S2R R9, SR_CTAID.X ;  /* 0x0000000000097919 */ /* 0x000e620000002500 */
[----:B0-----:R-:W-:-:S05]  /*133b0*/  SEL R4, R4, RZ, P5 ;  /* 0x000000ff04047207 */ /* 0x001fca0002800000 */
[----:B------:R-:W-:Y:S02]  /*133c0*/  IMAD.IADD R11, R3, 0x1, R4 ;  /* 0x00000001030b7824 */ /* 0x000fe400078e0204 */
[----:B------:R-:W0:Y:S03]  /*133d0*/  LDC R4, c[0x0][0xc38] ;  /* 0x00030e00ff047b82 */ /* 0x000e260000000800 */
[----:B------:R-:W0:Y:S02]  /*133e0*/  SHFL.IDX PT, R5, R11, 0x1f, 0x1f ;  /* 0x03e01f000b057f89 */ /* 0x000e2400000e0000 */
[----:B0-----:R-:W-:-:S05]  /*133f0*/  IMAD R10, R5, R4, RZ ;  /* 0x00000004050a7224 */ /* 0x001fca00078e02ff */
[----:B-1----:R-:W-:Y:S01]  /*13400*/  ISETP.GT.AND P6, PT, R10, R9, PT ;  /* 0x000000090a00720c */ /* 0x002fe20003fc4270 */
[----:B------:R-:W-:-:S12]  /*13410*/  IMAD.MOV.U32 R5, RZ, RZ, R10 ;  /* 0x000000ffff057224 */ /* 0x000fd800078e000a */
[----:B------:R-:W-:Y:S05]  /*13420*/  @P6 BRA `(.L_x_1075) ;  /* 0x00000000009c6947 */ /* 0x000fea0003800000 */
[----:B------:R-:W-:Y:S01]  /*13430*/  IMAD.MOV.U32 R10, RZ, RZ, R5 ;  /* 0x000000ffff0a7224 */ /* 0x000fe200078e0005 */
[----:B------:R-:W-:Y:S01]  /*13440*/  UMOV UR4, URZ ;  /* 0x0000003f00047c82 */ /* 0x000fe20008000000 */
[----:B------:R-:W-:-:S05]  /*13450*/  ULDC UR5, c[0x0][0xc3c] ;  /* 0x00030f0000057ab9 */ /* 0x000fca0000000800 */
.L_x_1077:
[----:B------:R-:W-:-:S04]  /*13460*/  UIADD3 UR4, UR4, 0x1f, URZ ;  /* 0x0000001f04047890 */ /* 0x000fc8000fffe03f */
[----:B------:R-:W-:-:S06]  /*13470*/  UISETP.GE.AND UP0, UPT, UR4, UR5, UPT ;  /* 0x000000050400728c */ /* 0x000fcc000bf06270 */
[----:B------:R-:W-:-:S13]  /*13480*/  PLOP3.LUT P6, PT, PT, PT, UP0, 0x40, 0x0 ;  /* 0x000000000000781c */ /* 0x000fda0003fce808 */
[----:B------:R-:W-:Y:S05]  /*13490*/  @!P6 BRA `(.L_x_1076) ;  /* 0x0000000800d8e947 */ /* 0x000fea0003800000 */
[----:B------:R-:W-:Y:S02]  /*134a0*/  VIADD R11, R0, UR4 ;  /* 0x00000004000b7c36 */ /* 0x000fe40008000000 */
[----:B------:R-:W-:Y:S02]  /*134b0*/  IMAD.MOV.U32 R7, RZ, RZ, RZ ;  /* 0x000000ffff077224 */ /* 0x000fe400078e00ff */
[----:B------:R-:W-:Y:S01]  /*134c0*/  IMAD.MOV.U32 R8, RZ, RZ, RZ ;  /* 0x000000ffff087224 */ /* 0x000fe200078e00ff */
[----:B------:R-:W-:-:S13]  /*134d0*/  ISETP.GE.OR P6, PT, R11, UR5, !P0 ;  /* 0x000000050b007c0c */ /* 0x000fda000c7c6670 */
[----:B------:R-:W0:Y:S08]  /*134e0*/  @!P6 LDC.64 R4, c[0x0][0xc80] ;  /* 0x00032000ff04eb82 */ /* 0x000e300000000a00 */
[----:B------:R-:W1:Y:S01]  /*134f0*/  @!P6 LDC.64 R2, c[0x0][0xc78] ;  /* 0x00031e00ff02eb82 */ /* 0x000e620000000a00 */
[----:B0-----:R-:W-:-:S05]  /*13500*/  @!P6 IMAD.WIDE R4, R11, 0x4, R4 ;  /* 0x000000040b04e825 */ /* 0x001fca00078e0204 */
[----:B------:R0:W2:Y:S01]  /*13510*/  @!P6 LDG.E R7, desc[UR54][R4.64] ;  /* 0x000000360407e981 */ /* 0x0000a2000c1e1900 */
[----:B-1----:R-:W-:-:S05]  /*13520*/  @!P6 IMAD.WIDE R2, R11, 0x4, R2 ;  /* 0x000000040b02e825 */ /* 0x002fca00078e0202 */
[----:B------:R-:W2:Y:S01]  /*13530*/  @!P6 LDG.E R8, desc[UR54][R2.64] ;  /* 0x000000360208e981 */ /* 0x000ea2000c1e1900 */
[----:B0-----:R-:W0:Y:S01]  /*13540*/  LDC R4, c[0x0][0xc38] ;  /* 0x00030e00ff047b82 */ /* 0x001e220000000800 */
[----:B--2---:R-:W-:-:S05]  /*13550*/  IMAD R14, R7, R8, RZ ;  /* 0x00000008070e7224 */ /* 0x004fca00078e02ff */
        /* <DEDUP_REMOVED lines=20> */
.L_x_1075:
[----:B------:R-:W-:Y:S02]  /*136a0*/  IMAD.IADD R10, R10, 0x1, -R5 ;  /* 0x000000010a0a7824 */ /* 0x000fe400078e0a05 */
[----:B------:R-:W-:Y:S02]  /*136b0*/  IMAD.MOV.U32 R3, RZ, RZ, RZ ;  /* 0x000000ffff037224 */ /* 0x000fe400078e00ff */
[----:B------:R-:W-:-:S05]  /*136c0*/  IMAD R2, R11, R4, R10 ;  /* 0x000000040b027224 */ /* 0x000fca00078e020a */
[----:B------:R-:W-:-:S13]  /*136d0*/  ISETP.GT.AND P0, PT, R2, R9, PT ;  /* 0x000000090200720c */ /* 0x000fda0003f04270 */
[----:B------:R-:W-:Y:S02]  /*136e0*/  VOTEU.ANY UR6, UPT, !P0 ;  /* 0x0000000000067886 */ /* 0x000fe400040e0100 */
[----:B------:R-:W-:Y:S02]  /*136f0*/  UPOPC UR5, UR6 ;  /* 0x00000006000572bf */ /* 0x000fe40008000000 */
[----:B------:R-:W-:Y:S02]  /*13700*/  ISETP.NE.AND P0, PT, RZ, UR6, PT ;  /* 0x00000006ff007c0c */ /* 0x000fe4000bf05270 */
[----:B------:R-:W-:Y:S02]  /*13710*/  UIADD3 UR41, UR5, UR4, URZ ;  /* 0x0000000405297290 */ /* 0x000fe4000fffe03f */
[----:B------:R-:W-:Y:S02]  /*13720*/  IMAD.U32 R5, RZ, RZ, UR5 ;  /* 0x00000005ff057e24 */ /* 0x000fe4000f8e00ff */
[----:B------:R-:W-:-:S04]  /*13730*/  IMAD.U32 R2, RZ, RZ, UR5 ;  /* 0x00000005ff027e24 */ /* 0x000fc8000f8e00ff */
[----:B------:R-:W0:Y:S04]  /*13740*/  SHFL.IDX PT, R5, R8, R5, 0x1f ;  /* 0x00001f0508057589 */ /* 0x000e2800000e0000 */
[----:B------:R1:W2:Y:S01]  /*13750*/  SHFL.IDX PT, R7, R7, R2, 0x1f ;  /* 0x00001f0207077589 */ /* 0x0002a200000e0000 */
[----:B0-----:R-:W-:Y:S01]  /*13760*/  ISETP.NE.AND P1, PT, R5, 0x1, PT ;  /* 0x000000010500780c */ /* 0x001fe20003f25270 */
[----:B-1----:R-:W-:-:S12]  /*13770*/  @!P0 BRA `(.L_x_1078) ;  /* 0x00000000000c8947 */ /* 0x002fd80003800000 */
[----:B------:R-:W-:-:S06]  /*13780*/  UIADD3 UR4, UR5, -0x1, URZ ;  /* 0xffffffff05047890 */ /* 0x000fcc000fffe03f */
[----:B------:R-:W-:-:S05]  /*13790*/  IMAD.U32 R2, RZ, RZ, UR4 ;  /* 0x00000004ff027e24 */ /* 0x000fca000f8e00ff */
[----:B------:R0:W1:Y:S02]  /*137a0*/  SHFL.IDX PT, R3, R11, R2, 0x1f ;  /* 0x00001f020b037589 */ /* 0x00006400000e0000 */
.L_x_1078:
[----:B01----:R-:W-:-:S04]  /*137b0*/  IMAD R2, R3, R4, R10 ;  /* 0x0000000403027224 */ /* 0x003fc800078e020a */
[----:B------:R-:W-:Y:S01]  /*137c0*/  IMAD.IADD R8, R9, 0x1, -R2 ;  /* 0x0000000109087824 */ /* 0x000fe200078e0a02 */
[----:B------:R0:W-:Y:S01]  /*137d0*/  STL [R1], R2 ;  /* 0x0000000201007387 */ /* 0x0001e20000100800 */
[----:B------:R-:W-:Y:S05]  /*137e0*/  @!P1 BRA `(.L_x_1079) ;  /* 0x0000000000f09947 */ /* 0x000fea0003800000 */
[----:B--2---:R-:W-:Y:S02]  /*137f0*/  IABS R9, R7 ;  /* 0x0000000700097213 */ /* 0x004fe40000000000 */
[----:B------:R-:W-:Y:S02]  /*13800*/  IABS R12, R5 ;  /* 0x00000005000c7213 */ /* 0x000fe40000000000 */
[----:B------:R-:W1:Y:S08]  /*13810*/  I2F.RP R10, R9 ;  /* 0x00000009000a7306 */ /* 0x000e700000209400 */
[----:B-1----:R-:W0:Y:S02]  /*13820*/  MUFU.RCP R10, R10 ;  /* 0x0000000a000a7308 */ /* 0x002e240000001000 */
[----:B0-----:R-:W-:Y:S01]  /*13830*/  VIADD R2, R10, 0xffffffe ;  /* 0x0ffffffe0a027836 */ /* 0x001fe20000000000 */
[----:B------:R-:W-:-:S05]  /*13840*/  IABS R10, R8 ;  /* 0x00000008000a7213 */ /* 0x000fca0000000000 */
[----:B------:R0:W1:Y:S02]  /*13850*/  F2I.FTZ.U32.TRUNC.NTZ R3, R2 ;  /* 0x0000000200037305 */ /* 0x000064000021f000 */
[----:B0-----:R-:W-:Y:S02]  /*13860*/  IMAD.MOV.U32 R2, RZ, RZ, RZ ;  /* 0x000000ffff027224 */ /* 0x001fe400078e00ff */
[----:B-1----:R-:W-:-:S04]  /*13870*/  IMAD.MOV R4, RZ, RZ, -R3 ;  /* 0x000000ffff047224 */ /* 0x002fc800078e0a03 */
[----:B------:R-:W-:Y:S02]  /*13880*/  IMAD R11, R4, R9, RZ ;  /* 0x00000009040b7224 */ /* 0x000fe400078e02ff */
[----:B------:R-:W-:Y:S01]  /*13890*/  IMAD.MOV.U32 R4, RZ, RZ, R12 ;  /* 0x000000ffff047224 */ /* 0x000fe200078e000c */
[----:B------:R-:W-:Y:S01]  /*138a0*/  IABS R12, R7 ;  /* 0x00000007000c7213 */ /* 0x000fe20000000000 */
[----:B------:R-:W-:Y:S02]  /*138b0*/  IMAD.HI.U32 R3, R3, R11, R2 ;  /* 0x0000000b03037227 */ /* 0x000fe400078e0002 */
[----:B------:R-:W0:Y:S02]  /*138c0*/  I2F.RP R11, R4 ;  /* 0x00000004000b7306 */ /* 0x000e240000209400 */
[----:B------:R-:W-:Y:S02]  /*138d0*/  IMAD.MOV R13, RZ, RZ, -R12 ;  /* 0x000000ffff0d7224 */ /* 0x000fe400078e0a0c */
[----:B------:R-:W-:-:S04]  /*138e0*/  IMAD.HI.U32 R2, R3, R10, RZ ;  /* 0x0000000a03027227 */ /* 0x000fc800078e00ff */
[----:B------:R-:W-:-:S05]  /*138f0*/  IMAD R10, R2, R13, R10 ;  /* 0x0000000d020a7224 */ /* 0x000fca00078e020a */
[----:B------:R-:W-:Y:S01]  /*13900*/  ISETP.GT.U32.AND P1, PT, R9, R10, PT ;  /* 0x0000000a0900720c */ /* 0x000fe20003f24070 */
[----:B0-----:R-:W0:-:S12]  /*13910*/  MUFU.RCP R11, R11 ;  /* 0x0000000b000b7308 */ /* 0x001e180000001000 */
[----:B------:R-:W-:Y:S02]  /*13920*/  @!P1 IMAD.IADD R10, R10, 0x1, -R9 ;  /* 0x000000010a0a9824 */ /* 0x000fe400078e0a09 */
[----:B------:R-:W-:Y:S01]  /*13930*/  @!P1 VIADD R2, R2, 0x1 ;  /* 0x0000000102029836 */ /* 0x000fe20000000000 */
[----:B------:R-:W-:Y:S02]  /*13940*/  ISETP.NE.AND P1, PT, R7, RZ, PT ;  /* 0x000000ff0700720c */ /* 0x000fe40003f25270 */
[----:B------:R-:W-:Y:S01]  /*13950*/  ISETP.GE.U32.AND P0, PT, R10, R9, PT ;  /* 0x000000090a00720c */ /* 0x000fe20003f06070 */
[----:B0-----:R-:W-:Y:S01]  /*13960*/  VIADD R3, R11, 0xffffffe ;  /* 0x0ffffffe0b037836 */ /* 0x001fe20000000000 */
[----:B------:R-:W-:-:S04]  /*13970*/  LOP3.LUT R9, R8, R7, RZ, 0x3c, !PT ;  /* 0x0000000708097212 */ /* 0x000fc800078e3cff */
[----:B------:R-:W-:Y:S01]  /*13980*/  ISETP.GE.AND P2, PT, R9, RZ, PT ;  /* 0x000000ff0900720c */ /* 0x000fe20003f46270 */
[----:B------:R-:W0:Y:S06]  /*13990*/  F2I.FTZ.U32.TRUNC.NTZ R3, R3 ;  /* 0x0000000300037305 */ /* 0x000e2c000021f000 */
[----:B------:R-:W-:-:S04]  /*139a0*/  @P0 VIADD R2, R2, 0x1 ;  /* 0x0000000102020836 */ /* 0x000fc80000000000 */
[----:B------:R-:W-:Y:S01]  /*139b0*/  IMAD.MOV.U32 R10, RZ, RZ, R2 ;  /* 0x000000ffff0a7224 */ /* 0x000fe200078e0002 */
[----:B------:R-:W-:-:S03]  /*139c0*/  IABS R2, R5 ;  /* 0x0000000500027213 */ /* 0x000fc60000000000 */
[----:B------:R-:W-:Y:S01]  /*139d0*/  @!P2 IMAD.MOV R10, RZ, RZ, -R10 ;  /* 0x000000ffff0aa224 */ /* 0x000fe200078e0a0a */
[----:B------:R-:W-:Y:S01]  /*139e0*/  @!P1 LOP3.LUT R10, RZ, R7, RZ, 0x33, !PT ;  /* 0x00000007ff0a9212 */ /* 0x000fe200078e33ff */
[----:B0-----:R-:W-:Y:S02]  /*139f0*/  IMAD.MOV R9, RZ, RZ, -R3 ;  /* 0x000000ffff097224 */ /* 0x001fe400078e0a03 */
[----:B------:R-:W-:Y:S01]  /*13a00*/  IMAD.MOV R12, RZ, RZ, -R2 ;  /* 0x000000ffff0c7224 */ /* 0x000fe200078e0a02 */
[----:B------:R-:W-:Y:S01]  /*13a10*/  IABS R11, R10 ;  /* 0x0000000a000b7213 */ /* 0x000fe20000000000 */
[----:B------:R-:W-:Y:S02]  /*13a20*/  IMAD R9, R9, R4, RZ ;  /* 0x0000000409097224 */ /* 0x000fe400078e02ff */
[----:B------:R-:W-:-:S04]  /*13a30*/  IMAD.MOV.U32 R2, RZ, RZ, RZ ;  /* 0x000000ffff027224 */ /* 0x000fc800078e00ff */
[----:B------:R-:W-:-:S04]  /*13a40*/  IMAD.HI.U32 R2, R3, R9, R2 ;  /* 0x0000000903027227 */ /* 0x000fc800078e0002 */
[----:B------:R-:W-:Y:S02]  /*13a50*/  IMAD.MOV.U32 R3, RZ, RZ, R11 ;  /* 0x000000ffff037224 */ /* 0x000fe400078e000b */
[----:B------:R-:W-:Y:S02]  /*13a60*/  IMAD.MOV.U32 R9, RZ, RZ, R12 ;  /* 0x000000ffff097224 */ /* 0x000fe400078e000c */
[----:B------:R-:W-:-:S04]  /*13a70*/  IMAD.HI.U32 R2, R2, R3, RZ ;  /* 0x0000000302027227 */ /* 0x000fc800078e00ff */
[----:B------:R-:W-:Y:S02]  /*13a80*/  IMAD R3, R2, R9, R3 ;  /* 0x0000000902037224 */ /* 0x000fe400078e0203 */
[----:B------:R-:W-:-:S03]  /*13a90*/  IMAD.MOV R9, RZ, RZ, -R10 ;  /* 0x000000ffff097224 */ /* 0x000fc600078e0a0a */
        /* <DEDUP_REMOVED lines=10> */
[----:B------:R-:W-:-:S04]  /*13b40*/  IMAD.MOV R4, RZ, RZ, -R2 ;  /* 0x000000ffff047224 */ /* 0x000fc800078e0a02 */
[C---:B------:R-:W-:Y:S02]  /*13b50*/  IMAD R3, R5.reuse, R4, R10 ;  /* 0x0000000405037224 */ /* 0x040fe400078e020a */
[----:B------:R-:W-:Y:S02]  /*13b60*/  IMAD R4, R5, 0x1000000, R2 ;  /* 0x0100000005047824 */ /* 0x000fe400078e0202 */
[----:B------:R-:W-:Y:S02]  /*13b70*/  IMAD R2, R7, R9, R8 ;  /* 0x0000000907027224 */ /* 0x000fe400078e0208 */
[----:B------:R-:W-:-:S05]  /*13b80*/  IMAD R3, R3, 0x10000, R4 ;  /* 0x0001000003037824 */ /* 0x000fca00078e0204 */
[----:B------:R0:W-:Y:S01]  /*13b90*/  STL [R1+0x8], R3 ;  /* 0x0000080301007387 */ /* 0x0001e20000100800 */
[----:B------:R-:W-:Y:S05]  /*13ba0*/  BRA `(.L_x_1080) ;  /* 0x0000000400047947 */ /* 0x000fea0003800000 */
.L_x_1079:
[----:B------:R-:W-:Y:S02]  /*13bb0*/  ULDC.64 UR4, c[0x0][0xc90] ;  /* 0x0003240000047ab9 */ /* 0x000fe40000000a00 */
[----:B------:R-:W-:-:S06]  /*13bc0*/  UIMAD.WIDE UR4, UR41, 0x4, UR4 ;  /* 0x00000004290478a5 */ /* 0x000fcc000f8e0204 */
[----:B0-----:R-:W-:Y:S02]  /*13bd0*/  IMAD.U32 R2, RZ, RZ, UR4 ;  /* 0x00000004ff027e24 */ /* 0x001fe4000f8e00ff */
[----:B------:R-:W-:-:S05]  /*13be0*/  IMAD.U32 R3, RZ, RZ, UR5 ;  /* 0x00000005ff037e24 */ /* 0x000fca000f8e00ff */
[----:B------:R0:W2:Y:S01]  /*13bf0*/  LDG.E R10, desc[UR54][R2.64] ;  /* 0x00000036020a7981 */ /* 0x0000a2000c1e1900 */
[----:B------:R-:W-:Y:S01]  /*13c00*/  IABS R14, R8 ;  /* 0x00000008000e7213 */ /* 0x000fe20000000000 */
[----:B0-----:R-:W-:Y:S02]  /*13c10*/  IMAD.MOV.U32 R2, RZ, RZ, RZ ;  /* 0x000000ffff027224 */ /* 0x001fe400078e00ff */
[----:B--2---:R-:W-:-:S05]  /*13c20*/  IMAD R5, R7, R10, RZ ;  /* 0x0000000a07057224 */ /* 0x004fca00078e02ff */
[-C--:B------:R-:W-:Y:S02]  /*13c30*/  IABS R12, R5.reuse ;  /* 0x00000005000c7213 */ /* 0x080fe40000000000 */
[----:B------:R-:W-:Y:S02]  /*13c40*/  IABS R15, R5 ;  /* 0x00000005000f7213 */ /* 0x000fe40000000000 */
[----:B------:R-:W0:Y:S08]  /*13c50*/  I2F.RP R9, R12 ;  /* 0x0000000c00097306 */ /* 0x000e300000209400 */
[----:B0-----:R-:W0:Y:S02]  /*13c60*/  MUFU.RCP R9, R9 ;  /* 0x0000000900097308 */ /* 0x001e240000001000 */
[----:B0-----:R-:W-:-:S06]  /*13c70*/  VIADD R11, R9, 0xffffffe ;  /* 0x0ffffffe090b7836 */ /* 0x001fcc0000000000 */
[----:B------:R-:W0:Y:S02]  /*13c80*/  F2I.FTZ.U32.TRUNC.NTZ R3, R11 ;  /* 0x0000000b00037305 */ /* 0x000e24000021f000 */
[----:B0-----:R-:W-:-:S04]  /*13c90*/  IMAD.MOV R13, RZ, RZ, -R3 ;  /* 0x000000ffff0d7224 */ /* 0x001fc800078e0a03 */
[----:B------:R-:W-:-:S04]  /*13ca0*/  IMAD R13, R13, R12, RZ ;  /* 0x0000000c0d0d7224 */ /* 0x000fc800078e02ff */
[----:B------:R-:W-:-:S04]  /*13cb0*/  IMAD.HI.U32 R2, R3, R13, R2 ;  /* 0x0000000d03027227 */ /* 0x000fc800078e0002 */
[----:B------:R-:W-:Y:S02]  /*13cc0*/  IMAD.MOV.U32 R13, RZ, RZ, R14 ;  /* 0x000000ffff0d7224 */ /* 0x000fe400078e000e */
[----:B------:R-:W-:Y:S02]  /*13cd0*/  IMAD.MOV R3, RZ, RZ, -R15 ;  /* 0x000000ffff037224 */ /* 0x000fe400078e0a0f */
[----:B------:R-:W-:-:S04]  /*13ce0*/  IMAD.HI.U32 R2, R2, R13, RZ ;  /* 0x0000000d02027227 */ /* 0x000fc800078e00ff */
[----:B------:R-:W-:-:S05]  /*13cf0*/  IMAD R3, R2, R3, R13 ;  /* 0x0000000302037224 */ /* 0x000fca00078e020d */
        /* <DEDUP_REMOVED lines=10> */
[----:B------:R-:W-:Y:S02]  /*13da0*/  IMAD R9, R10, R2, RZ ;  /* 0x000000020a097224 */ /* 0x000fe400078e02ff */
[----:B------:R-:W-:Y:S02]  /*13db0*/  IMAD.MOV R2, RZ, RZ, -R2 ;  /* 0x000000ffff027224 */ /* 0x000fe400078e0a02 */
[----:B------:R-:W-:Y:S02]  /*13dc0*/  IMAD.MOV R3, RZ, RZ, -R9 ;  /* 0x000000ffff037224 */ /* 0x000fe400078e0a09 */
[----:B------:R-:W-:Y:S02]  /*13dd0*/  IMAD R8, R5, R2, R8 ;  /* 0x0000000205087224 */ /* 0x000fe400078e0208 */
[----:B------:R-:W-:Y:S01]  /*13de0*/  IMAD.MOV.U32 R2, RZ, RZ, RZ ;  /* 0x000000ffff027224 */ /* 0x000fe200078e00ff */
[----:B------:R-:W-:Y:S02]  /*13df0*/  VIADDMNMX R4, R3, R4, R10, PT ;  /* 0x0000000403047246 */ /* 0x000fe4000380010a */
[----:B------:R-:W-:-:S02]  /*13e00*/  IABS R13, R8 ;  /* 0x00000008000d7213 */ /* 0x000fc40000000000 */
[----:B------:R-:W-:Y:S02]  /*13e10*/  IABS R10, R4 ;  /* 0x00000004000a7213 */ /* 0x000fe40000000000 */
[----:B------:R-:W-:Y:S02]  /*13e20*/  IADD3 R9, R9, 0x1000000, R8 ;  /* 0x0100000009097810 */ /* 0x000fe40007ffe008 */
[----:B------:R-:W0:Y:S08]  /*13e30*/  I2F.RP R11, R10 ;  /* 0x0000000a000b7306 */ /* 0x000e300000209400 */
[----:B0-----:R-:W0:Y:S02]  /*13e40*/  MUFU.RCP R11, R11 ;  /* 0x0000000b000b7308 */ /* 0x001e240000001000 */
[----:B0-----:R-:W-:-:S06]  /*13e50*/  VIADD R3, R11, 0xffffffe ;  /* 0x0ffffffe0b037836 */ /* 0x001fcc0000000000 */
[----:B------:R-:W0:Y:S02]  /*13e60*/  F2I.FTZ.U32.TRUNC.NTZ R3, R3 ;  /* 0x0000000300037305 */ /* 0x000e24000021f000 */
[----:B0-----:R-:W-:-:S04]  /*13e70*/  IMAD.MOV R12, RZ, RZ, -R3 ;  /* 0x000000ffff0c7224 */ /* 0x001fc800078e0a03 */
[----:B------:R-:W-:Y:S01]  /*13e80*/  IMAD.MOV.U32 R5, RZ, RZ, R12 ;  /* 0x000000ffff057224 */ /* 0x000fe200078e000c */
[----:B------:R-:W-:-:S03]  /*13e90*/  IABS R12, R4 ;  /* 0x00000004000c7213 */ /* 0x000fc60000000000 */
[----:B------:R-:W-:-:S04]  /*13ea0*/  IMAD R5, R5, R10, RZ ;  /* 0x0000000a05057224 */ /* 0x000fc800078e02ff */
[----:B------:R-:W-:-:S04]  /*13eb0*/  IMAD.HI.U32 R2, R3, R5, R2 ;  /* 0x0000000503027227 */ /* 0x000fc800078e0002 */
        /* <DEDUP_REMOVED lines=9> */
[----:B------:R-:W-:Y:S01]  /*13f50*/  ISETP.GE.AND P2, PT, R3, RZ, PT ;  /* 0x000000ff0300720c */ /* 0x000fe20003f46270 */
[----:B------:R-:W-:-:S06]  /*13f60*/  IMAD.MOV R3, RZ, RZ, -R4 ;  /* 0x000000ffff037224 */ /* 0x000fcc00078e0a04 */
[----:B------:R-:W-:-:S06]  /*13f70*/  @P0 VIADD R2, R2, 0x1 ;  /* 0x0000000102020836 */ /* 0x000fcc0000000000 */
[----:B------:R-:W-:Y:S01]  /*13f80*/  @!P2 IMAD.MOV R2, RZ, RZ, -R2 ;  /* 0x000000ffff02a224 */ /* 0x000fe200078e0a02 */
[----:B------:R-:W-:-:S05]  /*13f90*/  @!P1 LOP3.LUT R2, RZ, R4, RZ, 0x33, !PT ;  /* 0x00000004ff029212 */ /* 0x000fca00078e33ff */
[----:B------:R-:W-:-:S05]  /*13fa0*/  IMAD R3, R2, R3, R9 ;  /* 0x0000000302037224 */ /* 0x000fca00078e0209 */
[----:B------:R1:W-:Y:S02]  /*13fb0*/  STL [R1+0x8], R3 ;  /* 0x0000080301007387 */ /* 0x0003e40000100800 */
.L_x_1080:
[----:B------:R-:W-:-:S05]  /*13fc0*/  LOP3.LUT R2, RZ, R2, RZ, 0x33, !PT ;  /* 0x00000002ff027212 */ /* 0x000fca00078e33ff */
[----:B------:R-:W-:-:S05]  /*13fd0*/  IMAD.IADD R2, R7, 0x1, R2 ;  /* 0x0000000107027824 */ /* 0x000fca00078e0202 */
[----:B------:R2:W-:Y:S01]  /*13fe0*/  STL [R1+0x4], R2 ;  /* 0x0000040201007387 */ /* 0x0005e20000100800 */
[----:B------:R-:W-:Y:S05]  /*13ff0*/  BRA `(.L_x_1081) ;  /* 0x0000000000107947 */ /* 0x000fea0003800000 */
.L_x_1076:
[----:B------:R0:W-:Y:S01]  /*14000*/  STL [R1], R9 ;  /* 0x0000000901007387 */ /* 0x0001e20000100800 */
[----:B------:R-:W-:-:S03]  /*14010*/  ULDC UR41, c[0x0][0xc3c] ;  /* 0x00030f0000297ab9 */ /* 0x000fc60000000800 */
[----:B------:R0:W-:Y:S04]  /*14020*/  STL [R1+0x4], RZ ;  /* 0x000004ff01007387 */ /* 0x0001e80000100800 */
[----:B------:R0:W-:Y:S02]  /*14030*/  STL [R1+0x8], RZ ;  /* 0x000008ff01007387 */ /* 0x0001e40000100800 */
.L_x_1081:
[----:B------:R-:W3:Y:S04]  /*14040*/  LDL R8, [R1] ;  /* 0x0000000001087983 */ /* 0x000ee80000100800 */
[----:B0-----:R-:W3:Y:S04]  /*14050*/  LDL R9, [R1+0x4] ;  /* 0x0000040001097983 */ /* 0x001ee80000100800 */
[----:B------:R-:W3:Y:S01]  /*14060*/  LDL R10, [R1+0x8] ;  /* 0x00000800010a7983 */ /* 0x000ee20000100800 */
[----:B------:R-:W-:Y:S01]  /*14070*/  ISETP.NE.AND P0, PT, R0, RZ, PT ;  /* 0x000000ff0000720c */ /* 0x000fe20003f05270 */
[----:B--2---:R-:W-:-:S12]  /*14080*/  IMAD.U32 R2, RZ, RZ, UR41 ;  /* 0x00000029ff027e24 */ /* 0x004fd8000f8e00ff */
[----:B-1----:R-:W0:Y:S01]  /*14090*/  @!P0 S2R R3, SR_CgaCtaId ;  /* 0x0000000000038919 */ /* 0x002e220000008800 */
[----:B------:R-:W-:Y:S01]  /*140a0*/  @!P0 MOV R0, 0x400 ;  /* 0x0000040000008802 */ /* 0x000fe20000000f00 */
[----:B------:R-:W-:-:S03]  /*140b0*/  @!P0 IMAD.MOV.U32 R11, RZ, RZ, R2 ;  /* 0x000000ffff0b8224 */ /* 0x000fc600078e0002 */
[----:B0-----:R-:W-:-:S05]  /*140c0*/  @!P0 LEA R0, R3, R0, 0x18 ;  /* 0x0000000003008211 */ /* 0x001fca00078ec0ff */
[----:B---3--:R1:W-:Y:S01]  /*140d0*/  @!P0 STS.128 [R0+0x19cd0], R8 ;  /* 0x019cd00800008388 */ /* 0x0083e20000000c00 */
[----:B------:R-:W-:Y:S06]  /*140e0*/  BAR.ARV 0x5, 0x200 ;  /* 0x0148000000007b1d */ /* 0x000fec0000002000 */
.L_x_1074:
[----:B------:R-:W-:Y:S01]  /*140f0*/  ULDC UR4, c[0x0][0xc3c] ;  /* 0x00030f0000047ab9 */ /* 0x000fe20000000800 */
[----:B------:R2:W-:Y:S01]  /*14100*/  STL [R1+0x1c], RZ ;  /* 0x00001cff01007387 */ /* 0x0005e20000100800 */
[----:B------:R-:W-:Y:S01]  /*14110*/  UISETP.GE.AND UP0, UPT, UR41, UR4, UPT ;  /* 0x000000042900728c */ /* 0x000fe2000bf06270 */
[----:B------:R-:W-:Y:S02]  /*14120*/  IMAD.MOV.U32 R23, RZ, RZ, 0x1 ;  /* 0x00000001ff177424 */ /* 0x000fe400078e00ff */
[----:B------:R-:W-:-:S03]  /*14130*/  IMAD.MOV.U32 R22, RZ, RZ, RZ ;  /* 0x000000ffff167224 */ /* 0x000fc600078e00ff */
[----:B------:R-:W-:-:S13]  /*14140*/  PLOP3.LUT P0, PT, PT, PT, UP0, 0x80, 0x0 ;  /* 0x000000000000781c */ /* 0x000fda0003f0f008 */
[----:B--2---:R-:W-:Y:S05]  /*14150*/  @P0 BRA `(.L_x_1082) ;  /* 0x0000005400700947 */ /* 0x004fea0003800000 */
[----:B01----:R-:W0:Y:S01]  /*14160*/  S2R R8, SR_TID.X ;  /* 0x0000000000087919 */ /* 0x003e220000002100 */
        /* <DEDUP_REMOVED lines=8> */
[----:B-1----:R-:W-:-:S05]  /*141f0*/  IMAD.U32 R28, RZ, RZ, UR4 ;  /* 0x00000004ff1c7e24 */ /* 0x002fca000f8e00ff */
[----:B------:R-:W-:Y:S01]  /*14200*/  LEA R17, R28, R17, 0x18 ;  /* 0x000000111c117211 */ /* 0x000fe200078ec0ff */
[C---:B0-----:R-:W-:Y:S01]  /*14210*/  IMAD.SHL.U32 R0, R8.reuse, 0x20, RZ ;  /* 0x0000002008007824 */ /* 0x041fe200078e00ff */
[----:B------:R-:W-:Y:S01]  /*14220*/  SHF.R.U32.HI R3, RZ, 0x1, R8 ;  /* 0x00000001ff037819 */ /* 0x000fe20000011608 */
[C---:B------:R-:W-:Y:S01]  /*14230*/  IMAD.SHL.U32 R4, R8.reuse, 0x80, RZ ;  /* 0x0000008008047824 */ /* 0x040fe200078e00ff */
[C---:B------:R-:W-:Y:S01]  /*14240*/  LOP3.LUT P0, RZ, R8.reuse, 0x4, RZ, 0xc0, !PT ;  /* 0x0000000408ff7812 */ /* 0x040fe2000780c0ff */
[----:B------:R-:W-:Y:S01]  /*14250*/  IMAD.SHL.U32 R9, R8, 0x4, RZ ;  /* 0x0000000408097824 */ /* 0x000fe200078e00ff */
[----:B------:R-:W-:Y:S02]  /*14260*/  LOP3.LUT R2, R0, 0x80, RZ, 0xc0, !PT ;  /* 0x0000008000027812 */ /* 0x000fe400078ec0ff */
[----:B------:R-:W-:Y:S02]  /*14270*/  LOP3.LUT R5, R4, 0x400, RZ, 0xc0, !PT ;  /* 0x0000040004057812 */ /* 0x000fe400078ec0ff */
[----:B------:R-:W-:-:S02]  /*14280*/  LOP3.LUT R2, R2, 0x10, R3, 0xf8, !PT ;  /* 0x0000001002027812 */ /* 0x000fc400078ef803 */
[----:B------:R-:W-:Y:S02]  /*14290*/  LOP3.LUT R3, R3, 0x20, RZ, 0xc0, !PT ;  /* 0x0000002003037812 */ /* 0x000fe400078ec0ff */
[----:B------:R-:W-:Y:S02]  /*142a0*/  LOP3.LUT R0, R0, 0x360, RZ, 0xc0, !PT ;  /* 0x0000036000007812 */ /* 0x000fe400078ec0ff */
[----:B------:R-:W-:Y:S01]  /*142b0*/  LOP3.LUT R7, R3, 0x10, R8, 0xf8, !PT ;  /* 0x0000001003077812 */ /* 0x000fe200078ef808 */
[----:B------:R-:W-:Y:S01]  /*142c0*/  IMAD.SHL.U32 R3, R8, 0x10, RZ ;  /* 0x0000001008037824 */ /* 0x000fe200078e00ff */
[----:B------:R-:W-:Y:S02]  /*142d0*/  LOP3.LUT R6, R5, 0x800, R6, 0xf8, !PT ;  /* 0x0000080005067812 */ /* 0x000fe400078ef806 */
[----:B------:R-:W-:Y:S02]  /*142e0*/  LOP3.LUT R4, R7, 0x380, R4, 0xf8, !PT ;  /* 0x0000038007047812 */ /* 0x000fe400078ef804 */
[----:B------:R-:W-:Y:S01]  /*142f0*/  LOP3.LUT R5, R2, 0x10, R9, 0x78, !PT ;  /* 0x0000001002057812 */ /* 0x000fe200078e7809 */
[----:B------:R-:W-:Y:S01]  /*14300*/  IMAD.SHL.U32 R9, R8, 0x2, RZ ;  /* 0x0000000208097824 */ /* 0x000fe200078e00ff */
[----:B------:R-:W-:-:S02]  /*14310*/  LOP3.LUT R0, R0, 0x400, R3, 0xf8, !PT ;  /* 0x0000040000007812 */ /* 0x000fc400078ef803 */
[----:B------:R-:W-:Y:S02]  /*14320*/  LOP3.LUT R7, R4, 0x70, R3, 0x78, !PT ;  /* 0x0000007004077812 */ /* 0x000fe400078e7803 */
[----:B------:R-:W-:Y:S02]  /*14330*/  LOP3.LUT R4, R0, R5, RZ, 0xfc, !PT ;  /* 0x0000000500047212 */ /* 0x000fe400078efcff */
[----:B------:R-:W-:Y:S02]  /*14340*/  LOP3.LUT R0, R6, R7, RZ, 0xfc, !PT ;  /* 0x0000000706007212 */ /* 0x000fe400078efcff */
[C---:B------:R-:W-:Y:S01]  /*14350*/  LOP3.LUT R2, R3.reuse, 0x90, RZ, 0xc0, !PT ;  /* 0x0000009003027812 */ /* 0x040fe200078ec0ff */
[----:B------:R0:W-:Y:S01]  /*14360*/  STL [R1+0x14], R4 ;  /* 0x0000140401007387 */ /* 0x0001e20000100800 */
[----:B------:R-:W-:Y:S02]  /*14370*/  LOP3.LUT R26, R3, 0x10, RZ, 0xc0, !PT ;  /* 0x00000010031a7812 */ /* 0x000fe400078ec0ff */
[----:B------:R-:W-:Y:S01]  /*14380*/  LOP3.LUT R2, R2, 0x10, R9, 0x78, !PT ;  /* 0x0000001002027812 */ /* 0x000fe200078e7809 */
[----:B------:R1:W-:Y:S03]  /*14390*/  STL [R1+0xc], R0 ;  /* 0x00000c0001007387 */ /* 0x0003e60000100800 */
[----:B------:R-:W-:-:S02]  /*143a0*/  LOP3.LUT R29, R2, 0x760, R3, 0xf8, !PT ;  /* 0x00000760021d7812 */ /* 0x000fc400078ef803 */
[----:B------:R-:W-:Y:S01]  /*143b0*/  LOP3.LUT R3, R26, 0x20, RZ, 0xfc, !PT ;  /* 0x000000201a037812 */ /* 0x000fe200078efcff */
[----:B0-----:R-:W-:Y:S02]  /*143c0*/  IMAD.MOV.U32 R4, RZ, RZ, 0x40 ;  /* 0x00000040ff047424 */ /* 0x001fe400078e00ff */
[C---:B-1----:R-:W-:Y:S01]  /*143d0*/  IMAD.SHL.U32 R0, R8.reuse, 0x40, RZ ;  /* 0x0000004008007824 */ /* 0x042fe200078e00ff */
[----:B------:R-:W-:Y:S02]  /*143e0*/  LOP3.LUT R8, R8, 0x7f, RZ, 0xc0, !PT ;  /* 0x0000007f08087812 */ /* 0x000fe400078ec0ff */
[----:B------:R-:W-:Y:S02]  /*143f0*/  SEL R2, R4, 0xffffffc0, !P0 ;  /* 0xffffffc004027807 */ /* 0x000fe40004000000 */
[----:B------:R-:W-:Y:S02]  /*14400*/  LOP3.LUT R5, R0, 0x40, RZ, 0xc0, !PT ;  /* 0x0000004000057812 */ /* 0x000fe400078ec0ff */
[----:B------:R-:W-:Y:S01]  /*14410*/  SHF.R.U32.HI R0, RZ, 0x1, R8 ;  /* 0x00000001ff007819 */ /* 0x000fe20000011608 */
[----:B------:R0:W-:Y:S03]  /*14420*/  STL [R1+0x10], R2 ;  /* 0x0000100201007387 */ /* 0x0001e60000100800 */
[----:B------:R-:W-:Y:S01]  /*14430*/  LOP3.LUT R0, R0, R5, RZ, 0xfc, !PT ;  /* 0x0000000500007212 */ /* 0x000fe200078efcff */
[----:B------:R-:W-:Y:S01]  /*14440*/  IMAD.IADD R0, R17, 0x1, R29 ;  /* 0x0000000111007824 */ /* 0x000fe200078e021d */
[----:B------:R1:W-:Y:S04]  /*14450*/  STL [R1+0x1c], RZ ;  /* 0x00001cff01007387 */ /* 0x0003e80000100800 */
[----:B------:R1:W-:Y:S01]  /*14460*/  STL [R1+0x18], R0 ;  /* 0x0000180001007387 */ /* 0x0003e20000100800 */
[----:B0-----:R-:W-:-:S07]  /*14470*/  LOP3.LUT R2, R26, 0x40, RZ, 0xfc, !PT ;  /* 0x000000401a027812 */ /* 0x001fce00078efcff */
.L_x_1164:
[----:B------:R-:W-:Y:S01]  /*14480*/  ULDC.64 UR4, c[0x0][0xa28] ;  /* 0x00028a0000047ab9 */ /* 0x000fe20000000a00 */
[----:B------:R-:W-:Y:S01]  /*14490*/  ULDC.64 UR6, c[0x0][0xa18] ;  /* 0x0002860000067ab9 */ /* 0x000fe20000000a00 */
[----:B------:R-:W-:Y:S02]  /*144a0*/  UISETP.NE.U32.AND UP0, UPT, UR4, URZ, UPT ;  /* 0x0000003f0400728c */ /* 0x000fe4000bf05070 */
[----:B------:R-:W-:Y:S02]  /*144b0*/  UISETP.NE.U32.AND UP2, UPT, UR6, URZ, UPT ;  /* 0x0000003f0600728c */ /* 0x000fe4000bf45070 */
[----:B------:R-:W-:Y:S02]  /*144c0*/  UISETP.NE.AND.EX UP0, UPT, UR5, URZ, UPT, UP0 ;  /* 0x0000003f0500728c */ /* 0x000fe4000bf05300 */
[----:B------:R-:W-:Y:S01]  /*144d0*/  UISETP.NE.AND.EX UP2, UPT, UR7, URZ, UPT, UP2 ;  /* 0x0000003f0700728c */ /* 0x000fe2000bf45320 */
[----:B------:R-:W-:Y:S02]  /*144e0*/  ULDC.64 UR4, c[0x0][0xa00] ;  /* 0x0002800000047ab9 */ /* 0x000fe40000000a00 */
[----:B------:R-:W-:Y:S01]  /*144f0*/  ULDC.64 UR6, c[0x0][0xa00] ;  /* 0x0002800000067ab9 */ /* 0x000fe20000000a00 */
[----:B------:R-:W-:Y:S01]  /*14500*/  UISETP.NE.U32.AND UP1, UPT, UR4, URZ, UPT ;  /* 0x0000003f0400728c */ /* 0x000fe2000bf25070 */
[----:B------:R-:W-:Y:S01]  /*14510*/  PLOP3.LUT P0, PT, PT, PT, UP0, 0x80, 0x0 ;  /* 0x000000000000781c */ /* 0x000fe20003f0f008 */
[----:B------:R-:W-:-:S02]  /*14520*/  UIMAD.WIDE UR6, UR41, 0x4, UR6 ;  /* 0x00000004290678a5 */ /* 0x000fc4000f8e0206 */
[----:B------:R-:W-:Y:S01]  /*14530*/  UISETP.NE.AND.EX UP3, UPT, UR5, URZ, UPT, UP1 ;  /* 0x0000003f0500728c */ /* 0x000fe2000bf65310 */
[----:B------:R-:W-:Y:S02]  /*14540*/  UMOV UR37, URZ ;  /* 0x0000003f00257c82 */ /* 0x000fe40008000000 */
[----:B------:R-:W-:Y:S01]  /*14550*/  @UP0 ULDC.64 UR4, c[0x0][0xa28] ;  /* 0x00028a0000040ab9 */ /* 0x000fe20000000a00 */
[----:B------:R-:W-:Y:S01]  /*14560*/  ULDC.64 UR8, c[0x0][0xa20] ;  /* 0x0002880000087ab9 */ /* 0x000fe20000000a00 */
[----:B------:R-:W-:Y:S01]  /*14570*/  @UP0 UIMAD.WIDE UR4, UR41, 0x4, UR4 ;  /* 0x00000004290408a5 */ /* 0x000fe2000f8e0204 */
[----:B------:R-:W-:Y:S01]  /*14580*/  PLOP3.LUT P1, PT, PT, PT, UP3, 0x80, 0x0 ;  /* 0x000000000000781c */ /* 0x000fe20003f2f038 */
[----:B------:R-:W-:Y:S01]  /*14590*/  ULDC UR38, c[0x0][0x2f0] ;  /* 0x0000bc0000267ab9 */ /* 0x000fe20000000800 */
[----:B------:R-:W-:Y:S01]  /*145a0*/  PLOP3.LUT P2, PT, PT, PT, UP3, 0x80, 0x0 ;  /* 0x000000000000781c */ /* 0x000fe20003f4f038 */
[----:B------:R-:W-:Y:S01]  /*145b0*/  UMOV UR40, URZ ;  /* 0x0000003f00287c82 */ /* 0x000fe20008000000 */
[----:B------:R-:W-:Y:S01]  /*145c0*/  UP2UR UR48, UPR, URZ, 0x8 ;  /* 0x000000083f307883 */ /* 0x000fe20008000000 */
[----:B------:R-:W-:-:S02]  /*145d0*/  IMAD.U32 R2, RZ, RZ, UR4 ;  /* 0x00000004ff027e24 */ /* 0x000fc4000f8e00ff */
[----:B-1----:R-:W-:Y:S01]  /*145e0*/  IMAD.U32 R3, RZ, RZ, UR5 ;  /* 0x00000005ff037e24 */ /* 0x002fe2000f8e00ff */
[----:B------:R-:W-:-:S04]  /*145f0*/  @UP2 ULDC.64 UR4, c[0x0][0xa18] ;  /* 0x0002860000042ab9 */ /* 0x000fc80000000a00 */
[----:B012---:R0:W2:Y:S01]  /*14600*/  @P0 LDG.E R0, desc[UR54][R2.64] ;  /* 0x0000003602000981 */ /* 0x0070a2000c1e1900 */
[----:B------:R-:W-:Y:S01]  /*14610*/  @UP2 UIMAD.WIDE UR4, UR41, 0x4, UR4 ;  /* 0x00000004290428a5 */ /* 0x000fe2000f8e0204 */
[----:B0-----:R-:W-:Y:S02]  /*14620*/  IMAD.U32 R2, RZ, RZ, UR6 ;  /* 0x00000006ff027e24 */ /* 0x001fe4000f8e00ff */
[----:B------:R-:W-:-:S05]  /*14630*/  IMAD.U32 R3, RZ, RZ, UR7 ;  /* 0x00000007ff037e24 */ /* 0x000fca000f8e00ff */
[----:B------:R0:W3:Y:S01]  /*14640*/  @P1 LDG.E R4, desc[UR54][R2.64] ;  /* 0x0000003602041981 */ /* 0x0000e2000c1e1900 */
[----:B------:R-:W-:Y:S01]  /*14650*/  PLOP3.LUT P1, PT, PT, PT, UP2, 0x80, 0x0 ;  /* 0x000000000000781c */ /* 0x000fe20003f2f028 */
[----:B0-----:R-:W-:Y:S02]  /*14660*/  IMAD.U32 R2, RZ, RZ, UR4 ;  /* 0x00000004ff027e24 */ /* 0x001fe4000f8e00ff */
[----:B------:R-:W-:Y:S01]  /*14670*/  IMAD.U32 R3, RZ, RZ, UR5 ;  /* 0x00000005ff037e24 */ /* 0x000fe2000f8e00ff */
[----:B------:R-:W-:-:S09]  /*14680*/  ULDC.64 UR4, c[0x0][0x418] ;  /* 0x0001060000047ab9 */ /* 0x000fd20000000a00 */
[----:B------:R-:W4:Y:S01]  /*14690*/  @P1 LDG.E R5, desc[UR54][R2.64] ;  /* 0x0000003602051981 */ /* 0x000f22000c1e1900 */
[----:B------:R-:W-:-:S03]  /*146a0*/  UISETP.NE.U32.AND UP0, UPT, UR4, URZ, UPT ;  /* 0x0000003f0400728c */ /* 0x000fc6000bf05070 */
[----:B------:R-:W-:Y:S01]  /*146b0*/  ULDC UR4, c[0x0][0x424] ;  /* 0x0001090000047ab9 */ /* 0x000fe20000000800 */
[----:B------:R-:W-:-:S04]  /*146c0*/  UISETP.NE.AND.EX UP0, UPT, UR5, URZ, UPT, UP0 ;  /* 0x0000003f0500728c */ /* 0x000fc8000bf05300 */
[----:B------:R-:W-:-:S04]  /*146d0*/  USEL UR4, UR4, 0x1, UP0 ;  /* 0x0000000104047887 */ /* 0x000fc80008000000 */
[----:B------:R-:W-:Y:S01]  /*146e0*/  UIMAD UR38, UR4, UR38, URZ ;  /* 0x00000026042672a4 */ /* 0x000fe2000f8e023f */
[----:B--2---:R-:W-:Y:S02]  /*146f0*/  @P0 R2UR UR37, R0 ;  /* 0x00000000002502ca */ /* 0x004fe400000e0000 */
[----:B------:R-:W-:-:S04]  /*14700*/  ISETP.NE.U32.AND P0, PT, RZ, UR8, PT ;  /* 0x00000008ff007c0c */ /* 0x000fc8000bf05070 */
[----:B------:R-:W-:Y:S02]  /*14710*/  ISETP.NE.AND.EX P0, PT, RZ, UR9, PT, P0 ;  /* 0x00000009ff007c0c */ /* 0x000fe4000bf05300 */
[----:B---3--:R-:W-:Y:S02]  /*14720*/  @P2 R2UR UR40, R4 ;  /* 0x00000000042822ca */ /* 0x008fe400000e0000 */
[----:B----4-:R-:W-:Y:S01]  /*14730*/  @P1 R2UR UR42, R5 ;  /* 0x00000000052a12ca */ /* 0x010fe200000e0000 */
[----:B------:R-:W-:-:S14]  /*14740*/  @P1 BRA `(.L_x_1083) ;  /* 0x00000000002c1947 */ /* 0x000fdc0003800000 */
[----:B------:R-:W-:Y:S01]  /*14750*/  UISETP.NE.AND UP0, UPT, UR48, URZ, UPT ;  /* 0x0000003f3000728c */ /* 0x000fe2000bf05270 */
[----:B------:R-:W-:-:S05]  /*14760*/  ULDC UR42, c[0x0][0x288] ;  /* 0x0000a200002a7ab9 */ /* 0x000fca0000000800 */
[----:B------:R-:W-:-:S13]  /*14770*/  PLOP3.LUT P1, PT, PT, PT, UP0, 0x40, 0x0 ;  /* 0x000000000000781c */ /* 0x000fda0003f2e808 */
[----:B------:R-:W-:Y:S05]  /*14780*/  @P1 BRA `(.L_x_1083) ;  /* 0x00000000001c1947 */ /* 0x000fea0003800000 */
[----:B------:R-:W-:Y:S02]  /*14790*/  IMAD.U32 R2, RZ, RZ, UR6 ;  /* 0x00000006ff027e24 */ /* 0x000fe4000f8e00ff */
[----:B------:R-:W-:-:S05]  /*147a0*/  IMAD.U32 R3, RZ, RZ, UR7 ;  /* 0x00000007ff037e24 */ /* 0x000fca000f8e00ff */
[----:B------:R-:W2:Y:S04]  /*147b0*/  LDG.E R0, desc[UR54][R2.64] ;  /* 0x0000003602007981 */ /* 0x000ea8000c1e1900 */
[----:B------:R-:W3:Y:S01]  /*147c0*/  LDG.E R4, desc[UR54][R2.64+0x4] ;  /* 0x0000043602047981 */ /* 0x000ee2000c1e1900 */
[----:B--2---:R-:W-:Y:S02]  /*147d0*/  R2UR UR4, R0 ;  /* 0x00000000000472ca */ /* 0x004fe400000e0000 */
[----:B---3--:R-:W-:-:S13]  /*147e0*/  R2UR UR42, R4 ;  /* 0x00000000042a72ca */ /* 0x008fda00000e0000 */
[----:B------:R-:W-:-:S12]  /*147f0*/  UIADD3 UR42, -UR4, UR42, URZ ;  /* 0x0000002a042a7290 */ /* 0x000fd8000fffe13f */
.L_x_1083:
        /* <DEDUP_REMOVED lines=8> */
.L_x_1084:
        /* <DEDUP_REMOVED lines=13> */
.L_x_1085:
[----:B------:R-:W2:Y:S01]  /*14950*/  LDL.LU R0, [R1+0x4] ;  /* 0x0000040001007983 */ /* 0x000ea20000300800 */
[----:B------:R-:W-:Y:S01]  /*14960*/  ULDC UR4, c[0x0][0x448] ;  /* 0x0001120000047ab9 */ /* 0x000fe20000000800 */
[----:B------:R-:W-:Y:S02]  /*14970*/  UIADD3 UR38, -UR37, UR38, URZ ;  /* 0x0000002625267290 */ /* 0x000fe4000fffe13f */
[----:B------:R-:W-:Y:S02]  /*14980*/  UISETP.NE.AND UP0, UPT, UR4, 0x1, UPT ;  /* 0x000000010400788c */ /* 0x000fe4000bf05270 */
[----:B------:R-:W-:Y:S02]  /*14990*/  UIADD3 UR6, UR38, 0x1, -UR42 ;  /* 0x0000000126067890 */ /* 0x000fe4000fffe82a */
[----:B------:R-:W-:Y:S02]  /*149a0*/  UP2UR UR49, UPR, URZ, 0x1 ;  /* 0x000000013f317883 */ /* 0x000fe40008000000 */
[----:B------:R-:W-:-:S02]  /*149b0*/  PLOP3.LUT P0, PT, PT, PT, UP0, 0x80, 0x0 ;  /* 0x000000000000781c */ /* 0x000fc40003f0f008 */
[----:B------:R-:W-:-:S03]  /*149c0*/  PLOP3.LUT P1, PT, PT, PT, UP0, 0x80, 0x0 ;  /* 0x000000000000781c */ /* 0x000fc60003f2f008 */
[----:B------:R-:W-:Y:S01]  /*149d0*/  @UP0 ULDC UR4, c[0x0][0x44c] ;  /* 0x0001130000040ab9 */ /* 0x000fe20000000800 */
[----:B--2---:R-:W-:-:S04]  /*149e0*/  IMAD R18, R0, 0xc0, RZ ;  /* 0x000000c000127824 */ /* 0x004fc800078e02ff */
[----:B------:R-:W-:-:S04]  /*149f0*/  VIADD R0, R18, 0xbf ;  /* 0x000000bf12007836 */ /* 0x000fc80000000000 */
[----:B------:R-:W-:Y:S01]  /*14a00*/  @P0 IMAD.HI.U32 R2, R0, UR4, RZ ;  /* 0x0000000400020c27 */ /* 0x000fe2000f8e00ff */
[----:B------:R-:W-:-:S04]  /*14a10*/  @UP0 ULDC UR4, c[0x0][0x450] ;  /* 0x0001140000040ab9 */ /* 0x000fc80000000800 */
[----:B------:R-:W-:Y:S01]  /*14a20*/  @P1 SHF.R.U32.HI R0, RZ, UR4, R2 ;  /* 0x00000004ff001c19 */ /* 0x000fe20008011602 */
[----:B------:R-:W-:Y:S02]  /*14a30*/  ULDC.64 UR4, c[0x0][0x9e0] ;  /* 0x0002780000047ab9 */ /* 0x000fe40000000a00 */
[----:B------:R-:W-:Y:S01]  /*14a40*/  UISETP.GE.AND UP0, UPT, UR5, 0x1, UPT ;  /* 0x000000010500788c */ /* 0x000fe2000bf06270 */
[----:B------:R-:W-:-:S05]  /*14a50*/  R2UR UR7, R0 ;  /* 0x00000000000772ca */ /* 0x000fca00000e0000 */
[----:B------:R-:W-:-:S08]  /*14a60*/  PLOP3.LUT P1, PT, PT, PT, UP0, 0x80, 0x0 ;  /* 0x000000000000781c */ /* 0x000fd00003f2f008 */
[----:B------:R-:W-:-:S04]  /*14a70*/  UIADD3 UR6, UR6, UR7, URZ ;  /* 0x0000000706067290 */ /* 0x000fc8000fffe03f */
[----:B------:R-:W-:-:S06]  /*14a80*/  UIADD3 UR4, UR6, UR4, URZ ;  /* 0x0000000406047290 */ /* 0x000fcc000fffe03f */
[----:B------:R-:W-:Y:S01]  /*14a90*/  IMAD.U32 R0, RZ, RZ, UR4 ;  /* 0x00000004ff007e24 */ /* 0x000fe2000f8e00ff */
[----:B------:R-:W-:Y:S06]  /*14aa0*/  @!P1 BRA `(.L_x_1086) ;  /* 0x0000000000409947 */ /* 0x000fec0003800000 */
        /* <DEDUP_REMOVED lines=10> */
.L_x_1087:
[----:B------:R-:W-:-:S11]  /*14b50*/  UISETP.NE.AND UP0, UPT, UR5, 0x1, UPT ;  /* 0x000000010500788c */ /* 0x000fd6000bf05270 */
[----:B------:R-:W-:Y:S02]  /*14b60*/  @UP0 ULDC.64 UR8, c[0x0][0x9e8] ;  /* 0x00027a0000080ab9 */ /* 0x000fe40000000a00 */
[----:B------:R-:W-:-:S04]  /*14b70*/  UIMAD.WIDE.U32 UR6, UR4, UR8, URZ ;  /* 0x00000008040672a5 */ /* 0x000fc8000f8e003f */
[----:B------:R-:W-:-:S12]  /*14b80*/  @UP0 USHF.R.U32.HI UR4, URZ, UR9, UR7 ;  /* 0x000000093f040299 */ /* 0x000fd80008011607 */
.L_x_1088:
[----:B------:R-:W-:-:S06]  /*14b90*/  UIMAD UR4, UR4, UR5, UR5 ;  /* 0x00000005040472a4 */ /* 0x000fcc000f8e0205 */
[----:B------:R-:W-:-:S07]  /*14ba0*/  VIMNMX R0, R0, UR4, PT ;  /* 0x0000000400007c48 */ /* 0x000fce000bfe0100 */
.L_x_1086:
[----:B------:R-:W-:Y:S01]  /*14bb0*/  UISETP.NE.AND UP0, UPT, UR49, URZ, UPT ;  /* 0x0000003f3100728c */ /* 0x000fe2000bf05270 */
[----:B------:R-:W-:Y:S01]  /*14bc0*/  R2UR UR9, R18 ;  /* 0x00000000120972ca */ /* 0x000fe200000e0000 */
[----:B------:R-:W-:Y:S01]  /*14bd0*/  UIADD3 UR4, UR38, 0x7f, URZ ;  /* 0x0000007f26047890 */ /* 0x000fe2000fffe03f */
[----:B------:R-:W-:-:S03]  /*14be0*/  VIADD R0, R0, 0x7f ;  /* 0x0000007f00007836 */ /* 0x000fc60000000000 */
[----:B------:R-:W-:Y:S02]  /*14bf0*/  USHF.R.S32.HI UR8, URZ, 0x1f, UR4 ;  /* 0x0000001f3f087899 */ /* 0x000fe40008011404 */
[----:B------:R-:W-:Y:S02]  /*14c00*/  SHF.R.S32.HI R3, RZ, 0x1f, R0 ;  /* 0x0000001fff037819 */ /* 0x000fe40000011400 */
[----:B------:R-:W-:Y:S01]  /*14c10*/  ULEA.HI UR8, UR8, UR4, URZ, 0x7 ;  /* 0x0000000408087291 */ /* 0x000fe2000f8f383f */
[----:B------:R-:W-:Y:S01]  /*14c20*/  @UP0 ULDC UR6, c[0x0][0x44c] ;  /* 0x0001130000060ab9 */ /* 0x000fe20000000800 */
[----:B------:R-:W-:Y:S02]  /*14c30*/  @UP0 ULDC UR10, c[0x0][0x450] ;  /* 0x00011400000a0ab9 */ /* 0x000fe40000000800 */
[----:B------:R-:W-:Y:S01]  /*14c40*/  UIMAD.WIDE.U32 UR6, UR9, UR6, URZ ;  /* 0x00000006090672a5 */ /* 0x000fe2000f8e003f */
[----:B------:R-:W-:Y:S01]  /*14c50*/  LEA.HI R3, R3, R0, RZ, 0x7 ;  /* 0x0000000003037211 */ /* 0x000fe200078f38ff */
[----:B------:R-:W-:-:S02]  /*14c60*/  USHF.R.S32.HI UR8, URZ, 0x7, UR8 ;  /* 0x000000073f087899 */ /* 0x000fc40008011408 */
[----:B------:R-:W-:Y:S01]  /*14c70*/  @UP0 USHF.R.U32.HI UR9, URZ, UR10, UR7 ;  /* 0x0000000a3f090299 */ /* 0x000fe20008011607 */
[----:B------:R-:W-:Y:S01]  /*14c80*/  SHF.R.S32.HI R3, RZ, 0x7, R3 ;  /* 0x00000007ff037819 */ /* 0x000fe20000011403 */
[----:B------:R-:W-:Y:S02]  /*14c90*/  ULDC UR4, c[0x0][0x9dc] ;  /* 0x0002770000047ab9 */ /* 0x000fe40000000800 */
[----:B------:R-:W-:Y:S01]  /*14ca0*/  UIADD3 UR9, UR9, UR38, -UR42 ;  /* 0x0000002609097290 */ /* 0x000fe2000fffe82a */
[----:B------:R-:W-:-:S03]  /*14cb0*/  VIMNMX R25, R3, UR8, PT ;  /* 0x0000000803197c48 */ /* 0x000fc6000bfe0100 */
        /* <DEDUP_REMOVED lines=12> */
.L_x_1090:
[----:B------:R-:W-:-:S11]  /*14d80*/  UISETP.NE.AND UP0, UPT, UR5, 0x1, UPT ;  /* 0x000000010500788c */ /* 0x000fd6000bf05270 */
[----:B------:R-:W-:Y:S02]  /*14d90*/  @UP0 ULDC.64 UR10, c[0x0][0x9e8] ;  /* 0x00027a00000a0ab9 */ /* 0x000fe40000000a00 */
[----:B------:R-:W-:-:S04]  /*14da0*/  UIMAD.WIDE.U32 UR6, UR9, UR10, URZ ;  /* 0x0000000a090672a5 */ /* 0x000fc8000f8e003f */
[----:B------:R-:W-:-:S12]  /*14db0*/  @UP0 USHF.R.U32.HI UR9, URZ, UR11, UR7 ;  /* 0x0000000b3f090299 */ /* 0x000fd80008011607 */
.L_x_1091:
[----:B------:R-:W-:-:S04]  /*14dc0*/  UIMAD UR5, UR9, UR5, URZ ;  /* 0x00000005090572a4 */ /* 0x000fc8000f8e023f */
[----:B------:R-:W-:-:S04]  /*14dd0*/  UISETP.LT.AND UP0, UPT, UR4, UR5, UPT ;  /* 0x000000050400728c */ /* 0x000fc8000bf01270 */
[----:B------:R-:W-:-:S12]  /*14de0*/  USEL UR4, UR4, UR5, !UP0 ;  /* 0x0000000504047287 */ /* 0x000fd8000c000000 */
.L_x_1089:
[----:B------:R-:W2:Y:S01]  /*14df0*/  LDL R19, [R1+0x8] ;  /* 0x0000080001137983 */ /* 0x000ea20000100800 */
[----:B------:R-:W-:-:S04]  /*14e00*/  USHF.R.S32.HI UR5, URZ, 0x1f, UR4 ;  /* 0x0000001f3f057899 */ /* 0x000fc80008011404 */
[----:B------:R-:W-:-:S04]  /*14e10*/  ULEA.HI UR5, UR5, UR4, URZ, 0x7 ;  /* 0x0000000405057291 */ /* 0x000fc8000f8f383f */
[----:B------:R-:W-:-:S04]  /*14e20*/  USHF.R.S32.HI UR6, URZ, 0x7, UR5 ;  /* 0x000000073f067899 */ /* 0x000fc80008011405 */
[----:B------:R-:W-:-:S04]  /*14e30*/  UISETP.LT.AND UP0, UPT, URZ, UR6, UPT ;  /* 0x000000063f00728c */ /* 0x000fc8000bf01270 */
[----:B------:R-:W-:-:S06]  /*14e40*/  USEL UR11, URZ, UR6, !UP0 ;  /* 0x000000063f0b7287 */ /* 0x000fcc000c000000 */
[----:B------:R-:W-:Y:S02]  /*14e50*/  ISETP.GT.AND P0, PT, R25, UR11, PT ;  /* 0x0000000b19007c0c */ /* 0x000fe4000bf04270 */
[----:B--2---:R-:W-:-:S13]  /*14e60*/  R2UR UR7, R19 ;  /* 0x00000000130772ca */ /* 0x004fda00000e0000 */
[----:B------:R-:W-:Y:S02]  /*14e70*/  ULOP3.LUT UR5, UR7, 0xff000000, URZ, 0xc0, !UPT ;  /* 0xff00000007057892 */ /* 0x000fe4000f8ec03f */
[----:B------:R-:W-:Y:S02]  /*14e80*/  ULOP3.LUT UR4, UR7, 0xff0000, URZ, 0xc0, !UPT ;  /* 0x00ff000007047892 */ /* 0x000fe4000f8ec03f */
[----:B------:R-:W-:-:S04]  /*14e90*/  USHF.R.U32.HI UR5, URZ, 0x8, UR5 ;  /* 0x000000083f057899 */ /* 0x000fc80008011605 */
[----:B------:R-:W-:-:S03]  /*14ea0*/  ULEA.HI UR5, UR4, UR5, URZ, 0x10 ;  /* 0x0000000504057291 */ /* 0x000fc6000f8f803f */
[----:B------:R-:W-:Y:S01]  /*14eb0*/  UMOV UR4, URZ ;  /* 0x0000003f00047c82 */ /* 0x000fe20008000000 */
[----:B------:R-:W-:Y:S01]  /*14ec0*/  ULOP3.LUT UR43, UR5, 0xff, URZ, 0xc0, !UPT ;  /* 0x000000ff052b7892 */ /* 0x000fe2000f8ec03f */
[----:B------:R-:W-:Y:S11]  /*14ed0*/  @!P0 BRA `(.L_x_1092) ;  /* 0x0000000000908947 */ /* 0x000ff60003800000 */
[----:B------:R-:W-:Y:S01]  /*14ee0*/  USHF.R.U32.HI UR6, URZ, 0x10, UR5 ;  /* 0x000000103f067899 */ /* 0x000fe20008011605 */
[----:B------:R-:W-:-:S03]  /*14ef0*/  UMOV UR4, URZ ;  /* 0x0000003f00047c82 */ /* 0x000fc60008000000 */
[----:B------:R-:W-:-:S11]  /*14f00*/  UISETP.NE.AND UP0, UPT, UR6, URZ, UPT ;  /* 0x0000003f0600728c */ /* 0x000fd6000bf05270 */
[----:B------:R-:W-:Y:S02]  /*14f10*/  @!UP0 ULDC UR6, c[0x0][0x9f0] ;  /* 0x00027c0000068ab9 */ /* 0x000fe40000000800 */
[----:B------:R-:W-:-:S04]  /*14f20*/  IABS R0, UR6 ;  /* 0x0000000600007c13 */ /* 0x000fc80008000000 */
[----:B------:R-:W-:Y:S01]  /*14f30*/  R2UR UR12, R0 ;  /* 0x00000000000c72ca */ /* 0x000fe200000e0000 */
[----:B------:R-:W-:-:S05]  /*14f40*/  IMAD.U32 R0, RZ, RZ, UR6 ;  /* 0x00000006ff007e24 */ /* 0x000fca000f8e00ff */
[----:B------:R-:W-:-:S04]  /*14f50*/  IADD3 R0, R0, -0x1, R25 ;  /* 0xffffffff00007810 */ /* 0x000fc80007ffe019 */
[----:B------:R-:W-:Y:S02]  /*14f60*/  R2UR UR7, R0 ;  /* 0x00000000000772ca */ /* 0x000fe400000e0000 */
[----:B------:R-:W-:Y:S01]  /*14f70*/  IABS R0, UR6 ;  /* 0x0000000600007c13 */ /* 0x000fe20008000000 */
[----:B------:R-:W0:Y:S10]  /*14f80*/  I2F.RP R2, UR12 ;  /* 0x0000000c00027d06 */ /* 0x000e340008209400 */
[----:B------:R-:W-:Y:S01]  /*14f90*/  UIADD3 UR7, -UR11, UR7, URZ ;  /* 0x000000070b077290 */ /* 0x000fe2000fffe13f */
[----:B0-----:R-:W0:Y:S02]  /*14fa0*/  MUFU.RCP R2, R2 ;  /* 0x0000000200027308 */ /* 0x001e240000001000 */
[----:B0-----:R-:W-:-:S02]  /*14fb0*/  VIADD R3, R2, 0xffffffe ;  /* 0x0ffffffe02037836 */ /* 0x001fc40000000000 */
[----:B------:R-:W-:Y:S01]  /*14fc0*/  IMAD.MOV R2, RZ, RZ, -R0 ;  /* 0x000000ffff027224 */ /* 0x000fe200078e0a00 */
[----:B------:R-:W-:Y:S01]  /*14fd0*/  IABS R0, UR7 ;  /* 0x0000000700007c13 */ /* 0x000fe20008000000 */
[----:B------:R-:W-:Y:S02]  /*14fe0*/  ULOP3.LUT UR7, UR7, UR6, URZ, 0x3c, !UPT ;  /* 0x0000000607077292 */ /* 0x000fe4000f8e3c3f */
[----:B------:R-:W0:Y:S01]  /*14ff0*/  F2I.FTZ.U32.TRUNC.NTZ R3, R3 ;  /* 0x0000000300037305 */ /* 0x000e22000021f000 */
[----:B------:R-:W-:Y:S02]  /*15000*/  R2UR UR9, R0 ;  /* 0x00000000000972ca */ /* 0x000fe400000e0000 */
[----:B------:R-:W-:Y:S02]  /*15010*/  R2UR UR10, R2 ;  /* 0x00000000020a72ca */ /* 0x000fe400000e0000 */
[----:B0-----:R-:W-:-:S13]  /*15020*/  R2UR UR5, R3 ;  /* 0x00000000030572ca */ /* 0x001fda00000e0000 */
[----:B------:R-:W-:-:S04]  /*15030*/  UIADD3 UR8, URZ, -UR5, URZ ;  /* 0x800000053f087290 */ /* 0x000fc8000fffe03f */
[----:B------:R-:W-:-:S04]  /*15040*/  UIMAD UR8, UR8, UR12, URZ ;  /* 0x0000000c080872a4 */ /* 0x000fc8000f8e023f */
[----:B------:R-:W-:-:S04]  /*15050*/  UIMAD.WIDE.U32 UR4, UR5, UR8, UR4 ;  /* 0x00000008050472a5 */ /* 0x000fc8000f8e0004 */
[----:B------:R-:W-:-:S04]  /*15060*/  UIMAD.WIDE.U32 UR4, UR5, UR9, URZ ;  /* 0x00000009050472a5 */ /* 0x000fc8000f8e003f */
        /* <DEDUP_REMOVED lines=11> */
.L_x_1092:
[----:B------:R-:W-:Y:S01]  /*15120*/  UIMAD UR43, UR43, UR4, UR11 ;  /* 0x000000042b2b72a4 */ /* 0x000fe2000f8e020b */
[----:B------:R-:W-:Y:S05]  /*15130*/  BSSY B7, `(.L_x_1093) ;  /* 0x0000352000077945 */ /* 0x000fea0003800000 */
[----:B------:R-:W-:-:S05]  /*15140*/  IMAD.U32 R0, RZ, RZ, UR43 ;  /* 0x0000002bff007e24 */ /* 0x000fca000f8e00ff */
[----:B------:R-:W-:-:S04]  /*15150*/  VIADDMNMX R25, R0, UR4, R25, PT ;  /* 0x0000000400197c46 */ /* 0x000fc8000b800119 */
[----:B------:R-:W-:-:S13]  /*15160*/  ISETP.GT.AND P0, PT, R25, UR43, PT ;  /* 0x0000002b19007c0c */ /* 0x000fda000bf04270 */
[----:B------:R-:W-:Y:S05]  /*15170*/  @P0 BRA `(.L_x_1094) ;  /* 0x0000000000480947 */ /* 0x000fea0003800000 */
        /* <DEDUP_REMOVED lines=15> */
[----:B0-----:R-:W-:-:S05]  /*15270*/  IADD3 R0, R0, UR47, R7 ;  /* 0x0000002f00007c10 */ /* 0x001fca000fffe007 */
[----:B------:R0:W-:Y:S01]  /*15280*/  STL [R1], R0 ;  /* 0x0000000001007387 */ /* 0x0001e20000100800 */
[----:B------:R-:W-:Y:S05]  /*15290*/  BRA `(.L_x_1095) ;  /* 0x0000003000ec7947 */ /* 0x000fea0003800000 */
.L_x_1094:
        /* <DEDUP_REMOVED lines=20> */
.L_x_1097:
[----:B------:R-:W-:Y:S05]  /*153e0*/  BSYNC B6 ;  /* 0x0000000000067941 */ /* 0x000fea0003800000 */
.L_x_1096:
        /* <DEDUP_REMOVED lines=22> */
.L_x_1099:
[----:B------:R-:W-:Y:S05]  /*15550*/  BSYNC B6 ;  /* 0x0000000000067941 */ /* 0x000fea0003800000 */
.L_x_1098:
        /* <DEDUP_REMOVED lines=20> */
.L_x_1101:
[----:B------:R-:W-:Y:S05]  /*156a0*/  BSYNC B6 ;  /* 0x0000000000067941 */ /* 0x000fea0003800000 */
.L_x_1100:
        /* <DEDUP_REMOVED lines=19> */
.L_x_1103:
[----:B------:R-:W-:Y:S05]  /*157e0*/  BSYNC B6 ;  /* 0x0000000000067941 */ /* 0x000fea0003800000 */
.L_x_1102:
[----:B------:R-:W-:Y:S01]  /*157f0*/  ULDC.64 UR4, c[0x0][0x9f8] ;  /* 0x00027e0000047ab9 */ /* 0x000fe20000000a00 */
[----:B------:R-:W-:Y:S01]  /*15800*/  IMAD.U32 R24, RZ, RZ, UR41 ;  /* 0x00000029ff187e24 */ /* 0x000fe2000f8e00ff */
[----:B------:R-:W-:Y:S01]  /*15810*/  UISETP.NE.U32.AND UP0, UPT, UR4, URZ, UPT ;  /* 0x0000003f0400728c */ /* 0x000fe2000bf05070 */
[----:B------:R-:W0:Y:S01]  /*15820*/  S2R R21, SR_TID.X ;  /* 0x0000000000157919 */ /* 0x000e220000002100 */
[----:B------:R-:W1:Y:S02]  /*15830*/  LDC R8, c[0x0][0x430] ;  /* 0x00010c00ff087b82 */ /* 0x000e640000000800 */
[----:B------:R-:W-:Y:S01]  /*15840*/  UISETP.NE.AND.EX UP0, UPT, UR5, URZ, UPT, UP0 ;  /* 0x0000003f0500728c */ /* 0x000fe2000bf05300 */
[----:B------:R-:W2:Y:S05]  /*15850*/  S2R R20, SR_TID.X ;  /* 0x0000000000147919 */ /* 0x000eaa0000002100 */
[----:B------:R-:W-:Y:S01]  /*15860*/  PLOP3.LUT P0, PT, PT, PT, UP0, 0x80, 0x0 ;  /* 0x000000000000781c */ /* 0x000fe20003f0f008 */
[----:B------:R-:W3:Y:S04]  /*15870*/  LDC R9, c[0x0][0x2f4] ;  /* 0x0000bd00ff097b82 */ /* 0x000ee80000000800 */
[----:B------:R-:W-:-:S02]  /*15880*/  @UP0 ULDC.64 UR4, c[0x0][0x9f8] ;  /* 0x00027e0000040ab9 */ /* 0x000fc40000000a00 */
[----:B------:R-:W-:-:S06]  /*15890*/  @UP0 UIMAD.WIDE UR4, UR41, 0x4, UR4 ;  /* 0x00000004290408a5 */ /* 0x000fcc000f8e0204 */
[----:B------:R-:W-:Y:S02]  /*158a0*/  IMAD.U32 R2, RZ, RZ, UR4 ;  /* 0x00000004ff027e24 */ /* 0x000fe4000f8e00ff */
[----:B------:R-:W-:-:S05]  /*158b0*/  IMAD.U32 R3, RZ, RZ, UR5 ;  /* 0x00000005ff037e24 */ /* 0x000fca000f8e00ff */
[----:B------:R4:W4:Y:S01]  /*158c0*/  @P0 LDG.E R24, desc[UR54][R2.64] ;  /* 0x0000003602180981 */ /* 0x000922000c1e1900 */
[----:B-1----:R-:W-:Y:S01]  /*158d0*/  ISETP.NE.AND P1, PT, R8, 0x1, PT ;  /* 0x000000010800780c */ /* 0x002fe20003f25270 */
[----:B0-----:R-:W-:Y:S01]  /*158e0*/  IMAD.SHL.U32 R21, R21, 0x40, RZ ;  /* 0x0000004015157824 */ /* 0x001fe200078e00ff */
[----:B------:R-:W-:Y:S02]  /*158f0*/  LEA R7, R25, 0xffffff80, 0x7 ;  /* 0xffffff8019077811 */ /* 0x000fe400078e38ff */
[----:B------:R-:W-:Y:S02]  /*15900*/  LOP3.LUT R16, R16, 0xffffffef, RZ, 0xc0, !PT ;  /* 0xffffffef10107812 */ /* 0x000fe400078ec0ff */
[----:B--2---:R-:W-:Y:S02]  /*15910*/  LOP3.LUT R20, R20, 0x7f, RZ, 0xc0, !PT ;  /* 0x0000007f14147812 */ /* 0x004fe400078ec0ff */
[----:B------:R-:W-:Y:S02]  /*15920*/  LOP3.LUT R21, R21, 0x40, RZ, 0xc0, !PT ;  /* 0x0000004015157812 */ /* 0x000fe400078ec0ff */
[----:B------:R-:W-:-:S03]  /*15930*/  SHF.R.U32.HI R20, RZ, 0x1, R20 ;  /* 0x00000001ff147819 */ /* 0x000fc60000011614 */
[----:B------:R-:W0:Y:S01]  /*15940*/  @P1 LDC R6, c[0x0][0x434] ;  /* 0x00010d00ff061b82 */ /* 0x000e220000000800 */
[----:B---3--:R-:W-:Y:S02]  /*15950*/  ISETP.GE.AND P3, PT, R26, R9, PT ;  /* 0x000000091a00720c */ /* 0x008fe40003f66270 */
[----:B------:R-:W-:Y:S02]  /*15960*/  LOP3.LUT R5, R7, R20, R21, 0xfe, !PT ;  /* 0x0000001407057212 */ /* 0x000fe400078efe15 */
[----:B------:R-:W-:Y:S02]  /*15970*/  @P1 LOP3.LUT R16, R16, 0x10, RZ, 0xfc, !PT ;  /* 0x0000001010101812 */ /* 0x000fe400078efcff */
[C---:B------:R-:W-:Y:S01]  /*15980*/  ISETP.GE.AND P0, PT, R5.reuse, UR38, PT ;  /* 0x0000002605007c0c */ /* 0x040fe2000bf06270 */
[----:B------:R-:W1:Y:S01]  /*15990*/  @P1 LDC R0, c[0x0][0x438] ;  /* 0x00010e00ff001b82 */ /* 0x000e620000000800 */
[----:B------:R-:W-:-:S04]  /*159a0*/  VIADD R5, R5, UR37 ;  /* 0x0000002505057c36 */ /* 0x000fc80008000000 */
[----:B------:R-:W-:-:S07]  /*159b0*/  IMAD.MOV.U32 R4, RZ, RZ, R5 ;  /* 0x000000ffff047224 */ /* 0x000fce00078e0005 */
[----:B----4-:R-:W2:Y:S01]  /*159c0*/  @!P0 LDC.64 R2, c[0x0][0x428] ;  /* 0x00010a00ff028b82 */ /* 0x010ea20000000a00 */
[----:B0-----:R-:W-:-:S05]  /*159d0*/  @P1 IMAD.HI.U32 R6, R5, R6, RZ ;  /* 0x0000000605061227 */ /* 0x001fca00078e00ff */
[----:B-1----:R-:W-:-:S05]  /*159e0*/  @P1 SHF.R.U32.HI R4, RZ, R0, R6 ;  /* 0x00000000ff041219 */ /* 0x002fca0000011606 */
[----:B------:R-:W-:-:S04]  /*159f0*/  IMAD.MOV R0, RZ, RZ, -R4 ;  /* 0x000000ffff007224 */ /* 0x000fc800078e0a04 */
[----:B------:R-:W-:Y:S01]  /*15a00*/  IMAD R0, R8, R0, R5 ;  /* 0x0000000008007224 */ /* 0x000fe200078e0205 */
[----:B------:R-:W-:Y:S02]  /*15a10*/  @!P0 SHF.R.S32.HI R5, RZ, 0x1f, R4 ;  /* 0x0000001fff058819 */ /* 0x000fe40000011404 */
[----:B------:R-:W-:Y:S02]  /*15a20*/  LOP3.LUT R10, R26, 0x20, RZ, 0xfc, !PT ;  /* 0x000000201a0a7812 */ /* 0x000fe400078efcff */
[----:B------:R-:W-:Y:S01]  /*15a30*/  LOP3.LUT R16, R16, 0xfffffff7, RZ, 0xc0, !PT ;  /* 0xfffffff710107812 */ /* 0x000fe200078ec0ff */
[----:B------:R-:W-:-:S03]  /*15a40*/  IMAD.U32 R11, RZ, RZ, UR44 ;  /* 0x0000002cff0b7e24 */ /* 0x000fc6000f8e00ff */
[----:B------:R-:W-:Y:S02]  /*15a50*/  @P3 LOP3.LUT R16, R16, 0x8, RZ, 0xfc, !PT ;  /* 0x0000000810103812 */ /* 0x000fe400078efcff */
[----:B------:R-:W-:Y:S02]  /*15a60*/  ISETP.NE.AND P2, PT, R11, 0x3, PT ;  /* 0x000000030b00780c */ /* 0x000fe40003f45270 */
[----:B------:R-:W-:Y:S02]  /*15a70*/  LOP3.LUT R16, R16, 0xfffffffe, RZ, 0xc0, !PT ;  /* 0xfffffffe10107812 */ /* 0x000fe400078ec0ff */
[----:B------:R-:W-:Y:S02]  /*15a80*/  LOP3.LUT R8, R26, 0x40, RZ, 0xfc, !PT ;  /* 0x000000401a087812 */ /* 0x000fe400078efcff */
[----:B------:R-:W-:Y:S01]  /*15a90*/  LOP3.LUT R16, R16, 0xfffffffb, RZ, 0xc0, !PT ;  /* 0xfffffffb10107812 */ /* 0x000fe200078ec0ff */
[----:B------:R-:W-:Y:S01]  /*15aa0*/  UMOV UR4, 0xffffffff ;  /* 0xffffffff00047882 */ /* 0x000fe20000000000 */
[----:B------:R-:W-:Y:S01]  /*15ab0*/  SHF.R.S32.HI R27, RZ, 0x1f, R24 ;  /* 0x0000001fff1b7819 */ /* 0x000fe20000011418 */
[----:B--2---:R-:W-:-:S04]  /*15ac0*/  @!P0 IMAD.WIDE.U32 R4, R24, R2, R4 ;  /* 0x0000000218048225 */ /* 0x004fc800078e0004 */
[----:B------:R-:W-:-:S04]  /*15ad0*/  @!P0 IMAD R6, R27, R2, RZ ;  /* 0x000000021b068224 */ /* 0x000fc800078e02ff */
[----:B------:R-:W-:Y:S02]  /*15ae0*/  @!P0 IMAD R6, R24, R3, R6 ;  /* 0x0000000318068224 */ /* 0x000fe400078e0206 */
[----:B------:R-:W0:Y:S02]  /*15af0*/  @!P0 LDC.64 R2, c[0x0][0x418] ;  /* 0x00010600ff028b82 */ /* 0x000e240000000a00 */
[----:B------:R-:W-:Y:S01]  /*15b00*/  @!P0 IMAD.IADD R6, R5, 0x1, R6 ;  /* 0x0000000105068824 */ /* 0x000fe200078e0206 */
        /* <DEDUP_REMOVED lines=11> */
.L_x_1184:
[----:B------:R-:W-:Y:S01]  /*15bc0*/  LOP3.LUT R19, R19, 0xffff, RZ, 0xc0, !PT ;  /* 0x0000ffff13137812 */ /* 0x000fe200078ec0ff */
[----:B------:R-:W-:Y:S06]  /*15bd0*/  @!P2 BRA `(.L_x_1105) ;  /* 0x000000000004a947 */ /* 0x000fec0003800000 */
[----:B------:R-:W-:Y:S01]  /*15be0*/  BPT.TRAP 0x1 ;  /* 0x000000040000795c */ /* 0x000fe20000300000 */
.L_x_1105:
[----:B------:R-:W-:Y:S01]  /*15bf0*/  IMAD R5, R22, 0x8, R17 ;  /* 0x0000000816057824 */ /* 0x000fe200078e0211 */
[----:B------:R-:W-:Y:S01]  /*15c00*/  SHF.L.U32 R21, R23, 0x1f, RZ ;  /* 0x0000001f17157819 */ /* 0x000fe200000006ff */
[----:B------:R-:W-:Y:S01]  /*15c10*/  BSSY B0, `(.L_x_1106) ;  /* 0x0000004000007945 */ /* 0x000fe20003800000 */
[----:B------:R-:W-:Y:S02]  /*15c20*/  SHF.R.S32.HI R10, RZ, 0x1f, R0 ;  /* 0x0000001fff0a7819 */ /* 0x000fe40000011400 */
[----:B------:R-:W0:Y:S02]  /*15c30*/  SYNCS.PHASECHK.TRANS64.TRYWAIT P0, [R5+URZ+0x19c80], R21 ;  /* 0x019c8015050075a7 */ /* 0x000e24000800017f */
[----:B0-----:R-:W-:Y:S05]  /*15c40*/  @!P0 BRA `(.L_x_1107) ;  /* 0x0000004000bc8947 */ /* 0x001fea0003800000 */
.L_x_1185:
[----:B------:R-:W-:Y:S05]  /*15c50*/  BSYNC B0 ;  /* 0x0000000000007941 */ /* 0x000fea0003800000 */
.L_x_1106:
[----:B------:R-:W1:Y:S01]  /*15c60*/  S2R R8, SR_TID.X ;  /* 0x0000000000087919 */ /* 0x000e620000002100 */
        /* <DEDUP_REMOVED lines=13> */
[----:B------:R-:W-:Y:S02]  /*15d40*/  IMAD R4, R22, 0x3000, R29 ;  /* 0x0000300016047824 */ /* 0x000fe400078e021d */
[C---:B------:R-:W-:Y:S01]  /*15d50*/  IMAD.WIDE.U32 R2, R19.reuse, UR4, R2 ;  /* 0x0000000413027c25 */ /* 0x040fe2000f8e0002 */
[----:B------:R-:W-:Y:S01]  /*15d60*/  UMOV UR4, 0xffffffff ;  /* 0xffffffff00047882 */ /* 0x000fe20000000000 */
[----:B-1----:R-:W-:Y:S02]  /*15d70*/  LOP3.LUT R8, R8, 0x7f, RZ, 0xc0, !PT ;  /* 0x0000007f08087812 */ /* 0x002fe400078ec0ff */
[----:B------:R-:W-:Y:S02]  /*15d80*/  IMAD R9, R19, UR5, R3 ;  /* 0x0000000513097c24 */ /* 0x000fe4000f8e0203 */
[----:B------:R-:W-:-:S02]  /*15d90*/  SHF.R.U32.HI R11, RZ, 0x1, R8 ;  /* 0x00000001ff0b7819 */ /* 0x000fc40000011608 */
[----:B------:R-:W-:Y:S02]  /*15da0*/  IADD3 R8, P0, R2, UR6, RZ ;  /* 0x0000000602087c10 */ /* 0x000fe4000ff1e0ff */
[----:B------:R-:W-:Y:S02]  /*15db0*/  IADD3 R7, -R11, UR38, -R7 ;  /* 0x000000260b077c10 */ /* 0x000fe4000fffe907 */
[----:B------:R-:W-:Y:S02]  /*15dc0*/  IADD3.X R9, R9, UR7, RZ, P0, !PT ;  /* 0x0000000709097c10 */ /* 0x000fe400087fe4ff */
[----:B------:R-:W-:Y:S01]  /*15dd0*/  ISETP.GE.AND P0, PT, R7, 0x1, PT ;  /* 0x000000010700780c */ /* 0x000fe20003f06270 */
[----:B------:R-:W-:-:S12]  /*15de0*/  BRA.DIV UR4, `(.L_x_1108) ;  /* 0x0000004204687947 */ /* 0x000fd8000b800000 */
        /* <DEDUP_REMOVED lines=20> */
.L_x_1191:
        /* <DEDUP_REMOVED lines=13> */
.L_x_1109:
        /* <DEDUP_REMOVED lines=11> */
.L_x_1110:
[----:B------:R2:W-:Y:S01]  /*160b0*/  SYNCS.ARRIVE.TRANS64.A1T0 RZ, [R5+URZ+0x19c70], RZ ;  /* 0x019c70ff05ff79a7 */ /* 0x0005e2000810003f */
[----:B------:R-:W-:Y:S05]  /*160c0*/  @!P3 BRA `(.L_x_1111) ;  /* 0x000000000004b947 */ /* 0x000fea0003800000 */
[----:B------:R-:W-:Y:S01]  /*160d0*/  BPT.TRAP 0x1 ;  /* 0x000000040000795c */ /* 0x000fe20000300000 */
.L_x_1111:
[----:B------:R-:W3:Y:S01]  /*160e0*/  SYNCS.PHASECHK.TRANS64.TRYWAIT P1, [R5+URZ+0x19c40], R21 ;  /* 0x019c4015050075a7 */ /* 0x000ee2000802017f */
[----:B------:R-:W-:Y:S04]  /*160f0*/  BSSY B0, `(.L_x_1112) ;  /* 0x0000002000007945 */ /* 0x000fe80003800000 */
[----:B---3--:R-:W-:Y:S05]  /*16100*/  @!P1 BRA `(.L_x_1113) ;  /* 0x0000004000789947 */ /* 0x008fea0003800000 */
.L_x_1192:
[----:B------:R-:W-:Y:S05]  /*16110*/  BSYNC B0 ;  /* 0x0000000000007941 */ /* 0x000fea0003800000 */
.L_x_1112:
[----:B------:R-:W-:Y:S01]  /*16120*/  ULDC.64 UR4, c[0x0][0x300] ;  /* 0x0000c00000047ab9 */ /* 0x000fe20000000a00 */
[----:B-1----:R-:W1:Y:S01]  /*16130*/  LDC R8, c[0x0][0x2f4] ;  /* 0x0000bd00ff087b82 */ /* 0x002e620000000800 */
        /* <DEDUP_REMOVED lines=13> */
[----:B------:R-:W-:Y:S01]  /*16210*/  IMAD.WIDE.U32 R2, R19, UR4, R2 ;  /* 0x0000000413027c25 */ /* 0x000fe2000f8e0002 */
        /* <DEDUP_REMOVED lines=20> */
.L_x_1198:
        /* <DEDUP_REMOVED lines=12> */
.L_x_1115:
        /* <DEDUP_REMOVED lines=11> */
.L_x_1116:
[----:B------:R1:W-:Y:S02]  /*164d0*/  SYNCS.ARRIVE.TRANS64.A1T0 RZ, [R5+URZ+0x19c30], RZ ;  /* 0x019c30ff05ff79a7 */ /* 0x0003e4000810003f */
[----:B------:R-:W-:Y:S05]  /*164e0*/  WARPSYNC.ALL ;  /* 0x0000000000007948 */ /* 0x000fea0003800000 */
[----:B------:R-:W-:Y:S01]  /*164f0*/  VIADD R0, R17, 0xf000 ;  /* 0x0000f00011007836 */ /* 0x000fe20000000000 */
[----:B------:R-:W-:Y:S01]  /*16500*/  USHF.R.S32.HI UR4, URZ, 0x1f, UR40 ;  /* 0x0000001f3f047899 */ /* 0x000fe20008011428 */
[----:B------:R-:W-:Y:S03]  /*16510*/  BAR.SYNC.DEFER_BLOCKING 0x8, 0x200 ;  /* 0x0208000000007b1d */ /* 0x000fe60000010000 */
[----:B------:R-:W-:-:S03]  /*16520*/  LOP3.LUT P0, RZ, R0, 0x9f, RZ, 0xc0, !PT ;  /* 0x0000009f00ff7812 */ /* 0x000fc6000780c0ff */
[----:B------:R-:W-:Y:S01]  /*16530*/  ULDC.64 UR6, c[0x0][0x298] ;  /* 0x0000a60000067ab9 */ /* 0x000fe20000000a00 */
[----:B------:R-:W-:Y:S01]  /*16540*/  BSSY B6, `(.L_x_1117) ;  /* 0x0000016000067945 */ /* 0x000fe20003800000 */
        /* <DEDUP_REMOVED lines=21> */
.L_x_1118:
[----:B------:R-:W-:Y:S05]  /*166a0*/  BSYNC B6 ;  /* 0x0000000000067941 */ /* 0x000fea0003800000 */
.L_x_1117:
[----:B------:R4:W5:Y:S01]  /*166b0*/  LDL R10, [R1+0x18] ;  /* 0x00001800010a7983 */ /* 0x0009620000100800 */
[----:B------:R-:W-:Y:S01]  /*166c0*/  UISETP.NE.AND UP0, UPT, UR49, URZ, UPT ;  /* 0x0000003f3100728c */ /* 0x000fe2000bf05270 */
[C---:B------:R-:W-:Y:S01]  /*166d0*/  R2UR UR8, R19.reuse ;  /* 0x00000000130872ca */ /* 0x040fe200000e0000 */
[----:B------:R-:W-:Y:S01]  /*166e0*/  UMOV UR4, UR38 ;  /* 0x0000002600047c82 */ /* 0x000fe20008000000 */
[----:B---3--:R-:W3:Y:S01]  /*166f0*/  S2R R21, SR_TID.X ;  /* 0x0000000000157919 */ /* 0x008ee20000002100 */
[----:B------:R-:W-:Y:S01]  /*16700*/  R2UR UR9, R19 ;  /* 0x00000000130972ca */ /* 0x000fe200000e0000 */
[----:B------:R-:W-:Y:S01]  /*16710*/  UMOV UR5, UR45 ;  /* 0x0000002d00057c82 */ /* 0x000fe20008000000 */
[----:B------:R-:W-:Y:S01]  /*16720*/  PLOP3.LUT P0, PT, PT, PT, UP0, 0x80, 0x0 ;  /* 0x000000000000781c */ /* 0x000fe20003f0f008 */
[----:B------:R-:W0:Y:S01]  /*16730*/  S2R R20, SR_TID.X ;  /* 0x0000000000147919 */ /* 0x000e220000002100 */
[----:B------:R-:W-:Y:S01]  /*16740*/  ULDC.64 UR6, c[0x0][0x2d8] ;  /* 0x0000b60000067ab9 */ /* 0x000fe20000000a00 */
[----:B------:R-:W-:Y:S01]  /*16750*/  UISETP.NE.AND UP1, UPT, UR48, URZ, UPT ;  /* 0x0000003f3000728c */ /* 0x000fe2000bf25270 */
[----:B------:R-:W4:Y:S01]  /*16760*/  LDC R9, c[0x0][0x448] ;  /* 0x00011200ff097b82 */ /* 0x000f220000000800 */
[----:B------:R-:W-:-:S03]  /*16770*/  @UP0 ULDC UR10, c[0x0][0x44c] ;  /* 0x00011300000a0ab9 */ /* 0x000fc60000000800 */
[----:B------:R-:W-:Y:S02]  /*16780*/  UIMAD.WIDE.U32 UR4, UR8, UR6, UR4 ;  /* 0x00000006080472a5 */ /* 0x000fe4000f8e0004 */
[----:B------:R-:W-:Y:S02]  /*16790*/  USHF.R.S32.HI UR6, URZ, 0x1f, UR41 ;  /* 0x0000001f3f067899 */ /* 0x000fe40008011429 */
[----:B------:R-:W-:Y:S02]  /*167a0*/  UIMAD UR5, UR9, UR7, UR5 ;  /* 0x00000007090572a4 */ /* 0x000fe4000f8e0205 */
[----:B------:R-:W-:Y:S02]  /*167b0*/  USEL UR6, UR6, URZ, !UP1 ;  /* 0x0000003f06067287 */ /* 0x000fe4000c800000 */
[----:B------:R-:W-:Y:S01]  /*167c0*/  USEL UR7, UR41, URZ, !UP1 ;  /* 0x0000003f29077287 */ /* 0x000fe2000c800000 */
[----:B------:R-:W-:Y:S01]  /*167d0*/  ULDC.64 UR8, c[0x0][0x2e0] ;  /* 0x0000b80000087ab9 */ /* 0x000fe20000000a00 */
[----:B---3--:R-:W-:Y:S01]  /*167e0*/  IMAD.SHL.U32 R21, R21, 0x40, RZ ;  /* 0x0000004015157824 */ /* 0x008fe200078e00ff */
[----:B0-----:R-:W-:-:S04]  /*167f0*/  LOP3.LUT R20, R20, 0x7f, RZ, 0xc0, !PT ;  /* 0x0000007f14147812 */ /* 0x001fc800078ec0ff */
[----:B------:R-:W-:Y:S02]  /*16800*/  LOP3.LUT R21, R21, 0x40, RZ, 0xc0, !PT ;  /* 0x0000004015157812 */ /* 0x000fe400078ec0ff */
[----:B------:R-:W-:-:S04]  /*16810*/  SHF.R.U32.HI R20, RZ, 0x1, R20 ;  /* 0x00000001ff147819 */ /* 0x000fc80000011614 */
[----:B------:R-:W-:-:S05]  /*16820*/  LOP3.LUT R20, R20, R21, RZ, 0xfc, !PT ;  /* 0x0000001514147212 */ /* 0x000fca00078efcff */
[----:B------:R-:W-:-:S04]  /*16830*/  IMAD.IADD R6, R20, 0x1, R18 ;  /* 0x0000000114067824 */ /* 0x000fc800078e0212 */
[----:B------:R-:W-:Y:S01]  /*16840*/  @P0 IMAD.HI.U32 R0, R6, UR10, RZ ;  /* 0x0000000a06000c27 */ /* 0x000fe2000f8e00ff */
[----:B------:R-:W-:Y:S01]  /*16850*/  PLOP3.LUT P0, PT, PT, PT, UP0, 0x80, 0x0 ;  /* 0x000000000000781c */ /* 0x000fe20003f0f008 */
[----:B------:R-:W-:Y:S02]  /*16860*/  UIMAD UR6, UR6, UR8, URZ ;  /* 0x00000008060672a4 */ /* 0x000fe4000f8e023f */
[----:B------:R-:W-:Y:S02]  /*16870*/  UIMAD.WIDE.U32 UR4, UR7, UR8, UR4 ;  /* 0x00000008070472a5 */ /* 0x000fe4000f8e0004 */
[----:B------:R-:W-:Y:S01]  /*16880*/  UIMAD UR6, UR7, UR9, UR6 ;  /* 0x00000009070672a4 */ /* 0x000fe2000f8e0206 */
[----:B------:R-:W-:Y:S01]  /*16890*/  IMAD.MOV.U32 R7, RZ, RZ, R6 ;  /* 0x000000ffff077224 */ /* 0x000fe200078e0006 */
[----:B------:R-:W-:Y:S01]  /*168a0*/  @UP0 ULDC UR10, c[0x0][0x44c] ;  /* 0x00011300000a0ab9 */ /* 0x000fe20000000800 */
[----:B------:R-:W-:Y:S01]  /*168b0*/  @UP0 ULDC UR7, c[0x0][0x450] ;  /* 0x0001140000070ab9 */ /* 0x000fe20000000800 */
[----:B------:R-:W-:Y:S01]  /*168c0*/  IMAD.U32 R4, RZ, RZ, UR4 ;  /* 0x00000004ff047e24 */ /* 0x000fe2000f8e00ff */
[----:B------:R-:W-:-:S03]  /*168d0*/  ULDC.64 UR8, c[0x0][0x280] ;  /* 0x0000a00000087ab9 */ /* 0x000fc60000000a00 */
[----:B------:R-:W-:Y:S01]  /*168e0*/  @P0 SHF.R.U32.HI R7, RZ, UR7, R0 ;  /* 0x00000007ff070c19 */ /* 0x000fe20008011600 */
[----:B------:R-:W-:Y:S02]  /*168f0*/  UIADD3 UR6, UR5, UR6, URZ ;  /* 0x0000000605067290 */ /* 0x000fe4000fffe03f */
[----:B-12---:R-:W-:Y:S01]  /*16900*/  IMAD.U32 R5, RZ, RZ, UR5 ;  /* 0x00000005ff057e24 */ /* 0x006fe2000f8e00ff */
[----:B------:R-:W-:Y:S01]  /*16910*/  SHF.R.S32.HI R0, RZ, 0x1f, R7 ;  /* 0x0000001fff007819 */ /* 0x000fe20000011407 */
[----:B------:R-:W-:-:S04]  /*16920*/  ULDC.64 UR4, c[0x0][0x2d0] ;  /* 0x0000b40000047ab9 */ /* 0x000fc80000000a00 */
[----:B------:R-:W-:-:S04]  /*16930*/  IMAD R0, R0, UR4, RZ ;  /* 0x0000000400007c24 */ /* 0x000fc8000f8e02ff */
[----:B------:R-:W-:Y:S02]  /*16940*/  IMAD R8, R7, UR5, R0 ;  /* 0x0000000507087c24 */ /* 0x000fe4000f8e0200 */
[----:B------:R-:W-:Y:S02]  /*16950*/  IMAD.MOV R0, RZ, RZ, -R7 ;  /* 0x000000ffff007224 */ /* 0x000fe400078e0a07 */
[----:B------:R-:W-:Y:S01]  /*16960*/  IMAD.U32 R3, RZ, RZ, UR6 ;  /* 0x00000006ff037e24 */ /* 0x000fe2000f8e00ff */
[----:B------:R-:W-:Y:S01]  /*16970*/  ULDC.64 UR6, c[0x0][0x2c8] ;  /* 0x0000b20000067ab9 */ /* 0x000fe20000000a00 */
[----:B------:R-:W-:Y:S02]  /*16980*/  IMAD.MOV.U32 R2, RZ, RZ, R4 ;  /* 0x000000ffff027224 */ /* 0x000fe400078e0004 */
[----:B----4-:R-:W-:Y:S02]  /*16990*/  IMAD R0, R9, R0, R6 ;  /* 0x0000000009007224 */ /* 0x010fe400078e0206 */
[----:B------:R-:W-:-:S03]  /*169a0*/  IMAD.WIDE.U32 R4, R7, UR4, R2 ;  /* 0x0000000407047c25 */ /* 0x000fc6000f8e0002 */
[----:B------:R-:W-:Y:S01]  /*169b0*/  SHF.R.S32.HI R7, RZ, 0x1f, R0 ;  /* 0x0000001fff077819 */ /* 0x000fe20000011400 */
[----:B------:R-:W-:-:S04]  /*169c0*/  IMAD.IADD R5, R5, 0x1, R8 ;  /* 0x0000000105057824 */ /* 0x000fc800078e0208 */
[----:B------:R-:W-:Y:S02]  /*169d0*/  IMAD R7, R7, UR6, RZ ;  /* 0x0000000607077c24 */ /* 0x000fe4000f8e02ff */
[----:B------:R-:W-:-:S04]  /*169e0*/  IMAD.WIDE.U32 R4, R0, UR6, R4 ;  /* 0x0000000600047c25 */ /* 0x000fc8000f8e0004 */
[----:B------:R-:W-:Y:S01]  /*169f0*/  IMAD R7, R0, UR7, R7 ;  /* 0x0000000700077c24 */ /* 0x000fe2000f8e0207 */
[----:B------:R-:W-:-:S04]  /*16a00*/  IADD3 R0, P0, R4, UR8, RZ ;  /* 0x0000000804007c10 */ /* 0x000fc8000ff1e0ff */
[----:B------:R-:W-:Y:S02]  /*16a10*/  IADD3.X R4, R5, UR9, R7, P0, !PT ;  /* 0x0000000905047c10 */ /* 0x000fe400087fe407 */
[----:B------:R-:W-:Y:S01]  /*16a20*/  PLOP3.LUT P0, PT, PT, PT, UP0, 0x80, 0x0 ;  /* 0x000000000000781c */ /* 0x000fe20003f0f008 */
[----:B------:R-:W-:-:S12]  /*16a30*/  VIADD R5, R6, 0x80 ;  /* 0x0000008006057836 */ /* 0x000fd80000000000 */
[----:B------:R-:W-:Y:S01]  /*16a40*/  @P0 IMAD.HI.U32 R7, R5, UR10, RZ ;  /* 0x0000000a05070c27 */ /* 0x000fe2000f8e00ff */
[----:B------:R-:W-:Y:S01]  /*16a50*/  PLOP3.LUT P0, PT, PT, PT, UP0, 0x80, 0x0 ;  /* 0x000000000000781c */ /* 0x000fe20003f0f008 */
[----:B------:R-:W-:Y:S02]  /*16a60*/  @UP0 ULDC UR10, c[0x0][0x450] ;  /* 0x00011400000a0ab9 */ /* 0x000fe40000000800 */
[----:B------:R-:W-:Y:S01]  /*16a70*/  IMAD.MOV.U32 R6, RZ, RZ, R5 ;  /* 0x000000ffff067224 */ /* 0x000fe200078e0005 */
[----:B------:R-:W0:Y:S09]  /*16a80*/  S2R R20, SR_TID.X ;  /* 0x0000000000147919 */ /* 0x000e320000002100 */
[----:B------:R-:W-:-:S05]  /*16a90*/  @P0 SHF.R.U32.HI R6, RZ, UR10, R7 ;  /* 0x0000000aff060c19 */ /* 0x000fca0008011607 */
        /* <DEDUP_REMOVED lines=16> */
[----:B0-----:R-:W-:Y:S02]  /*16ba0*/  LOP3.LUT R20, R20, 0x7f, RZ, 0xc0, !PT ;  /* 0x0000007f14147812 */ /* 0x001fe400078ec0ff */
[----:B------:R-:W-:Y:S02]  /*16bb0*/  IADD3.X R6, R3, UR9, R6, P0, !PT ;  /* 0x0000000903067c10 */ /* 0x000fe400087fe406 */
[----:B------:R-:W-:Y:S02]  /*16bc0*/  ISETP.GE.AND P3, PT, R26, UR4, PT ;  /* 0x000000041a007c0c */ /* 0x000fe4000bf66270 */
[----:B------:R-:W-:Y:S02]  /*16bd0*/  ISETP.GE.AND P2, PT, R12, UR4, PT ;  /* 0x000000040c007c0c */ /* 0x000fe4000bf46270 */
[----:B------:R-:W-:-:S02]  /*16be0*/  ISETP.GE.AND P0, PT, R11, UR4, PT ;  /* 0x000000040b007c0c */ /* 0x000fc4000bf06270 */
[----:B------:R-:W-:Y:S01]  /*16bf0*/  SHF.R.U32.HI R20, RZ, 0x1, R20 ;  /* 0x00000001ff147819 */ /* 0x000fe20000011614 */
[----:B------:R-:W-:Y:S10]  /*16c00*/  BRA.DIV UR5, `(.L_x_1119) ;  /* 0x0000003a05707947 */ /* 0x000ff4000b800000 */
[----:B------:R-:W0:Y:S01]  /*16c10*/  SHFL.IDX PT, R3, R0, RZ, 0x1e1f ;  /* 0x001e1fff00037589 */ /* 0x000e2200000e0000 */
[----:B------:R-:W-:Y:S02]  /*16c20*/  IMAD R5, R9, UR42, RZ ;  /* 0x0000002a09057c24 */ /* 0x000fe4000f8e02ff */
[----:B------:R-:W-:Y:S01]  /*16c30*/  IMAD.IADD R18, R20, 0x1, R18 ;  /* 0x0000000114127824 */ /* 0x000fe200078e0212 */
        /* <DEDUP_REMOVED lines=17> */
[----:B------:R-:W-:Y:S02]  /*16d50*/  @!P1 IMAD.MOV.U32 R3, RZ, RZ, R2 ;  /* 0x000000ffff039224 */ /* 0x000fe400078e0002 */
[----:B------:R-:W-:-:S05]  /*16d60*/  @!P1 IMAD.MOV.U32 R2, RZ, RZ, R0 ;  /* 0x000000ffff029224 */ /* 0x000fca00078e0000 */
[----:B------:R-:W-:Y:S04]  /*16d70*/  @!P1 LDGSTS.E.BYPASS.LTC128B.128 [R10+0xf800], desc[UR54][R2.64], !P3 ;  /* 0x0f800000020a9fae */ /* 0x000fe8000d901d76 */
[----:B------:R-:W-:Y:S04]  /*16d80*/  @!P1 LDGSTS.E.BYPASS.LTC128B.128 [R10+0x11000], desc[UR54][R2.64+0x20], !P2 ;  /* 0x11000020020a9fae */ /* 0x000fe8000d101d76 */
[----:B------:R0:W-:Y:S04]  /*16d90*/  @!P1 LDGSTS.E.BYPASS.LTC128B.128 [R10+0x12800], desc[UR54][R2.64+0x40], !P0 ;  /* 0x12800040020a9fae */ /* 0x0001e8000c101d76 */
[----:B0---4-:R0:W1:Y:S02]  /*16da0*/  SHFL.IDX PT, R2, R7, RZ, 0x1e1f ;  /* 0x001e1fff07027589 */ /* 0x01106400000e0000 */
.L_x_1205:
        /* <DEDUP_REMOVED lines=12> */
.L_x_1121:
[----:B------:R-:W-:Y:S05]  /*16e70*/  BSYNC B0 ;  /* 0x0000000000007941 */ /* 0x000fea0003800000 */
.L_x_1120:
[----:B------:R-:W-:Y:S01]  /*16e80*/  NOP ;  /* 0x0000000000007918 */ /* 0x000fe20000000000 */
[----:B------:R-:W-:-:S13]  /*16e90*/  PLOP3.LUT P0, PT, PT, PT, PT, 0x80, 0x0 ;  /* 0x000000000000781c */ /* 0x000fda0003f0f070 */
.L_x_1122:
        /* <DEDUP_REMOVED lines=16> */
[----:B------:R-:W-:Y:S01]  /*16fa0*/  VIADD R20, R25, 0xfffffffe ;  /* 0xfffffffe19147836 */ /* 0x000fe20000000000 */
[----:B------:R-:W2:Y:S02]  /*16fb0*/  SYNCS.PHASECHK.TRANS64.TRYWAIT P0, [R17+URZ+0x19c20], R0 ;  /* 0x019c2000110075a7 */ /* 0x000ea4000800017f */
[----:B-12---:R-:W-:Y:S05]  /*16fc0*/  @!P0 BRA `(.L_x_1124) ;  /* 0x0000003800788947 */ /* 0x006fea0003800000 */
.L_x_1206:
[----:B------:R-:W-:Y:S05]  /*16fd0*/  BSYNC B0 ;  /* 0x0000000000007941 */ /* 0x000fea0003800000 */
.L_x_1123:
[----:B------:R-:W-:-:S13]  /*16fe0*/  ISETP.GE.AND P0, PT, R20, UR43, PT ;  /* 0x0000002b14007c0c */ /* 0x000fda000bf06270 */
[----:B------:R-:W-:Y:S05]  /*16ff0*/  @!P0 BRA `(.L_x_1125) ;  /* 0x0000000c00f08947 */ /* 0x000fea0003800000 */
[----:B-1----:R-:W-:Y:S02]  /*17000*/  IMAD.MOV.U32 R0, RZ, RZ, R22 ;  /* 0x000000ffff007224 */ /* 0x002fe400078e0016 */
[----:B------:R-:W-:-:S07]  /*17010*/  IMAD.MOV.U32 R5, RZ, RZ, R23 ;  /* 0x000000ffff057224 */ /* 0x000fce00078e0017 */
.L_x_1145:
[----:B-1----:R-:W1:Y:S01]  /*17020*/  LDC R4, c[0x0][0x430] ;  /* 0x00010c00ff047b82 */ /* 0x002e620000000800 */
[----:B--2---:R-:W2:Y:S01]  /*17030*/  S2R R2, SR_TID.X ;  /* 0x0000000000027919 */ /* 0x004ea20000002100 */
[----:B------:R-:W-:Y:S05]  /*17040*/  YIELD ;  /* 0x0000000000007946 */ /* 0x000fea0003800000 */
[----:B------:R-:W-:Y:S01]  /*17050*/  ULDC UR4, c[0x0][0x430] ;  /* 0x00010c0000047ab9 */ /* 0x000fe20000000800 */
[----:B-1----:R-:W-:Y:S02]  /*17060*/  ISETP.NE.AND P0, PT, R4, 0x1, PT ;  /* 0x000000010400780c */ /* 0x002fe40003f05270 */
[C---:B--23--:R-:W-:Y:S01]  /*17070*/  LOP3.LUT R3, R2.reuse, 0x7f, RZ, 0xc0, !PT ;  /* 0x0000007f02037812 */ /* 0x04cfe200078ec0ff */
[----:B------:R-:W-:-:S10]  /*17080*/  IMAD.SHL.U32 R2, R2, 0x40, RZ ;  /* 0x0000004002027824 */ /* 0x000fd400078e00ff */
[----:B------:R-:W1:Y:S01]  /*17090*/  @P0 LDC R6, c[0x0][0x434] ;  /* 0x00010d00ff060b82 */ /* 0x000e620000000800 */
[----:B------:R-:W-:Y:S02]  /*170a0*/  SHF.R.U32.HI R4, RZ, 0x1, R3 ;  /* 0x00000001ff047819 */ /* 0x000fe40000011603 */
[----:B------:R-:W-:-:S03]  /*170b0*/  LOP3.LUT R2, R2, 0x40, RZ, 0xc0, !PT ;  /* 0x0000004002027812 */ /* 0x000fc600078ec0ff */
[----:B------:R-:W-:Y:S02]  /*170c0*/  IMAD R4, R20, 0x80, R4 ;  /* 0x0000008014047824 */ /* 0x000fe400078e0204 */
[----:B------:R-:W2:Y:S03]  /*170d0*/  @P0 LDC R3, c[0x0][0x438] ;  /* 0x00010e00ff030b82 */ /* 0x000ea60000000800 */
[----:B------:R-:W-:-:S05]  /*170e0*/  IADD3 R4, R2, UR37, R4 ;  /* 0x0000002502047c10 */ /* 0x000fca000fffe004 */
[----:B------:R-:W-:Y:S02]  /*170f0*/  IMAD.MOV.U32 R2, RZ, RZ, R4 ;  /* 0x000000ffff027224 */ /* 0x000fe400078e0004 */
[----:B-1----:R-:W-:-:S05]  /*17100*/  @P0 IMAD.HI.U32 R6, R4, R6, RZ ;  /* 0x0000000604060227 */ /* 0x002fca00078e00ff */
[----:B--2---:R-:W-:-:S04]  /*17110*/  @P0 SHF.R.U32.HI R2, RZ, R3, R6 ;  /* 0x00000003ff020219 */ /* 0x004fc80000011606 */
[--C-:B------:R-:W-:Y:S01]  /*17120*/  SHF.R.S32.HI R3, RZ, 0x1f, R2.reuse ;  /* 0x0000001fff037819 */ /* 0x100fe20000011402 */
[----:B------:R-:W-:-:S04]  /*17130*/  IMAD.MOV R8, RZ, RZ, -R2 ;  /* 0x000000ffff087224 */ /* 0x000fc800078e0a02 */
[----:B------:R-:W-:Y:S01]  /*17140*/  IMAD R8, R8, UR4, R4 ;  /* 0x0000000408087c24 */ /* 0x000fe2000f8e0204 */
[----:B------:R-:W-:Y:S02]  /*17150*/  ULDC.64 UR4, c[0x0][0x428] ;  /* 0x00010a0000047ab9 */ /* 0x000fe40000000a00 */
[----:B------:R-:W-:Y:S02]  /*17160*/  IMAD R4, R27, UR4, RZ ;  /* 0x000000041b047c24 */ /* 0x000fe4000f8e02ff */
[----:B------:R-:W-:-:S04]  /*17170*/  IMAD.WIDE.U32 R2, R24, UR4, R2 ;  /* 0x0000000418027c25 */ /* 0x000fc8000f8e0002 */
[----:B------:R-:W-:Y:S01]  /*17180*/  IMAD R4, R24, UR5, R4 ;  /* 0x0000000518047c24 */ /* 0x000fe2000f8e0204 */
[----:B------:R-:W-:Y:S02]  /*17190*/  ULDC.64 UR4, c[0x0][0x418] ;  /* 0x0001060000047ab9 */ /* 0x000fe40000000a00 */
[----:B------:R-:W-:Y:S01]  /*171a0*/  LEA R6, P0, R2, UR4, 0x2 ;  /* 0x0000000402067c11 */ /* 0x000fe2000f8010ff */
[----:B------:R-:W-:-:S05]  /*171b0*/  IMAD.IADD R4, R4, 0x1, R3 ;  /* 0x0000000104047824 */ /* 0x000fca00078e0203 */
[----:B0-----:R-:W-:-:S06]  /*171c0*/  LEA.HI.X R7, R2, UR5, R4, 0x2, P0 ;  /* 0x0000000502077c11 */ /* 0x001fcc00080f1404 */
[----:B------:R-:W2:Y:S01]  /*171d0*/  LDG.E R7, desc[UR54][R6.64] ;  /* 0x0000003606077981 */ /* 0x000ea2000c1e1900 */
[----:B------:R-:W-:Y:S02]  /*171e0*/  IMAD.U32 R9, RZ, RZ, UR44 ;  /* 0x0000002cff097e24 */ /* 0x000fe4000f8e00ff */
[----:B------:R-:W-:Y:S02]  /*171f0*/  VIADD R22, R0, 0x1 ;  /* 0x0000000100167836 */ /* 0x000fe40000000000 */
[----:B------:R-:W-:Y:S01]  /*17200*/  IMAD.MOV.U32 R2, RZ, RZ, R20 ;  /* 0x000000ffff027224 */ /* 0x000fe200078e0014 */
[----:B------:R-:W-:Y:S01]  /*17210*/  ISETP.NE.AND P2, PT, R9, 0x3, PT ;  /* 0x000000030900780c */ /* 0x000fe20003f45270 */
[----:B------:R-:W-:Y:S01]  /*17220*/  VIADD R20, R20, 0xffffffff ;  /* 0xffffffff14147836 */ /* 0x000fe20000000000 */
[----:B------:R-:W-:Y:S02]  /*17230*/  ISETP.NE.AND P0, PT, R22, 0x2, PT ;  /* 0x000000021600780c */ /* 0x000fe40003f05270 */
[----:B------:R-:W-:-:S02]  /*17240*/  ISETP.GT.AND P1, PT, R2, UR43, PT ;  /* 0x0000002b02007c0c */ /* 0x000fc4000bf24270 */
[----:B------:R-:W-:Y:S02]  /*17250*/  SEL R23, RZ, 0x1, P0 ;  /* 0x00000001ff177807 */ /* 0x000fe40000000000 */
[----:B------:R-:W-:Y:S02]  /*17260*/  SEL R22, R22, RZ, P0 ;  /* 0x000000ff16167207 */ /* 0x000fe40000000000 */
[----:B------:R-:W-:Y:S02]  /*17270*/  LOP3.LUT R23, R5, R23, RZ, 0x3c, !PT ;  /* 0x0000001705177212 */ /* 0x000fe400078e3cff */
[----:B--2---:R-:W-:Y:S01]  /*17280*/  SHF.R.S32.HI R18, RZ, 0x1f, R7 ;  /* 0x0000001fff127819 */ /* 0x004fe20000011407 */
[----:B------:R-:W-:Y:S06]  /*17290*/  @!P2 BRA `(.L_x_1126) ;  /* 0x000000000004a947 */ /* 0x000fec0003800000 */
[----:B------:R-:W-:Y:S01]  /*172a0*/  BPT.TRAP 0x1 ;  /* 0x000000040000795c */ /* 0x000fe20000300000 */
.L_x_1126:
[----:B------:R-:W-:Y:S01]  /*172b0*/  IMAD R4, R22, 0x8, R17 ;  /* 0x0000000816047824 */ /* 0x000fe200078e0211 */
[----:B------:R-:W-:Y:S01]  /*172c0*/  SHF.L.U32 R10, R23, 0x1f, RZ ;  /* 0x0000001f170a7819 */ /* 0x000fe200000006ff */
[----:B------:R-:W-:Y:S01]  /*172d0*/  BSSY B0, `(.L_x_1127) ;  /* 0x0000004000007945 */ /* 0x000fe20003800000 */
[----:B------:R-:W-:Y:S02]  /*172e0*/  SHF.R.S32.HI R9, RZ, 0x1f, R8 ;  /* 0x0000001fff097819 */ /* 0x000fe40000011408 */
[----:B------:R-:W0:Y:S02]  /*172f0*/  SYNCS.PHASECHK.TRANS64.TRYWAIT P0, [R4+URZ+0x19c80], R10 ;  /* 0x019c800a040075a7 */ /* 0x000e24000800017f */
[----:B0-----:R-:W-:Y:S05]  /*17300*/  @!P0 BRA `(.L_x_1128) ;  /* 0x0000003400bc8947 */ /* 0x001fea0003800000 */
.L_x_1207:
[----:B------:R-:W-:Y:S05]  /*17310*/  BSYNC B0 ;  /* 0x0000000000007941 */ /* 0x000fea0003800000 */
.L_x_1127:
        /* <DEDUP_REMOVED lines=15> */
[-C--:B-1----:R-:W-:Y:S01]  /*17410*/  ISETP.GE.AND P2, PT, R13, R11.reuse, PT ;  /* 0x0000000b0d00720c */ /* 0x082fe20003f46270 */
[----:B------:R-:W-:Y:S01]  /*17420*/  IMAD R6, R22, 0x3000, R29 ;  /* 0x0000300016067824 */ /* 0x000fe200078e021d */
[-C--:B------:R-:W-:Y:S01]  /*17430*/  ISETP.GE.AND P3, PT, R12, R11.reuse, PT ;  /* 0x0000000b0c00720c */ /* 0x080fe20003f66270 */
[C---:B------:R-:W-:Y:S01]  /*17440*/  IMAD.WIDE.U32 R2, R19.reuse, UR4, R2 ;  /* 0x0000000413027c25 */ /* 0x040fe2000f8e0002 */
[----:B------:R-:W-:Y:S01]  /*17450*/  UMOV UR4, 0xffffffff ;  /* 0xffffffff00047882 */ /* 0x000fe20000000000 */
[----:B------:R-:W-:Y:S02]  /*17460*/  ISETP.GE.AND P4, PT, R26, R11, PT ;  /* 0x0000000b1a00720c */ /* 0x000fe40003f86270 */
[----:B------:R-:W-:Y:S01]  /*17470*/  IMAD R21, R19, UR5, R3 ;  /* 0x0000000513157c24 */ /* 0x000fe2000f8e0203 */
[----:B------:R-:W-:-:S04]  /*17480*/  IADD3 R25, P0, R2, UR6, RZ ;  /* 0x0000000602197c10 */ /* 0x000fc8000ff1e0ff */
[----:B------:R-:W-:Y:S01]  /*17490*/  IADD3.X R21, R21, UR7, RZ, P0, !PT ;  /* 0x0000000715157c10 */ /* 0x000fe200087fe4ff */
[----:B------:R-:W-:Y:S08]  /*174a0*/  BRA.DIV UR4, `(.L_x_1129) ;  /* 0x0000003604687947 */ /* 0x000ff0000b800000 */
        /* <DEDUP_REMOVED lines=10> */
.L_x_1213:
        /* <DEDUP_REMOVED lines=10> */
.L_x_1130:
        /* <DEDUP_REMOVED lines=11> */
.L_x_1131:
[----:B------:R2:W-:Y:S01]  /*176a0*/  SYNCS.ARRIVE.TRANS64.A1T0 RZ, [R4+URZ+0x19c70], RZ ;  /* 0x019c70ff04ff79a7 */ /* 0x0005e2000810003f */
[----:B------:R-:W-:Y:S05]  /*176b0*/  @!P3 BRA `(.L_x_1132) ;  /* 0x000000000004b947 */ /* 0x000fea0003800000 */
[----:B------:R-:W-:Y:S01]  /*176c0*/  BPT.TRAP 0x1 ;  /* 0x000000040000795c */ /* 0x000fe20000300000 */
.L_x_1132:
[----:B------:R-:W3:Y:S01]  /*176d0*/  SYNCS.PHASECHK.TRANS64.TRYWAIT P0, [R4+URZ+0x19c40], R10 ;  /* 0x019c400a040075a7 */ /* 0x000ee2000800017f */
[----:B------:R-:W-:Y:S04]  /*176e0*/  BSSY B0, `(.L_x_1133) ;  /* 0x0000002000007945 */ /* 0x000fe80003800000 */
[----:B---3--:R-:W-:Y:S05]  /*176f0*/  @!P0 BRA `(.L_x_1134) ;  /* 0x0000003400708947 */ /* 0x008fea0003800000 */
.L_x_1214:
[----:B------:R-:W-:Y:S05]  /*17700*/  BSYNC B0 ;  /* 0x0000000000007941 */ /* 0x000fea0003800000 */
.L_x_1133:
        /* <DEDUP_REMOVED lines=33> */
.L_x_1220:
        /* <DEDUP_REMOVED lines=10> */
.L_x_1136:
        /* <DEDUP_REMOVED lines=11> */
.L_x_1137:
[----:B------:R-:W-:Y:S01]  /*17a70*/  IMAD.U32 R2, RZ, RZ, UR46 ;  /* 0x0000002eff027e24 */ /* 0x000fe2000f8e00ff */
[----:B------:R0:W-:Y:S04]  /*17a80*/  SYNCS.ARRIVE.TRANS64.A1T0 RZ, [R4+URZ+0x19c30], RZ ;  /* 0x019c30ff04ff79a7 */ /* 0x0001e8000810003f */
[----:B------:R-:W-:-:S13]  /*17a90*/  ISETP.NE.AND P0, PT, R2, 0x3, PT ;  /* 0x000000030200780c */ /* 0x000fda0003f05270 */
[----:B0-----:R-:W-:Y:S05]  /*17aa0*/  @!P0 BRA `(.L_x_1138) ;  /* 0x0000000000048947 */ /* 0x001fea0003800000 */
[----:B------:R-:W-:Y:S01]  /*17ab0*/  BPT.TRAP 0x1 ;  /* 0x000000040000795c */ /* 0x000fe20000300000 */
.L_x_1138:
[----:B------:R-:W-:Y:S01]  /*17ac0*/  LOP3.LUT R3, R5, 0x1, RZ, 0x3c, !PT ;  /* 0x0000000105037812 */ /* 0x000fe200078e3cff */
[----:B------:R-:W-:Y:S01]  /*17ad0*/  IMAD R2, R0, 0x8, R17 ;  /* 0x0000000800027824 */ /* 0x000fe200078e0211 */
[----:B------:R-:W-:Y:S02]  /*17ae0*/  BSSY B0, `(.L_x_1139) ;  /* 0x0000004000007945 */ /* 0x000fe40003800000 */
[----:B------:R-:W-:-:S04]  /*17af0*/  SHF.L.U32 R3, R3, 0x1f, RZ ;  /* 0x0000001f03037819 */ /* 0x000fc800000006ff */
[----:B------:R-:W0:Y:S02]  /*17b00*/  SYNCS.PHASECHK.TRANS64.TRYWAIT P2, [R2+URZ+0x19c70], R3 ;  /* 0x019c7003020075a7 */ /* 0x000e24000804017f */
[----:B0-----:R-:W-:Y:S05]  /*17b10*/  @!P2 BRA `(.L_x_1140) ;  /* 0x000000340014a947 */ /* 0x001fea0003800000 */
.L_x_1221:
[----:B------:R-:W-:Y:S05]  /*17b20*/  BSYNC B0 ;  /* 0x0000000000007941 */ /* 0x000fea0003800000 */
.L_x_1139:
[----:B--23--:R-:W-:-:S05]  /*17b30*/  IMAD.U32 R4, RZ, RZ, UR44 ;  /* 0x0000002cff047e24 */ /* 0x00cfca000f8e00ff */
[----:B------:R-:W-:-:S13]  /*17b40*/  ISETP.NE.AND P2, PT, R4, 0x3, PT ;  /* 0x000000030400780c */ /* 0x000fda0003f45270 */
[----:B------:R-:W-:Y:S05]  /*17b50*/  @!P2 BRA `(.L_x_1141) ;  /* 0x000000000004a947 */ /* 0x000fea0003800000 */
[----:B------:R-:W-:Y:S01]  /*17b60*/  BPT.TRAP 0x1 ;  /* 0x000000040000795c */ /* 0x000fe20000300000 */
.L_x_1141:
[----:B------:R-:W-:Y:S01]  /*17b70*/  SHF.L.U32 R4, R5, 0x1f, RZ ;  /* 0x0000001f05047819 */ /* 0x000fe200000006ff */
[----:B------:R-:W-:-:S03]  /*17b80*/  IMAD R3, R0, 0x3000, RZ ;  /* 0x0000300000037824 */ /* 0x000fc600078e02ff */
[----:B------:R-:W0:Y:S02]  /*17b90*/  SYNCS.PHASECHK.TRANS64.TRYWAIT P2, [R2+URZ+0x19c60], R4 ;  /* 0x019c6004020075a7 */ /* 0x000e24000804017f */
[----:B0-----:R-:W-:Y:S05]  /*17ba0*/  @!P2 BRA `(.L_x_1142) ;  /* 0x000000340004a947 */ /* 0x001fea0003800000 */
.L_x_1222:
        /* <DEDUP_REMOVED lines=55> */
.L_x_1143:
[----:B--2---:R2:W-:Y:S01]  /*17f20*/  SYNCS.ARRIVE.TRANS64.A1T0 RZ, [R2+URZ+0x19c50], RZ ;  /* 0x019c50ff02ff79a7 */ /* 0x0045e2000810003f */
[----:B------:R-:W-:Y:S06]  /*17f30*/  BAR.SYNC.DEFER_BLOCKING 0x2, 0x80 ;  /* 0x0082000000007b1d */ /* 0x000fec0000010000 */
[----:B------:R-:W-:Y:S05]  /*17f40*/  @!P0 BRA `(.L_x_1144) ;  /* 0x0000000000048947 */ /* 0x000fea0003800000 */
[----:B------:R-:W-:Y:S01]  /*17f50*/  BPT.TRAP 0x1 ;  /* 0x000000040000795c */ /* 0x000fe20000300000 */
.L_x_1144:
[----:B0-----:R-:W-:Y:S02]  /*17f60*/  VIADD R3, R2, 0x19c80 ;  /* 0x00019c8002037836 */ /* 0x001fe40000000000 */
[----:B------:R-:W-:Y:S02]  /*17f70*/  IMAD.MOV.U32 R0, RZ, RZ, R22 ;  /* 0x000000ffff007224 */ /* 0x000fe400078e0016 */
[----:B------:R-:W-:Y:S01]  /*17f80*/  IMAD.MOV.U32 R5, RZ, RZ, R23 ;  /* 0x000000ffff057224 */ /* 0x000fe200078e0017 */
[----:B------:R-:W-:-:S04]  /*17f90*/  PRMT R3, R28, 0x654, R3 ;  /* 0x000006541c037816 */ /* 0x000fc80000000003 */
[----:B------:R3:W-:Y:S01]  /*17fa0*/  SYNCS.ARRIVE.TRANS64.RED.A1T0 RZ, [R3+URZ], RZ ;  /* 0x000000ff03ff79a7 */ /* 0x0007e2000810043f */
[----:B------:R-:W-:Y:S05]  /*17fb0*/  @P1 BRA `(.L_x_1145) ;  /* 0xfffffff000181947 */ /* 0x000fea000383ffff */
.L_x_1125:
        /* <DEDUP_REMOVED lines=9> */
[----:B---3--:R-:W2:Y:S01]  /*18050*/  LDC.64 R2, c[0x0][0xc60] ;  /* 0x00031800ff027b82 */ /* 0x008ea20000000a00 */
[----:B------:R-:W1:Y:S02]  /*18060*/  FLO.U32 R0, UR4 ;  /* 0x0000000400007d00 */ /* 0x000e6400080e0000 */
[----:B-1----:R-:W-:-:S06]  /*18070*/  ISETP.EQ.U32.AND P1, PT, R0, R5, PT ;  /* 0x000000050000720c */ /* 0x002fcc0003f22070 */
[----:B------:R-:W2:Y:S07]  /*18080*/  POPC R5, UR4 ;  /* 0x0000000400057d09 */ /* 0x000eae0008000000 */
[----:B--2---:R-:W2:Y:S01]  /*18090*/  @P1 ATOMG.E.ADD.STRONG.GPU PT, R3, desc[UR54][R2.64], R5 ;  /* 0x00000005020319a8 */ /* 0x004ea200081ee1f6 */
[----:B------:R-:W1:Y:S02]  /*180a0*/  S2R R4, SR_LTMASK ;  /* 0x0000000000047919 */ /* 0x000e640000003900 */
[----:B-1----:R-:W-:-:S04]  /*180b0*/  LOP3.LUT R4, R4, UR4, RZ, 0xc0, !PT ;  /* 0x0000000404047c12 */ /* 0x002fc8000f8ec0ff */
[----:B0-----:R-:W0:Y:S01]  /*180c0*/  POPC R7, R4 ;  /* 0x0000000400077309 */ /* 0x001e220000000000 */
[----:B--2---:R-:W0:Y:S02]  /*180d0*/  SHFL.IDX PT, R0, R3, R0, 0x1f ;  /* 0x00001f0003007589 */ /* 0x004e2400000e0000 */
[----:B0-----:R-:W-:-:S05]  /*180e0*/  IADD3 R0, R0, UR47, R7 ;  /* 0x0000002f00007c10 */ /* 0x001fca000fffe007 */
[----:B------:R1:W-:Y:S02]  /*180f0*/  STL [R1], R0 ;  /* 0x0000000001007387 */ /* 0x0003e40000100800 */
.L_x_1147:
[----:B------:R-:W-:Y:S05]  /*18100*/  BSYNC B0 ;  /* 0x0000000000007941 */ /* 0x000fea0003800000 */
.L_x_1146:
[----:B------:R-:W-:Y:S05]  /*18110*/  @!P0 BRA `(.L_x_1148) ;  /* 0x0000000000048947 */ /* 0x000fea0003800000 */
[----:B------:R-:W-:Y:S01]  /*18120*/  BPT.TRAP 0x1 ;  /* 0x000000040000795c */ /* 0x000fe20000300000 */
.L_x_1148:
[----:B-1----:R-:W-:Y:S01]  /*18130*/  LOP3.LUT R0, R23, 0x1, RZ, 0x3c, !PT ;  /* 0x0000000117007812 */ /* 0x002fe200078e3cff */
[----:B---3--:R-:W-:Y:S01]  /*18140*/  IMAD R3, R22, 0x8, R17 ;  /* 0x0000000816037824 */ /* 0x008fe200078e0211 */
[----:B------:R-:W-:Y:S02]  /*18150*/  BSSY B0, `(.L_x_1149) ;  /* 0x0000004000007945 */ /* 0x000fe40003800000 */
[----:B------:R-:W-:-:S04]  /*18160*/  SHF.L.U32 R0, R0, 0x1f, RZ ;  /* 0x0000001f00007819 */ /* 0x000fc800000006ff */
[----:B------:R-:W1:Y:S02]  /*18170*/  SYNCS.PHASECHK.TRANS64.TRYWAIT P1, [R3+URZ+0x19c70], R0 ;  /* 0x019c7000030075a7 */ /* 0x000e64000802017f */
[----:B-1----:R-:W-:Y:S05]  /*18180*/  @!P1 BRA `(.L_x_1150) ;  /* 0x0000002c00a09947 */ /* 0x002fea0003800000 */
.L_x_1223:
[----:B------:R-:W-:Y:S05]  /*18190*/  BSYNC B0 ;  /* 0x0000000000007941 */ /* 0x000fea0003800000 */
.L_x_1149:
[----:B------:R-:W-:-:S05]  /*181a0*/  IMAD.U32 R2, RZ, RZ, UR44 ;  /* 0x0000002cff027e24 */ /* 0x000fca000f8e00ff */
[----:B------:R-:W-:-:S13]  /*181b0*/  ISETP.NE.AND P1, PT, R2, 0x3, PT ;  /* 0x000000030200780c */ /* 0x000fda0003f25270 */
[----:B------:R-:W-:Y:S05]  /*181c0*/  @!P1 BRA `(.L_x_1151) ;  /* 0x0000000000049947 */ /* 0x000fea0003800000 */
[----:B------:R-:W-:Y:S01]  /*181d0*/  BPT.TRAP 0x1 ;  /* 0x000000040000795c */ /* 0x000fe20000300000 */
.L_x_1151:
[----:B-1----:R-:W-:-:S04]  /*181e0*/  SHF.L.U32 R0, R23, 0x1f, RZ ;  /* 0x0000001f17007819 */ /* 0x002fc800000006ff */
[----:B------:R-:W1:Y:S02]  /*181f0*/  SYNCS.PHASECHK.TRANS64.TRYWAIT P1, [R3+URZ+0x19c60], R0 ;  /* 0x019c6000030075a7 */ /* 0x000e64000802017f */
[----:B-1----:R-:W-:Y:S05]  /*18200*/  @!P1 BRA `(.L_x_1152) ;  /* 0x0000002c00949947 */ /* 0x002fea0003800000 */
.L_x_1224:
[----:B------:R-:W1:Y:S04]  /*18210*/  LDL R4, [R1+0x14] ;  /* 0x0000140001047983 */ /* 0x000e680000100800 */
[----:B------:R-:W2:Y:S04]  /*18220*/  LDL R10, [R1+0xc] ;  /* 0x00000c00010a7983 */ /* 0x000ea80000100800 */
[----:B------:R-:W3:Y:S01]  /*18230*/  LDL R12, [R1+0x10] ;  /* 0x00001000010c7983 */ /* 0x000ee20000100800 */
[----:B------:R-:W-:Y:S01]  /*18240*/  IMAD R2, R22, 0x3000, RZ ;  /* 0x0000300016027824 */ /* 0x000fe200078e02ff */
[----:B------:R-:W-:Y:S05]  /*18250*/  WARPSYNC.ALL ;  /* 0x0000000000007948 */ /* 0x000fea0003800000 */
[----:B-1----:R-:W-:-:S02]  /*18260*/  LOP3.LUT R0, R2, R4, RZ, 0xfc, !PT ;  /* 0x0000000402007212 */ /* 0x002fc400078efcff */
[----:B--2---:R-:W-:-:S03]  /*18270*/  LOP3.LUT R2, R2, R10, RZ, 0xfc, !PT ;  /* 0x0000000a02027212 */ /* 0x004fc600078efcff */
[C---:B------:R-:W-:Y:S02]  /*18280*/  IMAD.IADD R0, R17.reuse, 0x1, R0 ;  /* 0x0000000111007824 */ /* 0x040fe400078e0200 */
[----:B------:R-:W-:-:S03]  /*18290*/  IMAD.IADD R2, R17, 0x1, R2 ;  /* 0x0000000111027824 */ /* 0x000fc600078e0202 */
[----:B0-----:R-:W0:Y:S02]  /*182a0*/  LDSM.16.MT88.4 R4, [R0+0x9000] ;  /* 0x009000000004783b */ /* 0x001e240000004200 */
        /* <DEDUP_REMOVED lines=46> */
.L_x_1153:
[----:B-1----:R1:W-:Y:S01]  /*18590*/  SYNCS.ARRIVE.TRANS64.A1T0 RZ, [R3+URZ+0x19c50], RZ ;  /* 0x019c50ff03ff79a7 */ /* 0x0023e2000810003f */
[----:B------:R-:W-:Y:S06]  /*185a0*/  BAR.SYNC.DEFER_BLOCKING 0x2, 0x80 ;  /* 0x0082000000007b1d */ /* 0x000fec0000010000 */
[----:B------:R-:W-:Y:S05]  /*185b0*/  @!P0 BRA `(.L_x_1154) ;  /* 0x0000000000048947 */ /* 0x000fea0003800000 */
[----:B------:R-:W-:Y:S01]  /*185c0*/  BPT.TRAP 0x1 ;  /* 0x000000040000795c */ /* 0x000fe20000300000 */
.L_x_1154:
[----:B-1----:R-:W-:Y:S02]  /*185d0*/  VIADD R3, R3, 0x19c80 ;  /* 0x00019c8003037836 */ /* 0x002fe40000000000 */
[----:B------:R-:W-:-:S03]  /*185e0*/  VIADD R22, R22, 0x1 ;  /* 0x0000000116167836 */ /* 0x000fc60000000000 */
[----:B------:R-:W-:Y:S02]  /*185f0*/  PRMT R3, R28, 0x654, R3 ;  /* 0x000006541c037816 */ /* 0x000fe40000000003 */
[C---:B------:R-:W-:Y:S02]  /*18600*/  ISETP.NE.AND P0, PT, R22.reuse, 0x2, PT ;  /* 0x000000021600780c */ /* 0x040fe40003f05270 */
[----:B------:R1:W-:Y:S02]  /*18610*/  SYNCS.ARRIVE.TRANS64.RED.A1T0 RZ, [R3+URZ], RZ ;  /* 0x000000ff03ff79a7 */ /* 0x0003e4000810043f */
[----:B------:R-:W-:Y:S02]  /*18620*/  SEL R0, RZ, 0x1, P0 ;  /* 0x00000001ff007807 */ /* 0x000fe40000000000 */
[----:B------:R-:W-:Y:S02]  /*18630*/  SEL R22, R22, RZ, P0 ;  /* 0x000000ff16167207 */ /* 0x000fe40000000000 */
[----:B------:R-:W-:-:S07]  /*18640*/  LOP3.LUT R23, R23, R0, RZ, 0x3c, !PT ;  /* 0x0000000017177212 */ /* 0x000fce00078e3cff */
.L_x_1095:
[----:B------:R-:W-:Y:S05]  /*18650*/  BSYNC B7 ;  /* 0x0000000000077941 */ /* 0x000fea0003800000 */
.L_x_1093:
[----:B------:R-:W-:-:S13]  /*18660*/  LOP3.LUT P0, RZ, R16, 0x20, RZ, 0xc0, !PT ;  /* 0x0000002010ff7812 */ /* 0x000fda000780c0ff */
[----:B------:R-:W-:Y:S05]  /*18670*/  @!P0 BRA `(.L_x_1155) ;  /* 0x0000000000308947 */ /* 0x000fea0003800000 */
[----:B------:R-:W2:Y:S08]  /*18680*/  S2UR UR4, SR_CgaCtaId ;  /* 0x00000000000479c3 */ /* 0x000eb00000008800 */
[----:B------:R-:W-:Y:S01]  /*18690*/  BAR.SYNC.DEFER_BLOCKING 0x5, 0x200 ;  /* 0x0148000000007b1d */ /* 0x000fe20000010000 */
[----:B------:R-:W-:Y:S01]  /*186a0*/  MOV R17, 0x400 ;  /* 0x0000040000117802 */ /* 0x000fe20000000f00 */
[----:B--2---:R-:W-:-:S05]  /*186b0*/  IMAD.U32 R28, RZ, RZ, UR4 ;  /* 0x00000004ff1c7e24 */ /* 0x004fca000f8e00ff */
[----:B------:R-:W-:-:S05]  /*186c0*/  LEA R17, R28, R17, 0x18 ;  /* 0x000000111c117211 */ /* 0x000fca00078ec0ff */
[----:B------:R-:W2:Y:S04]  /*186d0*/  LDS.128 R4, [R17+0x19cd0] ;  /* 0x019cd00011047984 */ /* 0x000ea80000000c00 */
[----:B--2---:R2:W-:Y:S01]  /*186e0*/  STL.64 [R1], R4 ;  /* 0x0000000401007387 */ /* 0x0045e20000100a00 */
[----:B0-----:R-:W-:-:S03]  /*186f0*/  IMAD.MOV.U32 R0, RZ, RZ, R7 ;  /* 0x000000ffff007224 */ /* 0x001fc600078e0007 */
[----:B------:R2:W-:Y:S02]  /*18700*/  STL [R1+0x8], R6 ;  /* 0x0000080601007387 */ /* 0x0005e40000100800 */
[----:B------:R-:W-:Y:S01]  /*18710*/  R2UR UR41, R0 ;  /* 0x00000000002972ca */ /* 0x000fe200000e0000 */
[----:B------:R-:W-:Y:S06]  /*18720*/  BAR.ARV 0x4, 0x200 ;  /* 0x0108000000007b1d */ /* 0x000fec0000002000 */
[----:B------:R-:W-:Y:S08]  /*18730*/  BRA `(.L_x_1156) ;  /* 0x0000000c00e87947 */ /* 0x000ff00003800000 */
.L_x_1155:
[----:B0-----:R-:W2:Y:S01]  /*18740*/  LDL.LU R0, [R1] ;  /* 0x0000000001007983 */ /* 0x001ea20000300800 */
[----:B------:R-:W-:Y:S01]  /*18750*/  ULDC UR4, c[0x0][0xc3c] ;  /* 0x00030f0000047ab9 */ /* 0x000fe20000000800 */
[----:B------:R-:W0:Y:S02]  /*18760*/  S2R R2, SR_TID.X ;  /* 0x0000000000027919 */ /* 0x000e240000002100 */
[----:B0-----:R-:W-:-:S04]  /*18770*/  LOP3.LUT R10, R2, 0x1f, RZ, 0xc0, !PT ;  /* 0x0000001f020a7812 */ /* 0x001fc800078ec0ff */
[C---:B------:R-:W-:Y:S01]  /*18780*/  ISETP.NE.AND P0, PT, R10.reuse, 0x1f, PT ;  /* 0x0000001f0a00780c */ /* 0x040fe20003f05270 */
[----:B------:R-:W-:-:S05]  /*18790*/  VIADD R7, R10, UR41 ;  /* 0x000000290a077c36 */ /* 0x000fca0008000000 */
[----:B------:R-:W-:Y:S01]  /*187a0*/  ISETP.GE.OR P1, PT, R7, UR4, !P0 ;  /* 0x0000000407007c0c */ /* 0x000fe2000c726670 */
[----:B------:R-:W-:Y:S02]  /*187b0*/  IMAD.MOV.U32 R8, RZ, RZ, RZ ;  /* 0x000000ffff087224 */ /* 0x000fe400078e00ff */
[----:B--2---:R-:W-:-:S10]  /*187c0*/  IMAD.MOV.U32 R9, RZ, RZ, R0 ;  /* 0x000000ffff097224 */ /* 0x004fd400078e0000 */
[----:B-1----:R-:W0:Y:S01]  /*187d0*/  @!P1 LDC.64 R2, c[0x0][0xc80] ;  /* 0x00032000ff029b82 */ /* 0x002e220000000a00 */
[----:B------:R-:W-:Y:S01]  /*187e0*/  IMAD.MOV.U32 R0, RZ, RZ, RZ ;  /* 0x000000ffff007224 */ /* 0x000fe200078e00ff */
[----:B------:R-:W-:Y:S01]  /*187f0*/  ISETP.GE.U32.AND P2, PT, R10, 0x2, PT ;  /* 0x000000020a00780c */ /* 0x000fe20003f46070 */
[----:B------:R-:W-:-:S05]  /*18800*/  ULDC UR4, c[0x0][0xc3c] ;  /* 0x00030f0000047ab9 */ /* 0x000fca0000000800 */
[----:B------:R-:W1:Y:S01]  /*18810*/  @!P1 LDC.64 R4, c[0x0][0xc78] ;  /* 0x00031e00ff049b82 */ /* 0x000e620000000a00 */
[----:B0-----:R-:W-:-:S05]  /*18820*/  @!P1 IMAD.WIDE R2, R7, 0x4, R2 ;  /* 0x0000000407029825 */ /* 0x001fca00078e0202 */
[----:B------:R1:W2:Y:S02]  /*18830*/  @!P1 LDG.E R0, desc[UR54][R2.64] ;  /* 0x0000003602009981 */ /* 0x0002a4000c1e1900 */
[----:B-1----:R-:W-:-:S05]  /*18840*/  @!P1 IMAD.WIDE R2, R7, 0x4, R4 ;  /* 0x0000000407029825 */ /* 0x002fca00078e0204 */
[----:B------:R-:W2:Y:S01]  /*18850*/  @!P1 LDG.E R8, desc[UR54][R2.64] ;  /* 0x0000003602089981 */ /* 0x000ea2000c1e1900 */
[C---:B------:R-:W-:Y:S02]  /*18860*/  ISETP.NE.AND P1, PT, R10.reuse, RZ, PT ;  /* 0x000000ff0a00720c */ /* 0x040fe40003f25270 */
[C---:B------:R-:W-:Y:S02]  /*18870*/  ISETP.GE.U32.AND P3, PT, R10.reuse, 0x4, PT ;  /* 0x000000040a00780c */ /* 0x040fe40003f66070 */
[C---:B------:R-:W-:Y:S02]  /*18880*/  ISETP.GE.U32.AND P4, PT, R10.reuse, 0x8, PT ;  /* 0x000000080a00780c */ /* 0x040fe40003f86070 */
[----:B------:R-:W-:Y:S02]  /*18890*/  ISETP.GE.U32.AND P5, PT, R10, 0x10, PT ;  /* 0x000000100a00780c */ /* 0x000fe40003fa6070 */
[----:B------:R-:W-:Y:S01]  /*188a0*/  SHFL.IDX PT, R10, R9, 0x1, 0x1f ;  /* 0x00201f00090a7f89 */ /* 0x000fe200000e0000 */
[----:B--2---:R-:W-:-:S05]  /*188b0*/  IMAD R4, R8, R0, RZ ;  /* 0x0000000008047224 */ /* 0x004fca00078e02ff */
[----:B------:R-:W0:Y:S02]  /*188c0*/  SHFL.UP PT, R5, R4, 0x1, RZ ;  /* 0x0420000004057989 */ /* 0x000e2400000e00ff */
[----:B0-----:R-:W-:-:S05]  /*188d0*/  SEL R5, R5, RZ, P1 ;  /* 0x000000ff05057207 */ /* 0x001fca0000800000 */
[----:B------:R-:W-:Y:S02]  /*188e0*/  IMAD.IADD R5, R4, 0x1, R5 ;  /* 0x0000000104057824 */ /* 0x000fe400078e0205 */
[----:B------:R-:W-:Y:S04]  /*188f0*/  SHFL.IDX PT, R4, R9, RZ, 0x1f ;  /* 0x00001fff09047589 */ /* 0x000fe800000e0000 */
[----:B------:R-:W0:Y:S02]  /*18900*/  SHFL.UP PT, R6, R5, 0x2, RZ ;  /* 0x0440000005067989 */ /* 0x000e2400000e00ff */
[----:B0-----:R-:W-:-:S05]  /*18910*/  SEL R6, R6, RZ, P2 ;  /* 0x000000ff06067207 */ /* 0x001fca0001000000 */
[----:B------:R-:W-:-:S05]  /*18920*/  IMAD.IADD R6, R5, 0x1, R6 ;  /* 0x0000000105067824 */ /* 0x000fca00078e0206 */
[----:B------:R-:W0:Y:S02]  /*18930*/  SHFL.UP PT, R7, R6, 0x4, RZ ;  /* 0x0480000006077989 */ /* 0x000e2400000e00ff */
[----:B0-----:R-:W-:-:S05]  /*18940*/  SEL R7, R7, RZ, P3 ;  /* 0x000000ff07077207 */ /* 0x001fca0001800000 */
[----:B------:R-:W-:Y:S02]  /*18950*/  IMAD.IADD R3, R6, 0x1, R7 ;  /* 0x0000000106037824 */ /* 0x000fe400078e0207 */
[----:B------:R-:W0:Y:S03]  /*18960*/  LDC R7, c[0x0][0xc38] ;  /* 0x00030e00ff077b82 */ /* 0x000e260000000800 */
[----:B------:R-:W1:Y:S02]  /*18970*/  SHFL.UP PT, R2, R3, 0x8, RZ ;  /* 0x0500000003027989 */ /* 0x000e6400000e00ff */
[----:B-1----:R-:W-:-:S05]  /*18980*/  SEL R2, R2, RZ, P4 ;  /* 0x000000ff02027207 */ /* 0x002fca0002000000 */
[----:B------:R-:W-:-:S05]  /*18990*/  IMAD.IADD R5, R3, 0x1, R2 ;  /* 0x0000000103057824 */ /* 0x000fca00078e0202 */
[----:B------:R-:W1:Y:S02]  /*189a0*/  SHFL.UP PT, R2, R5, 0x10, RZ ;  /* 0x0600000005027989 */ /* 0x000e6400000e00ff */
[----:B-1----:R-:W-:-:S05]  /*189b0*/  SEL R2, R2, RZ, P5 ;  /* 0x000000ff02027207 */ /* 0x002fca0002800000 */
[----:B------:R-:W-:Y:S02]  /*189c0*/  IMAD.IADD R2, R5, 0x1, R2 ;  /* 0x0000000105027824 */ /* 0x000fe400078e0202 */
[----:B------:R-:W-:-:S03]  /*189d0*/  IMAD.MOV.U32 R5, RZ, RZ, RZ ;  /* 0x000000ffff057224 */ /* 0x000fc600078e00ff */
[----:B------:R-:W0:Y:S02]  /*189e0*/  SHFL.IDX PT, R6, R2, 0x1f, 0x1f ;  /* 0x03e01f0002067f89 */ /* 0x000e2400000e0000 */
[----:B0-----:R-:W-:-:S04]  /*189f0*/  IMAD R3, R6, R7, RZ ;  /* 0x0000000706037224 */ /* 0x001fc800078e02ff */
[----:B------:R-:W-:-:S05]  /*18a00*/  IMAD.IADD R6, R10, 0x1, R3 ;  /* 0x000000010a067824 */ /* 0x000fca00078e0203 */
[----:B------:R-:W-:-:S13]  /*18a10*/  ISETP.GT.AND P6, PT, R6, R4, PT ;  /* 0x000000040600720c */ /* 0x000fda0003fc4270 */
[----:B------:R-:W-:Y:S05]  /*18a20*/  @P6 BRA `(.L_x_1157) ;  /* 0x0000000000986947 */ /* 0x000fea0003800000 */
.L_x_1159:
        /* <DEDUP_REMOVED lines=11> */
[----:B------:R0:W2:Y:S01]  /*18ae0*/  @!P6 LDG.E R0, desc[UR54][R2.64] ;  /* 0x000000360200e981 */ /* 0x0000a2000c1e1900 */
[----:B------:R-:W-:Y:S01]  /*18af0*/  IMAD.MOV.U32 R8, RZ, RZ, RZ ;  /* 0x000000ffff087224 */ /* 0x000fe200078e00ff */
[----:B0-----:R-:W0:Y:S02]  /*18b00*/  @!P6 LDC.64 R2, c[0x0][0xc78] ;  /* 0x00031e00ff02eb82 */ /* 0x001e240000000a00 */
[----:B0-----:R-:W-:-:S05]  /*18b10*/  @!P6 IMAD.WIDE R2, R7, 0x4, R2 ;  /* 0x000000040702e825 */ /* 0x001fca00078e0202 */
[----:B------:R-:W2:Y:S02]  /*18b20*/  @!P6 LDG.E R8, desc[UR54][R2.64] ;  /* 0x000000360208e981 */ /* 0x000ea4000c1e1900 */
[----:B--2---:R-:W-:-:S05]  /*18b30*/  IMAD R12, R8, R0, RZ ;  /* 0x00000000080c7224 */ /* 0x004fca00078e02ff */
        /* <DEDUP_REMOVED lines=21> */
.L_x_1157:
        /* <DEDUP_REMOVED lines=12> */
[----:B------:R-:W-:-:S06]  /*18d50*/  IMAD.U32 R5, RZ, RZ, UR5 ;  /* 0x00000005ff057e24 */ /* 0x000fcc000f8e00ff */
[----:B------:R3:W4:Y:S02]  /*18d60*/  SHFL.IDX PT, R5, R2, R5, 0x1f ;  /* 0x00001f0502057589 */ /* 0x00072400000e0000 */
.L_x_1160:
[----:B0---4-:R-:W-:Y:S01]  /*18d70*/  IMAD R3, R5, R7, R6 ;  /* 0x0000000705037224 */ /* 0x011fe200078e0206 */
[----:B--2---:R-:W-:Y:S01]  /*18d80*/  ISETP.NE.AND P0, PT, R8, 0x1, PT ;  /* 0x000000010800780c */ /* 0x004fe20003f05270 */
[----:B------:R-:W-:Y:S02]  /*18d90*/  UIADD3 UR41, UR4, UR41, URZ ;  /* 0x0000002904297290 */ /* 0x000fe4000fffe03f */
[----:B------:R-:W-:Y:S01]  /*18da0*/  IMAD.IADD R4, R4, 0x1, -R3 ;  /* 0x0000000104047824 */ /* 0x000fe200078e0a03 */
[----:B------:R0:W-:Y:S09]  /*18db0*/  STL [R1], R3 ;  /* 0x0000000301007387 */ /* 0x0001f20000100800 */
[----:B------:R-:W-:Y:S05]  /*18dc0*/  @!P0 BRA `(.L_x_1161) ;  /* 0x0000000000e48947 */ /* 0x000fea0003800000 */
[----:B-1----:R-:W-:-:S04]  /*18dd0*/  IABS R5, R0 ;  /* 0x0000000000057213 */ /* 0x002fc80000000000 */
[----:B------:R-:W1:Y:S08]  /*18de0*/  I2F.RP R6, R5 ;  /* 0x0000000500067306 */ /* 0x000e700000209400 */
[----:B-1----:R-:W1:Y:S02]  /*18df0*/  MUFU.RCP R6, R6 ;  /* 0x0000000600067308 */ /* 0x002e640000001000 */
[----:B-1----:R-:W-:-:S06]  /*18e00*/  VIADD R7, R6, 0xffffffe ;  /* 0x0ffffffe06077836 */ /* 0x002fcc0000000000 */
[----:B0-----:R-:W3:Y:S02]  /*18e10*/  F2I.FTZ.U32.TRUNC.NTZ R3, R7 ;  /* 0x0000000700037305 */ /* 0x001ee4000021f000 */
[----:B---3--:R-:W-:-:S04]  /*18e20*/  IMAD.MOV R2, RZ, RZ, -R3 ;  /* 0x000000ffff027224 */ /* 0x008fc800078e0a03 */
        /* <DEDUP_REMOVED lines=12> */
[----:B------:R-:W-:Y:S02]  /*18ef0*/  ISETP.GE.U32.AND P0, PT, R2, R5, PT ;  /* 0x000000050200720c */ /* 0x000fe40003f06070 */
[----:B------:R-:W-:-:S04]  /*18f00*/  IABS R5, R8 ;  /* 0x0000000800057213 */ /* 0x000fc80000000000 */
        /* <DEDUP_REMOVED lines=9> */
[----:B------:R-:W-:-:S04]  /*18fa0*/  LOP3.LUT R3, R4, R0, RZ, 0x3c, !PT ;  /* 0x0000000004037212 */ /* 0x000fc800078e3cff */
[----:B------:R-:W-:Y:S01]  /*18fb0*/  ISETP.GE.AND P2, PT, R3, RZ, PT ;  /* 0x000000ff0300720c */ /* 0x000fe20003f46270 */
[----:B------:R-:W-:Y:S01]  /*18fc0*/  IMAD.MOV.U32 R3, RZ, RZ, R6 ;  /* 0x000000ffff037224 */ /* 0x000fe200078e0006 */
[----:B------:R-:W-:-:S05]  /*18fd0*/  IABS R6, R8 ;  /* 0x0000000800067213 */ /* 0x000fca0000000000 */
[----:B------:R-:W-:-:S06]  /*18fe0*/  IMAD.MOV R6, RZ, RZ, -R6 ;  /* 0x000000ffff067224 */ /* 0x000fcc00078e0a06 */
[----:B------:R-:W-:Y:S01]  /*18ff0*/  @!P2 IMAD.MOV R3, RZ, RZ, -R3 ;  /* 0x000000ffff03a224 */ /* 0x000fe200078e0a03 */
[----:B------:R-:W-:-:S04]  /*19000*/  @!P1 LOP3.LUT R3, RZ, R0, RZ, 0x33, !PT ;  /* 0x00000000ff039212 */ /* 0x000fc800078e33ff */
[----:B------:R-:W-:-:S05]  /*19010*/  IABS R7, R3 ;  /* 0x0000000300077213 */ /* 0x000fca0000000000 */
[----:B------:R-:W-:-:S04]  /*19020*/  IMAD.HI.U32 R2, R2, R7, RZ ;  /* 0x0000000702027227 */ /* 0x000fc800078e00ff */
[----:B------:R-:W-:-:S05]  /*19030*/  IMAD R6, R2, R6, R7 ;  /* 0x0000000602067224 */ /* 0x000fca00078e0207 */
[----:B------:R-:W-:-:S13]  /*19040*/  ISETP.GT.U32.AND P1, PT, R5, R6, PT ;  /* 0x000000060500720c */ /* 0x000fda0003f24070 */
[----:B------:R-:W-:Y:S02]  /*19050*/  @!P1 IMAD.IADD R6, R6, 0x1, -R5 ;  /* 0x0000000106069824 */ /* 0x000fe400078e0a05 */
[----:B------:R-:W-:Y:S01]  /*19060*/  @!P1 VIADD R2, R2, 0x1 ;  /* 0x0000000102029836 */ /* 0x000fe20000000000 */
[----:B------:R-:W-:Y:S02]  /*19070*/  ISETP.NE.AND P1, PT, R8, RZ, PT ;  /* 0x000000ff0800720c */ /* 0x000fe40003f25270 */
[----:B------:R-:W-:Y:S01]  /*19080*/  ISETP.GE.U32.AND P0, PT, R6, R5, PT ;  /* 0x000000050600720c */ /* 0x000fe20003f06070 */
[----:B------:R-:W-:-:S04]  /*19090*/  IMAD.MOV R5, RZ, RZ, -R3 ;  /* 0x000000ffff057224 */ /* 0x000fc800078e0a03 */
[----:B------:R-:W-:Y:S01]  /*190a0*/  IMAD R4, R0, R5, R4 ;  /* 0x0000000500047224 */ /* 0x000fe200078e0204 */
[----:B------:R-:W-:-:S04]  /*190b0*/  LOP3.LUT R5, R3, R8, RZ, 0x3c, !PT ;  /* 0x0000000803057212 */ /* 0x000fc800078e3cff */
[----:B------:R-:W-:-:S03]  /*190c0*/  ISETP.GE.AND P2, PT, R5, RZ, PT ;  /* 0x000000ff0500720c */ /* 0x000fc60003f46270 */
[----:B------:R-:W-:-:S10]  /*190d0*/  @P0 VIADD R2, R2, 0x1 ;  /* 0x0000000102020836 */ /* 0x000fd40000000000 */
[----:B------:R-:W-:Y:S01]  /*190e0*/  @!P2 IMAD.MOV R2, RZ, RZ, -R2 ;  /* 0x000000ffff02a224 */ /* 0x000fe200078e0a02 */
[----:B------:R-:W-:-:S05]  /*190f0*/  @!P1 LOP3.LUT R2, RZ, R8, RZ, 0x33, !PT ;  /* 0x00000008ff029212 */ /* 0x000fca00078e33ff */
[--C-:B------:R-:W-:Y:S02]  /*19100*/  IMAD.MOV R5, RZ, RZ, -R2.reuse ;  /* 0x000000ffff057224 */ /* 0x100fe400078e0a02 */
[C---:B------:R-:W-:Y:S02]  /*19110*/  IMAD R2, R8.reuse, 0x1000000, R2 ;  /* 0x0100000008027824 */ /* 0x040fe400078e0202 */
[----:B------:R-:W-:-:S04]  /*19120*/  IMAD R3, R8, R5, R3 ;  /* 0x0000000508037224 */ /* 0x000fc800078e0203 */
[----:B------:R-:W-:-:S05]  /*19130*/  IMAD R2, R3, 0x10000, R2 ;  /* 0x0001000003027824 */ /* 0x000fca00078e0202 */
[----:B------:R0:W-:Y:S01]  /*19140*/  STL [R1+0x8], R2 ;  /* 0x0000080201007387 */ /* 0x0001e20000100800 */
[----:B------:R-:W-:Y:S05]  /*19150*/  BRA `(.L_x_1162) ;  /* 0x0000000400007947 */ /* 0x000fea0003800000 */
.L_x_1161:
[----:B------:R-:W-:Y:S02]  /*19160*/  ULDC.64 UR4, c[0x0][0xc90] ;  /* 0x0003240000047ab9 */ /* 0x000fe40000000a00 */
[----:B------:R-:W-:-:S06]  /*19170*/  UIMAD.WIDE UR4, UR41, 0x4, UR4 ;  /* 0x00000004290478a5 */ /* 0x000fcc000f8e0204 */
[----:B---3--:R-:W-:Y:S02]  /*19180*/  IMAD.U32 R2, RZ, RZ, UR4 ;  /* 0x00000004ff027e24 */ /* 0x008fe4000f8e00ff */
[----:B0-----:R-:W-:-:S05]  /*19190*/  IMAD.U32 R3, RZ, RZ, UR5 ;  /* 0x00000005ff037e24 */ /* 0x001fca000f8e00ff */
[----:B------:R-:W1:Y:S02]  /*191a0*/  LDG.E R6, desc[UR54][R2.64] ;  /* 0x0000003602067981 */ /* 0x000e64000c1e1900 */
[----:B-1----:R-:W-:-:S05]  /*191b0*/  IMAD R5, R0, R6, RZ ;  /* 0x0000000600057224 */ /* 0x002fca00078e02ff */
[----:B------:R-:W-:-:S04]  /*191c0*/  IABS R8, R5 ;  /* 0x0000000500087213 */ /* 0x000fc80000000000 */
        /* <DEDUP_REMOVED lines=26> */
[----:B------:R-:W-:-:S03]  /*19370*/  IMAD R5, R5, R2, R4 ;  /* 0x0000000205057224 */ /* 0x000fc600078e0204 */
[----:B------:R-:W-:-:S04]  /*19380*/  VIADDMNMX R6, R3, R7, R6, PT ;  /* 0x0000000703067246 */ /* 0x000fc80003800106 */
        /* <DEDUP_REMOVED lines=19> */
[----:B------:R-:W-:Y:S02]  /*194c0*/  LOP3.LUT R2, R5, R6, RZ, 0x3c, !PT ;  /* 0x0000000605027212 */ /* 0x000fe400078e3cff */
[----:B------:R-:W-:Y:S02]  /*194d0*/  IADD3 R5, R8, 0x1000000, R5 ;  /* 0x0100000008057810 */ /* 0x000fe40007ffe005 */
[----:B------:R-:W-:-:S07]  /*194e0*/  ISETP.GE.AND P2, PT, R2, RZ, PT ;  /* 0x000000ff0200720c */ /* 0x000fce0003f46270 */
[----:B------:R-:W-:-:S04]  /*194f0*/  @P0 VIADD R9, R9, 0x1 ;  /* 0x0000000109090836 */ /* 0x000fc80000000000 */
[----:B------:R-:W-:-:S04]  /*19500*/  IMAD.MOV.U32 R4, RZ, RZ, R9 ;  /* 0x000000ffff047224 */ /* 0x000fc800078e0009 */
[----:B------:R-:W-:Y:S01]  /*19510*/  @!P2 IMAD.MOV R4, RZ, RZ, -R4 ;  /* 0x000000ffff04a224 */ /* 0x000fe200078e0a04 */
[----:B------:R-:W-:Y:S01]  /*19520*/  @!P1 LOP3.LUT R4, RZ, R6, RZ, 0x33, !PT ;  /* 0x00000006ff049212 */ /* 0x000fe200078e33ff */
[----:B------:R-:W-:-:S04]  /*19530*/  IMAD.MOV R6, RZ, RZ, -R6 ;  /* 0x000000ffff067224 */ /* 0x000fc800078e0a06 */
[----:B------:R-:W-:-:S05]  /*19540*/  IMAD R2, R4, R6, R5 ;  /* 0x0000000604027224 */ /* 0x000fca00078e0205 */
[----:B------:R1:W-:Y:S02]  /*19550*/  STL [R1+0x8], R2 ;  /* 0x0000080201007387 */ /* 0x0003e40000100800 */
.L_x_1162:
[----:B------:R-:W-:-:S05]  /*19560*/  LOP3.LUT R3, RZ, R4, RZ, 0x33, !PT ;  /* 0x00000004ff037212 */ /* 0x000fca00078e33ff */
[----:B------:R-:W-:-:S05]  /*19570*/  IMAD.IADD R0, R0, 0x1, R3 ;  /* 0x0000000100007824 */ /* 0x000fca00078e0203 */
[----:B------:R2:W-:Y:S01]  /*19580*/  STL [R1+0x4], R0 ;  /* 0x0000040001007387 */ /* 0x0005e20000100800 */
[----:B------:R-:W-:Y:S05]  /*19590*/  BRA `(.L_x_1163) ;  /* 0x0000000000107947 */ /* 0x000fea0003800000 */
.L_x_1158:
[----:B------:R0:W-:Y:S01]  /*195a0*/  STL [R1], R4 ;  /* 0x0000000401007387 */ /* 0x0001e20000100800 */
[----:B------:R-:W-:-:S03]  /*195b0*/  ULDC UR41, c[0x0][0xc3c] ;  /* 0x00030f0000297ab9 */ /* 0x000fc60000000800 */
[----:B------:R0:W-:Y:S04]  /*195c0*/  STL [R1+0x4], RZ ;  /* 0x000004ff01007387 */ /* 0x0001e80000100800 */
[----:B------:R0:W-:Y:S02]  /*195d0*/  STL [R1+0x8], RZ ;  /* 0x000008ff01007387 */ /* 0x0001e40000100800 */
.L_x_1163:
[----:B------:R-:W3:Y:S04]  /*195e0*/  LDL R3, [R1+0x4] ;  /* 0x0000040001037983 */ /* 0x000ee80000100800 */
[----:B01----:R-:W4:Y:S04]  /*195f0*/  LDL R2, [R1+0x8] ;  /* 0x0000080001027983 */ /* 0x003f280000100800 */
[----:B------:R-:W5:Y:S01]  /*19600*/  LDL R4, [R1] ;  /* 0x0000000001047983 */ /* 0x000f620000100800 */
[----:B--2---:R-:W0:Y:S02]  /*19610*/  S2R R0, SR_TID.X ;  /* 0x0000000000007919 */ /* 0x004e240000002100 */
[----:B0-----:R-:W-:Y:S01]  /*19620*/  LOP3.LUT R0, R0, 0x1f, RZ, 0xc0, !PT ;  /* 0x0000001f00007812 */ /* 0x001fe200078ec0ff */
[----:B------:R-:W-:Y:S03]  /*19630*/  BAR.SYNC.DEFER_BLOCKING 0x4, 0x200 ;  /* 0x0108000000007b1d */ /* 0x000fe60000010000 */
[----:B------:R-:W-:-:S13]  /*19640*/  ISETP.NE.AND P0, PT, R0, RZ, PT ;  /* 0x000000ff0000720c */ /* 0x000fda0003f05270 */
[----:B------:R-:W0:Y:S01]  /*19650*/  @!P0 S2R R28, SR_CgaCtaId ;  /* 0x00000000001c8919 */ /* 0x000e220000008800 */
[----:B------:R-:W-:-:S04]  /*19660*/  IMAD.U32 R0, RZ, RZ, UR41 ;  /* 0x00000029ff007e24 */ /* 0x000fc8000f8e00ff */
[----:B------:R-:W-:Y:S02]  /*19670*/  @!P0 IMAD.MOV.U32 R7, RZ, RZ, R0 ;  /* 0x000000ffff078224 */ /* 0x000fe400078e0000 */
[----:B---3--:R-:W-:Y:S01]  /*19680*/  IMAD.MOV.U32 R5, RZ, RZ, R3 ;  /* 0x000000ffff057224 */ /* 0x008fe200078e0003 */
[----:B------:R-:W-:Y:S01]  /*19690*/  @!P0 MOV R3, 0x400 ;  /* 0x0000040000038802 */ /* 0x000fe20000000f00 */
[----:B----4-:R-:W-:-:S03]  /*196a0*/  IMAD.MOV.U32 R6, RZ, RZ, R2 ;  /* 0x000000ffff067224 */ /* 0x010fc600078e0002 */
[----:B0-----:R-:W-:-:S05]  /*196b0*/  @!P0 LEA R17, R28, R3, 0x18 ;  /* 0x000000031c118211 */ /* 0x001fca00078ec0ff */
[----:B-----5:R0:W-:Y:S01]  /*196c0*/  @!P0 STS.128 [R17+0x19cd0], R4 ;  /* 0x019cd00411008388 */ /* 0x0201e20000000c00 */
[----:B------:R-:W-:Y:S06]  /*196d0*/  BAR.ARV 0x5, 0x200 ;  /* 0x0148000000007b1d */ /* 0x000fec0000002000 */
.L_x_1156:
[----:B------:R-:W-:Y:S02]  /*196e0*/  ULDC UR4, c[0x0][0xc3c] ;  /* 0x00030f0000047ab9 */ /* 0x000fe40000000800 */
[----:B------:R-:W-:-:S06]  /*196f0*/  UISETP.GE.AND UP0, UPT, UR41, UR4, UPT ;  /* 0x000000042900728c */ /* 0x000fcc000bf06270 */
[----:B------:R-:W-:-:S13]  /*19700*/  PLOP3.LUT P0, PT, PT, PT, UP0, 0x80, 0x0 ;  /* 0x000000000000781c */ /* 0x000fda0003f0f008 */
[----:B------:R-:W-:Y:S05]  /*19710*/  @!P0 BRA `(.L_x_1164) ;  /* 0xffffffac00588947 */ /* 0x000fea000383ffff */
.L_x_1082:
[----:B-1----:R-:W3:Y:S01]  /*19720*/  LDL.LU R0, [R1+0x1c] ;  /* 0x00001c0001007983 */ /* 0x002ee20000300800 */
[----:B------:R-:W-:Y:S01]  /*19730*/  BSSY B0, `(.L_x_1165) ;  /* 0x000000b000007945 */ /* 0x000fe20003800000 */
[----:B0-2---:R-:W0:Y:S01]  /*19740*/  S2R R5, SR_CgaCtaId ;  /* 0x0000000000057919 */ /* 0x005e220000008800 */
[----:B---3--:R-:W-:-:S05]  /*19750*/  VIADD R0, R0, 0x1 ;  /* 0x0000000100007836 */ /* 0x008fca0000000000 */
[----:B------:R-:W-:-:S04]  /*19760*/  LEA.HI R2, R0, R0, RZ, 0x1 ;  /* 0x0000000000027211 */ /* 0x000fc800078f08ff */
[----:B------:R-:W-:Y:S02]  /*19770*/  LOP3.LUT R3, R2, 0xfffffffe, RZ, 0xc0, !PT ;  /* 0xfffffffe02037812 */ /* 0x000fe400078ec0ff */
[----:B------:R-:W-:-:S03]  /*19780*/  MOV R2, 0x400 ;  /* 0x0000040000027802 */ /* 0x000fc60000000f00 */
[----:B------:R-:W-:Y:S01]  /*19790*/  IMAD.IADD R0, R0, 0x1, -R3 ;  /* 0x0000000100007824 */ /* 0x000fe200078e0a03 */
[----:B0-----:R-:W-:-:S04]  /*197a0*/  LEA R5, R5, R2, 0x18 ;  /* 0x0000000205057211 */ /* 0x001fc800078ec0ff */
[----:B------:R-:W-:-:S04]  /*197b0*/  SHF.L.U32 R0, R0, 0x1f, RZ ;  /* 0x0000001f00007819 */ /* 0x000fc800000006ff */
[----:B------:R-:W0:Y:S02]  /*197c0*/  SYNCS.PHASECHK.TRANS64.TRYWAIT P0, [R5+URZ+0x19c20], R0 ;  /* 0x019c2000050075a7 */ /* 0x000e24000800017f */
[----:B0-----:R-:W-:Y:S05]  /*197d0*/  @!P0 BRA `(.L_x_1166) ;  /* 0x0000001800348947 */ /* 0x001fea0003800000 */
.L_x_1225:
[----:B------:R-:W-:Y:S05]  /*197e0*/  BSYNC B0 ;  /* 0x0000000000007941 */ /* 0x000fea0003800000 */
.L_x_1165:
[----:B------:R-:W-:-:S03]  /*197f0*/  UMOV UR4, 0xffffffff ;  /* 0xffffffff00047882 */ /* 0x000fc60000000000 */
[----:B------:R-:W-:Y:S05]  /*19800*/  BRA.DIV UR4, `(.L_x_1167) ;  /* 0x0000001a043c7947 */ /* 0x000fea000b800000 */
[----:B0-----:R-:W0:Y:S02]  /*19810*/  S2R R0, SR_TID.X ;  /* 0x0000000000007919 */ /* 0x001e240000002100 */
[----:B0-----:R-:W-:-:S04]  /*19820*/  SHF.R.U32.HI R0, RZ, 0x5, R0 ;  /* 0x00000005ff007819 */ /* 0x001fc80000011600 */
[----:B------:R-:W-:-:S05]  /*19830*/  LOP3.LUT R0, R0, 0x3, RZ, 0xc0, !PT ;  /* 0x0000000300007812 */ /* 0x000fca00078ec0ff */
[----:B------:R0:W1:Y:S02]  /*19840*/  SHFL.IDX PT, R14, R0, RZ, 0x1f ;  /* 0x00001fff000e7589 */ /* 0x00006400000e0000 */
.L_x_1228:
[----:B-1----:R-:W-:Y:S01]  /*19850*/  ISETP.NE.AND P0, PT, R14, RZ, PT ;  /* 0x000000ff0e00720c */ /* 0x002fe20003f05270 */
[----:B------:R-:W-:-:S12]  /*19860*/  BSSY B0, `(.L_x_1168) ;  /* 0x000002c000007945 */ /* 0x000fd80003800000 */
[----:B------:R-:W-:Y:S05]  /*19870*/  @P0 BRA `(.L_x_1169) ;  /* 0x0000000000a80947 */ /* 0x000fea0003800000 */
[----:B------:R-:W-:-:S03]  /*19880*/  UMOV UR4, 0xffffffff ;  /* 0xffffffff00047882 */ /* 0x000fc60000000000 */
[----:B------:R-:W-:Y:S05]  /*19890*/  BRA.DIV UR4, `(.L_x_1170) ;  /* 0x0000001a044c7947 */ /* 0x000fea000b800000 */
[----:B------:R-:W-:-:S13]  /*198a0*/  ELECT P6, URZ, PT ;  /* 0x00000000003f782f */ /* 0x000fda00038c0000 */
.L_x_1231:
[----:B------:R-:W-:Y:S05]  /*198b0*/  @!P6 BRA `(.L_x_1169) ;  /* 0x000000000098e947 */ /* 0x000fea0003800000 */
[----:B------:R-:W-:-:S06]  /*198c0*/  ULOP3.LUT UR4, UR36, 0x2, URZ, 0xfc, !UPT ;  /* 0x0000000224047892 */ /* 0x000fcc000f8efc3f */
[----:B0-----:R-:W-:-:S05]  /*198d0*/  IMAD.U32 R0, RZ, RZ, UR4 ;  /* 0x00000004ff007e24 */ /* 0x001fca000f8e00ff */
[----:B------:R-:W-:-:S13]  /*198e0*/  ISETP.NE.AND P0, PT, R0, 0x3, PT ;  /* 0x000000030000780c */ /* 0x000fda0003f05270 */
[----:B------:R-:W-:Y:S05]  /*198f0*/  @!P0 BRA `(.L_x_1171) ;  /* 0x0000000000048947 */ /* 0x000fea0003800000 */
[----:B------:R-:W-:Y:S01]  /*19900*/  BPT.TRAP 0x1 ;  /* 0x000000040000795c */ /* 0x000fe20000300000 */
.L_x_1171:
[C---:B------:R-:W-:Y:S01]  /*19910*/  IMAD R3, R22.reuse, 0x8, R5 ;  /* 0x0000000816037824 */ /* 0x040fe200078e0205 */
[----:B------:R-:W-:Y:S01]  /*19920*/  SHF.L.U32 R2, R23, 0x1f, RZ ;  /* 0x0000001f17027819 */ /* 0x000fe200000006ff */
[----:B------:R-:W-:-:S03]  /*19930*/  VIADD R22, R22, 0x1 ;  /* 0x0000000116167836 */ /* 0x000fc60000000000 */
[----:B------:R-:W0:Y:S02]  /*19940*/  SYNCS.PHASECHK.TRANS64.TRYWAIT P1, [R3+URZ+0x19c40], R2 ;  /* 0x019c4002030075a7 */ /* 0x000e24000802017f */
[----:B------:R-:W-:-:S04]  /*19950*/  ISETP.NE.AND P2, PT, R22, 0x2, PT ;  /* 0x000000021600780c */ /* 0x000fc80003f45270 */
[----:B------:R-:W-:Y:S01]  /*19960*/  SEL R0, RZ, 0x1, P2 ;  /* 0x00000001ff007807 */ /* 0x000fe20001000000 */
[----:B0-----:R-:W-:Y:S08]  /*19970*/  @!P1 BRA `(.L_x_1172) ;  /* 0x0000001800349947 */ /* 0x001ff00003800000 */
.L_x_1232:
[----:B------:R-:W-:Y:S02]  /*19980*/  SEL R22, R22, RZ, P2 ;  /* 0x000000ff16167207 */ /* 0x000fe40001000000 */
[----:B------:R-:W-:Y:S01]  /*19990*/  LOP3.LUT R0, R23, R0, RZ, 0x3c, !PT ;  /* 0x0000000017007212 */ /* 0x000fe200078e3cff */
[----:B------:R-:W-:Y:S06]  /*199a0*/  @!P0 BRA `(.L_x_1173) ;  /* 0x0000000000048947 */ /* 0x000fec0003800000 */
[----:B------:R-:W-:Y:S01]  /*199b0*/  BPT.TRAP 0x1 ;  /* 0x000000040000795c */ /* 0x000fe20000300000 */
.L_x_1173:
[----:B------:R-:W-:Y:S01]  /*199c0*/  IMAD R5, R22, 0x8, R5 ;  /* 0x0000000816057824 */ /* 0x000fe200078e0205 */
[----:B------:R-:W-:-:S04]  /*199d0*/  SHF.L.U32 R0, R0, 0x1f, RZ ;  /* 0x0000001f00007819 */ /* 0x000fc800000006ff */
[----:B------:R-:W1:Y:S02]  /*199e0*/  SYNCS.PHASECHK.TRANS64.TRYWAIT P1, [R5+URZ+0x19c40], R0 ;  /* 0x019c4000050075a7 */ /* 0x000e64000802017f */
[----:B-1----:R-:W-:Y:S05]  /*199f0*/  @!P1 BRA `(.L_x_1174) ;  /* 0x0000001800289947 */ /* 0x002fea0003800000 */
.L_x_1233:
[----:B------:R-:W-:Y:S05]  /*19a00*/  @!P0 BRA `(.L_x_1175) ;  /* 0x0000000000048947 */ /* 0x000fea0003800000 */
[----:B------:R-:W-:Y:S01]  /*19a10*/  BPT.TRAP 0x1 ;  /* 0x000000040000795c */ /* 0x000fe20000300000 */
.L_x_1175:
[----:B------:R-:W2:Y:S02]  /*19a20*/  SYNCS.PHASECHK.TRANS64.TRYWAIT P1, [R3+URZ+0x19c60], R2 ;  /* 0x019c6002030075a7 */ /* 0x000ea4000802017f */
[----:B--2---:R-:W-:Y:S05]  /*19a30*/  @!P1 BRA `(.L_x_1176) ;  /* 0x00000018002c9947 */ /* 0x004fea0003800000 */
.L_x_1234:
[----:B------:R-:W-:Y:S05]  /*19a40*/  @!P0 BRA `(.L_x_1177) ;  /* 0x0000000000048947 */ /* 0x000fea0003800000 */
[----:B------:R-:W-:Y:S01]  /*19a50*/  BPT.TRAP 0x1 ;  /* 0x000000040000795c */ /* 0x000fe20000300000 */
.L_x_1177:
[----:B------:R-:W3:Y:S02]  /*19a60*/  SYNCS.PHASECHK.TRANS64.TRYWAIT P1, [R5+URZ+0x19c60], R0 ;  /* 0x019c6000050075a7 */ /* 0x000ee4000802017f */
[----:B---3--:R-:W-:Y:S05]  /*19a70*/  @!P1 BRA `(.L_x_1178) ;  /* 0x0000001800309947 */ /* 0x008fea0003800000 */
.L_x_1235:
[----:B------:R-:W-:Y:S05]  /*19a80*/  @!P0 BRA `(.L_x_1179) ;  /* 0x0000000000048947 */ /* 0x000fea0003800000 */
[----:B------:R-:W-:Y:S01]  /*19a90*/  BPT.TRAP 0x1 ;  /* 0x000000040000795c */ /* 0x000fe20000300000 */
.L_x_1179:
[----:B------:R-:W4:Y:S02]  /*19aa0*/  SYNCS.PHASECHK.TRANS64.TRYWAIT P1, [R3+URZ+0x19c80], R2 ;  /* 0x019c8002030075a7 */ /* 0x000f24000802017f */
[----:B----4-:R-:W-:Y:S05]  /*19ab0*/  @!P1 BRA `(.L_x_1180) ;  /* 0x0000001800349947 */ /* 0x010fea0003800000 */
.L_x_1236:
[----:B------:R-:W-:Y:S05]  /*19ac0*/  @!P0 BRA `(.L_x_1181) ;  /* 0x0000000000048947 */ /* 0x000fea0003800000 */
[----:B------:R-:W-:Y:S01]  /*19ad0*/  BPT.TRAP 0x1 ;  /* 0x000000040000795c */ /* 0x000fe20000300000 */
.L_x_1181:
[----:B------:R0:W0:Y:S02]  /*19ae0*/  SYNCS.PHASECHK.TRANS64.TRYWAIT P0, [R5+URZ+0x19c80], R0 ;  /* 0x019c8000050075a7 */ /* 0x000024000800017f */
[----:B0-----:R-:W-:Y:S05]  /*19af0*/  @!P0 NANOSLEEP.SYNCS 0x989680 ;  /* 0x009896800000895d */ /* 0x001fea0003900000 */
[----:B------:R-:W0:Y:S02]  /*19b00*/  @!P0 SYNCS.PHASECHK.TRANS64 P0, [R5+URZ+0x19c80], R0 ;  /* 0x019c8000050085a7 */ /* 0x000e24000800007f */
[----:B0-----:R-:W-:Y:S05]  /*19b10*/  @!P0 BRA `(.L_x_1181) ;  /* 0xfffffffc00f08947 */ /* 0x001fea000383ffff */
.L_x_1169:
[----:B------:R-:W-:Y:S05]  /*19b20*/  BSYNC B0 ;  /* 0x0000000000007941 */ /* 0x000fea0003800000 */
.L_x_1168:
[----:B------:R-:W-:Y:S05]  /*19b30*/  EXIT ;  /* 0x000000000000794d */ /* 0x000fea0003800000 */
.L_x_982:
[----:B0-----:R-:W-:-:S04]  /*19b40*/  IMAD.U32 R3, RZ, RZ, UR46 ;  /* 0x0000002eff037e24 */ /* 0x001fc8000f8e00ff */
[----:B------:R0:W1:Y:S03]  /*19b50*/  SYNCS.PHASECHK.TRANS64.TRYWAIT P1, [R3+URZ+0x19c00], R6 ;  /* 0x019c0006030075a7 */ /* 0x000066000802017f */
[----:B-1----:R-:W-:Y:S05]  /*19b60*/  @!P1 NANOSLEEP.SYNCS 0x989680 ;  /* 0x009896800000995d */ /* 0x002fea0003900000 */
[----:B------:R-:W1:Y:S02]  /*19b70*/  @!P1 SYNCS.PHASECHK.TRANS64 P1, [R3+URZ+0x19c00], R6 ;  /* 0x019c0006030095a7 */ /* 0x000e64000802007f */
[----:B-1----:R-:W-:Y:S05]  /*19b80*/  @!P1 BRA `(.L_x_982) ;  /* 0xfffffffc00ec9947 */ /* 0x002fea000383ffff */
[----:B------:R-:W-:Y:S05]  /*19b90*/  BRA `(.L_x_1182) ;  /* 0xfffffe8400c47947 */ /* 0x000fea000383ffff */
.L_x_986:
[----:B-1----:R1:W2:Y:S02]  /*19ba0*/  SYNCS.PHASECHK.TRANS64.TRYWAIT P1, [R2+URZ+0x19c30], R3 ;  /* 0x019c3003020075a7 */ /* 0x0022a4000802017f */
[----:B--2---:R-:W-:Y:S05]  /*19bb0*/  @!P1 NANOSLEEP.SYNCS 0x989680 ;  /* 0x009896800000995d */ /* 0x004fea0003900000 */
[----:B------:R-:W2:Y:S02]  /*19bc0*/  @!P1 SYNCS.PHASECHK.TRANS64 P1, [R2+URZ+0x19c30], R3 ;  /* 0x019c3003020095a7 */ /* 0x000ea4000802007f */
[----:B--2---:R-:W-:Y:S05]  /*19bd0*/  @!P1 BRA `(.L_x_986) ;  /* 0xfffffffc00f09947 */ /* 0x004fea000383ffff */
[----:B------:R-:W-:Y:S05]  /*19be0*/  BRA `(.L_x_985) ;  /* 0xfffffe8400e07947 */ /* 0x000fea000383ffff */
.L_x_1003:
[----:B-1----:R-:W-:-:S04]  /*19bf0*/  IMAD.U32 R8, RZ, RZ, UR20 ;  /* 0x00000014ff087e24 */ /* 0x002fc8000f8e00ff */
[----:B------:R1:W2:Y:S03]  /*19c00*/  SYNCS.PHASECHK.TRANS64.TRYWAIT P1, [R8+URZ+0x19c30], R7 ;  /* 0x019c3007080075a7 */ /* 0x0002a6000802017f */
[----:B--2---:R-:W-:Y:S05]  /*19c10*/  @!P1 NANOSLEEP.SYNCS 0x989680 ;  /* 0x009896800000995d */ /* 0x004fea0003900000 */
[----:B------:R-:W2:Y:S02]  /*19c20*/  @!P1 SYNCS.PHASECHK.TRANS64 P1, [R8+URZ+0x19c30], R7 ;  /* 0x019c3007080095a7 */ /* 0x000ea4000802007f */
[----:B--2---:R-:W-:Y:S05]  /*19c30*/  @!P1 BRA `(.L_x_1003) ;  /* 0xfffffffc00ec9947 */ /* 0x004fea000383ffff */
[----:B------:R-:W-:Y:S05]  /*19c40*/  BRA `(.L_x_1002) ;  /* 0xfffffec000c47947 */ /* 0x000fea000383ffff */
.L_x_1007:
[----:B-1----:R-:W-:-:S04]  /*19c50*/  IMAD.U32 R8, RZ, RZ, UR10 ;  /* 0x0000000aff087e24 */ /* 0x002fc8000f8e00ff */
[----:B------:R1:W2:Y:S03]  /*19c60*/  SYNCS.PHASECHK.TRANS64.TRYWAIT P1, [R8+URZ+0x19c50], R7 ;  /* 0x019c5007080075a7 */ /* 0x0002a6000802017f */
[----:B--2---:R-:W-:Y:S05]  /*19c70*/  @!P1 NANOSLEEP.SYNCS 0x989680 ;  /* 0x009896800000995d */ /* 0x004fea0003900000 */
[----:B------:R-:W2:Y:S02]  /*19c80*/  @!P1 SYNCS.PHASECHK.TRANS64 P1, [R8+URZ+0x19c50], R7 ;  /* 0x019c5007080095a7 */ /* 0x000ea4000802007f */
[----:B--2---:R-:W-:Y:S05]  /*19c90*/  @!P1 BRA `(.L_x_1007) ;  /* 0xfffffffc00ec9947 */ /* 0x004fea000383ffff */
[----:B------:R-:W-:Y:S05]  /*19ca0*/  BRA `(.L_x_1006) ;  /* 0xfffffec400147947 */ /* 0x000fea000383ffff */
.L_x_1026:
[----:B-1----:R-:W-:-:S04]  /*19cb0*/  IMAD.U32 R8, RZ, RZ, UR6 ;  /* 0x00000006ff087e24 */ /* 0x002fc8000f8e00ff */
[----:B------:R1:W2:Y:S03]  /*19cc0*/  SYNCS.PHASECHK.TRANS64.TRYWAIT P1, [R8+URZ+0x19c30], R7 ;  /* 0x019c3007080075a7 */ /* 0x0002a6000802017f */
[----:B--2---:R-:W-:Y:S05]  /*19cd0*/  @!P1 NANOSLEEP.SYNCS 0x989680 ;  /* 0x009896800000995d */ /* 0x004fea0003900000 */
[----:B------:R-:W2:Y:S02]  /*19ce0*/  @!P1 SYNCS.PHASECHK.TRANS64 P1, [R8+URZ+0x19c30], R7 ;  /* 0x019c3007080095a7 */ /* 0x000ea4000802007f */
[----:B--2---:R-:W-:Y:S05]  /*19cf0*/  @!P1 BRA `(.L_x_1026) ;  /* 0xfffffffc00ec9947 */ /* 0x004fea000383ffff */
[----:B------:R-:W-:Y:S05]  /*19d00*/  BRA `(.L_x_1025) ;  /* 0xfffffef800fc7947 */ /* 0x000fea000383ffff */
.L_x_1030:
[----:B-1----:R-:W-:-:S04]  /*19d10*/  IMAD.U32 R8, RZ, RZ, UR11 ;  /* 0x0000000bff087e24 */ /* 0x002fc8000f8e00ff */
[----:B------:R1:W2:Y:S03]  /*19d20*/  SYNCS.PHASECHK.TRANS64.TRYWAIT P1, [R8+URZ+0x19c50], R7 ;  /* 0x019c5007080075a7 */ /* 0x0002a6000802017f */
[----:B--2---:R-:W-:Y:S05]  /*19d30*/  @!P1 NANOSLEEP.SYNCS 0x989680 ;  /* 0x009896800000995d */ /* 0x004fea0003900000 */
[----:B------:R-:W2:Y:S02]  /*19d40*/  @!P1 SYNCS.PHASECHK.TRANS64 P1, [R8+URZ+0x19c50], R7 ;  /* 0x019c5007080095a7 */ /* 0x000ea4000802007f */
[----:B--2---:R-:W-:Y:S05]  /*19d50*/  @!P1 BRA `(.L_x_1030) ;  /* 0xfffffffc00ec9947 */ /* 0x004fea000383ffff */
[----:B------:R-:W-:Y:S05]  /*19d60*/  BRA `(.L_x_1029) ;  /* 0xfffffefc004c7947 */ /* 0x000fea000383ffff */
.L_x_1038:
[----:B-1----:R-:W-:-:S04]  /*19d70*/  IMAD.U32 R8, RZ, RZ, UR6 ;  /* 0x00000006ff087e24 */ /* 0x002fc8000f8e00ff */
[----:B------:R1:W2:Y:S03]  /*19d80*/  SYNCS.PHASECHK.TRANS64.TRYWAIT P1, [R8+URZ+0x19c30], R7 ;  /* 0x019c3007080075a7 */ /* 0x0002a6000802017f */
[----:B--2---:R-:W-:Y:S05]  /*19d90*/  @!P1 NANOSLEEP.SYNCS 0x989680 ;  /* 0x009896800000995d */ /* 0x004fea0003900000 */
[----:B------:R-:W2:Y:S02]  /*19da0*/  @!P1 SYNCS.PHASECHK.TRANS64 P1, [R8+URZ+0x19c30], R7 ;  /* 0x019c3007080095a7 */ /* 0x000ea4000802007f */
[----:B--2---:R-:W-:Y:S05]  /*19db0*/  @!P1 BRA `(.L_x_1038) ;  /* 0xfffffffc00ec9947 */ /* 0x004fea000383ffff */
[----:B------:R-:W-:Y:S05]  /*19dc0*/  BRA `(.L_x_1037) ;  /* 0xffffff1c00d87947 */ /* 0x000fea000383ffff */
.L_x_1042:
[----:B-1----:R-:W-:-:S04]  /*19dd0*/  IMAD.U32 R8, RZ, RZ, UR11 ;  /* 0x0000000bff087e24 */ /* 0x002fc8000f8e00ff */
[----:B------:R1:W2:Y:S03]  /*19de0*/  SYNCS.PHASECHK.TRANS64.TRYWAIT P1, [R8+URZ+0x19c50], R7 ;  /* 0x019c5007080075a7 */ /* 0x0002a6000802017f */
[----:B--2---:R-:W-:Y:S05]  /*19df0*/  @!P1 NANOSLEEP.SYNCS 0x989680 ;  /* 0x009896800000995d */ /* 0x004fea0003900000 */
[----:B------:R-:W2:Y:S02]  /*19e00*/  @!P1 SYNCS.PHASECHK.TRANS64 P1, [R8+URZ+0x19c50], R7 ;  /* 0x019c5007080095a7 */ /* 0x000ea4000802007f */
[----:B--2---:R-:W-:Y:S05]  /*19e10*/  @!P1 BRA `(.L_x_1042) ;  /* 0xfffffffc00ec9947 */ /* 0x004fea000383ffff */
[----:B------:R-:W-:Y:S05]  /*19e20*/  BRA `(.L_x_1041) ;  /* 0xffffff2000287947 */ /* 0x000fea000383ffff */
.L_x_1057:
[----:B-1----:R-:W-:-:S04]  /*19e30*/  IMAD.U32 R5, RZ, RZ, UR14 ;  /* 0x0000000eff057e24 */ /* 0x002fc8000f8e00ff */
[----:B------:R1:W2:Y:S03]  /*19e40*/  SYNCS.PHASECHK.TRANS64.TRYWAIT P1, [R5+URZ+0x19c50], R0 ;  /* 0x019c5000050075a7 */ /* 0x0002a6000802017f */
[----:B--2---:R-:W-:Y:S05]  /*19e50*/  @!P1 NANOSLEEP.SYNCS 0x989680 ;  /* 0x009896800000995d */ /* 0x004fea0003900000 */
[----:B------:R-:W2:Y:S02]  /*19e60*/  @!P1 SYNCS.PHASECHK.TRANS64 P1, [R5+URZ+0x19c50], R0 ;  /* 0x019c5000050095a7 */ /* 0x000ea4000802007f */
[----:B--2---:R-:W-:Y:S05]  /*19e70*/  @!P1 BRA `(.L_x_1057) ;  /* 0xfffffffc00ec9947 */ /* 0x004fea000383ffff */
[----:B------:R-:W-:Y:S05]  /*19e80*/  BRA `(.L_x_1056) ;  /* 0xffffff54004c7947 */ /* 0x000fea000383ffff */
.L_x_1104:
        /* <DEDUP_REMOVED lines=10> */
.L_x_1183:
[----:B------:R-:W-:Y:S05]  /*19f30*/  BRA `(.L_x_1184) ;  /* 0xffffffbc00207947 */ /* 0x000fea000383ffff */
.L_x_1107:
[----:B0-----:R0:W1:Y:S02]  /*19f40*/  SYNCS.PHASECHK.TRANS64.TRYWAIT P0, [R5+URZ+0x19c80], R21 ;  /* 0x019c8015050075a7 */ /* 0x001064000800017f */
[----:B-1----:R-:W-:Y:S05]  /*19f50*/  @!P0 NANOSLEEP.SYNCS 0x989680 ;  /* 0x009896800000895d */ /* 0x002fea0003900000 */
[----:B------:R-:W1:Y:S02]  /*19f60*/  @!P0 SYNCS.PHASECHK.TRANS64 P0, [R5+URZ+0x19c80], R21 ;  /* 0x019c8015050085a7 */ /* 0x000e64000800007f */
[----:B-1----:R-:W-:Y:S05]  /*19f70*/  @!P0 BRA `(.L_x_1107) ;  /* 0xfffffffc00f08947 */ /* 0x002fea000383ffff */
[----:B------:R-:W-:Y:S05]  /*19f80*/  BRA `(.L_x_1185) ;  /* 0xffffffbc00307947 */ /* 0x000fea000383ffff */
.L_x_1108:
        /* <DEDUP_REMOVED lines=8> */
.L_x_1187:
[----:B------:R-:W-:Y:S05]  /*1a010*/  BSYNC B0 ;  /* 0x0000000000007941 */ /* 0x000fea0003800000 */
.L_x_1186:
        /* <DEDUP_REMOVED lines=9> */
.L_x_1188:
[----:B------:R-:W0:Y:S01]  /*1a0b0*/  LDC R11, c[0x0][0x2f4] ;  /* 0x0000bd00ff0b7b82 */ /* 0x000e220000000800 */
[C---:B------:R-:W-:Y:S01]  /*1a0c0*/  LOP3.LUT R12, R26.reuse, 0x20, RZ, 0xfc, !PT ;  /* 0x000000201a0c7812 */ /* 0x040fe200078efcff */
[----:B------:R-:W-:Y:S01]  /*1a0d0*/  IMAD.MOV.U32 R13, RZ, RZ, R9 ;  /* 0x000000ffff0d7224 */ /* 0x000fe200078e0009 */
[----:B------:R-:W-:Y:S01]  /*1a0e0*/  LOP3.LUT R15, R26, 0x40, RZ, 0xfc, !PT ;  /* 0x000000401a0f7812 */ /* 0x000fe200078efcff */
[----:B------:R-:W-:-:S05]  /*1a0f0*/  IMAD.MOV.U32 R2, RZ, RZ, R14 ;  /* 0x000000ffff027224 */ /* 0x000fca00078e000e */
[----:B------:R-:W-:-:S05]  /*1a100*/  IADD3 R2, P1, R26, R2, RZ ;  /* 0x000000021a027210 */ /* 0x000fca0007f3e0ff */
[----:B------:R-:W-:Y:S01]  /*1a110*/  IMAD.X R3, RZ, RZ, R3, P1 ;  /* 0x000000ffff037224 */ /* 0x000fe200008e0603 */
[-C--:B0-----:R-:W-:Y:S02]  /*1a120*/  ISETP.GE.AND P3, PT, R26, R11.reuse, PT ;  /* 0x0000000b1a00720c */ /* 0x081fe40003f66270 */
[----:B------:R-:W-:Y:S01]  /*1a130*/  ISETP.GE.AND P2, PT, R12, R11, PT ;  /* 0x0000000b0c00720c */ /* 0x000fe20003f46270 */
[----:B------:R-:W-:Y:S01]  /*1a140*/  IMAD.MOV.U32 R12, RZ, RZ, 0x1 ;  /* 0x00000001ff0c7424 */ /* 0x000fe200078e00ff */
[----:B------:R-:W-:-:S13]  /*1a150*/  ISETP.LT.OR P1, PT, R7, 0x1, P3 ;  /* 0x000000010700780c */ /* 0x000fda0001f21670 */
        /* <DEDUP_REMOVED lines=13> */
.L_x_1189:
        /* <DEDUP_REMOVED lines=10> */
.L_x_1190:
[----:B------:R-:W-:Y:S01]  /*1a2d0*/  IMAD.MOV.U32 R2, RZ, RZ, R14 ;  /* 0x000000ffff027224 */ /* 0x000fe200078e000e */
[----:B------:R-:W-:Y:S06]  /*1a2e0*/  BRA `(.L_x_1191) ;  /* 0xffffffbc00107947 */ /* 0x000fec000383ffff */
.L_x_1113:
[----:B---3--:R3:W4:Y:S02]  /*1a2f0*/  SYNCS.PHASECHK.TRANS64.TRYWAIT P1, [R5+URZ+0x19c40], R21 ;  /* 0x019c4015050075a7 */ /* 0x008724000802017f */
[----:B----4-:R-:W-:Y:S05]  /*1a300*/  @!P1 NANOSLEEP.SYNCS 0x989680 ;  /* 0x009896800000995d */ /* 0x010fea0003900000 */
[----:B------:R-:W4:Y:S02]  /*1a310*/  @!P1 SYNCS.PHASECHK.TRANS64 P1, [R5+URZ+0x19c40], R21 ;  /* 0x019c4015050095a7 */ /* 0x000f24000802007f */
[----:B----4-:R-:W-:Y:S05]  /*1a320*/  @!P1 BRA `(.L_x_1113) ;  /* 0xfffffffc00f09947 */ /* 0x010fea000383ffff */
[----:B------:R-:W-:Y:S05]  /*1a330*/  BRA `(.L_x_1192) ;  /* 0xffffffbc00747947 */ /* 0x000fea000383ffff */
.L_x_1114:
        /* <DEDUP_REMOVED lines=8> */
.L_x_1194:
[----:B------:R-:W-:Y:S05]  /*1a3c0*/  BSYNC B0 ;  /* 0x0000000000007941 */ /* 0x000fea0003800000 */
.L_x_1193:
        /* <DEDUP_REMOVED lines=8> */
.L_x_1195:
[----:B------:R-:W-:Y:S02]  /*1a450*/  IMAD.MOV.U32 R13, RZ, RZ, R6 ;  /* 0x000000ffff0d7224 */ /* 0x000fe400078e0006 */
[----:B------:R-:W-:Y:S02]  /*1a460*/  IMAD.MOV.U32 R12, RZ, RZ, 0x1 ;  /* 0x00000001ff0c7424 */ /* 0x000fe400078e00ff */
[----:B------:R-:W-:-:S07]  /*1a470*/  IMAD.MOV.U32 R3, RZ, RZ, R14 ;  /* 0x000000ffff037224 */ /* 0x000fce00078e000e */
[----:B------:R-:W-:Y:S05]  /*1a480*/  WARPSYNC.COLLECTIVE R15, `(.L_x_1196) ;  /* 0x000000000f087348 */ /* 0x000fea0003c00000 */
[----:B------:R0:W1:Y:S02]  /*1a490*/  SHFL.IDX P6, R14, R13, R12, R11 ;  /* 0x0000000c0d0e7389 */ /* 0x00006400000c000b */
[----:B01----:R-:W-:Y:S01]  /*1a4a0*/  ENDCOLLECTIVE ;  /* 0x000000000000791b */ /* 0x003fe20003800000 */
.L_x_1196:
        /* <DEDUP_REMOVED lines=10> */
.L_x_1197:
        /* <DEDUP_REMOVED lines=8> */
.L_x_1119:
[----:B------:R-:W-:Y:S02]  /*1a5d0*/  IMAD.MOV.U32 R13, RZ, RZ, R4 ;  /* 0x000000ffff0d7224 */ /* 0x000fe400078e0004 */
[----:B------:R-:W-:Y:S02]  /*1a5e0*/  IMAD.MOV.U32 R12, RZ, RZ, RZ ;  /* 0x000000ffff0c7224 */ /* 0x000fe400078e00ff */
[----:B------:R-:W-:Y:S02]  /*1a5f0*/  IMAD.MOV.U32 R11, RZ, RZ, 0x1e1f ;  /* 0x00001e1fff0b7424 */ /* 0x000fe400078e00ff */
[----:B------:R-:W-:Y:S02]  /*1a600*/  IMAD.MOV.U32 R15, RZ, RZ, -0x1 ;  /* 0xffffffffff0f7424 */ /* 0x000fe400078e00ff */
[----:B------:R-:W-:Y:S02]  /*1a610*/  IMAD R5, R9, UR42, RZ ;  /* 0x0000002a09057c24 */ /* 0x000fe4000f8e02ff */
[----:B------:R-:W-:-:S07]  /*1a620*/  IMAD.IADD R18, R20, 0x1, R18 ;  /* 0x0000000114127824 */ /* 0x000fce00078e0212 */
[----:B-----5:R-:W-:Y:S05]  /*1a630*/  WARPSYNC.COLLECTIVE R15, `(.L_x_1199) ;  /* 0x000000000f087348 */ /* 0x020fea0003c00000 */
[----:B------:R0:W1:Y:S02]  /*1a640*/  SHFL.IDX P6, R14, R13, R12, R11 ;  /* 0x0000000c0d0e7389 */ /* 0x00006400000c000b */
[----:B01---5:R-:W-:Y:S01]  /*1a650*/  ENDCOLLECTIVE ;  /* 0x000000000000791b */ /* 0x023fe20003800000 */
.L_x_1199:
[----:B------:R-:W-:Y:S01]  /*1a660*/  ISETP.GE.AND P1, PT, R18, R5, PT ;  /* 0x000000051200720c */ /* 0x000fe20003f26270 */
[----:B------:R-:W-:Y:S02]  /*1a670*/  IMAD.MOV.U32 R13, RZ, RZ, R0 ;  /* 0x000000ffff0d7224 */ /* 0x000fe400078e0000 */
[----:B------:R-:W-:-:S10]  /*1a680*/  IMAD.MOV.U32 R2, RZ, RZ, R14 ;  /* 0x000000ffff027224 */ /* 0x000fd400078e000e */
[----:B------:R-:W-:Y:S05]  /*1a690*/  WARPSYNC.COLLECTIVE R15, `(.L_x_1200) ;  /* 0x000000000f087348 */ /* 0x000fea0003c00000 */
[----:B------:R0:W1:Y:S02]  /*1a6a0*/  SHFL.IDX P6, R14, R13, R12, R11 ;  /* 0x0000000c0d0e7389 */ /* 0x00006400000c000b */
[----:B01----:R-:W-:Y:S01]  /*1a6b0*/  ENDCOLLECTIVE ;  /* 0x000000000000791b */ /* 0x003fe20003800000 */
.L_x_1200:
[----:B------:R-:W-:Y:S02]  /*1a6c0*/  IMAD.MOV.U32 R13, RZ, RZ, R4 ;  /* 0x000000ffff0d7224 */ /* 0x000fe400078e0004 */
[----:B------:R-:W-:Y:S02]  /*1a6d0*/  IMAD.MOV.U32 R12, RZ, RZ, 0x1 ;  /* 0x00000001ff0c7424 */ /* 0x000fe400078e00ff */
[----:B------:R-:W-:-:S07]  /*1a6e0*/  IMAD.MOV.U32 R3, RZ, RZ, R14 ;  /* 0x000000ffff037224 */ /* 0x000fce00078e000e */
[----:B------:R-:W-:Y:S05]  /*1a6f0*/  WARPSYNC.COLLECTIVE R15, `(.L_x_1201) ;  /* 0x000000000f087348 */ /* 0x000fea0003c00000 */
[----:B------:R0:W1:Y:S02]  /*1a700*/  SHFL.IDX P6, R14, R13, R12, R11 ;  /* 0x0000000c0d0e7389 */ /* 0x00006400000c000b */
[----:B01----:R-:W-:Y:S01]  /*1a710*/  ENDCOLLECTIVE ;  /* 0x000000000000791b */ /* 0x003fe20003800000 */
.L_x_1201:
        /* <DEDUP_REMOVED lines=10> */
.L_x_1202:
        /* <DEDUP_REMOVED lines=12> */
.L_x_1203:
        /* <DEDUP_REMOVED lines=8> */
.L_x_1204:
[----:B------:R-:W-:-:S04]  /*1a900*/  @!P1 IMAD.X R2, RZ, RZ, R4, P4 ;  /* 0x000000ffff029224 */ /* 0x000fc800020e0604 */
[----:B------:R-:W-:Y:S02]  /*1a910*/  @!P1 IMAD.MOV.U32 R3, RZ, RZ, R2 ;  /* 0x000000ffff039224 */ /* 0x000fe400078e0002 */
        /* <DEDUP_REMOVED lines=9> */
.L_x_1124:
[----:B-1----:R1:W2:Y:S02]  /*1a9b0*/  SYNCS.PHASECHK.TRANS64.TRYWAIT P0, [R17+URZ+0x19c20], R0 ;  /* 0x019c2000110075a7 */ /* 0x0022a4000800017f */
[----:B--2---:R-:W-:Y:S05]  /*1a9c0*/  @!P0 NANOSLEEP.SYNCS 0x989680 ;  /* 0x009896800000895d */ /* 0x004fea0003900000 */
[----:B------:R-:W2:Y:S02]  /*1a9d0*/  @!P0 SYNCS.PHASECHK.TRANS64 P0, [R17+URZ+0x19c20], R0 ;  /* 0x019c2000110085a7 */ /* 0x000ea4000800007f */
[----:B--2---:R-:W-:Y:S05]  /*1a9e0*/  @!P0 BRA `(.L_x_1124) ;  /* 0xfffffffc00f08947 */ /* 0x004fea000383ffff */
[----:B------:R-:W-:Y:S05]  /*1a9f0*/  BRA `(.L_x_1206) ;  /* 0xffffffc400747947 */ /* 0x000fea000383ffff */
.L_x_1128:
[----:B0-----:R0:W1:Y:S02]  /*1aa00*/  SYNCS.PHASECHK.TRANS64.TRYWAIT P0, [R4+URZ+0x19c80], R10 ;  /* 0x019c800a040075a7 */ /* 0x001064000800017f */
[----:B-1----:R-:W-:Y:S05]  /*1aa10*/  @!P0 NANOSLEEP.SYNCS 0x989680 ;  /* 0x009896800000895d */ /* 0x002fea0003900000 */
[----:B------:R-:W1:Y:S02]  /*1aa20*/  @!P0 SYNCS.PHASECHK.TRANS64 P0, [R4+URZ+0x19c80], R10 ;  /* 0x019c800a040085a7 */ /* 0x000e64000800007f */
[----:B-1----:R-:W-:Y:S05]  /*1aa30*/  @!P0 BRA `(.L_x_1128) ;  /* 0xfffffffc00f08947 */ /* 0x002fea000383ffff */
[----:B------:R-:W-:Y:S05]  /*1aa40*/  BRA `(.L_x_1207) ;  /* 0xffffffc800307947 */ /* 0x000fea000383ffff */
.L_x_1129:
        /* <DEDUP_REMOVED lines=8> */
.L_x_1209:
[----:B------:R-:W-:Y:S05]  /*1aad0*/  BSYNC B0 ;  /* 0x0000000000007941 */ /* 0x000fea0003800000 */
.L_x_1208:
        /* <DEDUP_REMOVED lines=9> */
.L_x_1210:
[----:B------:R-:W-:Y:S02]  /*1ab70*/  IMAD.MOV.U32 R13, RZ, RZ, R21 ;  /* 0x000000ffff0d7224 */ /* 0x000fe400078e0015 */
[----:B------:R-:W-:Y:S02]  /*1ab80*/  IMAD.MOV.U32 R12, RZ, RZ, 0x1 ;  /* 0x00000001ff0c7424 */ /* 0x000fe400078e00ff */
[----:B------:R-:W-:-:S07]  /*1ab90*/  IMAD.MOV.U32 R2, RZ, RZ, R14 ;  /* 0x000000ffff027224 */ /* 0x000fce00078e000e */
[----:B------:R-:W-:Y:S05]  /*1aba0*/  WARPSYNC.COLLECTIVE R15, `(.L_x_1211) ;  /* 0x000000000f087348 */ /* 0x000fea0003c00000 */
[----:B------:R0:W1:Y:S02]  /*1abb0*/  SHFL.IDX P6, R14, R13, R12, R11 ;  /* 0x0000000c0d0e7389 */ /* 0x00006400000c000b */
[----:B01----:R-:W-:Y:S01]  /*1abc0*/  ENDCOLLECTIVE ;  /* 0x000000000000791b */ /* 0x003fe20003800000 */
.L_x_1211:
        /* <DEDUP_REMOVED lines=13> */
.L_x_1212:
[----:B------:R-:W-:Y:S01]  /*1aca0*/  IMAD.MOV.U32 R2, RZ, RZ, R14 ;  /* 0x000000ffff027224 */ /* 0x000fe200078e000e */
[----:B------:R-:W-:Y:S06]  /*1acb0*/  BRA `(.L_x_1213) ;  /* 0xffffffc800247947 */ /* 0x000fec000383ffff */
.L_x_1134:
[----:B---3--:R3:W4:Y:S02]  /*1acc0*/  SYNCS.PHASECHK.TRANS64.TRYWAIT P0, [R4+URZ+0x19c40], R10 ;  /* 0x019c400a040075a7 */ /* 0x008724000800017f */
[----:B----4-:R-:W-:Y:S05]  /*1acd0*/  @!P0 NANOSLEEP.SYNCS 0x989680 ;  /* 0x009896800000895d */ /* 0x010fea0003900000 */
[----:B------:R-:W4:Y:S02]  /*1ace0*/  @!P0 SYNCS.PHASECHK.TRANS64 P0, [R4+URZ+0x19c40], R10 ;  /* 0x019c400a040085a7 */ /* 0x000f24000800007f */
[----:B----4-:R-:W-:Y:S05]  /*1acf0*/  @!P0 BRA `(.L_x_1134) ;  /* 0xfffffffc00f08947 */ /* 0x010fea000383ffff */
[----:B------:R-:W-:Y:S05]  /*1ad00*/  BRA `(.L_x_1214) ;  /* 0xffffffc8007c7947 */ /* 0x000fea000383ffff */
.L_x_1135:
        /* <DEDUP_REMOVED lines=8> */
.L_x_1216:
[----:B------:R-:W-:Y:S05]  /*1ad90*/  BSYNC B0 ;  /* 0x0000000000007941 */ /* 0x000fea0003800000 */
.L_x_1215:
        /* <DEDUP_REMOVED lines=8> */
.L_x_1217:
[----:B------:R-:W-:Y:S02]  /*1ae20*/  IMAD.MOV.U32 R13, RZ, RZ, R8 ;  /* 0x000000ffff0d7224 */ /* 0x000fe400078e0008 */
[----:B------:R-:W-:Y:S02]  /*1ae30*/  IMAD.MOV.U32 R12, RZ, RZ, 0x1 ;  /* 0x00000001ff0c7424 */ /* 0x000fe400078e00ff */
[----:B------:R-:W-:-:S07]  /*1ae40*/  IMAD.MOV.U32 R2, RZ, RZ, R14 ;  /* 0x000000ffff027224 */ /* 0x000fce00078e000e */
[----:B------:R-:W-:Y:S05]  /*1ae50*/  WARPSYNC.COLLECTIVE R15, `(.L_x_1218) ;  /* 0x000000000f087348 */ /* 0x000fea0003c00000 */
[----:B------:R0:W1:Y:S02]  /*1ae60*/  SHFL.IDX P6, R14, R13, R12, R11 ;  /* 0x0000000c0d0e7389 */ /* 0x00006400000c000b */
[----:B01----:R-:W-:Y:S01]  /*1ae70*/  ENDCOLLECTIVE ;  /* 0x000000000000791b */ /* 0x003fe20003800000 */
.L_x_1218:
        /* <DEDUP_REMOVED lines=13> */
.L_x_1219:
[----:B------:R-:W-:Y:S01]  /*1af50*/  IMAD.MOV.U32 R2, RZ, RZ, R14 ;  /* 0x000000ffff027224 */ /* 0x000fe200078e000e */
[----:B------:R-:W-:Y:S06]  /*1af60*/  BRA `(.L_x_1220) ;  /* 0xffffffc8006c7947 */ /* 0x000fec000383ffff */
.L_x_1140:
[----:B------:R0:W0:Y:S02]  /*1af70*/  SYNCS.PHASECHK.TRANS64.TRYWAIT P2, [R2+URZ+0x19c70], R3 ;  /* 0x019c7003020075a7 */ /* 0x000024000804017f */
[----:B0-----:R-:W-:Y:S05]  /*1af80*/  @!P2 NANOSLEEP.SYNCS 0x989680 ;  /* 0x009896800000a95d */ /* 0x001fea0003900000 */
[----:B------:R-:W0:Y:S02]  /*1af90*/  @!P2 SYNCS.PHASECHK.TRANS64 P2, [R2+URZ+0x19c70], R3 ;  /* 0x019c70030200a5a7 */ /* 0x000e24000804007f */
[----:B0-----:R-:W-:Y:S05]  /*1afa0*/  @!P2 BRA `(.L_x_1140) ;  /* 0xfffffffc00f0a947 */ /* 0x001fea000383ffff */
[----:B------:R-:W-:Y:S05]  /*1afb0*/  BRA `(.L_x_1221) ;  /* 0xffffffc800d87947 */ /* 0x000fea000383ffff */
.L_x_1142:
[----:B0-----:R0:W2:Y:S02]  /*1afc0*/  SYNCS.PHASECHK.TRANS64.TRYWAIT P2, [R2+URZ+0x19c60], R4 ;  /* 0x019c6004020075a7 */ /* 0x0010a4000804017f */
[----:B--2---:R-:W-:Y:S05]  /*1afd0*/  @!P2 NANOSLEEP.SYNCS 0x989680 ;  /* 0x009896800000a95d */ /* 0x004fea0003900000 */
[----:B------:R-:W2:Y:S02]  /*1afe0*/  @!P2 SYNCS.PHASECHK.TRANS64 P2, [R2+URZ+0x19c60], R4 ;  /* 0x019c60040200a5a7 */ /* 0x000ea4000804007f */
[----:B--2---:R-:W-:Y:S05]  /*1aff0*/  @!P2 BRA `(.L_x_1142) ;  /* 0xfffffffc00f0a947 */ /* 0x004fea000383ffff */
[----:B------:R-:W-:Y:S05]  /*1b000*/  BRA `(.L_x_1222) ;  /* 0xffffffc800e87947 */ /* 0x000fea000383ffff */
.L_x_1150:
[----:B-1----:R1:W2:Y:S02]  /*1b010*/  SYNCS.PHASECHK.TRANS64.TRYWAIT P1, [R3+URZ+0x19c70], R0 ;  /* 0x019c7000030075a7 */ /* 0x0022a4000802017f */
[----:B--2---:R-:W-:Y:S05]  /*1b020*/  @!P1 NANOSLEEP.SYNCS 0x989680 ;  /* 0x009896800000995d */ /* 0x004fea0003900000 */
[----:B------:R-:W2:Y:S02]  /*1b030*/  @!P1 SYNCS.PHASECHK.TRANS64 P1, [R3+URZ+0x19c70], R0 ;  /* 0x019c7000030095a7 */ /* 0x000ea4000802007f */
[----:B--2---:R-:W-:Y:S05]  /*1b040*/  @!P1 BRA `(.L_x_1150) ;  /* 0xfffffffc00f09947 */ /* 0x004fea000383ffff */
[----:B------:R-:W-:Y:S05]  /*1b050*/  BRA `(.L_x_1223) ;  /* 0xffffffd0004c7947 */ /* 0x000fea000383ffff */
.L_x_1152:
[----:B-1----:R1:W2:Y:S02]  /*1b060*/  SYNCS.PHASECHK.TRANS64.TRYWAIT P1, [R3+URZ+0x19c60], R0 ;  /* 0x019c6000030075a7 */ /* 0x0022a4000802017f */
[----:B--2---:R-:W-:Y:S05]  /*1b070*/  @!P1 NANOSLEEP.SYNCS 0x989680 ;  /* 0x009896800000995d */ /* 0x004fea0003900000 */
[----:B------:R-:W2:Y:S02]  /*1b080*/  @!P1 SYNCS.PHASECHK.TRANS64 P1, [R3+URZ+0x19c60], R0 ;  /* 0x019c6000030095a7 */ /* 0x000ea4000802007f */
[----:B--2---:R-:W-:Y:S05]  /*1b090*/  @!P1 BRA `(.L_x_1152) ;  /* 0xfffffffc00f09947 */ /* 0x004fea000383ffff */
[----:B------:R-:W-:Y:S05]  /*1b0a0*/  BRA `(.L_x_1224) ;  /* 0xffffffd000587947 */ /* 0x000fea000383ffff */
.L_x_1166:
[----:B0-----:R0:W1:Y:S02]  /*1b0b0*/  SYNCS.PHASECHK.TRANS64.TRYWAIT P0, [R5+URZ+0x19c20], R0 ;  /* 0x019c2000050075a7 */ /* 0x001064000800017f */
[----:B-1----:R-:W-:Y:S05]  /*1b0c0*/  @!P0 NANOSLEEP.SYNCS 0x989680 ;  /* 0x009896800000895d */ /* 0x002fea0003900000 */
[----:B------:R-:W1:Y:S02]  /*1b0d0*/  @!P0 SYNCS.PHASECHK.TRANS64 P0, [R5+URZ+0x19c20], R0 ;  /* 0x019c2000050085a7 */ /* 0x000e64000800007f */
[----:B-1----:R-:W-:Y:S05]  /*1b0e0*/  @!P0 BRA `(.L_x_1166) ;  /* 0xfffffffc00f08947 */ /* 0x002fea000383ffff */
[----:B------:R-:W-:Y:S05]  /*1b0f0*/  BRA `(.L_x_1225) ;  /* 0xffffffe400b87947 */ /* 0x000fea000383ffff */
.L_x_1167:
        /* <DEDUP_REMOVED lines=11> */
.L_x_1227:
[----:B------:R-:W-:Y:S05]  /*1b1b0*/  BSYNC B0 ;  /* 0x0000000000007941 */ /* 0x000fea0003800000 */
.L_x_1226:
[----:B------:R-:W-:Y:S05]  /*1b1c0*/  BRA `(.L_x_1228) ;  /* 0xffffffe400a07947 */ /* 0x000fea000383ffff */
.L_x_1170:
[----:B------:R-:W-:Y:S01]  /*1b1d0*/  BSSY B1, `(.L_x_1229) ;  /* 0x0000006000017945 */ /* 0x000fe20003800000 */
[----:B------:R-:W-:-:S07]  /*1b1e0*/  IMAD.MOV.U32 R15, RZ, RZ, -0x1 ;  /* 0xffffffffff0f7424 */ /* 0x000fce00078e00ff */
[----:B0-----:R-:W-:Y:S05]  /*1b1f0*/  WARPSYNC.COLLECTIVE R15, `(.L_x_1230) ;  /* 0x000000000f0c7348 */ /* 0x001fea0003c00000 */
[----:B------:R-:W-:Y:S02]  /*1b200*/  ELECT P6, UR62, PT ;  /* 0x00000000003e782f */ /* 0x000fe400038c0000 */
[----:B------:R-:W-:Y:S01]  /*1b210*/  MOV R14, UR62 ;  /* 0x0000003e000e7c02 */ /* 0x000fe20008000f00 */
[----:B0-----:R-:W-:Y:S10]  /*1b220*/  ENDCOLLECTIVE ;  /* 0x000000000000791b */ /* 0x001ff40003800000 */
.L_x_1230:
[----:B------:R-:W-:Y:S05]  /*1b230*/  BSYNC B1 ;  /* 0x0000000000017941 */ /* 0x000fea0003800000 */
.L_x_1229:
[----:B------:R-:W-:Y:S05]  /*1b240*/  BRA `(.L_x_1231) ;  /* 0xffffffe400987947 */ /* 0x000fea000383ffff */
.L_x_1172:
[----:B0-----:R0:W1:Y:S02]  /*1b250*/  SYNCS.PHASECHK.TRANS64.TRYWAIT P1, [R3+URZ+0x19c40], R2 ;  /* 0x019c4002030075a7 */ /* 0x001064000802017f */
[----:B-1----:R-:W-:Y:S05]  /*1b260*/  @!P1 NANOSLEEP.SYNCS 0x989680 ;  /* 0x009896800000995d */ /* 0x002fea0003900000 */
[----:B------:R-:W1:Y:S02]  /*1b270*/  @!P1 SYNCS.PHASECHK.TRANS64 P1, [R3+URZ+0x19c40], R2 ;  /* 0x019c4002030095a7 */ /* 0x000e64000802007f */
[----:B-1----:R-:W-:Y:S05]  /*1b280*/  @!P1 BRA `(.L_x_1172) ;  /* 0xfffffffc00f09947 */ /* 0x002fea000383ffff */
[----:B------:R-:W-:Y:S05]  /*1b290*/  BRA `(.L_x_1232) ;  /* 0xffffffe400b87947 */ /* 0x000fea000383ffff */
.L_x_1174:
[----:B-1----:R1:W2:Y:S02]  /*1b2a0*/  SYNCS.PHASECHK.TRANS64.TRYWAIT P1, [R5+URZ+0x19c40], R0 ;  /* 0x019c4000050075a7 */ /* 0x0022a4000802017f */
[----:B--2---:R-:W-:Y:S05]  /*1b2b0*/  @!P1 NANOSLEEP.SYNCS 0x989680 ;  /* 0x009896800000995d */ /* 0x004fea0003900000 */
[----:B------:R-:W2:Y:S02]  /*1b2c0*/  @!P1 SYNCS.PHASECHK.TRANS64 P1, [R5+URZ+0x19c40], R0 ;  /* 0x019c4000050095a7 */ /* 0x000ea4000802007f */
[----:B--2---:R-:W-:Y:S05]  /*1b2d0*/  @!P1 BRA `(.L_x_1174) ;  /* 0xfffffffc00f09947 */ /* 0x004fea000383ffff */
[----:B------:R-:W-:Y:S05]  /*1b2e0*/  BRA `(.L_x_1233) ;  /* 0xffffffe400c47947 */ /* 0x000fea000383ffff */
.L_x_1176:
[----:B--2---:R2:W3:Y:S02]  /*1b2f0*/  SYNCS.PHASECHK.TRANS64.TRYWAIT P1, [R3+URZ+0x19c60], R2 ;  /* 0x019c6002030075a7 */ /* 0x0044e4000802017f */
[----:B---3--:R-:W-:Y:S05]  /*1b300*/  @!P1 NANOSLEEP.SYNCS 0x989680 ;  /* 0x009896800000995d */ /* 0x008fea0003900000 */
[----:B------:R-:W3:Y:S02]  /*1b310*/  @!P1 SYNCS.PHASECHK.TRANS64 P1, [R3+URZ+0x19c60], R2 ;  /* 0x019c6002030095a7 */ /* 0x000ee4000802007f */
[----:B---3--:R-:W-:Y:S05]  /*1b320*/  @!P1 BRA `(.L_x_1176) ;  /* 0xfffffffc00f09947 */ /* 0x008fea000383ffff */
[----:B------:R-:W-:Y:S05]  /*1b330*/  BRA `(.L_x_1234) ;  /* 0xffffffe400c07947 */ /* 0x000fea000383ffff */
.L_x_1178:
[----:B---3--:R3:W4:Y:S02]  /*1b340*/  SYNCS.PHASECHK.TRANS64.TRYWAIT P1, [R5+URZ+0x19c60], R0 ;  /* 0x019c6000050075a7 */ /* 0x008724000802017f */
[----:B----4-:R-:W-:Y:S05]  /*1b350*/  @!P1 NANOSLEEP.SYNCS 0x989680 ;  /* 0x009896800000995d */ /* 0x010fea0003900000 */
[----:B------:R-:W4:Y:S02]  /*1b360*/  @!P1 SYNCS.PHASECHK.TRANS64 P1, [R5+URZ+0x19c60], R0 ;  /* 0x019c6000050095a7 */ /* 0x000f24000802007f */
[----:B----4-:R-:W-:Y:S05]  /*1b370*/  @!P1 BRA `(.L_x_1178) ;  /* 0xfffffffc00f09947 */ /* 0x010fea000383ffff */
[----:B------:R-:W-:Y:S05]  /*1b380*/  BRA `(.L_x_1235) ;  /* 0xffffffe400bc7947 */ /* 0x000fea000383ffff */
.L_x_1180:
[----:B----4-:R4:W0:Y:S02]  /*1b390*/  SYNCS.PHASECHK.TRANS64.TRYWAIT P1, [R3+URZ+0x19c80], R2 ;  /* 0x019c8002030075a7 */ /* 0x010824000802017f */
[----:B0-----:R-:W-:Y:S05]  /*1b3a0*/  @!P1 NANOSLEEP.SYNCS 0x989680 ;  /* 0x009896800000995d */ /* 0x001fea0003900000 */
[----:B------:R-:W0:Y:S02]  /*1b3b0*/  @!P1 SYNCS.PHASECHK.TRANS64 P1, [R3+URZ+0x19c80], R2 ;  /* 0x019c8002030095a7 */ /* 0x000e24000802007f */
[----:B0-----:R-:W-:Y:S05]  /*1b3c0*/  @!P1 BRA `(.L_x_1180) ;  /* 0xfffffffc00f09947 */ /* 0x001fea000383ffff */
[----:B------:R-:W-:Y:S05]  /*1b3d0*/  BRA `(.L_x_1236) ;  /* 0xffffffe400b87947 */ /* 0x000fea000383ffff */
.L_x_1237:
        /* <DEDUP_REMOVED lines=10> */
.L_x_2541:


//--------------------- .text._ZN7cutlass13device_kernelIN5flash11enable_sm90INS1_16FlashAttnFwdSm90INS1_25CollectiveMainloopFwdSm90ILi2EN4cute5tupleIJNS5_1CILi1EEES8_S8_EEENS6_IJNS7_ILi192EEENS7_ILi128EEENS7_ILi96EEEEEELi96ENS_12float_e4m3_tEfNS_4arch4Sm90ELb0ELb1ELb1ELb1ELb1ELb1ELb0ELb1ELb1ELb1ELb1ELb0EEENS1_21CollectiveEpilogueFwdINS6_IJSA_SC_SB_EEES9_NS_10bfloat16_tESG_Li384ELb1ELb1ELb1ELb1EEENS1_36VarlenDynamicPersistentTileSchedulerILi192ELi128ELi384ELi128ELb1ELb1ELb1ELb1ELb0ELb1EEEEEEEEEvNT_6ParamsE --------------------------
	.section	.text._ZN7cutlass13device_kernelIN5flash11enable_sm90INS1_16FlashAttnFwdSm90INS1_25CollectiveMainloopFwdSm90ILi2EN4cute5tupleIJNS5_1CILi1EEES8_S8_EEENS6_IJNS7_ILi192EEENS7_ILi128EEENS7_ILi96EEEEEELi96ENS_12float_e4m3_tEfNS_4arch4Sm90ELb0ELb1ELb1ELb1ELb1ELb1ELb0ELb1ELb1ELb1ELb1ELb0EEENS1_21CollectiveEpilogueFwdINS6_IJSA_SC_SB_EEES9_NS_10bfloat16_tESG_Li384ELb1ELb1ELb1ELb1EEENS1_36VarlenDynamicPersistentTileSchedulerILi192ELi128ELi384ELi128ELb1ELb1ELb1ELb1ELb0ELb1EEEEEEEEEvNT_6ParamsE,"ax",@progbits
	.align	128
.text._ZN7cutlass13device_kernelIN5flash11enable_sm90INS1_16FlashAttnFwdSm90INS1_25CollectiveMainloopFwdSm90ILi2EN4cute5tupleIJNS5_1CILi1EEES8_S8_EEENS6_IJNS7_ILi192EEENS7_ILi128EEENS7_ILi96EEEEEELi96ENS_12float_e4m3_tEfNS_4arch4Sm90ELb0ELb1ELb1ELb1ELb1ELb1ELb0ELb1ELb1ELb1ELb1ELb0EEENS1_21CollectiveEpilogueFwdINS6_IJSA_SC_SB_EEES9_NS_10bfloat16_tESG_Li384ELb1ELb1ELb1ELb1EEENS1_36VarlenDynamicPersistentTileSchedulerILi192ELi128ELi384ELi128ELb1ELb1ELb1ELb1ELb0ELb1EEEEEEEEEvNT_6ParamsE:
        .type           _ZN7cutlass13device_kernelIN5flash11enable_sm90INS1_16FlashAttnFwdSm90INS1_25CollectiveMainloopFwdSm90ILi2EN4cute5tupleIJNS5_1CILi1EEES8_S8_EEENS6_IJNS7_ILi192EEENS7_ILi128EEENS7_ILi96EEEEEELi96ENS_12float_e4m3_tEfNS_4arch4Sm90ELb0ELb1ELb1ELb1ELb1ELb1ELb0ELb1ELb1ELb1ELb1ELb0EEENS1_21CollectiveEpilogueFwdINS6_IJSA_SC_SB_EEES9_NS_10bfloat16_tESG_Li384ELb1ELb1ELb1ELb1EEENS1_36VarlenDynamicPersistentTileSchedulerILi192ELi128ELi384ELi128ELb1ELb1ELb1ELb1ELb0ELb1EEEEEEEEEvNT_6ParamsE,@function
        .size           _ZN7cutlass13device_kernelIN5flash11enable_sm90INS1_16FlashAttnFwdSm90INS1_25CollectiveMainloopFwdSm90ILi2EN4cute5tupleIJNS5_1CILi1EEES8_S8_EEENS6_IJNS7_ILi192EEENS7_ILi128EEENS7_ILi96EEEEEELi96ENS_12float_e4m3_tEfNS_4arch4Sm90ELb0ELb1ELb1ELb1ELb1ELb1ELb0ELb1ELb1ELb1ELb1ELb0EEENS1_21CollectiveEpilogueFwdINS6_IJSA_SC_SB_EEES9_NS_10bfloat16_tESG_Li384ELb1ELb1ELb1ELb1EEENS1_36VarlenDynamicPersistentTileSchedulerILi192ELi128ELi384ELi128ELb1ELb1ELb1ELb1ELb0ELb1EEEEEEEEEvNT_6ParamsE,(.L_x_2542 - _ZN7cutlass13device_kernelIN5flash11enable_sm90INS1_16FlashAttnFwdSm90INS1_25CollectiveMainloopFwdSm90ILi2EN4cute5tupleIJNS5_1CILi1EEES8_S8_EEENS6_IJNS7_ILi192EEENS7_ILi128EEENS7_ILi96EEEEEELi96ENS_12float_e4m3_tEfNS_4arch4Sm90ELb0ELb1ELb1ELb1ELb1ELb1ELb0ELb1ELb1ELb1ELb1ELb0EEENS1_21CollectiveEpilogueFwdINS6_IJSA_SC_SB_EEES9_NS_10bfloat16_tESG_Li384ELb1ELb1ELb1ELb1EEENS1_36VarlenDynamicPersistentTileSchedulerILi192ELi128ELi384ELi128ELb1ELb1ELb1ELb1ELb0ELb1EEEEEEEEEvNT_6ParamsE)
        .other          _ZN7cutlass13device_kernelIN5flash11enable_sm90INS1_16FlashAttnFwdSm90INS1_25CollectiveMainloopFwdSm90ILi2EN4cute5tupleIJNS5_1CILi1EEES8_S8_EEENS6_IJNS7_ILi192EEENS7_ILi128EEENS7_ILi96EEEEEELi96ENS_12float_e4m3_tEfNS_4arch4Sm90ELb0ELb1ELb1ELb1ELb1ELb1ELb0ELb1ELb1ELb1ELb1ELb0EEENS1_21CollectiveEpilogueFwdINS6_IJSA_SC_SB_EEES9_NS_10bfloat16_tESG_Li384ELb1ELb1ELb1ELb1EEENS1_36VarlenDynamicPersistentTileSchedulerILi192ELi128ELi384ELi128ELb1ELb1ELb1ELb1ELb0ELb1EEEEEEEEEvNT_6ParamsE,@"STO_CUDA_ENTRY STV_DEFAULT"
_ZN7cutlass13device_kernelIN5flash11enable_sm90INS1_16FlashAttnFwdSm90INS1_25CollectiveMainloopFwdSm90ILi2EN4cute5tupleIJNS5_1CILi1EEES8_S8_EEENS6_IJNS7_ILi192EEENS7_ILi128EEENS7_ILi96EEEEEELi96ENS_12float_e4m3_tEfNS_4arch4Sm90ELb0ELb1ELb1ELb1ELb1ELb1ELb0ELb1ELb1ELb1ELb1ELb0EEENS1_21CollectiveEpilogueFwdINS6_IJSA_SC_SB_EEES9_NS_10bfloat16_tESG_Li384ELb1ELb1ELb1ELb1EEENS1_36VarlenDynamicPersistentTileSchedulerILi192ELi128ELi384ELi128ELb1ELb1ELb1ELb1ELb0ELb1EEEEEEEEEvNT_6ParamsE:
[----:B------:R-:W0:Y:S02]  /*0000*/  LDC R1, c[0x0][0x28] ;  /* 0x00000a00ff017b82 */ /* 0x000e240000000800 */
[----:B0-----:R-:W-:Y:S01]  /*0010*/  VIADD R1, R1, 0xffffff70 ;  /* 0xffffff7001017836 */ /* 0x001fe20000000000 */
[----:B------:R-:W0:Y:S01]  /*0020*/  S2R R2, SR_TID.X ;  /* 0x0000000000027919 */ /* 0x000e220000002100 */
[----:B------:R-:W-:Y:S01]  /*0030*/  ELECT P0, URZ, PT ;  /* 0x00000000003f782f */ /* 0x000fe20003800000 */
[----:B------:R-:W-:Y:S01]  /*0040*/  BSSY B0, `(.L_x_1238) ;  /* 0x000000e000007945 */ /* 0x000fe20003800000 */
[--C-:B0-----:R-:W-:Y:S02]  /*0050*/  SHF.R.U32.HI R6, RZ, 0x5, R2.reuse ;  /* 0x00000005ff067819 */ /* 0x101fe40000011602 */
[----:B------:R-:W-:-:S03]  /*0060*/  SHF.R.U32.HI R2, RZ, 0x7, R2 ;  /* 0x00000007ff027819 */ /* 0x000fc60000011602 */
        /* <DEDUP_REMOVED lines=11> */
.L_x_1239:
[----:B------:R-:W-:Y:S05]  /*0120*/  BSYNC B0 ;  /* 0x0000000000007941 */ /* 0x000fea0003800000 */
.L_x_1238:
[----:B------:R-:W-:Y:S01]  /*0130*/  VOTEU.ANY UP0, P0 ;  /* 0x00000000003f7886 */ /* 0x000fe20000000100 */
[----:B------:R-:W0:Y:S01]  /*0140*/  SHFL.IDX PT, R2, R2, RZ, 0x1f ;  /* 0x00001fff02027589 */ /* 0x000e2200000e0000 */
[----:B------:R-:W-:Y:S01]  /*0150*/  UMOV UR4, 0x80 ;  /* 0x0000008000047882 */ /* 0x000fe20000000000 */
[----:B------:R-:W-:Y:S01]  /*0160*/  UMOV UR7, 0x180 ;  /* 0x0000018000077882 */ /* 0x000fe20000000000 */
[----:B------:R-:W-:Y:S01]  /*0170*/  VOTEU.ANY UP1, P0 ;  /* 0x00000000003f7886 */ /* 0x000fe20000020100 */
[----:B------:R-:W1:Y:S01]  /*0180*/  @UP0 S2UR UR8, SR_CgaCtaId ;  /* 0x00000000000809c3 */ /* 0x000e620000008800 */
[----:B------:R-:W2:Y:S01]  /*0190*/  SHFL.IDX PT, R0, R6, RZ, 0x1f ;  /* 0x00001fff06007589 */ /* 0x000ea200000e0000 */
[----:B------:R-:W-:Y:S01]  /*01a0*/  @UP0 UMOV UR6, 0x400 ;  /* 0x0000040000060882 */ /* 0x000fe20000000000 */
[----:B------:R-:W-:-:S04]  /*01b0*/  @UP0 UIADD3 UR4, -UR4, 0x100000, URZ ;  /* 0x0010000004040890 */ /* 0x000fc8000fffe13f */
[----:B------:R-:W-:Y:S02]  /*01c0*/  @UP0 USHF.L.U32 UR5, UR4, 0xb, URZ ;  /* 0x0000000b04050899 */ /* 0x000fe4000800063f */
[----:B------:R-:W-:Y:S01]  /*01d0*/  @UP0 USHF.L.U32 UR4, UR4, 0x1, URZ ;  /* 0x0000000104040899 */ /* 0x000fe2000800063f */
[----:B------:R-:W-:Y:S01]  /*01e0*/  VOTEU.ANY UP2, P0 ;  /* 0x00000000003f7886 */ /* 0x000fe20000040100 */
[----:B0-----:R-:W-:Y:S01]  /*01f0*/  R2UR UR9, R2 ;  /* 0x00000000020972ca */ /* 0x001fe200000e0000 */
[----:B-1----:R-:W-:Y:S01]  /*0200*/  @UP0 ULEA UR8, UR8, UR6, 0x18 ;  /* 0x0000000608080291 */ /* 0x002fe2000f8ec03f */
[----:B--2---:R-:W-:Y:S01]  /*0210*/  ISETP.NE.AND P1, PT, R0, RZ, PT ;  /* 0x000000ff0000720c */ /* 0x004fe20003f25270 */
[----:B------:R-:W-:-:S04]  /*0220*/  @UP0 UIADD3 UR6, -UR7, 0x100000, URZ ;  /* 0x0010000007060890 */ /* 0x000fc8000fffe13f */
[----:B------:R-:W-:Y:S02]  /*0230*/  @UP0 USHF.L.U32 UR7, UR6, 0xb, URZ ;  /* 0x0000000b06070899 */ /* 0x000fe4000800063f */
[----:B------:R-:W-:-:S04]  /*0240*/  @UP0 USHF.L.U32 UR6, UR6, 0x1, URZ ;  /* 0x0000000106060899 */ /* 0x000fc8000800063f */
[----:B------:R-:W-:Y:S01]  /*0250*/  UISETP.NE.AND UP0, UPT, UR9, URZ, UPT ;  /* 0x0000003f0900728c */ /* 0x000fe2000bf05270 */
[----:B------:R-:W0:Y:S02]  /*0260*/  FENCE.VIEW.ASYNC.S ;  /* 0x00000000000073c6 */ /* 0x000e240000000000 */
[----:B0-----:R0:W1:Y:S05]  /*0270*/  @UP1 SYNCS.EXCH.64 URZ, [UR8+0x19c00], UR4 ;  /* 0x019c0004083f15b2 */ /* 0x00106a0008000100 */
[----:B------:R0:W2:Y:S01]  /*0280*/  @UP2 SYNCS.EXCH.64 URZ, [UR8+0x19c20], UR6 ;  /* 0x019c2006083f25b2 */ /* 0x0000a20008000100 */
        /* <DEDUP_REMOVED lines=17> */
[----:B------:R3:W0:Y:S02]  /*03a0*/  SYNCS.EXCH.64 URZ, [UR8+0x19c48], UR6 ;  /* 0x019c4806083f75b2 */ /* 0x0006240008000100 */
[----:B---3--:R-:W-:Y:S01]  /*03b0*/  NOP ;  /* 0x0000000000007918 */ /* 0x008fe20000000000 */
.L_x_1240:
[----:B------:R-:W3:Y:S01]  /*03c0*/  SHFL.IDX PT, R0, R6, RZ, 0x1f ;  /* 0x00001fff06007589 */ /* 0x000ee200000e0000 */
[----:B------:R-:W-:Y:S01]  /*03d0*/  NOP ;  /* 0x0000000000007918 */ /* 0x000fe20000000000 */
[----:B---3--:R-:W-:-:S13]  /*03e0*/  ISETP.NE.AND P0, PT, R0, RZ, PT ;  /* 0x000000ff0000720c */ /* 0x008fda0003f05270 */
        /* <DEDUP_REMOVED lines=17> */
[----:B------:R3:W0:Y:S02]  /*0500*/  SYNCS.EXCH.64 URZ, [UR8+0x19c68], UR6 ;  /* 0x019c6806083f75b2 */ /* 0x0006240008000100 */
[----:B---3--:R-:W-:Y:S01]  /*0510*/  NOP ;  /* 0x0000000000007918 */ /* 0x008fe20000000000 */
.L_x_1241:
[----:B------:R-:W3:Y:S01]  /*0520*/  SHFL.IDX PT, R0, R6, RZ, 0x1f ;  /* 0x00001fff06007589 */ /* 0x000ee200000e0000 */
[----:B------:R-:W-:Y:S01]  /*0530*/  NOP ;  /* 0x0000000000007918 */ /* 0x000fe20000000000 */
[----:B---3--:R-:W-:-:S13]  /*0540*/  ISETP.NE.AND P0, PT, R0, RZ, PT ;  /* 0x000000ff0000720c */ /* 0x008fda0003f05270 */
        /* <DEDUP_REMOVED lines=13> */
[----:B------:R3:W0:Y:S02]  /*0620*/  SYNCS.EXCH.64 URZ, [UR6+0x19c88], UR4 ;  /* 0x019c8804063f75b2 */ /* 0x0006240008000100 */
[----:B---3--:R-:W-:Y:S01]  /*0630*/  NOP ;  /* 0x0000000000007918 */ /* 0x008fe20000000000 */
.L_x_1242:
        /* <DEDUP_REMOVED lines=22> */
.L_x_1243:
[----:B------:R-:W3:Y:S01]  /*07a0*/  SHFL.IDX PT, R2, R6, RZ, 0x1f ;  /* 0x00001fff06027589 */ /* 0x000ee200000e0000 */
[----:B------:R-:W-:Y:S01]  /*07b0*/  NOP ;  /* 0x0000000000007918 */ /* 0x000fe20000000000 */
[----:B------:R-:W0:Y:S01]  /*07c0*/  S2R R0, SR_CgaCtaId ;  /* 0x0000000000007919 */ /* 0x000e220000008800 */
[----:B---3--:R-:W-:-:S13]  /*07d0*/  ISETP.NE.AND P0, PT, R2, RZ, PT ;  /* 0x000000ff0200720c */ /* 0x008fda0003f05270 */
        /* <DEDUP_REMOVED lines=14> */
[----:B0-----:R0:W3:Y:S08]  /*08c0*/  SYNCS.EXCH.64 URZ, [UR8+0x19cb0], UR4 ;  /* 0x019cb004083f75b2 */ /* 0x0010f00008000100 */
[----:B------:R0:W0:Y:S01]  /*08d0*/  SYNCS.EXCH.64 URZ, [UR8+0x19cc0], UR6 ;  /* 0x019cc006083f75b2 */ /* 0x0000220008000100 */
[----:B------:R0:W0:Y:S01]  /*08e0*/  SYNCS.EXCH.64 URZ, [UR8+0x19cb8], UR4 ;  /* 0x019cb804083f75b2 */ /* 0x0000220008000100 */
[----:B------:R0:W0:Y:S01]  /*08f0*/  SYNCS.EXCH.64 URZ, [UR8+0x19cc8], UR6 ;  /* 0x019cc806083f75b2 */ /* 0x0000220008000100 */
[----:B------:R-:W-:Y:S01]  /*0900*/  NOP ;  /* 0x0000000000007918 */ /* 0x000fe20000000000 */
.L_x_1244:
[----:B------:R-:W-:Y:S01]  /*0910*/  PLOP3.LUT P0, PT, PT, PT, UP0, 0x80, 0x0 ;  /* 0x000000000000781c */ /* 0x000fe20003f0f008 */
[----:B------:R-:W-:Y:S01]  /*0920*/  UMOV UR37, 0x1 ;  /* 0x0000000100257882 */ /* 0x000fe20000000000 */
[----:B------:R-:W-:Y:S01]  /*0930*/  NOP ;  /* 0x0000000000007918 */ /* 0x000fe20000000000 */
[----:B------:R-:W-:Y:S01]  /*0940*/  USEL UR37, UR37, 0x2, !UP0 ;  /* 0x0000000225257887 */ /* 0x000fe2000c000000 */
[----:B------:R-:W-:Y:S01]  /*0950*/  BSSY B8, `(.L_x_1245) ;  /* 0x0002577000087945 */ /* 0x000fe20003800000 */
[----:B------:R-:W-:Y:S01]  /*0960*/  ULDC.64 UR40, c[0x0][0x208] ;  /* 0x0000820000287ab9 */ /* 0x000fe20000000a00 */
[----:B01234-:R-:W-:Y:S07]  /*0970*/  BAR.SYNC.DEFER_BLOCKING 0x0 ;  /* 0x0000000000007b1d */ /* 0x01ffee0000010000 */
[----:B------:R-:W-:Y:S05]  /*0980*/  @!P0 BRA `(.L_x_1246) ;  /* 0x000001d0004c8947 */ /* 0x000fea0003800000 */
.L_x_1247:
[----:B------:R-:W-:-:S08]  /*0990*/  NOP ;  /* 0x0000000000007918 */ /* 0x000fd00000000000 */
[----:B------:R-:W0:Y:S02]  /*09a0*/  USETMAXREG.TRY_ALLOC.CTAPOOL UP0, 0xa0 ;  /* 0x000000a0000079c8 */ /* 0x000e240008000600 */
[----:B0-----:R-:W-:-:S13]  /*09b0*/  PLOP3.LUT P0, PT, PT, PT, UP0, 0x80, 0x0 ;  /* 0x000000000000781c */ /* 0x001fda0003f0f008 */
[----:B------:R-:W-:Y:S05]  /*09c0*/  @!P0 BRA `(.L_x_1247) ;  /* 0xfffffffc00f08947 */ /* 0x000fea000383ffff */
[----:B------:R-:W0:Y:S08]  /*09d0*/  S2UR UR4, SR_CgaCtaId ;  /* 0x00000000000479c3 */ /* 0x000e300000008800 */
[----:B------:R-:W-:Y:S06]  /*09e0*/  BAR.ARV 0x8, 0x200 ;  /* 0x0208000000007b1d */ /* 0x000fec0000002000 */
[----:B------:R-:W-:-:S02]  /*09f0*/  MOV R16, 0x400 ;  /* 0x0000040000107802 */ /* 0x000fc40000000f00 */
[----:B------:R-:W-:Y:S01]  /*0a00*/  BAR.SYNC.DEFER_BLOCKING 0x5, 0x200 ;  /* 0x0148000000007b1d */ /* 0x000fe20000010000 */
[----:B0-----:R-:W-:-:S05]  /*0a10*/  IMAD.U32 R0, RZ, RZ, UR4 ;  /* 0x00000004ff007e24 */ /* 0x001fca000f8e00ff */
[----:B------:R-:W-:Y:S01]  /*0a20*/  ULDC UR4, c[0x0][0xc3c] ;  /* 0x00030f0000047ab9 */ /* 0x000fe20000000800 */
[----:B------:R-:W-:Y:S01]  /*0a30*/  LEA R16, R0, R16, 0x18 ;  /* 0x0000001000107211 */ /* 0x000fe200078ec0ff */
[----:B------:R-:W-:Y:S04]  /*0a40*/  STL [R1+0x4], R0 ;  /* 0x0000040001007387 */ /* 0x000fe80000100800 */
[----:B------:R-:W0:Y:S01]  /*0a50*/  LDS.128 R8, [R16+0x19cd0] ;  /* 0x019cd00010087984 */ /* 0x000e220000000c00 */
[----:B------:R-:W-:Y:S06]  /*0a60*/  BAR.ARV 0x4, 0x200 ;  /* 0x0108000000007b1d */ /* 0x000fec0000002000 */
[----:B0-----:R-:W-:-:S13]  /*0a70*/  ISETP.GE.AND P0, PT, R11, UR4, PT ;  /* 0x000000040b007c0c */ /* 0x001fda000bf06270 */
[----:B------:R-:W-:Y:S05]  /*0a80*/  @P0 BRA `(.L_x_1248) ;  /* 0x00000254008c0947 */ /* 0x000fea0003800000 */
[----:B------:R-:W0:Y:S01]  /*0a90*/  S2R R0, SR_TID.X ;  /* 0x0000000000007919 */ /* 0x000e220000002100 */
[----:B------:R-:W-:Y:S01]  /*0aa0*/  IMAD.MOV.U32 R152, RZ, RZ, RZ ;  /* 0x000000ffff987224 */ /* 0x000fe200078e00ff */
[----:B------:R-:W-:Y:S01]  /*0ab0*/  ULOP3.LUT UR36, UR37, 0x1, URZ, 0xfc, !UPT ;  /* 0x0000000125247892 */ /* 0x000fe2000f8efc3f */
[----:B0-----:R-:W-:-:S05]  /*0ac0*/  VIADD R22, R0, 0xffffff80 ;  /* 0xffffff8000167836 */ /* 0x001fca0000000000 */
[----:B------:R-:W-:Y:S02]  /*0ad0*/  SHF.R.S32.HI R0, RZ, 0x1f, R22 ;  /* 0x0000001fff007819 */ /* 0x000fe40000011416 */
[-C--:B------:R-:W-:Y:S02]  /*0ae0*/  LEA.HI R3, R22, R22.reuse, RZ, 0x1 ;  /* 0x0000001616037211 */ /* 0x080fe400078f08ff */
[CC--:B------:R-:W-:Y:S02]  /*0af0*/  LEA.HI R2, R0.reuse, R22.reuse, RZ, 0x5 ;  /* 0x0000001600027211 */ /* 0x0c0fe400078f28ff */
[----:B------:R-:W-:Y:S02]  /*0b00*/  LEA.HI R6, R0, R22, RZ, 0x4 ;  /* 0x0000001600067211 */ /* 0x000fe400078f20ff */
[----:B------:R-:W-:Y:S01]  /*0b10*/  SHF.R.S32.HI R12, RZ, 0x1, R3 ;  /* 0x00000001ff0c7819 */ /* 0x000fe20000011403 */
[----:B------:R-:W-:Y:S01]  /*0b20*/  IMAD.SHL.U32 R4, R2, 0x10, RZ ;  /* 0x0000001002047824 */ /* 0x000fe200078e00ff */
[----:B------:R-:W-:-:S04]  /*0b30*/  LOP3.LUT R2, R6, 0x7fffff0, RZ, 0xc0, !PT ;  /* 0x07fffff006027812 */ /* 0x000fc800078ec0ff */
[----:B------:R-:W-:Y:S01]  /*0b40*/  LOP3.LUT R5, R4, 0xfffffe00, RZ, 0xc0, !PT ;  /* 0xfffffe0004057812 */ /* 0x000fe200078ec0ff */
[----:B------:R-:W-:Y:S01]  /*0b50*/  IMAD.IADD R4, R22, 0x1, -R2 ;  /* 0x0000000116047824 */ /* 0x000fe200078e0a02 */
[----:B------:R-:W-:-:S03]  /*0b60*/  LEA.HI R2, R0, R22, RZ, 0x7 ;  /* 0x0000001600027211 */ /* 0x000fc600078f38ff */
[----:B------:R-:W-:Y:S01]  /*0b70*/  IMAD R13, R4, 0x20, R5 ;  /* 0x00000020040d7824 */ /* 0x000fe200078e0205 */
[----:B------:R-:W-:Y:S02]  /*0b80*/  SHF.R.S32.HI R5, RZ, 0x1f, R3 ;  /* 0x0000001fff057819 */ /* 0x000fe40000011403 */
[----:B------:R-:W-:Y:S02]  /*0b90*/  LOP3.LUT R7, R2, 0xffffff80, RZ, 0xc0, !PT ;  /* 0xffffff8002077812 */ /* 0x000fe400078ec0ff */
[----:B------:R-:W-:Y:S02]  /*0ba0*/  LOP3.LUT R3, R3, 0xfffffffe, RZ, 0xc0, !PT ;  /* 0xfffffffe03037812 */ /* 0x000fe400078ec0ff */
[----:B------:R-:W-:Y:S01]  /*0bb0*/  LEA.HI R5, R5, R12, RZ, 0x2 ;  /* 0x0000000c05057211 */ /* 0x000fe200078f10ff */
[C---:B------:R-:W-:Y:S01]  /*0bc0*/  IMAD.IADD R21, R22.reuse, 0x1, -R7 ;  /* 0x0000000116157824 */ /* 0x040fe200078e0a07 */
[----:B------:R-:W-:Y:S01]  /*0bd0*/  SHF.R.S32.HI R7, RZ, 0x4, R6 ;  /* 0x00000004ff077819 */ /* 0x000fe20000011406 */
[----:B------:R-:W-:Y:S01]  /*0be0*/  IMAD.IADD R18, R22, 0x1, -R3 ;  /* 0x0000000116127824 */ /* 0x000fe200078e0a03 */
[----:B------:R-:W-:-:S02]  /*0bf0*/  LOP3.LUT R5, R5, 0x7fffffc, RZ, 0xc0, !PT ;  /* 0x07fffffc05057812 */ /* 0x000fc400078ec0ff */
[----:B------:R-:W-:Y:S01]  /*0c00*/  SHF.R.S32.HI R3, RZ, 0x1f, R21 ;  /* 0x0000001fff037819 */ /* 0x000fe20000011415 */
[----:B------:R-:W-:Y:S01]  /*0c10*/  IMAD.SHL.U32 R26, R18, 0x8, RZ ;  /* 0x00000008121a7824 */ /* 0x000fe200078e00ff */
[----:B------:R-:W-:Y:S01]  /*0c20*/  SHF.R.S32.HI R23, RZ, 0x7, R2 ;  /* 0x00000007ff177819 */ /* 0x000fe20000011402 */
[----:B------:R-:W-:Y:S01]  /*0c30*/  IMAD.IADD R5, R12, 0x1, -R5 ;  /* 0x000000010c057824 */ /* 0x000fe200078e0a05 */
[----:B------:R-:W-:Y:S01]  /*0c40*/  LEA.HI R8, R3, R21, RZ, 0x2 ;  /* 0x0000001503087211 */ /* 0x000fe200078f10ff */
[----:B------:R-:W-:Y:S01]  /*0c50*/  VIADD R2, R26, 0x20 ;  /* 0x000000201a027836 */ /* 0x000fe20000000000 */
[----:B------:R-:W-:Y:S01]  /*0c60*/  LEA.HI R4, R0, R22, RZ, 0x3 ;  /* 0x0000001600047211 */ /* 0x000fe200078f18ff */
[----:B------:R-:W-:Y:S01]  /*0c70*/  IMAD R17, R7, 0x8, R5 ;  /* 0x0000000807117824 */ /* 0x000fe200078e0205 */
[----:B------:R-:W-:Y:S01]  /*0c80*/  LEA.HI R6, R6, R7, RZ, 0x1 ;  /* 0x0000000706067211 */ /* 0x000fe200078f08ff */
[----:B------:R-:W-:Y:S01]  /*0c90*/  IMAD.IADD R5, R26, 0x1, R2 ;  /* 0x000000011a057824 */ /* 0x000fe200078e0202 */
[--C-:B------:R-:W-:Y:S01]  /*0ca0*/  SHF.R.S32.HI R12, RZ, 0x2, R8.reuse ;  /* 0x00000002ff0c7819 */ /* 0x100fe20000011408 */
[----:B------:R-:W-:Y:S01]  /*0cb0*/  STL [R1+0x10], R26 ;  /* 0x0000101a01007387 */ /* 0x000fe20000100800 */
[----:B------:R-:W-:Y:S01]  /*0cc0*/  SHF.R.S32.HI R15, RZ, 0x1f, R8 ;  /* 0x0000001fff0f7819 */ /* 0x000fe20000011408 */
[----:B------:R-:W-:Y:S01]  /*0cd0*/  IMAD.SHL.U32 R17, R17, 0x20, RZ ;  /* 0x0000002011117824 */ /* 0x000fe200078e00ff */
[----:B------:R-:W-:Y:S01]  /*0ce0*/  SHF.R.S32.HI R4, RZ, 0x3, R4 ;  /* 0x00000003ff047819 */ /* 0x000fe20000011404 */
[----:B------:R0:W-:Y:S01]  /*0cf0*/  STL [R1+0x38], R2 ;  /* 0x0000380201007387 */ /* 0x0001e20000100800 */
[----:B------:R-:W-:Y:S01]  /*0d00*/  LOP3.LUT R6, R6, 0x1ffffffe, RZ, 0xc0, !PT ;  /* 0x1ffffffe06067812 */ /* 0x000fe200078ec0ff */
[----:B------:R-:W-:Y:S01]  /*0d10*/  IMAD.SHL.U32 R18, R18, 0x10, RZ ;  /* 0x0000001012127824 */ /* 0x000fe200078e00ff */
[----:B------:R-:W-:Y:S01]  /*0d20*/  LEA.HI R15, R15, R12, RZ, 0x3 ;  /* 0x0000000c0f0f7211 */ /* 0x000fe200078f18ff */
[----:B------:R-:W-:Y:S01]  /*0d30*/  IMAD.SHL.U32 R4, R4, 0x80, RZ ;  /* 0x0000008004047824 */ /* 0x000fe200078e00ff */
[----:B------:R-:W-:Y:S01]  /*0d40*/  SHF.R.S32.HI R14, RZ, 0x1f, R5 ;  /* 0x0000001fff0e7819 */ /* 0x000fe20000011405 */
[----:B------:R-:W-:Y:S01]  /*0d50*/  IMAD.IADD R6, R7, 0x1, -R6 ;  /* 0x0000000107067824 */ /* 0x000fe200078e0a06 */
[----:B------:R-:W-:-:S02]  /*0d60*/  LOP3.LUT R15, R15, 0xfffffff8, RZ, 0xc0, !PT ;  /* 0xfffffff80f0f7812 */ /* 0x000fc400078ec0ff */
[----:B------:R-:W-:Y:S01]  /*0d70*/  LEA.HI R3, R3, R21, RZ, 0x5 ;  /* 0x0000001503037211 */ /* 0x000fe200078f28ff */
[----:B0-----:R-:W-:Y:S01]  /*0d80*/  IMAD.HI R2, R23, 0x55555556, RZ ;  /* 0x5555555617027827 */ /* 0x001fe200078e02ff */
[CC--:B------:R-:W-:Y:S02]  /*0d90*/  LEA.HI R7, R14.reuse, R5.reuse, RZ, 0x4 ;  /* 0x000000050e077211 */ /* 0x0c0fe400078f20ff */
[----:B------:R-:W-:Y:S01]  /*0da0*/  LEA.HI R5, R14, R5, RZ, 0x5 ;  /* 0x000000050e057211 */ /* 0x000fe200078f28ff */
[----:B------:R-:W-:Y:S01]  /*0db0*/  IMAD.IADD R12, R12, 0x1, -R15 ;  /* 0x000000010c0c7824 */ /* 0x000fe200078e0a0f */
[----:B------:R-:W-:Y:S01]  /*0dc0*/  LEA.HI R2, R2, R2, RZ, 0x1 ;  /* 0x0000000202027211 */ /* 0x000fe200078f08ff */
[----:B------:R-:W-:Y:S01]  /*0dd0*/  IMAD R6, R6, 0x8, R13 ;  /* 0x0000000806067824 */ /* 0x000fe200078e020d */
[----:B------:R-:W-:Y:S02]  /*0de0*/  LOP3.LUT R24, R4, 0x80, RZ, 0xc0, !PT ;  /* 0x0000008004187812 */ /* 0x000fe400078ec0ff */
[----:B------:R-:W-:Y:S01]  /*0df0*/  SHF.R.S32.HI R3, RZ, 0x5, R3 ;  /* 0x00000005ff037819 */ /* 0x000fe20000011403 */
[----:B------:R-:W-:Y:S01]  /*0e00*/  IMAD R2, R2, -0x3, R23 ;  /* 0xfffffffd02027824 */ /* 0x000fe200078e0217 */
[----:B------:R-:W-:Y:S01]  /*0e10*/  SHF.R.S32.HI R5, RZ, 0x5, R5 ;  /* 0x00000005ff057819 */ /* 0x000fe20000011405 */
[----:B------:R-:W-:Y:S01]  /*0e20*/  STL [R1+0x2c], R24 ;  /* 0x00002c1801007387 */ /* 0x000fe20000100800 */
[----:B------:R-:W-:Y:S01]  /*0e30*/  SHF.R.U32.HI R20, RZ, 0x3, R24 ;  /* 0x00000003ff147819 */ /* 0x000fe20000011618 */
[----:B------:R-:W-:Y:S01]  /*0e40*/  IMAD R3, R3, 0x10, R12 ;  /* 0x0000001003037824 */ /* 0x000fe200078e020c */
[----:B------:R-:W-:Y:S01]  /*0e50*/  LOP3.LUT R4, R24, 0x10, R7, 0xf8, !PT ;  /* 0x0000001018047812 */ /* 0x000fe200078ef807 */
[----:B------:R-:W-:Y:S01]  /*0e60*/  IMAD R5, R5, 0x1800, R17 ;  /* 0x0000180005057824 */ /* 0x000fe200078e0211 */
[----:B------:R-:W-:Y:S01]  /*0e70*/  LEA.HI R0, R0, R22, RZ, 0x2 ;  /* 0x0000001600007211 */ /* 0x000fe200078f10ff */
[----:B------:R-:W-:Y:S01]  /*0e80*/  IMAD R3, R2, 0x40, R3 ;  /* 0x0000004002037824 */ /* 0x000fe200078e0203 */
[----:B------:R-:W-:Y:S01]  /*0e90*/  LOP3.LUT R4, R4, R20, RZ, 0x3c, !PT ;  /* 0x0000001404047212 */ /* 0x000fe200078e3cff */
[----:B------:R-:W-:Y:S01]  /*0ea0*/  STL [R1+0x3c], R17 ;  /* 0x00003c1101007387 */ /* 0x000fe20000100800 */
[----:B------:R-:W-:-:S02]  /*0eb0*/  LOP3.LUT R2, R0, 0xfffffffc, RZ, 0xc0, !PT ;  /* 0xfffffffc00027812 */ /* 0x000fc400078ec0ff */
[----:B------:R-:W-:Y:S01]  /*0ec0*/  IADD3 R4, R16, R5, R4 ;  /* 0x0000000510047210 */ /* 0x000fe20007ffe004 */
[----:B------:R-:W-:Y:S01]  /*0ed0*/  STL [R1+0x7c], R20 ;  /* 0x00007c1401007387 */ /* 0x000fe20000100800 */
[----:B------:R-:W-:Y:S01]  /*0ee0*/  VIADD R5, R18, 0x40 ;  /* 0x0000004012057836 */ /* 0x000fe20000000000 */
[----:B------:R-:W-:Y:S02]  /*0ef0*/  LOP3.LUT R8, R8, 0x7ffffffc, RZ, 0xc0, !PT ;  /* 0x7ffffffc08087812 */ /* 0x000fe400078ec0ff */
[----:B------:R0:W-:Y:S03]  /*0f00*/  STL [R1+0x84], R6 ;  /* 0x0000840601007387 */ /* 0x0001e60000100800 */
[----:B------:R-:W-:Y:S01]  /*0f10*/  IMAD.IADD R8, R21, 0x1, -R8 ;  /* 0x0000000115087824 */ /* 0x000fe200078e0a08 */
[----:B------:R1:W-:Y:S03]  /*0f20*/  STL [R1+0x78], R4 ;  /* 0x0000780401007387 */ /* 0x0003e60000100800 */
[----:B------:R-:W-:Y:S01]  /*0f30*/  IMAD.SHL.U32 R153, R8, 0x2, RZ ;  /* 0x0000000208997824 */ /* 0x000fe200078e00ff */
[----:B------:R2:W-:Y:S01]  /*0f40*/  STL [R1+0x54], R9 ;  /* 0x0000540901007387 */ /* 0x0005e20000100800 */
[----:B0-----:R-:W-:Y:S01]  /*0f50*/  IMAD.IADD R6, R22, 0x1, -R2 ;  /* 0x0000000116067824 */ /* 0x001fe200078e0a02 */
[----:B------:R-:W-:-:S02]  /*0f60*/  SHF.R.S32.HI R2, RZ, 0x2, R0 ;  /* 0x00000002ff027819 */ /* 0x000fc40000011400 */
[----:B------:R-:W-:Y:S01]  /*0f70*/  STL [R1+0x58], R10 ;  /* 0x0000580a01007387 */ /* 0x000fe20000100800 */
[----:B------:R-:W-:Y:S01]  /*0f80*/  CS2R R22, SRZ ;  /* 0x0000000000167805 */ /* 0x000fe2000001ff00 */
[C---:B-1----:R-:W-:Y:S01]  /*0f90*/  IMAD.SHL.U32 R4, R6.reuse, 0x8, RZ ;  /* 0x0000000806047824 */ /* 0x042fe200078e00ff */
[----:B------:R-:W-:Y:S01]  /*0fa0*/  LEA.HI R0, R6, R6, RZ, 0x1 ;  /* 0x0000000606007211 */ /* 0x000fe200078f08ff */
[----:B------:R-:W-:Y:S01]  /*0fb0*/  STL [R1+0x80], R3 ;  /* 0x0000800301007387 */ /* 0x000fe20000100800 */
[----:B--2---:R-:W-:Y:S02]  /*0fc0*/  VIADD R9, R26, 0x10 ;  /* 0x000000101a097836 */ /* 0x004fe40000000000 */
[----:B------:R-:W-:Y:S01]  /*0fd0*/  LOP3.LUT R2, R0, 0x1ffffffe, RZ, 0xc0, !PT ;  /* 0x1ffffffe00027812 */ /* 0x000fe200078ec0ff */
[----:B------:R-:W-:Y:S01]  /*0fe0*/  STL [R1+0x5c], R11 ;  /* 0x00005c0b01007387 */ /* 0x000fe20000100800 */
[----:B------:R-:W-:-:S03]  /*0ff0*/  LOP3.LUT R0, R24, 0x10, R18, 0xf8, !PT ;  /* 0x0000001018007812 */ /* 0x000fc600078ef812 */
[----:B------:R-:W-:Y:S01]  /*1000*/  STL [R1+0x68], RZ ;  /* 0x000068ff01007387 */ /* 0x000fe20000100800 */
[----:B------:R-:W-:Y:S01]  /*1010*/  LOP3.LUT R0, R0, R20, RZ, 0x3c, !PT ;  /* 0x0000001400007212 */ /* 0x000fe200078e3cff */
[----:B------:R-:W-:Y:S02]  /*1020*/  IMAD.IADD R2, R6, 0x1, -R2 ;  /* 0x0000000106027824 */ /* 0x000fe400078e0a02 */
[----:B------:R-:W-:Y:S04]  /*1030*/  STL [R1+0xc], RZ ;  /* 0x00000cff01007387 */ /* 0x000fe80000100800 */
[----:B------:R-:W-:Y:S04]  /*1040*/  STL [R1+0x4c], R4 ;  /* 0x00004c0401007387 */ /* 0x000fe80000100800 */
[----:B------:R0:W-:Y:S04]  /*1050*/  STL [R1+0x34], R9 ;  /* 0x0000340901007387 */ /* 0x0001e80000100800 */
[----:B------:R1:W-:Y:S01]  /*1060*/  STL [R1+0x8], R5 ;  /* 0x0000080501007387 */ /* 0x0003e20000100800 */
[----:B0-----:R-:W-:Y:S01]  /*1070*/  SHF.R.S32.HI R9, RZ, 0x1f, R5 ;  /* 0x0000001fff097819 */ /* 0x001fe20000011405 */
[----:B-1----:R-:W-:-:S04]  /*1080*/  VIADD R5, R4, 0x20 ;  /* 0x0000002004057836 */ /* 0x002fc80000000000 */
[----:B------:R-:W-:Y:S01]  /*1090*/  STL [R1+0x30], R9 ;  /* 0x0000300901007387 */ /* 0x000fe20000100800 */
[----:B------:R-:W-:-:S03]  /*10a0*/  VIADD R4, R4, 0x40 ;  /* 0x0000004004047836 */ /* 0x000fc60000000000 */
[----:B------:R0:W-:Y:S02]  /*10b0*/  STL [R1+0x6c], R5 ;  /* 0x00006c0501007387 */ /* 0x0001e40000100800 */
[----:B------:R-:W-:Y:S02]  /*10c0*/  SHF.R.S32.HI R6, RZ, 0x1f, R4 ;  /* 0x0000001fff067819 */ /* 0x000fe40000011404 */
[----:B------:R1:W-:Y:S01]  /*10d0*/  STL [R1+0x74], R4 ;  /* 0x0000740401007387 */ /* 0x0003e20000100800 */
[----:B0-----:R-:W-:Y:S02]  /*10e0*/  SHF.R.S32.HI R5, RZ, 0x1f, R5 ;  /* 0x0000001fff057819 */ /* 0x001fe40000011405 */
[----:B-1----:R-:W-:-:S03]  /*10f0*/  SHF.R.S32.HI R4, RZ, 0x4, R7 ;  /* 0x00000004ff047819 */ /* 0x002fc60000011407 */
[----:B------:R0:W-:Y:S04]  /*1100*/  STL [R1+0x8c], R5 ;  /* 0x00008c0501007387 */ /* 0x0001e80000100800 */
[----:B------:R1:W-:Y:S01]  /*1110*/  STL [R1+0x88], R6 ;  /* 0x0000880601007387 */ /* 0x0003e20000100800 */
[----:B0-----:R-:W-:Y:S02]  /*1120*/  IMAD.IADD R5, R17, 0x1, R0 ;  /* 0x0000000111057824 */ /* 0x001fe400078e0200 */
[C---:B------:R-:W-:Y:S02]  /*1130*/  VIADD R0, R153.reuse, 0x38 ;  /* 0x0000003899007836 */ /* 0x040fe40000000000 */
[C---:B-1----:R-:W-:Y:S01]  /*1140*/  VIADD R6, R153.reuse, 0x40 ;  /* 0x0000004099067836 */ /* 0x042fe20000000000 */
[----:B------:R0:W-:Y:S01]  /*1150*/  STL [R1+0x48], R5 ;  /* 0x0000480501007387 */ /* 0x0001e20000100800 */
[----:B------:R-:W-:-:S03]  /*1160*/  VIADD R0, R153, 0x58 ;  /* 0x0000005899007836 */ /* 0x000fc60000000000 */
[----:B------:R1:W-:Y:S01]  /*1170*/  STL [R1+0x1c], R4 ;  /* 0x00001c0401007387 */ /* 0x0003e20000100800 */
[----:B------:R-:W-:Y:S01]  /*1180*/  SHF.R.S32.HI R7, RZ, 0x1f, R6 ;  /* 0x0000001fff077819 */ /* 0x000fe20000011406 */
[C---:B0-----:R-:W-:Y:S02]  /*1190*/  VIADD R5, R153.reuse, 0x48 ;  /* 0x0000004899057836 */ /* 0x041fe40000000000 */
[----:B-1----:R-:W-:-:S03]  /*11a0*/  VIADD R4, R153, 0x50 ;  /* 0x0000005099047836 */ /* 0x002fc60000000000 */
[----:B------:R-:W-:Y:S02]  /*11b0*/  SHF.R.S32.HI R6, RZ, 0x1f, R5 ;  /* 0x0000001fff067819 */ /* 0x000fe40000011405 */
[----:B------:R-:W-:Y:S02]  /*11c0*/  SHF.R.S32.HI R5, RZ, 0x1f, R4 ;  /* 0x0000001fff057819 */ /* 0x000fe40000011404 */
[----:B------:R-:W-:Y:S01]  /*11d0*/  SHF.R.S32.HI R4, RZ, 0x1f, R0 ;  /* 0x0000001fff047819 */ /* 0x000fe20000011400 */
[----:B------:R-:W-:-:S05]  /*11e0*/  IMAD R0, R2, 0x8, R3 ;  /* 0x0000000802007824 */ /* 0x000fca00078e0203 */
[----:B------:R0:W-:Y:S02]  /*11f0*/  STL [R1+0x40], R0 ;  /* 0x0000400001007387 */ /* 0x0001e40000100800 */
.L_x_1454:
[----:B---3--:R-:W0:Y:S01]  /*1200*/  LDL.LU R11, [R1+0x58] ;  /* 0x00005800010b7983 */ /* 0x008e220000300800 */
[----:B------:R-:W-:Y:S01]  /*1210*/  ULDC.64 UR4, c[0x0][0xa28] ;  /* 0x00028a0000047ab9 */ /* 0x000fe20000000a00 */
[----:B-1--4-:R-:W1:Y:S01]  /*1220*/  LDC.64 R4, c[0x0][0xa08] ;  /* 0x00028200ff047b82 */ /* 0x012e620000000a00 */
[----:B------:R-:W-:Y:S01]  /*1230*/  IMAD.MOV.U32 R64, RZ, RZ, RZ ;  /* 0x000000ffff407224 */ /* 0x000fe200078e00ff */
[----:B------:R-:W1:Y:S01]  /*1240*/  LDL R28, [R1+0x5c] ;  /* 0x00005c00011c7983 */ /* 0x000e620000100800 */
[----:B------:R-:W-:Y:S01]  /*1250*/  ISETP.NE.U32.AND P0, PT, RZ, UR4, PT ;  /* 0x00000004ff007c0c */ /* 0x000fe2000bf05070 */
[----:B-----5:R-:W-:Y:S01]  /*1260*/  IMAD.MOV.U32 R10, RZ, RZ, RZ ;  /* 0x000000ffff0a7224 */ /* 0x020fe200078e00ff */
[----:B------:R-:W-:Y:S02]  /*1270*/  ULDC.64 UR6, c[0x0][0xa20] ;  /* 0x0002880000067ab9 */ /* 0x000fe40000000a00 */
[----:B------:R-:W-:Y:S01]  /*1280*/  ISETP.NE.AND.EX P0, PT, RZ, UR5, PT, P0 ;  /* 0x00000005ff007c0c */ /* 0x000fe2000bf05300 */
[----:B------:R-:W-:-:S02]  /*1290*/  ULDC.64 UR4, c[0x0][0xa18] ;  /* 0x0002860000047ab9 */ /* 0x000fc40000000a00 */
[----:B------:R-:W-:-:S04]  /*12a0*/  ISETP.NE.U32.AND P1, PT, RZ, UR4, PT ;  /* 0x00000004ff007c0c */ /* 0x000fc8000bf25070 */
[----:B------:R-:W-:Y:S01]  /*12b0*/  ISETP.NE.AND.EX P1, PT, RZ, UR5, PT, P1 ;  /* 0x00000005ff007c0c */ /* 0x000fe2000bf25310 */
[----:B------:R-:W-:Y:S02]  /*12c0*/  ULDC.64 UR4, c[0x0][0xa08] ;  /* 0x0002820000047ab9 */ /* 0x000fe40000000a00 */
[----:B------:R-:W-:-:S03]  /*12d0*/  ISETP.NE.U32.AND P3, PT, RZ, UR4, PT ;  /* 0x00000004ff007c0c */ /* 0x000fc6000bf65070 */
[----:B------:R-:W2:Y:S01]  /*12e0*/  @P0 LDC.64 R2, c[0x0][0xa28] ;  /* 0x00028a00ff020b82 */ /* 0x000ea20000000a00 */
[----:B------:R-:W-:-:S07]  /*12f0*/  ISETP.NE.AND.EX P3, PT, RZ, UR5, PT, P3 ;  /* 0x00000005ff007c0c */ /* 0x000fce000bf65330 */
[----:B------:R-:W3:Y:S01]  /*1300*/  @P1 LDC.64 R6, c[0x0][0xa18] ;  /* 0x00028600ff061b82 */ /* 0x000ee20000000a00 */
[----:B------:R-:W-:Y:S02]  /*1310*/  ULDC UR4, c[0x0][0x288] ;  /* 0x0000a20000047ab9 */ /* 0x000fe40000000800 */
[----:B------:R-:W-:Y:S01]  /*1320*/  IMAD.U32 R155, RZ, RZ, UR4 ;  /* 0x00000004ff9b7e24 */ /* 0x000fe2000f8e00ff */
[----:B------:R-:W-:Y:S01]  /*1330*/  ULDC.64 UR4, c[0x0][0x418] ;  /* 0x0001060000047ab9 */ /* 0x000fe20000000a00 */
[----:B-1----:R-:W-:-:S04]  /*1340*/  IMAD.WIDE R8, R28, 0x4, R4 ;  /* 0x000000041c087825 */ /* 0x002fc800078e0204 */
[C---:B---3--:R-:W-:Y:S01]  /*1350*/  @P1 IMAD.WIDE R4, R28.reuse, 0x4, R6 ;  /* 0x000000041c041825 */ /* 0x048fe200078e0206 */
[----:B------:R-:W5:Y:S03]  /*1360*/  @P3 LDG.E R64, desc[UR40][R8.64] ;  /* 0x0000002808403981 */ /* 0x000f66000c1e1900 */
[----:B--2---:R-:W-:Y:S01]  /*1370*/  @P0 IMAD.WIDE R2, R28, 0x4, R2 ;  /* 0x000000041c020825 */ /* 0x004fe200078e0202 */
[----:B------:R-:W5:Y:S04]  /*1380*/  @P1 LDG.E R155, desc[UR40][R4.64] ;  /* 0x00000028049b1981 */ /* 0x000f68000c1e1900 */
[----:B------:R1:W-:Y:S01]  /*1390*/  STL [R1+0x64], R28 ;  /* 0x0000641c01007387 */ /* 0x0003e20000100800 */
[----:B------:R-:W-:-:S03]  /*13a0*/  UISETP.NE.U32.AND UP0, UPT, UR4, URZ, UPT ;  /* 0x0000003f0400728c */ /* 0x000fc6000bf05070 */
[----:B------:R-:W-:Y:S01]  /*13b0*/  ULDC UR4, c[0x0][0x424] ;  /* 0x0001090000047ab9 */ /* 0x000fe20000000800 */
[----:B------:R-:W-:Y:S01]  /*13c0*/  UISETP.NE.AND.EX UP0, UPT, UR5, URZ, UPT, UP0 ;  /* 0x0000003f0500728c */ /* 0x000fe2000bf05300 */
[----:B------:R2:W5:Y:S01]  /*13d0*/  @P0 LDG.E R10, desc[UR40][R2.64] ;  /* 0x00000028020a0981 */ /* 0x000562000c1e1900 */
[----:B------:R-:W-:Y:S01]  /*13e0*/  ISETP.NE.U32.AND P2, PT, RZ, UR6, PT ;  /* 0x00000006ff007c0c */ /* 0x000fe2000bf45070 */
[----:B------:R-:W-:Y:S01]  /*13f0*/  ULDC UR5, c[0x0][0x2f0] ;  /* 0x0000bc0000057ab9 */ /* 0x000fe20000000800 */
[----:B------:R-:W-:Y:S01]  /*1400*/  USEL UR4, UR4, 0x1, UP0 ;  /* 0x0000000104047887 */ /* 0x000fe20008000000 */
[C---:B0-----:R-:W-:Y:S02]  /*1410*/  LOP3.LUT R0, R11.reuse, 0xff0000, RZ, 0xc0, !PT ;  /* 0x00ff00000b007812 */ /* 0x041fe400078ec0ff */
[----:B--2---:R-:W-:Y:S01]  /*1420*/  LOP3.LUT R2, R11, 0xff000000, RZ, 0xc0, !PT ;  /* 0xff0000000b027812 */ /* 0x004fe200078ec0ff */
[----:B------:R-:W-:Y:S01]  /*1430*/  UIMAD UR4, UR4, UR5, URZ ;  /* 0x00000005040472a4 */ /* 0x000fe2000f8e023f */
[----:B------:R-:W-:-:S02]  /*1440*/  ISETP.NE.AND.EX P2, PT, RZ, UR7, PT, P2 ;  /* 0x00000007ff007c0c */ /* 0x000fc4000bf45320 */
[----:B------:R-:W-:Y:S01]  /*1450*/  SHF.R.U32.HI R3, RZ, 0x8, R2 ;  /* 0x00000008ff037819 */ /* 0x000fe20000011602 */
[----:B------:R-:W-:Y:S01]  /*1460*/  ULDC UR5, c[0x0][0x348] ;  /* 0x0000d20000057ab9 */ /* 0x000fe20000000800 */
[----:B------:R-:W-:Y:S02]  /*1470*/  LOP3.LUT R154, R11, 0xffff, RZ, 0xc0, !PT ;  /* 0x0000ffff0b9a7812 */ /* 0x000fe400078ec0ff */
[----:B------:R-:W-:Y:S01]  /*1480*/  LEA.HI R12, R0, R3, RZ, 0x10 ;  /* 0x00000003000c7211 */ /* 0x000fe200078f80ff */
[----:B-1----:R-:W-:Y:S06]  /*1490*/  @P1 BRA `(.L_x_1249) ;  /* 0x0000000000241947 */ /* 0x002fec0003800000 */
        /* <DEDUP_REMOVED lines=9> */
.L_x_1249:
[----:B------:R-:W-:Y:S02]  /*1530*/  IMAD.U32 R27, RZ, RZ, UR5 ;  /* 0x00000005ff1b7e24 */ /* 0x000fe4000f8e00ff */
[----:B------:R-:W-:Y:S01]  /*1540*/  IMAD.U32 R29, RZ, RZ, UR4 ;  /* 0x00000004ff1d7e24 */ /* 0x000fe2000f8e00ff */
[----:B------:R-:W-:Y:S06]  /*1550*/  @!P2 BRA `(.L_x_1250) ;  /* 0x000000000010a947 */ /* 0x000fec0003800000 */
[----:B------:R-:W0:Y:S02]  /*1560*/  LDC.64 R2, c[0x0][0xa20] ;  /* 0x00028800ff027b82 */ /* 0x000e240000000a00 */
[----:B0-----:R-:W-:-:S05]  /*1570*/  IMAD.WIDE R2, R28, 0x4, R2 ;  /* 0x000000041c027825 */ /* 0x001fca00078e0202 */
[----:B------:R0:W5:Y:S01]  /*1580*/  LDG.E R29, desc[UR40][R2.64] ;  /* 0x00000028021d7981 */ /* 0x000162000c1e1900 */
[----:B------:R-:W-:Y:S05]  /*1590*/  BRA `(.L_x_1251) ;  /* 0x0000000000107947 */ /* 0x000fea0003800000 */
.L_x_1250:
[----:B------:R-:W-:Y:S05]  /*15a0*/  @!P3 BRA `(.L_x_1251) ;  /* 0x00000000000cb947 */ /* 0x000fea0003800000 */
[----:B------:R-:W2:Y:S04]  /*15b0*/  LDG.E R0, desc[UR40][R8.64] ;  /* 0x0000002808007981 */ /* 0x000ea8000c1e1900 */
[----:B------:R-:W2:Y:S02]  /*15c0*/  LDG.E R29, desc[UR40][R8.64+0x4] ;  /* 0x00000428081d7981 */ /* 0x000ea4000c1e1900 */
[----:B--2---:R-:W-:-:S07]  /*15d0*/  IMAD.IADD R29, R29, 0x1, -R0 ;  /* 0x000000011d1d7824 */ /* 0x004fce00078e0a00 */
.L_x_1251:
[----:B------:R-:W-:Y:S01]  /*15e0*/  ULDC.64 UR4, c[0x0][0xa10] ;  /* 0x0002840000047ab9 */ /* 0x000fe20000000a00 */
[----:B------:R-:W2:Y:S01]  /*15f0*/  LDL R13, [R1+0x54] ;  /* 0x00005400010d7983 */ /* 0x000ea20000100800 */
[----:B------:R-:W-:Y:S01]  /*1600*/  ISETP.NE.U32.AND P0, PT, RZ, UR4, PT ;  /* 0x00000004ff007c0c */ /* 0x000fe2000bf05070 */
[----:B0-----:R-:W0:Y:S03]  /*1610*/  LDC R2, c[0x0][0x448] ;  /* 0x00011200ff027b82 */ /* 0x001e260000000800 */
[----:B------:R-:W-:Y:S01]  /*1620*/  ISETP.NE.AND.EX P0, PT, RZ, UR5, PT, P0 ;  /* 0x00000005ff007c0c */ /* 0x000fe2000bf05300 */
[----:B------:R-:W-:Y:S02]  /*1630*/  ULDC.64 UR4, c[0x0][0xa30] ;  /* 0x00028c0000047ab9 */ /* 0x000fe40000000a00 */
[----:B------:R-:W-:-:S04]  /*1640*/  ISETP.NE.U32.AND P1, PT, RZ, UR4, PT ;  /* 0x00000004ff007c0c */ /* 0x000fc8000bf25070 */
[----:B------:R-:W-:-:S06]  /*1650*/  ISETP.NE.AND.EX P1, PT, RZ, UR5, PT, P1 ;  /* 0x00000005ff007c0c */ /* 0x000fcc000bf25310 */
[----:B------:R-:W1:Y:S08]  /*1660*/  @P0 LDC.64 R4, c[0x0][0xa10] ;  /* 0x00028400ff040b82 */ /* 0x000e700000000a00 */
[----:B------:R-:W3:Y:S01]  /*1670*/  @P1 LDC.64 R6, c[0x0][0xa30] ;  /* 0x00028c00ff061b82 */ /* 0x000ee20000000a00 */
[----:B-1----:R-:W-:-:S05]  /*1680*/  @P0 IMAD.WIDE R4, R28, 0x4, R4 ;  /* 0x000000041c040825 */ /* 0x002fca00078e0204 */
[----:B------:R-:W4:Y:S04]  /*1690*/  @P0 LDG.E R0, desc[UR40][R4.64] ;  /* 0x0000002804000981 */ /* 0x000f28000c1e1900 */
[----:B------:R-:W4:Y:S01]  /*16a0*/  @P0 LDG.E R9, desc[UR40][R4.64+0x4] ;  /* 0x0000042804090981 */ /* 0x000f22000c1e1900 */
[----:B-----5:R-:W-:Y:S02]  /*16b0*/  IMAD.MOV.U32 R24, RZ, RZ, R29 ;  /* 0x000000ffff187224 */ /* 0x020fe400078e001d */
[----:B---3--:R-:W-:-:S05]  /*16c0*/  @P1 IMAD.WIDE R6, R28, 0x4, R6 ;  /* 0x000000041c061825 */ /* 0x008fca00078e0206 */
[----:B------:R1:W5:Y:S01]  /*16d0*/  @P1 LDG.E R24, desc[UR40][R6.64] ;  /* 0x0000002806181981 */ /* 0x000362000c1e1900 */
[----:B0-----:R-:W-:Y:S01]  /*16e0*/  ISETP.NE.AND P1, PT, R2, 0x1, PT ;  /* 0x000000010200780c */ /* 0x001fe20003f25270 */
[----:B------:R-:W-:Y:S01]  /*16f0*/  IMAD.IADD R10, R29, 0x1, -R10 ;  /* 0x000000011d0a7824 */ /* 0x000fe200078e0a0a */
[----:B------:R-:W0:Y:S11]  /*1700*/  LDC.64 R2, c[0x0][0x9e0] ;  /* 0x00027800ff027b82 */ /* 0x000e360000000a00 */
[----:B------:R-:W3:Y:S08]  /*1710*/  @P1 LDC R11, c[0x0][0x44c] ;  /* 0x00011300ff0b1b82 */ /* 0x000ef00000000800 */
[----:B------:R-:W1:Y:S01]  /*1720*/  @P1 LDC R8, c[0x0][0x450] ;  /* 0x00011400ff081b82 */ /* 0x000e620000000800 */
[----:B0-----:R-:W-:Y:S01]  /*1730*/  ISETP.GE.AND P2, PT, R3, 0x1, PT ;  /* 0x000000010300780c */ /* 0x001fe20003f46270 */
[----:B--2---:R-:W-:-:S05]  /*1740*/  IMAD R14, R13, 0xc0, RZ ;  /* 0x000000c00d0e7824 */ /* 0x004fca00078e02ff */
[----:B------:R0:W-:Y:S01]  /*1750*/  STL [R1+0x20], R14 ;  /* 0x0000200e01007387 */ /* 0x0001e20000100800 */
[----:B----4-:R-:W-:Y:S02]  /*1760*/  @P0 IMAD.IADD R27, R9, 0x1, -R0 ;  /* 0x00000001091b0824 */ /* 0x010fe400078e0a00 */
[----:B------:R-:W-:Y:S02]  /*1770*/  VIADD R0, R14, 0xbf ;  /* 0x000000bf0e007836 */ /* 0x000fe40000000000 */
[----:B------:R-:W-:Y:S02]  /*1780*/  IMAD.IADD R13, R10, 0x1, R27 ;  /* 0x000000010a0d7824 */ /* 0x000fe400078e021b */
[----:B---3--:R-:W-:-:S03]  /*1790*/  @P1 IMAD.HI.U32 R5, R0, R11, RZ ;  /* 0x0000000b00051227 */ /* 0x008fc600078e00ff */
[----:B------:R0:W-:Y:S01]  /*17a0*/  STL [R1], R13 ;  /* 0x0000000d01007387 */ /* 0x0001e20000100800 */
[----:B------:R-:W-:Y:S01]  /*17b0*/  IMAD.MOV.U32 R4, RZ, RZ, R0 ;  /* 0x000000ffff047224 */ /* 0x000fe200078e0000 */
[----:B-1----:R-:W-:Y:S01]  /*17c0*/  @P1 SHF.R.U32.HI R4, RZ, R8, R5 ;  /* 0x00000008ff041219 */ /* 0x002fe20000011605 */
[C---:B------:R-:W-:Y:S01]  /*17d0*/  VIADD R0, R13.reuse, 0x7f ;  /* 0x0000007f0d007836 */ /* 0x040fe20000000000 */
[----:B------:R-:W-:-:S04]  /*17e0*/  IADD3 R7, R13, 0x1, -R155 ;  /* 0x000000010d077810 */ /* 0x000fc80007ffe89b */
[----:B------:R-:W-:Y:S01]  /*17f0*/  SHF.R.S32.HI R5, RZ, 0x1f, R0 ;  /* 0x0000001fff057819 */ /* 0x000fe20000011400 */
[----:B------:R-:W-:-:S03]  /*1800*/  IMAD.IADD R9, R7, 0x1, R4 ;  /* 0x0000000107097824 */ /* 0x000fc600078e0204 */
[----:B------:R-:W-:Y:S01]  /*1810*/  LEA.HI R5, R5, R0, RZ, 0x7 ;  /* 0x0000000005057211 */ /* 0x000fe200078f38ff */
[----:B------:R-:W-:-:S03]  /*1820*/  IMAD.IADD R2, R9, 0x1, R2 ;  /* 0x0000000109027824 */ /* 0x000fc600078e0202 */
[----:B------:R-:W-:Y:S01]  /*1830*/  SHF.R.S32.HI R26, RZ, 0x7, R5 ;  /* 0x00000007ff1a7819 */ /* 0x000fe20000011405 */
[----:B0-----:R-:W-:Y:S06]  /*1840*/  @!P2 BRA `(.L_x_1252) ;  /* 0x000000000048a947 */ /* 0x001fec0003800000 */
[C---:B------:R-:W-:Y:S01]  /*1850*/  ISETP.GT.AND P0, PT, R9.reuse, RZ, PT ;  /* 0x000000ff0900720c */ /* 0x040fe20003f04270 */
[----:B------:R-:W-:Y:S01]  /*1860*/  BSSY B0, `(.L_x_1253) ;  /* 0x000000e000007945 */ /* 0x000fe20003800000 */
[----:B------:R-:W-:-:S11]  /*1870*/  VIADD R0, R9, 0xffffffff ;  /* 0xffffffff09007836 */ /* 0x000fd60000000000 */
[----:B------:R-:W-:Y:S05]  /*1880*/  @P0 BRA `(.L_x_1254) ;  /* 0x00000000001c0947 */ /* 0x000fea0003800000 */
[----:B------:R-:W-:Y:S01]  /*1890*/  ISETP.NE.AND P0, PT, R3, 0x1, PT ;  /* 0x000000010300780c */ /* 0x000fe20003f05270 */
[----:B------:R-:W-:-:S12]  /*18a0*/  IMAD.MOV R5, RZ, RZ, -R9 ;  /* 0x000000ffff057224 */ /* 0x000fd800078e0a09 */
[----:B------:R-:W0:Y:S02]  /*18b0*/  @P0 LDC.64 R6, c[0x0][0x9e8] ;  /* 0x00027a00ff060b82 */ /* 0x000e240000000a00 */
[----:B0-----:R-:W-:-:S05]  /*18c0*/  @P0 IMAD.HI.U32 R0, R5, R6, RZ ;  /* 0x0000000605000227 */ /* 0x001fca00078e00ff */
[----:B------:R-:W-:-:S04]  /*18d0*/  @P0 SHF.R.U32.HI R5, RZ, R7, R0 ;  /* 0x00000007ff050219 */ /* 0x000fc80000011600 */
[----:B------:R-:W-:Y:S01]  /*18e0*/  LOP3.LUT R0, RZ, R5, RZ, 0x33, !PT ;  /* 0x00000005ff007212 */ /* 0x000fe200078e33ff */
[----:B------:R-:W-:Y:S06]  /*18f0*/  BRA `(.L_x_1255) ;  /* 0x0000000000107947 */ /* 0x000fec0003800000 */
.L_x_1254:
[----:B------:R-:W-:-:S13]  /*1900*/  ISETP.NE.AND P0, PT, R3, 0x1, PT ;  /* 0x000000010300780c */ /* 0x000fda0003f05270 */
[----:B------:R-:W0:Y:S02]  /*1910*/  @P0 LDC.64 R4, c[0x0][0x9e8] ;  /* 0x00027a00ff040b82 */ /* 0x000e240000000a00 */
[----:B0-----:R-:W-:-:S05]  /*1920*/  @P0 IMAD.HI.U32 R4, R0, R4, RZ ;  /* 0x0000000400040227 */ /* 0x001fca00078e00ff */
[----:B------:R-:W-:-:S07]  /*1930*/  @P0 SHF.R.U32.HI R0, RZ, R5, R4 ;  /* 0x00000005ff000219 */ /* 0x000fce0000011604 */
.L_x_1255:
[----:B------:R-:W-:Y:S05]  /*1940*/  BSYNC B0 ;  /* 0x0000000000007941 */ /* 0x000fea0003800000 */
.L_x_1253:
[----:B------:R-:W-:-:S05]  /*1950*/  IMAD R5, R0, R3, R3 ;  /* 0x0000000300057224 */ /* 0x000fca00078e0203 */
[----:B------:R-:W-:-:S07]  /*1960*/  VIMNMX R2, R2, R5, PT ;  /* 0x0000000502027248 */ /* 0x000fce0003fe0100 */
.L_x_1252:
[----:B------:R-:W0:Y:S01]  /*1970*/  @P1 LDC R0, c[0x0][0x44c] ;  /* 0x00011300ff001b82 */ /* 0x000e220000000800 */
[----:B------:R-:W-:Y:S01]  /*1980*/  VIADD R2, R2, 0x7f ;  /* 0x0000007f02027836 */ /* 0x000fe20000000000 */
[----:B------:R-:W-:Y:S01]  /*1990*/  ULDC UR4, c[0x0][0x9dc] ;  /* 0x0002770000047ab9 */ /* 0x000fe20000000800 */
[----:B------:R-:W-:Y:S02]  /*19a0*/  IMAD.MOV.U32 R7, RZ, RZ, R14 ;  /* 0x000000ffff077224 */ /* 0x000fe400078e000e */
[----:B------:R-:W-:Y:S01]  /*19b0*/  IMAD.IADD R88, R13, 0x1, -R155 ;  /* 0x000000010d587824 */ /* 0x000fe200078e0a9b */
[----:B------:R-:W-:Y:S02]  /*19c0*/  SHF.R.S32.HI R5, RZ, 0x1f, R2 ;  /* 0x0000001fff057819 */ /* 0x000fe40000011402 */
[----:B------:R-:W1:Y:S02]  /*19d0*/  @P1 LDC R9, c[0x0][0x450] ;  /* 0x00011400ff091b82 */ /* 0x000e640000000800 */
[----:B------:R-:W-:-:S04]  /*19e0*/  LEA.HI R5, R5, R2, RZ, 0x7 ;  /* 0x0000000205057211 */ /* 0x000fc800078f38ff */
[----:B------:R-:W-:-:S04]  /*19f0*/  SHF.R.S32.HI R5, RZ, 0x7, R5 ;  /* 0x00000007ff057819 */ /* 0x000fc80000011405 */
[----:B------:R-:W-:Y:S01]  /*1a00*/  VIMNMX R6, R26, R5, PT ;  /* 0x000000051a067248 */ /* 0x000fe20003fe0100 */
[----:B0-----:R-:W-:-:S05]  /*1a10*/  @P1 IMAD.HI.U32 R0, R14, R0, RZ ;  /* 0x000000000e001227 */ /* 0x001fca00078e00ff */
[----:B-1----:R-:W-:-:S05]  /*1a20*/  @P1 SHF.R.U32.HI R7, RZ, R9, R0 ;  /* 0x00000009ff071219 */ /* 0x002fca0000011600 */
[----:B------:R-:W-:-:S04]  /*1a30*/  IMAD.IADD R0, R88, 0x1, R7 ;  /* 0x0000000158007824 */ /* 0x000fc800078e0207 */
[----:B------:R-:W-:Y:S01]  /*1a40*/  VIADD R2, R0, -UR4 ;  /* 0x8000000400027c36 */ /* 0x000fe20008000000 */
[----:B------:R-:W-:Y:S06]  /*1a50*/  @!P2 BRA `(.L_x_1256) ;  /* 0x000000000044a947 */ /* 0x000fec0003800000 */
[----:B------:R-:W-:Y:S01]  /*1a60*/  ISETP.GT.AND P0, PT, R0, -0x1, PT ;  /* 0xffffffff0000780c */ /* 0x000fe20003f04270 */
[----:B------:R-:W-:-:S12]  /*1a70*/  BSSY B0, `(.L_x_1257) ;  /* 0x000000d000007945 */ /* 0x000fd80003800000 */
[----:B------:R-:W-:Y:S05]  /*1a80*/  @P0 BRA `(.L_x_1258) ;  /* 0x00000000001c0947 */ /* 0x000fea0003800000 */
[----:B------:R-:W-:Y:S02]  /*1a90*/  ISETP.NE.AND P0, PT, R3, 0x1, PT ;  /* 0x000000010300780c */ /* 0x000fe40003f05270 */
[----:B------:R-:W-:-:S11]  /*1aa0*/  LOP3.LUT R5, RZ, R0, RZ, 0x33, !PT ;  /* 0x00000000ff057212 */ /* 0x000fd600078e33ff */
[----:B------:R-:W0:Y:S02]  /*1ab0*/  @P0 LDC.64 R8, c[0x0][0x9e8] ;  /* 0x00027a00ff080b82 */ /* 0x000e240000000a00 */
[----:B0-----:R-:W-:-:S05]  /*1ac0*/  @P0 IMAD.HI.U32 R0, R5, R8, RZ ;  /* 0x0000000805000227 */ /* 0x001fca00078e00ff */
[----:B------:R-:W-:-:S04]  /*1ad0*/  @P0 SHF.R.U32.HI R5, RZ, R9, R0 ;  /* 0x00000009ff050219 */ /* 0x000fc80000011600 */
[----:B------:R-:W-:Y:S01]  /*1ae0*/  LOP3.LUT R0, RZ, R5, RZ, 0x33, !PT ;  /* 0x00000005ff007212 */ /* 0x000fe200078e33ff */
[----:B------:R-:W-:Y:S06]  /*1af0*/  BRA `(.L_x_1259) ;  /* 0x0000000000107947 */ /* 0x000fec0003800000 */
.L_x_1258:
[----:B------:R-:W-:-:S13]  /*1b00*/  ISETP.NE.AND P0, PT, R3, 0x1, PT ;  /* 0x000000010300780c */ /* 0x000fda0003f05270 */
[----:B------:R-:W0:Y:S02]  /*1b10*/  @P0 LDC.64 R4, c[0x0][0x9e8] ;  /* 0x00027a00ff040b82 */ /* 0x000e240000000a00 */
[----:B0-----:R-:W-:-:S05]  /*1b20*/  @P0 IMAD.HI.U32 R4, R0, R4, RZ ;  /* 0x0000000400040227 */ /* 0x001fca00078e00ff */
[----:B------:R-:W-:-:S07]  /*1b30*/  @P0 SHF.R.U32.HI R0, RZ, R5, R4 ;  /* 0x00000005ff000219 */ /* 0x000fce0000011604 */
.L_x_1259:
[----:B------:R-:W-:Y:S05]  /*1b40*/  BSYNC B0 ;  /* 0x0000000000007941 */ /* 0x000fea0003800000 */
.L_x_1257:
[----:B------:R-:W-:-:S05]  /*1b50*/  IMAD R3, R0, R3, RZ ;  /* 0x0000000300037224 */ /* 0x000fca00078e02ff */
[----:B------:R-:W-:-:S07]  /*1b60*/  VIMNMX R2, R2, R3, !PT ;  /* 0x0000000302027248 */ /* 0x000fce0007fe0100 */
.L_x_1256:
[----:B------:R-:W-:Y:S01]  /*1b70*/  SHF.R.S32.HI R3, RZ, 0x1f, R2 ;  /* 0x0000001fff037819 */ /* 0x000fe20000011402 */
[----:B------:R-:W-:Y:S01]  /*1b80*/  BSSY B0, `(.L_x_1260) ;  /* 0x000002a000007945 */ /* 0x000fe20003800000 */
[----:B------:R-:W-:Y:S01]  /*1b90*/  LOP3.LUT R13, R12, 0xff, RZ, 0xc0, !PT ;  /* 0x000000ff0c0d7812 */ /* 0x000fe200078ec0ff */
[----:B------:R-:W-:Y:S01]  /*1ba0*/  IMAD.MOV.U32 R0, RZ, RZ, RZ ;  /* 0x000000ffff007224 */ /* 0x000fe200078e00ff */
[----:B------:R-:W-:Y:S02]  /*1bb0*/  LEA.HI R3, R3, R2, RZ, 0x7 ;  /* 0x0000000203037211 */ /* 0x000fe400078f38ff */
[----:B------:R-:W-:Y:S01]  /*1bc0*/  SHF.R.U32.HI R4, RZ, 0x10, R12 ;  /* 0x00000010ff047819 */ /* 0x000fe2000001160c */
[----:B------:R0:W-:Y:S01]  /*1bd0*/  STL [R1+0x70], R13 ;  /* 0x0000700d01007387 */ /* 0x0001e20000100800 */
[----:B------:R-:W-:-:S03]  /*1be0*/  SHF.R.S32.HI R3, RZ, 0x7, R3 ;  /* 0x00000007ff037819 */ /* 0x000fc60000011403 */
[----:B------:R0:W-:Y:S01]  /*1bf0*/  STL [R1+0x60], R4 ;  /* 0x0000600401007387 */ /* 0x0001e20000100800 */
[----:B------:R-:W-:-:S04]  /*1c00*/  VIMNMX R9, RZ, R3, !PT ;  /* 0x00000003ff097248 */ /* 0x000fc80007fe0100 */
[----:B------:R-:W-:-:S13]  /*1c10*/  ISETP.GT.AND P0, PT, R6, R9, PT ;  /* 0x000000090600720c */ /* 0x000fda0003f04270 */
[----:B0-----:R-:W-:Y:S05]  /*1c20*/  @!P0 BRA `(.L_x_1261) ;  /* 0x00000000007c8947 */ /* 0x001fea0003800000 */
[----:B------:R-:W-:Y:S01]  /*1c30*/  ISETP.NE.AND P0, PT, R4, RZ, PT ;  /* 0x000000ff0400720c */ /* 0x000fe20003f05270 */
[----:B------:R-:W-:-:S03]  /*1c40*/  ULDC UR4, c[0x0][0x9f0] ;  /* 0x00027c0000047ab9 */ /* 0x000fc60000000800 */
[----:B------:R-:W-:-:S04]  /*1c50*/  SEL R11, R4, UR4, P0 ;  /* 0x00000004040b7c07 */ /* 0x000fc80008000000 */
[-C--:B------:R-:W-:Y:S02]  /*1c60*/  IABS R5, R11.reuse ;  /* 0x0000000b00057213 */ /* 0x080fe40000000000 */
[----:B------:R-:W-:Y:S02]  /*1c70*/  IADD3 R0, R11, -0x1, R6 ;  /* 0xffffffff0b007810 */ /* 0x000fe40007ffe006 */
[----:B------:R-:W0:Y:S01]  /*1c80*/  I2F.RP R4, R5 ;  /* 0x0000000500047306 */ /* 0x000e220000209400 */
[----:B------:R-:W-:Y:S02]  /*1c90*/  IABS R12, R11 ;  /* 0x0000000b000c7213 */ /* 0x000fe40000000000 */
[----:B------:R-:W-:-:S05]  /*1ca0*/  IMAD.IADD R0, R0, 0x1, -R9 ;  /* 0x0000000100007824 */ /* 0x000fca00078e0a09 */
[----:B0-----:R-:W0:Y:S02]  /*1cb0*/  MUFU.RCP R4, R4 ;  /* 0x0000000400047308 */ /* 0x001e240000001000 */
[----:B0-----:R-:W-:Y:S02]  /*1cc0*/  VIADD R2, R4, 0xffffffe ;  /* 0x0ffffffe04027836 */ /* 0x001fe40000000000 */
[----:B------:R-:W-:-:S04]  /*1cd0*/  IMAD.MOV R4, RZ, RZ, -R12 ;  /* 0x000000ffff047224 */ /* 0x000fc800078e0a0c */
[----:B------:R0:W1:Y:S02]  /*1ce0*/  F2I.FTZ.U32.TRUNC.NTZ R3, R2 ;  /* 0x0000000200037305 */ /* 0x000064000021f000 */
[----:B0-----:R-:W-:Y:S02]  /*1cf0*/  IMAD.MOV.U32 R2, RZ, RZ, RZ ;  /* 0x000000ffff027224 */ /* 0x001fe400078e00ff */
[----:B-1----:R-:W-:-:S04]  /*1d00*/  IMAD.MOV R8, RZ, RZ, -R3 ;  /* 0x000000ffff087224 */ /* 0x002fc800078e0a03 */
[----:B------:R-:W-:Y:S01]  /*1d10*/  IMAD R7, R8, R5, RZ ;  /* 0x0000000508077224 */ /* 0x000fe200078e02ff */
[----:B------:R-:W-:Y:S02]  /*1d20*/  IABS R8, R0 ;  /* 0x0000000000087213 */ /* 0x000fe40000000000 */
[----:B------:R-:W-:Y:S01]  /*1d30*/  LOP3.LUT R0, R0, R11, RZ, 0x3c, !PT ;  /* 0x0000000b00007212 */ /* 0x000fe200078e3cff */
[----:B------:R-:W-:-:S03]  /*1d40*/  IMAD.HI.U32 R3, R3, R7, R2 ;  /* 0x0000000703037227 */ /* 0x000fc600078e0002 */
[----:B------:R-:W-:Y:S01]  /*1d50*/  ISETP.GE.AND P2, PT, R0, RZ, PT ;  /* 0x000000ff0000720c */ /* 0x000fe20003f46270 */
[----:B------:R-:W-:-:S04]  /*1d60*/  IMAD.MOV.U32 R2, RZ, RZ, R8 ;  /* 0x000000ffff027224 */ /* 0x000fc800078e0008 */
        /* <DEDUP_REMOVED lines=11> */
.L_x_1261:
[----:B------:R-:W-:Y:S05]  /*1e20*/  BSYNC B0 ;  /* 0x0000000000007941 */ /* 0x000fea0003800000 */
.L_x_1260:
[----:B------:R-:W-:-:S05]  /*1e30*/  IMAD R3, R13, R0, R9 ;  /* 0x000000000d037224 */ /* 0x000fca00078e0209 */
[C---:B------:R-:W-:Y:S01]  /*1e40*/  VIADDMNMX R0, R3.reuse, R0, R6, PT ;  /* 0x0000000003007246 */ /* 0x040fe20003800106 */
[----:B------:R-:W-:-:S04]  /*1e50*/  IMAD R3, R3, 0x80, -R10 ;  /* 0x0000008003037824 */ /* 0x000fc800078e0a0a */
[----:B------:R-:W-:Y:S01]  /*1e60*/  IMAD R0, R0, 0x80, -R10 ;  /* 0x0000008000007824 */ /* 0x000fe200078e0a0a */
        /* <DEDUP_REMOVED lines=8> */
[----:B------:R-:W-:Y:S02]  /*1ef0*/  @P0 SHF.R.S32.HI R2, RZ, 0x7, R3 ;  /* 0x00000007ff020819 */ /* 0x000fe40000011403 */
[----:B------:R-:W-:Y:S02]  /*1f00*/  PLOP3.LUT P0, PT, PT, PT, PT, 0x80, 0x0 ;  /* 0x000000000000781c */ /* 0x000fe40003f0f070 */
[----:B------:R-:W-:-:S13]  /*1f10*/  ISETP.GT.AND P1, PT, R2, R25, PT ;  /* 0x000000190200720c */ /* 0x000fda0003f24270 */
[----:B------:R-:W-:Y:S05]  /*1f20*/  @!P1 BRA `(.L_x_1262) ;  /* 0x0000005000749947 */ /* 0x000fea0003800000 */
[----:B------:R-:W-:Y:S01]  /*1f30*/  VIADD R0, R16, 0x13800 ;  /* 0x0001380010007836 */ /* 0x000fe20000000000 */
[----:B------:R-:W-:Y:S04]  /*1f40*/  BSSY B6, `(.L_x_1263) ;  /* 0x0000013000067945 */ /* 0x000fe80003800000 */
[----:B------:R-:W-:-:S13]  /*1f50*/  LOP3.LUT P0, RZ, R0, 0x9f, RZ, 0xc0, !PT ;  /* 0x0000009f00ff7812 */ /* 0x000fda000780c0ff */
[----:B------:R-:W-:Y:S05]  /*1f60*/  @!P0 BRA `(.L_x_1264) ;  /* 0x0000000000408947 */ /* 0x000fea0003800000 */
        /* <DEDUP_REMOVED lines=15> */
[----:B-1---5:R-:W-:Y:S05]  /*2060*/  CALL.ABS.NOINC R14 ;  /* 0x000000000e007343 */ /* 0x022fea0003c00000 */
.L_x_1264:
[----:B------:R-:W-:Y:S05]  /*2070*/  BSYNC B6 ;  /* 0x0000000000067941 */ /* 0x000fea0003800000 */
.L_x_1263:
        /* <DEDUP_REMOVED lines=20> */
.L_x_1266:
[----:B------:R-:W-:Y:S05]  /*21c0*/  BSYNC B6 ;  /* 0x0000000000067941 */ /* 0x000fea0003800000 */
.L_x_1265:
[----:B------:R-:W2:Y:S01]  /*21d0*/  LDL.64 R32, [R1+0x10] ;  /* 0x0000100001207983 */ /* 0x000ea20000100a00 */
[----:B------:R-:W-:-:S03]  /*21e0*/  ULDC.64 UR4, c[0x0][0x9f8] ;  /* 0x00027e0000047ab9 */ /* 0x000fc60000000a00 */
[----:B------:R-:W2:Y:S01]  /*21f0*/  LDL.64 R20, [R1+0x10] ;  /* 0x0000100001147983 */ /* 0x000ea20000100a00 */
[----:B------:R-:W-:Y:S01]  /*2200*/  ISETP.NE.U32.AND P0, PT, RZ, UR4, PT ;  /* 0x00000004ff007c0c */ /* 0x000fe2000bf05070 */
[----:B------:R-:W-:Y:S01]  /*2210*/  IMAD.MOV.U32 R66, RZ, RZ, R28 ;  /* 0x000000ffff427224 */ /* 0x000fe200078e001c */
[----:B------:R-:W0:Y:S01]  /*2220*/  LDC.64 R58, c[0x0][0x3f8] ;  /* 0x0000fe00ff3a7b82 */ /* 0x000e220000000a00 */
[----:B------:R-:W3:Y:S01]  /*2230*/  LDL R12, [R1+0x2c] ;  /* 0x00002c00010c7983 */ /* 0x000ee20000100800 */
[----:B------:R-:W-:Y:S01]  /*2240*/  ISETP.NE.AND.EX P0, PT, RZ, UR5, PT, P0 ;  /* 0x00000005ff007c0c */ /* 0x000fe2000bf05300 */
[----:B------:R-:W-:Y:S01]  /*2250*/  VIADD R65, R18, 0x20 ;  /* 0x0000002012417836 */ /* 0x000fe20000000000 */
[----:B------:R-:W-:Y:S01]  /*2260*/  ULDC UR4, c[0x0][0x2f4] ;  /* 0x0000bd0000047ab9 */ /* 0x000fe20000000800 */
[----:B------:R-:W4:Y:S03]  /*2270*/  LDL R8, [R1+0x7c] ;  /* 0x00007c0001087983 */ /* 0x000f260000100800 */
[----:B------:R-:W1:Y:S08]  /*2280*/  LDC R53, c[0x0][0x3f4] ;  /* 0x0000fd00ff357b82 */ /* 0x000e700000000800 */
[----:B------:R-:W0:Y:S08]  /*2290*/  @P0 LDC.64 R4, c[0x0][0x9f8] ;  /* 0x00027e00ff040b82 */ /* 0x000e300000000a00 */
[----:B------:R-:W1:Y:S01]  /*22a0*/  LDC.64 R56, c[0x0][0x408] ;  /* 0x00010200ff387b82 */ /* 0x000e620000000a00 */
[----:B0-----:R-:W-:-:S05]  /*22b0*/  @P0 IMAD.WIDE R4, R28, 0x4, R4 ;  /* 0x000000041c040825 */ /* 0x001fca00078e0204 */
[----:B------:R0:W4:Y:S01]  /*22c0*/  @P0 LDG.E R66, desc[UR40][R4.64] ;  /* 0x0000002804420981 */ /* 0x000122000c1e1900 */
[----:B------:R-:W-:Y:S01]  /*22d0*/  ISETP.GE.AND P1, PT, R65, UR4, PT ;  /* 0x0000000441007c0c */ /* 0x000fe2000bf26270 */
[----:B------:R-:W1:Y:S01]  /*22e0*/  S2R R28, SR_TID.X ;  /* 0x00000000001c7919 */ /* 0x000e620000002100 */
[----:B--2---:R-:W-:Y:S02]  /*22f0*/  IMAD.MOV.U32 R20, RZ, RZ, R32 ;  /* 0x000000ffff147224 */ /* 0x004fe400078e0020 */
[----:B-1----:R-:W-:-:S03]  /*2300*/  VIADD R31, R28, 0xffffff80 ;  /* 0xffffff801c1f7836 */ /* 0x002fc60000000000 */
[----:B------:R-:W-:-:S05]  /*2310*/  SHF.R.S32.HI R21, RZ, 0x1f, R20 ;  /* 0x0000001fff157819 */ /* 0x000fca0000011414 */
[----:B------:R1:W-:Y:S04]  /*2320*/  STL [R1+0x14], R21 ;  /* 0x0000141501007387 */ /* 0x0003e80000100800 */
[----:B------:R-:W2:Y:S04]  /*2330*/  LDL R11, [R1+0x3c] ;  /* 0x00003c00010b7983 */ /* 0x000ea80000100800 */
[----:B------:R-:W2:Y:S01]  /*2340*/  LDL R10, [R1+0x8] ;  /* 0x00000800010a7983 */ /* 0x000ea20000100800 */
[----:B------:R-:W-:Y:S02]  /*2350*/  LEA.HI R28, R31, R31, RZ, 0x1 ;  /* 0x0000001f1f1c7211 */ /* 0x000fe400078f08ff */
[----:B------:R-:W-:-:S02]  /*2360*/  SEL R3, RZ, 0xffffffff, P1 ;  /* 0xffffffffff037807 */ /* 0x000fc40000800000 */
[----:B------:R-:W-:Y:S02]  /*2370*/  SHF.R.S32.HI R28, RZ, 0x1, R28 ;  /* 0x00000001ff1c7819 */ /* 0x000fe4000001141c */
[C---:B------:R-:W-:Y:S01]  /*2380*/  ISETP.GE.AND P0, PT, R18.reuse, UR4, PT ;  /* 0x0000000412007c0c */ /* 0x040fe2000bf06270 */
[----:B0-----:R-:W-:Y:S01]  /*2390*/  IMAD.SHL.U32 R5, R3, 0x2, RZ ;  /* 0x0000000203057824 */ /* 0x001fe200078e00ff */
[----:B------:R-:W-:Y:S02]  /*23a0*/  SHF.R.S32.HI R3, RZ, 0x1f, R28 ;  /* 0x0000001fff037819 */ /* 0x000fe4000001141c */
[----:B------:R-:W-:Y:S02]  /*23b0*/  SEL R0, RZ, 0x1, P0 ;  /* 0x00000001ff007807 */ /* 0x000fe40000000000 */
[----:B------:R-:W-:Y:S01]  /*23c0*/  SHF.R.S32.HI R19, RZ, 0x1f, R18 ;  /* 0x0000001fff137819 */ /* 0x000fe20000011412 */
[----:B------:R-:W-:Y:S01]  /*23d0*/  IMAD R4, R3, R58, RZ ;  /* 0x0000003a03047224 */ /* 0x000fe200078e02ff */
[----:B------:R-:W-:-:S02]  /*23e0*/  ISETP.GE.AND P3, PT, R18, R53, PT ;  /* 0x000000351200720c */ /* 0x000fc40003f66270 */
[----:B------:R-:W-:Y:S01]  /*23f0*/  ISETP.GE.AND P2, PT, R65, R53, PT ;  /* 0x000000354100720c */ /* 0x000fe20003f46270 */
[----:B------:R-:W0:Y:S01]  /*2400*/  S2R R30, SR_TID.X ;  /* 0x00000000001e7919 */ /* 0x000e220000002100 */
[----:B------:R-:W-:Y:S01]  /*2410*/  LOP3.LUT R0, R5, 0x2, R0, 0xe2, !PT ;  /* 0x0000000205007812 */ /* 0x000fe200078ee200 */
[----:B------:R-:W-:Y:S01]  /*2420*/  IMAD R6, R3, R56, RZ ;  /* 0x0000003803067224 */ /* 0x000fe200078e02ff */
[C---:B------:R-:W-:Y:S01]  /*2430*/  SEL R3, R53.reuse, RZ, P3 ;  /* 0x000000ff35037207 */ /* 0x040fe20001800000 */
[C---:B------:R-:W-:Y:S01]  /*2440*/  IMAD R5, R28.reuse, R59, R4 ;  /* 0x0000003b1c057224 */ /* 0x040fe200078e0204 */
        /* <DEDUP_REMOVED lines=13> */
[----:B------:R-:W-:Y:S01]  /*2520*/  LEA.HI R5, R6, R5, RZ, 0x5 ;  /* 0x0000000506057211 */ /* 0x000fe200078f28ff */
[----:B------:R-:W-:Y:S01]  /*2530*/  IMAD.WIDE.U32 R40, R28, R56, R20 ;  /* 0x000000381c287225 */ /* 0x000fe200078e0014 */
[----:B-----5:R-:W-:-:S03]  /*2540*/  SHF.R.S32.HI R7, RZ, 0x1f, R24 ;  /* 0x0000001fff077819 */ /* 0x020fc60000011418 */
[----:B------:R-:W-:Y:S01]  /*2550*/  IMAD.SHL.U32 R4, R3, 0x80, RZ ;  /* 0x0000008003047824 */ /* 0x000fe200078e00ff */
[C---:B---3--:R-:W-:Y:S01]  /*2560*/  LOP3.LUT R3, R12.reuse, 0x10, R63, 0xf8, !PT ;  /* 0x000000100c037812 */ /* 0x048fe200078ef83f */
[----:B------:R-:W-:Y:S01]  /*2570*/  IMAD.SHL.U32 R6, R5, 0x80, RZ ;  /* 0x0000008005067824 */ /* 0x000fe200078e00ff */
[----:B------:R-:W-:Y:S01]  /*2580*/  LOP3.LUT R5, R12, 0x10, R62, 0xf8, !PT ;  /* 0x000000100c057812 */ /* 0x000fe200078ef83e */
[----:B-1----:R-:W-:Y:S01]  /*2590*/  IMAD.WIDE.U32 R20, R28, R56, R18 ;  /* 0x000000381c147225 */ /* 0x002fe200078e0012 */
[----:B------:R-:W-:Y:S02]  /*25a0*/  LEA.HI R12, R31, R31, RZ, 0x1 ;  /* 0x0000001f1f0c7211 */ /* 0x000fe400078f08ff */
[----:B------:R-:W-:Y:S02]  /*25b0*/  LOP3.LUT R4, R4, 0xfffff000, RZ, 0xc0, !PT ;  /* 0xfffff00004047812 */ /* 0x000fe400078ec0ff */
[----:B----4-:R-:W-:Y:S02]  /*25c0*/  LOP3.LUT R3, R3, R8, RZ, 0x3c, !PT ;  /* 0x0000000803037212 */ /* 0x010fe400078e3cff */
[----:B------:R-:W-:-:S02]  /*25d0*/  LOP3.LUT R6, R6, 0xfffff000, RZ, 0xc0, !PT ;  /* 0xfffff00006067812 */ /* 0x000fc400078ec0ff */
[----:B------:R-:W-:Y:S01]  /*25e0*/  LOP3.LUT R5, R5, R8, RZ, 0x3c, !PT ;  /* 0x0000000805057212 */ /* 0x000fe200078e3cff */
[----:B------:R-:W-:Y:S01]  /*25f0*/  IMAD R8, R7, R58, RZ ;  /* 0x0000003a07087224 */ /* 0x000fe200078e02ff */
[----:B------:R-:W-:Y:S01]  /*2600*/  LOP3.LUT R12, R12, 0xfffffffe, RZ, 0xc0, !PT ;  /* 0xfffffffe0c0c7812 */ /* 0x000fe200078ec0ff */
[----:B------:R-:W-:Y:S02]  /*2610*/  IMAD.IADD R41, R41, 0x1, R9 ;  /* 0x0000000129297824 */ /* 0x000fe400078e0209 */
[----:B------:R-:W-:Y:S02]  /*2620*/  IMAD.IADD R21, R9, 0x1, R21 ;  /* 0x0000000109157824 */ /* 0x000fe400078e0215 */
[----:B------:R-:W-:Y:S02]  /*2630*/  IMAD R7, R7, R56, RZ ;  /* 0x0000003807077224 */ /* 0x000fe400078e02ff */
[----:B------:R-:W-:-:S04]  /*2640*/  IMAD.WIDE.U32 R44, R24, R58, R44 ;  /* 0x0000003a182c7225 */ /* 0x000fc800078e002c */
[----:B------:R-:W-:Y:S01]  /*2650*/  IMAD.WIDE.U32 R42, R24, R58, R42 ;  /* 0x0000003a182a7225 */ /* 0x000fe200078e002a */
[----:B------:R-:W-:-:S03]  /*2660*/  LOP3.LUT R52, R0, 0x1, RZ, 0xc0, !PT ;  /* 0x0000000100347812 */ /* 0x000fc600078ec0ff */
[C---:B------:R-:W-:Y:S02]  /*2670*/  IMAD R7, R24.reuse, R57, R7 ;  /* 0x0000003918077224 */ /* 0x040fe400078e0207 */
[----:B------:R-:W-:Y:S01]  /*2680*/  IMAD.WIDE.U32 R40, R24, R56, R40 ;  /* 0x0000003818287225 */ /* 0x000fe200078e0028 */
[----:B------:R-:W-:-:S03]  /*2690*/  SHF.L.U64.HI R57, R56, 0x7, R57 ;  /* 0x0000000738397819 */ /* 0x000fc60000010239 */
[----:B------:R-:W-:Y:S02]  /*26a0*/  IMAD.IADD R12, R31, 0x1, -R12 ;  /* 0x000000011f0c7824 */ /* 0x000fe400078e0a0c */
[----:B------:R-:W-:Y:S01]  /*26b0*/  IMAD.WIDE.U32 R20, R24, R56, R20 ;  /* 0x0000003818147225 */ /* 0x000fe200078e0014 */
[----:B------:R-:W-:Y:S02]  /*26c0*/  LOP3.LUT R51, R0, 0x2, RZ, 0xc0, !PT ;  /* 0x0000000200337812 */ /* 0x000fe400078ec0ff */
[----:B------:R-:W-:Y:S01]  /*26d0*/  SHF.R.S32.HI R50, RZ, 0x1f, R66 ;  /* 0x0000001fff327819 */ /* 0x000fe20000011442 */
[----:B------:R-:W-:Y:S01]  /*26e0*/  IMAD.IADD R64, R64, 0x1, R29 ;  /* 0x0000000140407824 */ /* 0x000fe200078e021d */
[----:B------:R-:W-:Y:S01]  /*26f0*/  LOP3.LUT R0, R62, 0xfffffff0, RZ, 0xc0, !PT ;  /* 0xfffffff03e007812 */ /* 0x000fe200078ec0ff */
[----:B------:R-:W-:Y:S02]  /*2700*/  IMAD.SHL.U32 R56, R56, 0x80, RZ ;  /* 0x0000008038387824 */ /* 0x000fe400078e00ff */
[----:B------:R-:W-:-:S02]  /*2710*/  IMAD R55, R12, 0xc0, R28 ;  /* 0x000000c00c377824 */ /* 0x000fc400078e021c */
[----:B------:R-:W-:Y:S02]  /*2720*/  IMAD.SHL.U32 R53, R53, 0x2, RZ ;  /* 0x0000000235357824 */ /* 0x000fe400078e00ff */
[----:B------:R-:W-:Y:S02]  /*2730*/  IMAD.IADD R47, R41, 0x1, R7 ;  /* 0x00000001292f7824 */ /* 0x000fe400078e0207 */
[----:B------:R-:W-:Y:S01]  /*2740*/  IMAD.IADD R46, R7, 0x1, R21 ;  /* 0x00000001072e7824 */ /* 0x000fe200078e0215 */
[--C-:B--2---:R-:W-:Y:S01]  /*2750*/  IADD3 R61, R3, R4, R11.reuse ;  /* 0x00000004033d7210 */ /* 0x104fe20007ffe00b */
[----:B------:R-:W-:Y:S01]  /*2760*/  IMAD R3, R24, R59, R8 ;  /* 0x0000003b18037224 */ /* 0x000fe200078e0208 */
[----:B------:R-:W-:Y:S02]  /*2770*/  IADD3 R60, R5, R6, R11 ;  /* 0x00000006053c7210 */ /* 0x000fe40007ffe00b */
[----:B0-----:R-:W-:Y:S01]  /*2780*/  SHF.R.U32.HI R11, RZ, 0x7, R30 ;  /* 0x00000007ff0b7819 */ /* 0x001fe2000001161e */
[----:B------:R-:W-:Y:S01]  /*2790*/  IMAD.IADD R49, R45, 0x1, R3 ;  /* 0x000000012d317824 */ /* 0x000fe200078e0203 */
[----:B------:R-:W-:Y:S01]  /*27a0*/  SHF.L.U64.HI R59, R58, 0x7, R59 ;  /* 0x000000073a3b7819 */ /* 0x000fe2000001023b */
[----:B------:R-:W-:Y:S01]  /*27b0*/  IMAD.IADD R48, R3, 0x1, R43 ;  /* 0x0000000103307824 */ /* 0x000fe200078e022b */
[----:B------:R-:W-:Y:S01]  /*27c0*/  ISETP.GE.AND P1, PT, R10, UR4, PT ;  /* 0x000000040a007c0c */ /* 0x000fe2000bf26270 */
[----:B------:R-:W-:Y:S01]  /*27d0*/  IMAD.SHL.U32 R58, R58, 0x80, RZ ;  /* 0x000000803a3a7824 */ /* 0x000fe200078e00ff */
[----:B------:R-:W-:Y:S01]  /*27e0*/  LOP3.LUT R3, R63, 0xfffffff0, RZ, 0xc0, !PT ;  /* 0xfffffff03f037812 */ /* 0x000fe200078ec0ff */
[----:B------:R-:W-:-:S10]  /*27f0*/  VIADD R54, R11, 0x8 ;  /* 0x000000080b367836 */ /* 0x000fd40000000000 */
.L_x_1309:
[----:B------:R-:W2:Y:S01]  /*2800*/  LDL R13, [R1+0x48] ;  /* 0x00004800010d7983 */ /* 0x000ea20000100800 */
[----:B0-----:R-:W0:Y:S01]  /*2810*/  LDC R76, c[0x0][0x430] ;  /* 0x00010c00ff4c7b82 */ /* 0x001e220000000800 */
[----:B------:R-:W-:Y:S02]  /*2820*/  VIADD R2, R2, 0xffffffff ;  /* 0xffffffff02027836 */ /* 0x000fe40000000000 */
[----:B------:R-:W-:Y:S02]  /*2830*/  IMAD.MOV.U32 R77, RZ, RZ, RZ ;  /* 0x000000ffff4d7224 */ /* 0x000fe400078e00ff */
[----:B------:R-:W-:-:S03]  /*2840*/  IMAD R4, R2, 0x80, R55 ;  /* 0x0000008002047824 */ /* 0x000fc600078e0237 */
        /* <DEDUP_REMOVED lines=8> */
[----:B----4-:R-:W4:Y:S08]  /*28d0*/  @P4 LDC R9, c[0x0][0x434] ;  /* 0x00010d00ff094b82 */ /* 0x010f300000000800 */
        /* <DEDUP_REMOVED lines=9> */
[----:B------:R-:W-:-:S05]  /*2970*/  @!P0 LEA.HI.X R5, R6, R5, R7, 0x2, P4 ;  /* 0x0000000506058211 */ /* 0x000fca00020f1407 */
[----:B------:R0:W5:Y:S01]  /*2980*/  @!P0 LDG.E R77, desc[UR40][R4.64] ;  /* 0x00000028044d8981 */ /* 0x000162000c1e1900 */
[----:B------:R-:W-:Y:S01]  /*2990*/  ISETP.GE.AND P0, PT, R79, 0x1, PT ;  /* 0x000000014f00780c */ /* 0x000fe20003f06270 */
[----:B------:R-:W-:Y:S01]  /*29a0*/  IMAD.MOV R9, RZ, RZ, -R8 ;  /* 0x000000ffff097224 */ /* 0x000fe200078e0a08 */
[----:B------:R-:W-:Y:S05]  /*29b0*/  YIELD ;  /* 0x0000000000007946 */ /* 0x000fea0003800000 */
[----:B------:R-:W-:Y:S01]  /*29c0*/  BSSY B0, `(.L_x_1267) ;  /* 0x000041d000007945 */ /* 0x000fe20003800000 */
        /* <DEDUP_REMOVED lines=15> */
[----:B------:R-:W-:Y:S02]  /*2ac0*/  IMAD R6, R74, UR4, RZ ;  /* 0x000000044a067c24 */ /* 0x000fe4000f8e02ff */
[----:B------:R-:W-:Y:S01]  /*2ad0*/  IMAD.IADD R5, R5, 0x1, R7 ;  /* 0x0000000105057824 */ /* 0x000fe200078e0207 */
[----:B------:R-:W-:Y:S01]  /*2ae0*/  VIMNMX R69, R69, 0x80, PT ;  /* 0x0000008045457848 */ /* 0x000fe20003fe0100 */
[----:B------:R-:W-:-:S02]  /*2af0*/  IMAD R7, R77, UR5, R6 ;  /* 0x000000054d077c24 */ /* 0x000fc4000f8e0206 */
        /* <DEDUP_REMOVED lines=14> */
[----:B------:R-:W-:-:S04]  /*2be0*/  IMAD.WIDE.U32 R12, R56, R2, RZ ;  /* 0x00000002380c7225 */ /* 0x000fc800078e00ff */
[----:B------:R-:W-:Y:S02]  /*2bf0*/  IMAD.IADD R14, R11, 0x1, R9 ;  /* 0x000000010b0e7824 */ /* 0x000fe400078e0209 */
[----:B------:R-:W-:Y:S01]  /*2c00*/  IMAD.IADD R15, R13, 0x1, R7 ;  /* 0x000000010d0f7824 */ /* 0x000fe200078e0207 */
[----:B------:R-:W-:Y:S06]  /*2c10*/  @!P0 BRA `(.L_x_1269) ;  /* 0x0000001800688947 */ /* 0x000fec0003800000 */
[----:B------:R-:W0:Y:S01]  /*2c20*/  S2R R28, SR_TID.X ;  /* 0x00000000001c7919 */ /* 0x000e220000002100 */
[----:B------:R-:W-:Y:S01]  /*2c30*/  BSSY B1, `(.L_x_1270) ;  /* 0x0000024000017945 */ /* 0x000fe20003800000 */
[----:B------:R-:W-:Y:S02]  /*2c40*/  CS2R R8, SRZ ;  /* 0x0000000000087805 */ /* 0x000fe4000001ff00 */
[----:B------:R-:W-:Y:S02]  /*2c50*/  CS2R R30, SRZ ;  /* 0x00000000001e7805 */ /* 0x000fe4000001ff00 */
[----:B------:R-:W-:Y:S02]  /*2c60*/  CS2R R34, SRZ ;  /* 0x0000000000227805 */ /* 0x000fe4000001ff00 */
[----:B------:R-:W-:Y:S02]  /*2c70*/  CS2R R32, SRZ ;  /* 0x0000000000207805 */ /* 0x000fe4000001ff00 */
[----:B------:R-:W-:Y:S01]  /*2c80*/  CS2R R36, SRZ ;  /* 0x0000000000247805 */ /* 0x000fe2000001ff00 */
[----:B0-----:R-:W-:-:S05]  /*2c90*/  VIADD R28, R28, 0xffffff80 ;  /* 0xffffff801c1c7836 */ /* 0x001fca0000000000 */
[----:B------:R-:W-:-:S04]  /*2ca0*/  LEA.HI R28, R28, R28, RZ, 0x1 ;  /* 0x0000001c1c1c7211 */ /* 0x000fc800078f08ff */
[----:B------:R-:W-:-:S04]  /*2cb0*/  SHF.R.S32.HI R28, RZ, 0x1, R28 ;  /* 0x00000001ff1c7819 */ /* 0x000fc8000001141c */
[----:B------:R-:W-:Y:S02]  /*2cc0*/  ISETP.GE.AND P5, PT, R28, R69, PT ;  /* 0x000000451c00720c */ /* 0x000fe40003fa6270 */
[----:B------:R-:W-:-:S11]  /*2cd0*/  CS2R R28, SRZ ;  /* 0x00000000001c7805 */ /* 0x000fd6000001ff00 */
[----:B------:R-:W-:Y:S05]  /*2ce0*/  @P5 BRA `(.L_x_1271) ;  /* 0x0000000000605947 */ /* 0x000fea0003800000 */
[----:B------:R-:W2:Y:S01]  /*2cf0*/  LDL.64 R72, [R1+0x10] ;  /* 0x0000100001487983 */ /* 0x000ea20000100a00 */
[----:B------:R-:W-:Y:S01]  /*2d00*/  ULDC.64 UR4, c[0x0][0x3e8] ;  /* 0x0000fa0000047ab9 */ /* 0x000fe20000000a00 */
[----:B------:R-:W-:Y:S02]  /*2d10*/  ULDC.64 UR6, c[0x0][0x400] ;  /* 0x0001000000067ab9 */ /* 0x000fe40000000a00 */
[----:B------:R-:W3:Y:S04]  /*2d20*/  LDL R39, [R1+0x34] ;  /* 0x0000340001277983 */ /* 0x000ee80000100800 */
[----:B------:R-:W4:Y:S01]  /*2d30*/  LDL R38, [R1+0x38] ;  /* 0x0000380001267983 */ /* 0x000f220000100800 */
[----:B------:R-:W-:Y:S02]  /*2d40*/  IADD3 R10, P0, P6, R44, UR4, R10 ;  /* 0x000000042c0a7c10 */ /* 0x000fe4000fe1e00a */
[----:B------:R-:W-:-:S02]  /*2d50*/  CS2R R34, SRZ ;  /* 0x0000000000227805 */ /* 0x000fc4000001ff00 */
[----:B------:R-:W-:Y:S02]  /*2d60*/  CS2R R36, SRZ ;  /* 0x0000000000247805 */ /* 0x000fe4000001ff00 */
[----:B------:R-:W-:Y:S02]  /*2d70*/  IADD3.X R11, R49, UR5, R14, P0, P6 ;  /* 0x00000005310b7c10 */ /* 0x000fe400087ec40e */
[----:B------:R-:W-:-:S04]  /*2d80*/  IADD3 R12, P0, P6, R40, UR6, R12 ;  /* 0x00000006280c7c10 */ /* 0x000fc8000fe1e00c */
[----:B------:R-:W-:Y:S02]  /*2d90*/  IADD3.X R13, R47, UR7, R15, P0, P6 ;  /* 0x000000072f0d7c10 */ /* 0x000fe400087ec40f */
[----:B------:R-:W-:Y:S02]  /*2da0*/  CS2R R30, SRZ ;  /* 0x00000000001e7805 */ /* 0x000fe4000001ff00 */
[----:B------:R-:W-:Y:S02]  /*2db0*/  CS2R R8, SRZ ;  /* 0x0000000000087805 */ /* 0x000fe4000001ff00 */
[----:B------:R-:W-:Y:S02]  /*2dc0*/  CS2R R32, SRZ ;  /* 0x0000000000207805 */ /* 0x000fe4000001ff00 */
[----:B------:R-:W-:Y:S02]  /*2dd0*/  CS2R R28, SRZ ;  /* 0x00000000001c7805 */ /* 0x000fe4000001ff00 */
[----:B--2---:R-:W-:-:S02]  /*2de0*/  ISETP.GE.AND P6, PT, R72, R79, PT ;  /* 0x0000004f4800720c */ /* 0x004fc40003fc6270 */
[----:B---3--:R-:W-:-:S11]  /*2df0*/  ISETP.GE.AND P0, PT, R39, R79, PT ;  /* 0x0000004f2700720c */ /* 0x008fd60003f06270 */
[----:B------:R0:W5:Y:S04]  /*2e00*/  @!P6 LDG.E.64 R34, desc[UR40][R10.64] ;  /* 0x000000280a22e981 */ /* 0x000168000c1e1b00 */
[----:B------:R0:W5:Y:S01]  /*2e10*/  @!P6 LDG.E.64 R36, desc[UR40][R12.64] ;  /* 0x000000280c24e981 */ /* 0x000162000c1e1b00 */
[----:B----4-:R-:W-:-:S03]  /*2e20*/  ISETP.GE.AND P6, PT, R38, R79, PT ;  /* 0x0000004f2600720c */ /* 0x010fc60003fc6270 */
[----:B------:R0:W5:Y:S04]  /*2e30*/  @!P0 LDG.E.64 R30, desc[UR40][R10.64+0x10] ;  /* 0x000010280a1e8981 */ /* 0x000168000c1e1b00 */
[----:B------:R0:W5:Y:S06]  /*2e40*/  @!P0 LDG.E.64 R32, desc[UR40][R12.64+0x10] ;  /* 0x000010280c208981 */ /* 0x00016c000c1e1b00 */
[----:B------:R0:W5:Y:S04]  /*2e50*/  @!P6 LDG.E.64 R8, desc[UR40][R10.64+0x20] ;  /* 0x000020280a08e981 */ /* 0x000168000c1e1b00 */
[----:B------:R0:W5:Y:S02]  /*2e60*/  @!P6 LDG.E.64 R28, desc[UR40][R12.64+0x20] ;  /* 0x000020280c1ce981 */ /* 0x000164000c1e1b00 */
.L_x_1271:
[----:B------:R-:W-:Y:S05]  /*2e70*/  BSYNC B1 ;  /* 0x0000000000017941 */ /* 0x000fea0003800000 */
.L_x_1270:
[----:B------:R-:W-:Y:S01]  /*2e80*/  UISETP.NE.AND UP0, UPT, UR36, 0x3, UPT ;  /* 0x000000032400788c */ /* 0x000fe2000bf05270 */
[----:B-----5:R-:W-:Y:S02]  /*2e90*/  IMAD.MOV.U32 R38, RZ, RZ, R8 ;  /* 0x000000ffff267224 */ /* 0x020fe400078e0008 */
[----:B------:R-:W-:Y:S02]  /*2ea0*/  IMAD.MOV.U32 R72, RZ, RZ, R30 ;  /* 0x000000ffff487224 */ /* 0x000fe400078e001e */
[----:B------:R-:W-:Y:S01]  /*2eb0*/  IMAD.MOV.U32 R81, RZ, RZ, R34 ;  /* 0x000000ffff517224 */ /* 0x000fe200078e0022 */
[----:B------:R-:W-:Y:S01]  /*2ec0*/  PLOP3.LUT P0, PT, PT, PT, UP0, 0x80, 0x0 ;  /* 0x000000000000781c */ /* 0x000fe20003f0f008 */
[----:B------:R-:W-:Y:S02]  /*2ed0*/  IMAD.MOV.U32 R71, RZ, RZ, R28 ;  /* 0x000000ffff477224 */ /* 0x000fe400078e001c */
[----:B------:R-:W-:Y:S02]  /*2ee0*/  IMAD.MOV.U32 R73, RZ, RZ, R32 ;  /* 0x000000ffff497224 */ /* 0x000fe400078e0020 */
[----:B------:R-:W-:-:S08]  /*2ef0*/  IMAD.MOV.U32 R82, RZ, RZ, R36 ;  /* 0x000000ffff527224 */ /* 0x000fd000078e0024 */
[----:B------:R-:W-:Y:S05]  /*2f00*/  @!P0 BRA `(.L_x_1272) ;  /* 0x0000000000048947 */ /* 0x000fea0003800000 */
[----:B------:R-:W-:Y:S01]  /*2f10*/  BPT.TRAP 0x1 ;  /* 0x000000040000795c */ /* 0x000fe20000300000 */
.L_x_1272:
[----:B------:R-:W2:Y:S01]  /*2f20*/  LDL R4, [R1+0xc] ;  /* 0x00000c0001047983 */ /* 0x000ea20000100800 */
[----:B------:R-:W-:Y:S01]  /*2f30*/  IMAD R67, R23, 0x8, R16 ;  /* 0x0000000817437824 */ /* 0x000fe200078e0210 */
[----:B------:R-:W-:Y:S01]  /*2f40*/  BSSY B1, `(.L_x_1273) ;  /* 0x0000004000017945 */ /* 0x000fe20003800000 */
[----:B--2---:R-:W-:-:S04]  /*2f50*/  SHF.L.U32 R78, R4, 0x1f, RZ ;  /* 0x0000001f044e7819 */ /* 0x004fc800000006ff */
[----:B------:R-:W1:Y:S02]  /*2f60*/  SYNCS.PHASECHK.TRANS64.TRYWAIT P6, [R67+URZ+0x19c90], R78 ;  /* 0x019c904e430075a7 */ /* 0x000e6400080c017f */
[----:B-1----:R-:W-:Y:S05]  /*2f70*/  @!P6 BRA `(.L_x_1274) ;  /* 0x000002300058e947 */ /* 0x002fea0003800000 */
.L_x_1617:
[----:B------:R-:W-:Y:S05]  /*2f80*/  BSYNC B1 ;  /* 0x0000000000017941 */ /* 0x000fea0003800000 */
.L_x_1273:
[----:B------:R-:W-:-:S03]  /*2f90*/  UMOV UR4, 0xffffffff ;  /* 0xffffffff00047882 */ /* 0x000fc60000000000 */
[----:B------:R-:W-:Y:S05]  /*2fa0*/  BRA.DIV UR4, `(.L_x_1275) ;  /* 0x0000023204607947 */ /* 0x000fea000b800000 */
[----:B------:R2:W3:Y:S04]  /*2fb0*/  SHFL.IDX PT, R39, R80, RZ, 0x1e1f ;  /* 0x001e1fff50277589 */ /* 0x0004e800000e0000 */
[----:B------:R2:W4:Y:S02]  /*2fc0*/  SHFL.IDX PT, R14, R70, RZ, 0x1e1f ;  /* 0x001e1fff460e7589 */ /* 0x00052400000e0000 */
.L_x_1621:
[----:B------:R-:W-:Y:S05]  /*2fd0*/  @P5 BRA `(.L_x_1276) ;  /* 0x0000003800ec5947 */ /* 0x000fea0003800000 */
[----:B------:R-:W-:Y:S01]  /*2fe0*/  ISETP.NE.AND P5, PT, R52, RZ, PT ;  /* 0x000000ff3400720c */ /* 0x000fe20003fa5270 */
[----:B------:R-:W-:-:S12]  /*2ff0*/  BSSY B1, `(.L_x_1277) ;  /* 0x0000072000017945 */ /* 0x000fd80003800000 */
[----:B------:R-:W-:Y:S05]  /*3000*/  @!P5 BRA `(.L_x_1278) ;  /* 0x0000000400c0d947 */ /* 0x000fea0003800000 */
[----:B0-----:R-:W5:Y:S01]  /*3010*/  LDL.64 R12, [R1+0x10] ;  /* 0x00001000010c7983 */ /* 0x001f620000100a00 */
        /* <DEDUP_REMOVED lines=33> */
[--C-:B------:R-:W-:Y:S01]  /*3230*/  HADD2.F32 R36, -RZ, R5.reuse.H1_H1 ;  /* 0x30000005ff247230 */ /* 0x100fe20000004100 */
[----:B------:R-:W-:Y:S01]  /*3240*/  F2FP.F16.E4M3.UNPACK_B R86, R13.H1 ;  /* 0x0000000dff56723e */ /* 0x000fe200030006ff */
        /* <DEDUP_REMOVED lines=14> */
[--C-:B------:R-:W-:Y:S02]  /*3330*/  HADD2.F32 R34, -RZ, R15.reuse.H0_H0 ;  /* 0x2000000fff227230 */ /* 0x100fe40000004100 */
[-C--:B------:R-:W-:Y:S01]  /*3340*/  FMUL.FTZ R85, R37, R70.reuse ;  /* 0x0000004625557220 */ /* 0x080fe20000410000 */
[----:B------:R-:W-:Y:S02]  /*3350*/  HADD2.F32 R35, -RZ, R15.H1_H1 ;  /* 0x3000000fff237230 */ /* 0x000fe40000004100 */
[----:B------:R-:W-:Y:S01]  /*3360*/  FMUL.FTZ R70, R36, R70 ;  /* 0x0000004624467220 */ /* 0x000fe20000410000 */
[----:B------:R-:W-:-:S02]  /*3370*/  HADD2.F32 R15, -RZ, R81.H1_H1 ;  /* 0x30000051ff0f7230 */ /* 0x000fc40000004100 */
[----:B------:R-:W-:Y:S02]  /*3380*/  HADD2.F32 R82, -RZ, R82.H0_H0 ;  /* 0x20000052ff527230 */ /* 0x000fe40000004100 */
[----:B------:R-:W-:Y:S02]  /*3390*/  HADD2.F32 R81, -RZ, R81.H0_H0 ;  /* 0x20000051ff517230 */ /* 0x000fe40000004100 */
[-C--:B------:R-:W-:Y:S01]  /*33a0*/  FFMA.FTZ R36, R36, R15.reuse, -R85 ;  /* 0x0000000f24247223 */ /* 0x080fe20000010855 */
[----:B------:R-:W-:Y:S01]  /*33b0*/  FFMA.FTZ R85, R37, R15, R70 ;  /* 0x0000000f25557223 */ /* 0x000fe20000010046 */
[CC--:B------:R-:W-:Y:S01]  /*33c0*/  FMUL.FTZ R83, R35.reuse, R82.reuse ;  /* 0x0000005223537220 */ /* 0x0c0fe20000410000 */
[C---:B------:R-:W-:Y:S01]  /*33d0*/  FMUL.FTZ R82, R34.reuse, R82 ;  /* 0x0000005222527220 */ /* 0x040fe20000410000 */
[----:B------:R-:W-:Y:S02]  /*33e0*/  F2FP.F16.E4M3.UNPACK_B R37, R7.H1 ;  /* 0x00000007ff25723e */ /* 0x000fe400030006ff */
[-C--:B------:R-:W-:Y:S01]  /*33f0*/  FFMA.FTZ R15, R34, R81.reuse, -R83 ;  /* 0x00000051220f7223 */ /* 0x080fe20000010853 */
[----:B------:R-:W-:Y:S01]  /*3400*/  FFMA.FTZ R34, R35, R81, R82 ;  /* 0x0000005123227223 */ /* 0x000fe20000010052 */
[----:B------:R-:W-:Y:S01]  /*3410*/  F2FP.SATFINITE.E4M3.F32.PACK_AB_MERGE_C R36, R85, R36, RZ ;  /* 0x000000245524723e */ /* 0x000fe200048070ff */
[--C-:B------:R-:W-:Y:S01]  /*3420*/  HADD2.F32 R81, -RZ, R37.reuse.H0_H0 ;  /* 0x20000025ff517230 */ /* 0x100fe20000004100 */
[----:B------:R-:W-:Y:S01]  /*3430*/  F2FP.F16.E4M3.UNPACK_B R70, R6.H1 ;  /* 0x00000006ff46723e */ /* 0x000fe200030006ff */
[----:B------:R-:W-:Y:S01]  /*3440*/  HADD2.F32 R82, -RZ, R37.H1_H1 ;  /* 0x30000025ff527230 */ /* 0x000fe20000004100 */
[----:B------:R-:W-:Y:S01]  /*3450*/  F2FP.F16.E4M3.UNPACK_B R37, R12.H1 ;  /* 0x0000000cff25723e */ /* 0x000fe200030006ff */
[--C-:B------:R-:W-:Y:S01]  /*3460*/  HADD2.F32 R83, -RZ, R86.reuse.H1_H1 ;  /* 0x30000056ff537230 */ /* 0x100fe20000004100 */
[----:B------:R-:W-:Y:S01]  /*3470*/  F2FP.F16.E4M3.UNPACK_B R85, R13 ;  /* 0x0000000dff55723e */ /* 0x000fe200020006ff */
[----:B------:R-:W-:Y:S01]  /*3480*/  HADD2.F32 R86, -RZ, R86.H0_H0 ;  /* 0x20000056ff567230 */ /* 0x000fe20000004100 */
[----:B------:R-:W-:Y:S01]  /*3490*/  F2FP.SATFINITE.E4M3.F32.PACK_AB_MERGE_C R35, R87, R80, RZ ;  /* 0x000000505723723e */ /* 0x000fe200048070ff */
[----:B------:R-:W-:Y:S01]  /*34a0*/  HADD2.F32 R80, -RZ, R70.H1_H1 ;  /* 0x30000046ff507230 */ /* 0x000fe20000004100 */
[----:B------:R-:W-:Y:S01]  /*34b0*/  F2FP.F16.E4M3.UNPACK_B R13, R12 ;  /* 0x0000000cff0d723e */ /* 0x000fe200020006ff */
[----:B------:R-:W-:-:S02]  /*34c0*/  HADD2.F32 R84, -RZ, R37.H1_H1 ;  /* 0x30000025ff547230 */ /* 0x000fc40000004100 */
[-C--:B------:R-:W-:Y:S01]  /*34d0*/  FMUL.FTZ R12, R82, R83.reuse ;  /* 0x00000053520c7220 */ /* 0x080fe20000410000 */
[----:B------:R-:W-:Y:S02]  /*34e0*/  HADD2.F32 R87, -RZ, R85.H1_H1 ;  /* 0x30000055ff577230 */ /* 0x000fe40000004100 */
[C---:B------:R-:W-:Y:S01]  /*34f0*/  FMUL.FTZ R91, R81.reuse, R83 ;  /* 0x00000053515b7220 */ /* 0x040fe20000410000 */
[----:B------:R-:W-:Y:S02]  /*3500*/  HADD2.F32 R70, -RZ, R70.H0_H0 ;  /* 0x20000046ff467230 */ /* 0x000fe40000004100 */
[----:B------:R-:W-:Y:S01]  /*3510*/  FFMA.FTZ R12, R81, R84, -R12 ;  /* 0x00000054510c7223 */ /* 0x000fe2000001080c */
[----:B------:R-:W-:Y:S02]  /*3520*/  HADD2.F32 R83, -RZ, R13.H1_H1 ;  /* 0x3000000dff537230 */ /* 0x000fe40000004100 */
[----:B------:R-:W-:Y:S01]  /*3530*/  FMUL.FTZ R89, R80, R87 ;  /* 0x0000005750597220 */ /* 0x000fe20000410000 */
[----:B------:R-:W-:Y:S01]  /*3540*/  F2FP.F16.E4M3.UNPACK_B R81, R7 ;  /* 0x00000007ff51723e */ /* 0x000fe200020006ff */
[----:B------:R-:W-:Y:S01]  /*3550*/  FMUL.FTZ R87, R70, R87 ;  /* 0x0000005746577220 */ /* 0x000fe20000410000 */
[----:B------:R-:W-:Y:S01]  /*3560*/  F2FP.F16.E4M3.UNPACK_B R6, R6 ;  /* 0x00000006ff06723e */ /* 0x000fe200020006ff */
[----:B------:R-:W-:Y:S01]  /*3570*/  FFMA.FTZ R7, R82, R84, R91 ;  /* 0x0000005452077223 */ /* 0x000fe2000001005b */
[-C--:B------:R-:W-:Y:S01]  /*3580*/  FFMA.FTZ R89, R70, R83.reuse, -R89 ;  /* 0x0000005346597223 */ /* 0x080fe20000010859 */
[----:B------:R-:W-:Y:S01]  /*3590*/  FFMA.FTZ R82, R80, R83, R87 ;  /* 0x0000005350527223 */ /* 0x000fe20000010057 */
[--C-:B------:R-:W-:Y:S01]  /*35a0*/  HADD2.F32 R80, -RZ, R81.reuse.H0_H0 ;  /* 0x20000051ff507230 */ /* 0x100fe20000004100 */
[----:B------:R-:W-:Y:S01]  /*35b0*/  F2FP.SATFINITE.E4M3.F32.PACK_AB_MERGE_C R5, R5, R4, R35 ;  /* 0x000000040505723e */ /* 0x000fe20004807023 */
[--C-:B------:R-:W-:Y:S01]  /*35c0*/  HADD2.F32 R70, -RZ, R6.reuse.H0_H0 ;  /* 0x20000006ff467230 */ /* 0x100fe20000004100 */
[----:B------:R-:W-:Y:S01]  /*35d0*/  F2FP.SATFINITE.E4M3.F32.PACK_AB_MERGE_C R7, R7, R12, RZ ;  /* 0x0000000c0707723e */ /* 0x000fe200048070ff */
[----:B------:R-:W-:Y:S01]  /*35e0*/  HADD2.F32 R81, -RZ, R81.H1_H1 ;  /* 0x30000051ff517230 */ /* 0x000fe20000004100 */
[----:B------:R-:W-:Y:S01]  /*35f0*/  F2FP.SATFINITE.E4M3.F32.PACK_AB_MERGE_C R82, R82, R89, RZ ;  /* 0x000000595252723e */ /* 0x000fe200048070ff */
[----:B------:R-:W-:Y:S01]  /*3600*/  HADD2.F32 R6, -RZ, R6.H1_H1 ;  /* 0x30000006ff067230 */ /* 0x000fe20000004100 */
[----:B------:R-:W-:Y:S01]  /*3610*/  F2FP.SATFINITE.E4M3.F32.PACK_AB_MERGE_C R4, R34, R15, R36 ;  /* 0x0000000f2204723e */ /* 0x000fe20004807024 */
[----:B------:R-:W-:-:S02]  /*3620*/  HADD2.F32 R85, -RZ, R85.H0_H0 ;  /* 0x20000055ff557230 */ /* 0x000fc40000004100 */
[CC--:B------:R-:W-:Y:S01]  /*3630*/  FMUL.FTZ R87, R81.reuse, R86.reuse ;  /* 0x0000005651577220 */ /* 0x0c0fe20000410000 */
        /* <DEDUP_REMOVED lines=8> */
[----:B------:R-:W-:-:S03]  /*36c0*/  FFMA.FTZ R6, R6, R13, R85 ;  /* 0x0000000d06067223 */ /* 0x000fc60000010055 */
[----:B------:R-:W-:Y:S02]  /*36d0*/  F2FP.SATFINITE.E4M3.F32.PACK_AB_MERGE_C R7, R86, R87, R7 ;  /* 0x000000575607723e */ /* 0x000fe40004807007 */
[----:B------:R-:W-:-:S07]  /*36e0*/  F2FP.SATFINITE.E4M3.F32.PACK_AB_MERGE_C R6, R6, R83, R82 ;  /* 0x000000530606723e */ /* 0x000fce0004807052 */
.L_x_1280:
[----:B------:R-:W-:Y:S05]  /*36f0*/  BSYNC B2 ;  /* 0x0000000000027941 */ /* 0x000fea0003800000 */
.L_x_1279:
[----:B------:R0:W-:Y:S02]  /*3700*/  ST.E.128 desc[UR40][R10.64], R4 ;  /* 0x000000040a007985 */ /* 0x0001e4000c101d28 */
.L_x_1278:
[----:B------:R-:W-:Y:S05]  /*3710*/  BSYNC B1 ;  /* 0x0000000000017941 */ /* 0x000fea0003800000 */
.L_x_1277:
[----:B------:R-:W-:Y:S01]  /*3720*/  ISETP.NE.AND P5, PT, R51, RZ, PT ;  /* 0x000000ff3300720c */ /* 0x000fe20003fa5270 */
[----:B------:R-:W-:-:S12]  /*3730*/  BSSY B1, `(.L_x_1281) ;  /* 0x0000074000017945 */ /* 0x000fd80003800000 */
[----:B------:R-:W-:Y:S05]  /*3740*/  @!P5 BRA `(.L_x_1282) ;  /* 0x0000000400c8d947 */ /* 0x000fea0003800000 */
[----:B0-----:R-:W5:Y:S04]  /*3750*/  LDL R5, [R1+0x34] ;  /* 0x0000340001057983 */ /* 0x001f680000100800 */
[----:B------:R-:W2:Y:S01]  /*3760*/  LDL R4, [R1+0x1c] ;  /* 0x00001c0001047983 */ /* 0x000ea20000100800 */
[----:B------:R-:W-:Y:S01]  /*3770*/  BSSY B2, `(.L_x_1283) ;  /* 0x000006e000027945 */ /* 0x000fe20003800000 */
[----:B-----5:R-:W-:Y:S01]  /*3780*/  ISETP.GE.AND P6, PT, R5, R79, PT ;  /* 0x0000004f0500720c */ /* 0x020fe20003fc6270 */
[----:B--2---:R-:W-:Y:S02]  /*3790*/  IMAD.SHL.U32 R11, R4, 0x10, RZ ;  /* 0x00000010040b7824 */ /* 0x004fe400078e00ff */
[----:B------:R0:W2:Y:S03]  /*37a0*/  LDS.128 R4, [R68+0x14800] ;  /* 0x0148000044047984 */ /* 0x0000a60000000c00 */
[----:B----4-:R-:W-:-:S04]  /*37b0*/  IADD3 R10, P5, R14, R11, RZ ;  /* 0x0000000b0e0a7210 */ /* 0x010fc80007fbe0ff */
[----:B---3--:R-:W-:-:S03]  /*37c0*/  LEA.HI.X.SX32 R11, R11, R39, 0x1, P5 ;  /* 0x000000270b0b7211 */ /* 0x008fc600028f0eff */
[----:B0-----:R-:W-:Y:S06]  /*37d0*/  @P6 BRA `(.L_x_1284) ;  /* 0x00000004009c6947 */ /* 0x001fec0003800000 */
[--C-:B------:R-:W-:Y:S01]  /*37e0*/  SHF.R.U32.HI R13, RZ, 0x8, R31.reuse ;  /* 0x00000008ff0d7819 */ /* 0x100fe2000001161f */
[----:B--2---:R-:W-:Y:S01]  /*37f0*/  IMAD.MOV.U32 R15, RZ, RZ, R4 ;  /* 0x000000ffff0f7224 */ /* 0x004fe200078e0004 */
[----:B------:R-:W-:Y:S02]  /*3800*/  LOP3.LUT R12, R31, 0xff0000ff, RZ, 0xc0, !PT ;  /* 0xff0000ff1f0c7812 */ /* 0x000fe400078ec0ff */
[----:B------:R-:W-:Y:S01]  /*3810*/  SHF.R.U32.HI R32, RZ, 0x10, R31 ;  /* 0x00000010ff207819 */ /* 0x000fe2000001161f */
[----:B------:R-:W-:Y:S01]  /*3820*/  IMAD.SHL.U32 R13, R13, 0x100, RZ ;  /* 0x000001000d0d7824 */ /* 0x000fe200078e00ff */
[--C-:B------:R-:W-:Y:S02]  /*3830*/  SHF.R.U32.HI R31, RZ, 0x8, R33.reuse ;  /* 0x00000008ff1f7819 */ /* 0x100fe40000011621 */
[----:B------:R-:W-:Y:S02]  /*3840*/  LOP3.LUT R30, R33, 0xff0000ff, RZ, 0xc0, !PT ;  /* 0xff0000ff211e7812 */ /* 0x000fe400078ec0ff */
[----:B------:R-:W-:Y:S01]  /*3850*/  SHF.R.U32.HI R33, RZ, 0x10, R33 ;  /* 0x00000010ff217819 */ /* 0x000fe20000011621 */
[----:B------:R-:W-:Y:S01]  /*3860*/  IMAD.SHL.U32 R31, R31, 0x100, RZ ;  /* 0x000001001f1f7824 */ /* 0x000fe200078e00ff */
[----:B------:R-:W-:Y:S01]  /*3870*/  LOP3.LUT R12, R12, 0xff00, R13, 0xf8, !PT ;  /* 0x0000ff000c0c7812 */ /* 0x000fe200078ef80d */
[----:B------:R-:W-:Y:S01]  /*3880*/  IMAD.U32 R13, R32, 0x10000, RZ ;  /* 0x00010000200d7824 */ /* 0x000fe200078e00ff */
[----:B------:R-:W-:Y:S01]  /*3890*/  F2FP.F16.E4M3.UNPACK_B R4, R5 ;  /* 0x00000005ff04723e */ /* 0x000fe200020006ff */
[----:B------:R-:W-:Y:S01]  /*38a0*/  IMAD.U32 R33, R33, 0x10000, RZ ;  /* 0x0001000021217824 */ /* 0x000fe200078e00ff */
[----:B------:R-:W-:-:S02]  /*38b0*/  LOP3.LUT R30, R30, 0xff00, R31, 0xf8, !PT ;  /* 0x0000ff001e1e7812 */ /* 0x000fc400078ef81f */
[----:B------:R-:W-:Y:S02]  /*38c0*/  F2FP.F16.E4M3.UNPACK_B R31, R73.H1 ;  /* 0x00000049ff1f723e */ /* 0x000fe400030006ff */
        /* <DEDUP_REMOVED lines=27> */
[----:B------:R-:W-:Y:S02]  /*3a80*/  HADD2.F32 R33, -RZ, R30.H1_H1 ;  /* 0x3000001eff217230 */ /* 0x000fe40000004100 */
        /* <DEDUP_REMOVED lines=9> */
[----:B------:R-:W-:Y:S01]  /*3b20*/  F2FP.F16.E4M3.UNPACK_B R73, R13 ;  /* 0x0000000dff49723e */ /* 0x000fe200020006ff */
[-C--:B------:R-:W-:Y:S01]  /*3b30*/  FFMA.FTZ R32, R32, R15.reuse, -R37 ;  /* 0x0000000f20207223 */ /* 0x080fe20000010825 */
[----:B------:R-:W-:Y:S01]  /*3b40*/  FFMA.FTZ R33, R33, R15, R36 ;  /* 0x0000000f21217223 */ /* 0x000fe20000010024 */
[-C--:B------:R-:W-:Y:S01]  /*3b50*/  FFMA.FTZ R15, R30, R72.reuse, -R35 ;  /* 0x000000481e0f7223 */ /* 0x080fe20000010823 */
[----:B------:R-:W-:Y:S01]  /*3b60*/  FFMA.FTZ R30, R31, R72, R34 ;  /* 0x000000481f1e7223 */ /* 0x000fe20000010022 */
[-C--:B------:R-:W-:Y:S01]  /*3b70*/  F2FP.F16.E4M3.UNPACK_B R34, R7.reuse.H1 ;  /* 0x00000007ff22723e */ /* 0x080fe200030006ff */
[--C-:B------:R-:W-:Y:S01]  /*3b80*/  HADD2.F32 R82, -RZ, R73.reuse.H1_H1 ;  /* 0x30000049ff527230 */ /* 0x100fe20000004100 */
[----:B------:R-:W-:Y:S01]  /*3b90*/  F2FP.SATFINITE.E4M3.F32.PACK_AB_MERGE_C R32, R33, R32, RZ ;  /* 0x000000202120723e */ /* 0x000fe200048070ff */
[----:B------:R-:W-:Y:S01]  /*3ba0*/  HADD2.F32 R73, -RZ, R73.H0_H0 ;  /* 0x20000049ff497230 */ /* 0x000fe20000004100 */
[----:B------:R-:W-:Y:S01]  /*3bb0*/  F2FP.F16.E4M3.UNPACK_B R33, R6.H1 ;  /* 0x00000006ff21723e */ /* 0x000fe200030006ff */
[--C-:B------:R-:W-:Y:S01]  /*3bc0*/  HADD2.F32 R35, -RZ, R34.reuse.H0_H0 ;  /* 0x20000022ff237230 */ /* 0x100fe20000004100 */
[----:B------:R-:W-:Y:S01]  /*3bd0*/  F2FP.SATFINITE.E4M3.F32.PACK_AB_MERGE_C R31, R81, R70, RZ ;  /* 0x00000046511f723e */ /* 0x000fe200048070ff */
[----:B------:R-:W-:Y:S01]  /*3be0*/  HADD2.F32 R34, -RZ, R34.H1_H1 ;  /* 0x30000022ff227230 */ /* 0x000fe20000004100 */
[-C--:B------:R-:W-:Y:S01]  /*3bf0*/  F2FP.F16.E4M3.UNPACK_B R37, R12.reuse.H1 ;  /* 0x0000000cff25723e */ /* 0x080fe200030006ff */
[----:B------:R-:W-:Y:S01]  /*3c00*/  HADD2.F32 R70, -RZ, R80.H1_H1 ;  /* 0x30000050ff467230 */ /* 0x000fe20000004100 */
[----:B------:R-:W-:Y:S01]  /*3c10*/  F2FP.F16.E4M3.UNPACK_B R36, R12 ;  /* 0x0000000cff24723e */ /* 0x000fe200020006ff */
[--C-:B------:R-:W-:Y:S01]  /*3c20*/  HADD2.F32 R13, -RZ, R33.reuse.H1_H1 ;  /* 0x30000021ff0d7230 */ /* 0x100fe20000004100 */
[----:B------:R-:W-:Y:S01]  /*3c30*/  F2FP.F16.E4M3.UNPACK_B R7, R7 ;  /* 0x00000007ff07723e */ /* 0x000fe200020006ff */
[----:B------:R-:W-:-:S02]  /*3c40*/  HADD2.F32 R33, -RZ, R33.H0_H0 ;  /* 0x20000021ff217230 */ /* 0x000fc40000004100 */
[-C--:B------:R-:W-:Y:S01]  /*3c50*/  FMUL.FTZ R12, R34, R70.reuse ;  /* 0x00000046220c7220 */ /* 0x080fe20000410000 */
[----:B------:R-:W-:Y:S02]  /*3c60*/  HADD2.F32 R72, -RZ, R37.H1_H1 ;  /* 0x30000025ff487230 */ /* 0x000fe40000004100 */
[----:B------:R-:W-:Y:S01]  /*3c70*/  FMUL.FTZ R81, R35, R70 ;  /* 0x0000004623517220 */ /* 0x000fe20000410000 */
[----:B------:R-:W-:Y:S02]  /*3c80*/  HADD2.F32 R70, -RZ, R36.H1_H1 ;  /* 0x30000024ff467230 */ /* 0x000fe40000004100 */
[-C--:B------:R-:W-:Y:S01]  /*3c90*/  FMUL.FTZ R84, R13, R82.reuse ;  /* 0x000000520d547220 */ /* 0x080fe20000410000 */
[----:B------:R-:W-:Y:S01]  /*3ca0*/  FMUL.FTZ R82, R33, R82 ;  /* 0x0000005221527220 */ /* 0x000fe20000410000 */
[----:B------:R-:W-:Y:S01]  /*3cb0*/  F2FP.F16.E4M3.UNPACK_B R6, R6 ;  /* 0x00000006ff06723e */ /* 0x000fe200020006ff */
[----:B------:R-:W-:Y:S01]  /*3cc0*/  FFMA.FTZ R12, R35, R72, -R12 ;  /* 0x00000048230c7223 */ /* 0x000fe2000001080c */
[-C--:B------:R-:W-:Y:S01]  /*3cd0*/  FFMA.FTZ R84, R33, R70.reuse, -R84 ;  /* 0x0000004621547223 */ /* 0x080fe20000010854 */
[----:B------:R-:W-:Y:S01]  /*3ce0*/  FFMA.FTZ R35, R13, R70, R82 ;  /* 0x000000460d237223 */ /* 0x000fe20000010052 */
[----:B------:R-:W-:-:S02]  /*3cf0*/  HADD2.F32 R13, -RZ, R7.H0_H0 ;  /* 0x20000007ff0d7230 */ /* 0x000fc40000004100 */
[----:B------:R-:W-:Y:S01]  /*3d00*/  FFMA.FTZ R81, R34, R72, R81 ;  /* 0x0000004822517223 */ /* 0x000fe20000010051 */
[----:B------:R-:W-:Y:S01]  /*3d10*/  HADD2.F32 R33, -RZ, R7.H1_H1 ;  /* 0x30000007ff217230 */ /* 0x000fe20000004100 */
[----:B------:R-:W-:Y:S01]  /*3d20*/  F2FP.SATFINITE.E4M3.F32.PACK_AB_MERGE_C R5, R5, R4, R31 ;  /* 0x000000040505723e */ /* 0x000fe2000480701f */
[----:B------:R-:W-:Y:S01]  /*3d30*/  HADD2.F32 R7, -RZ, R6.H0_H0 ;  /* 0x20000006ff077230 */ /* 0x000fe20000004100 */
[----:B------:R-:W-:Y:S01]  /*3d40*/  F2FP.SATFINITE.E4M3.F32.PACK_AB_MERGE_C R35, R35, R84, RZ ;  /* 0x000000542323723e */ /* 0x000fe200048070ff */
[----:B------:R-:W-:Y:S01]  /*3d50*/  HADD2.F32 R80, -RZ, R80.H0_H0 ;  /* 0x20000050ff507230 */ /* 0x000fe20000004100 */
[----:B------:R-:W-:Y:S01]  /*3d60*/  F2FP.SATFINITE.E4M3.F32.PACK_AB_MERGE_C R12, R81, R12, RZ ;  /* 0x0000000c510c723e */ /* 0x000fe200048070ff */
[----:B------:R-:W-:Y:S01]  /*3d70*/  HADD2.F32 R6, -RZ, R6.H1_H1 ;  /* 0x30000006ff067230 */ /* 0x000fe20000004100 */
[----:B------:R-:W-:Y:S01]  /*3d80*/  F2FP.SATFINITE.E4M3.F32.PACK_AB_MERGE_C R4, R30, R15, R32 ;  /* 0x0000000f1e04723e */ /* 0x000fe20004807020 */
[----:B------:R-:W-:Y:S02]  /*3d90*/  HADD2.F32 R34, -RZ, R37.H0_H0 ;  /* 0x20000025ff227230 */ /* 0x000fe40000004100 */
[----:B------:R-:W-:Y:S01]  /*3da0*/  FMUL.FTZ R72, R33, R80 ;  /* 0x0000005021487220 */ /* 0x000fe20000410000 */
[----:B------:R-:W-:-:S02]  /*3db0*/  HADD2.F32 R36, -RZ, R36.H0_H0 ;  /* 0x20000024ff247230 */ /* 0x000fc40000004100 */
[CC--:B------:R-:W-:Y:S01]  /*3dc0*/  FMUL.FTZ R70, R6.reuse, R73.reuse ;  /* 0x0000004906467220 */ /* 0x0c0fe20000410000 */
[----:B------:R-:W-:Y:S01]  /*3dd0*/  FMUL.FTZ R80, R13, R80 ;  /* 0x000000500d507220 */ /* 0x000fe20000410000 */
[----:B------:R-:W-:Y:S01]  /*3de0*/  FMUL.FTZ R73, R7, R73 ;  /* 0x0000004907497220 */ /* 0x000fe20000410000 */
[----:B------:R-:W-:Y:S01]  /*3df0*/  FFMA.FTZ R72, R13, R34, -R72 ;  /* 0x000000220d487223 */ /* 0x000fe20000010848 */
[----:B------:R-:W-:Y:S01]  /*3e00*/  FFMA.FTZ R70, R7, R36, -R70 ;  /* 0x0000002407467223 */ /* 0x000fe20000010846 */
[----:B------:R-:W-:Y:S01]  /*3e10*/  FFMA.FTZ R33, R33, R34, R80 ;  /* 0x0000002221217223 */ /* 0x000fe20000010050 */
[----:B------:R-:W-:-:S04]  /*3e20*/  FFMA.FTZ R73, R6, R36, R73 ;  /* 0x0000002406497223 */ /* 0x000fc80000010049 */
[----:B------:R-:W-:Y:S02]  /*3e30*/  F2FP.SATFINITE.E4M3.F32.PACK_AB_MERGE_C R7, R33, R72, R12 ;  /* 0x000000482107723e */ /* 0x000fe4000480700c */
[----:B------:R-:W-:-:S07]  /*3e40*/  F2FP.SATFINITE.E4M3.F32.PACK_AB_MERGE_C R6, R73, R70, R35 ;  /* 0x000000464906723e */ /* 0x000fce0004807023 */
.L_x_1284:
[----:B------:R-:W-:Y:S05]  /*3e50*/  BSYNC B2 ;  /* 0x0000000000027941 */ /* 0x000fea0003800000 */
.L_x_1283:
[----:B--2---:R0:W-:Y:S02]  /*3e60*/  ST.E.128 desc[UR40][R10.64], R4 ;  /* 0x000000040a007985 */ /* 0x0041e4000c101d28 */
.L_x_1282:
[----:B------:R-:W-:Y:S05]  /*3e70*/  BSYNC B1 ;  /* 0x0000000000017941 */ /* 0x000fea0003800000 */
.L_x_1281:
[----:B------:R-:W-:Y:S05]  /*3e80*/  @P1 BRA `(.L_x_1276) ;  /* 0x0000002c00401947 */ /* 0x000fea0003800000 */
[----:B0-----:R-:W4:Y:S04]  /*3e90*/  LDL R4, [R1+0x8] ;  /* 0x0000080001047983 */ /* 0x001f280000100800 */
[----:B------:R-:W5:Y:S04]  /*3ea0*/  LDL R13, [R1+0x38] ;  /* 0x00003800010d7983 */ /* 0x000f680000100800 */
[----:B------:R-:W3:Y:S01]  /*3eb0*/  LDL R12, [R1+0x30] ;  /* 0x00003000010c7983 */ /* 0x000ee20000100800 */
[----:B------:R-:W-:Y:S01]  /*3ec0*/  BSSY B1, `(.L_x_1285) ;  /* 0x000006d000017945 */ /* 0x000fe20003800000 */
[----:B----4-:R-:W-:-:S02]  /*3ed0*/  IADD3 R10, P5, R4, R14, RZ ;  /* 0x0000000e040a7210 */ /* 0x010fc40007fbe0ff */
[----:B------:R0:W4:Y:S01]  /*3ee0*/  LDS.128 R4, [R68+0x15800] ;  /* 0x0158000044047984 */ /* 0x0001220000000c00 */
[----:B-----5:R-:W-:Y:S02]  /*3ef0*/  ISETP.GE.AND P6, PT, R13, R79, PT ;  /* 0x0000004f0d00720c */ /* 0x020fe40003fc6270 */
[----:B---3--:R-:W-:-:S11]  /*3f00*/  IMAD.X R11, R39, 0x1, R12, P5 ;  /* 0x00000001270b7824 */ /* 0x008fd600028e060c */
[----:B0-----:R-:W-:Y:S05]  /*3f10*/  @P6 BRA `(.L_x_1286) ;  /* 0x00000004009c6947 */ /* 0x001fea0003800000 */
[----:B------:R-:W-:Y:S01]  /*3f20*/  SHF.R.U32.HI R8, RZ, 0x8, R9 ;  /* 0x00000008ff087819 */ /* 0x000fe20000011609 */
[----:B----4-:R-:W-:Y:S01]  /*3f30*/  IMAD.MOV.U32 R12, RZ, RZ, R4 ;  /* 0x000000ffff0c7224 */ /* 0x010fe200078e0004 */
[----:B------:R-:W-:Y:S02]  /*3f40*/  SHF.R.U32.HI R13, RZ, 0x8, R29 ;  /* 0x00000008ff0d7819 */ /* 0x000fe4000001161d */
[----:B------:R-:W-:Y:S01]  /*3f50*/  SHF.R.U32.HI R30, RZ, 0x10, R9 ;  /* 0x00000010ff1e7819 */ /* 0x000fe20000011609 */
        /* <DEDUP_REMOVED lines=28> */
[-C--:B------:R-:W-:Y:S01]  /*4120*/  FMUL.FTZ R33, R15, R31.reuse ;  /* 0x0000001f0f217220 */ /* 0x080fe20000410000 */
[----:B------:R-:W-:Y:S01]  /*4130*/  FMUL.FTZ R32, R14, R31 ;  /* 0x0000001f0e207220 */ /* 0x000fe20000410000 */
[----:B------:R-:W-:Y:S01]  /*4140*/  F2FP.F16.E4M3.UNPACK_B R13, R12.H1 ;  /* 0x0000000cff0d723e */ /* 0x000fe200030006ff */
[----:B------:R-:W-:-:S02]  /*4150*/  HADD2.F32 R29, -RZ, R71.H1_H1 ;  /* 0x30000047ff1d7230 */ /* 0x000fc40000004100 */
[-C--:B------:R-:W-:Y:S01]  /*4160*/  FFMA.FTZ R33, R14, R28.reuse, -R33 ;  /* 0x0000001c0e217223 */ /* 0x080fe20000010821 */
[----:B------:R-:W-:Y:S01]  /*4170*/  FFMA.FTZ R34, R15, R28, R32 ;  /* 0x0000001c0f227223 */ /* 0x000fe20000010020 */
[----:B------:R-:W-:Y:S01]  /*4180*/  F2FP.F16.E4M3.UNPACK_B R12, R12 ;  /* 0x0000000cff0c723e */ /* 0x000fe200020006ff */
[--C-:B------:R-:W-:Y:S01]  /*4190*/  HADD2.F32 R28, -RZ, R13.reuse.H1_H1 ;  /* 0x3000000dff1c7230 */ /* 0x100fe20000004100 */
[----:B------:R-:W-:Y:S01]  /*41a0*/  F2FP.F16.E4M3.UNPACK_B R38, R38 ;  /* 0x00000026ff26723e */ /* 0x000fe200020006ff */
[----:B------:R-:W-:Y:S01]  /*41b0*/  HADD2.F32 R15, -RZ, R13.H0_H0 ;  /* 0x2000000dff0f7230 */ /* 0x000fe20000004100 */
[----:B------:R-:W-:Y:S01]  /*41c0*/  F2FP.F16.E4M3.UNPACK_B R35, R9.H1 ;  /* 0x00000009ff23723e */ /* 0x000fe200030006ff */
[----:B------:R-:W-:Y:S02]  /*41d0*/  HADD2.F32 R71, -RZ, R71.H0_H0 ;  /* 0x20000047ff477230 */ /* 0x000fe40000004100 */
[----:B------:R-:W-:Y:S01]  /*41e0*/  FMUL.FTZ R32, R28, R29 ;  /* 0x0000001d1c207220 */ /* 0x000fe20000410000 */
[----:B------:R-:W-:-:S02]  /*41f0*/  HADD2.F32 R13, -RZ, R12.H0_H0 ;  /* 0x2000000cff0d7230 */ /* 0x000fc40000004100 */
[----:B------:R-:W-:Y:S01]  /*4200*/  FMUL.FTZ R29, R15, R29 ;  /* 0x0000001d0f1d7220 */ /* 0x000fe20000410000 */
[----:B------:R-:W-:Y:S01]  /*4210*/  HADD2.F32 R14, -RZ, R12.H1_H1 ;  /* 0x3000000cff0e7230 */ /* 0x000fe20000004100 */
[----:B------:R-:W-:Y:S01]  /*4220*/  F2FP.F16.E4M3.UNPACK_B R31, R8 ;  /* 0x00000008ff1f723e */ /* 0x000fe200020006ff */
[--C-:B------:R-:W-:Y:S02]  /*4230*/  HADD2.F32 R12, -RZ, R38.reuse.H1_H1 ;  /* 0x30000026ff0c7230 */ /* 0x100fe40000004100 */
[----:B------:R-:W-:Y:S02]  /*4240*/  HADD2.F32 R38, -RZ, R38.H0_H0 ;  /* 0x20000026ff267230 */ /* 0x000fe40000004100 */
[-C--:B------:R-:W-:Y:S01]  /*4250*/  FMUL.FTZ R30, R14, R71.reuse ;  /* 0x000000470e1e7220 */ /* 0x080fe20000410000 */
[----:B------:R-:W-:Y:S01]  /*4260*/  FMUL.FTZ R71, R13, R71 ;  /* 0x000000470d477220 */ /* 0x000fe20000410000 */
[-C--:B------:R-:W-:Y:S01]  /*4270*/  FFMA.FTZ R15, R15, R12.reuse, -R32 ;  /* 0x0000000c0f0f7223 */ /* 0x080fe20000010820 */
[----:B------:R-:W-:Y:S01]  /*4280*/  FFMA.FTZ R28, R28, R12, R29 ;  /* 0x0000000c1c1c7223 */ /* 0x000fe2000001001d */
[-C--:B------:R-:W-:Y:S01]  /*4290*/  FFMA.FTZ R12, R13, R38.reuse, -R30 ;  /* 0x000000260d0c7223 */ /* 0x080fe2000001081e */
[----:B------:R-:W-:Y:S01]  /*42a0*/  FFMA.FTZ R13, R14, R38, R71 ;  /* 0x000000260e0d7223 */ /* 0x000fe20000010047 */
[----:B------:R-:W-:Y:S01]  /*42b0*/  F2FP.F16.E4M3.UNPACK_B R29, R7.H1 ;  /* 0x00000007ff1d723e */ /* 0x000fe200030006ff */
[--C-:B------:R-:W-:Y:S01]  /*42c0*/  HADD2.F32 R37, -RZ, R35.reuse.H1_H1 ;  /* 0x30000023ff257230 */ /* 0x100fe20000004100 */
[----:B------:R-:W-:Y:S01]  /*42d0*/  F2FP.SATFINITE.E4M3.F32.PACK_AB_MERGE_C R14, R34, R33, RZ ;  /* 0x00000021220e723e */ /* 0x000fe200048070ff */
[----:B------:R-:W-:Y:S01]  /*42e0*/  HADD2.F32 R35, -RZ, R35.H0_H0 ;  /* 0x20000023ff237230 */ /* 0x000fe20000004100 */
[----:B------:R-:W-:Y:S01]  /*42f0*/  F2FP.SATFINITE.E4M3.F32.PACK_AB_MERGE_C R15, R28, R15, RZ ;  /* 0x0000000f1c0f723e */ /* 0x000fe200048070ff */
[--C-:B------:R-:W-:Y:S01]  /*4300*/  HADD2.F32 R30, -RZ, R29.reuse.H0_H0 ;  /* 0x2000001dff1e7230 */ /* 0x100fe20000004100 */
[----:B------:R-:W-:Y:S01]  /*4310*/  F2FP.F16.E4M3.UNPACK_B R28, R6.H1 ;  /* 0x00000006ff1c723e */ /* 0x000fe200030006ff */
[----:B------:R-:W-:Y:S01]  /*4320*/  HADD2.F32 R29, -RZ, R29.H1_H1 ;  /* 0x3000001dff1d7230 */ /* 0x000fe20000004100 */
[----:B------:R-:W-:-:S02]  /*4330*/  F2FP.F16.E4M3.UNPACK_B R34, R9 ;  /* 0x00000009ff22723e */ /* 0x000fc400020006ff */
[----:B------:R-:W-:Y:S01]  /*4340*/  F2FP.F16.E4M3.UNPACK_B R32, R8.H1 ;  /* 0x00000008ff20723e */ /* 0x000fe200030006ff */
[----:B------:R-:W-:Y:S02]  /*4350*/  HADD2.F32 R9, -RZ, R28.H1_H1 ;  /* 0x3000001cff097230 */ /* 0x000fe40000004100 */
[-C--:B------:R-:W-:Y:S01]  /*4360*/  FMUL.FTZ R39, R29, R37.reuse ;  /* 0x000000251d277220 */ /* 0x080fe20000410000 */
[----:B------:R-:W-:Y:S02]  /*4370*/  HADD2.F32 R36, -RZ, R34.H1_H1 ;  /* 0x30000022ff247230 */ /* 0x000fe40000004100 */
[----:B------:R-:W-:Y:S01]  /*4380*/  FMUL.FTZ R38, R30, R37 ;  /* 0x000000251e267220 */ /* 0x000fe20000410000 */
[----:B------:R-:W-:Y:S01]  /*4390*/  HADD2.F32 R28, -RZ, R28.H0_H0 ;  /* 0x2000001cff1c7230 */ /* 0x000fe20000004100 */
[----:B------:R-:W-:Y:S01]  /*43a0*/  F2FP.F16.E4M3.UNPACK_B R7, R7 ;  /* 0x00000007ff07723e */ /* 0x000fe200020006ff */
[----:B------:R-:W-:Y:S02]  /*43b0*/  HADD2.F32 R8, -RZ, R31.H1_H1 ;  /* 0x3000001fff087230 */ /* 0x000fe40000004100 */
[----:B------:R-:W-:Y:S01]  /*43c0*/  FMUL.FTZ R37, R9, R36 ;  /* 0x0000002409257220 */ /* 0x000fe20000410000 */
[----:B------:R-:W-:Y:S01]  /*43d0*/  F2FP.F16.E4M3.UNPACK_B R6, R6 ;  /* 0x00000006ff06723e */ /* 0x000fe200020006ff */
[----:B------:R-:W-:Y:S01]  /*43e0*/  FMUL.FTZ R36, R28, R36 ;  /* 0x000000241c247220 */ /* 0x000fe20000410000 */
[----:B------:R-:W-:-:S02]  /*43f0*/  HADD2.F32 R33, -RZ, R32.H1_H1 ;  /* 0x30000020ff217230 */ /* 0x000fc40000004100 */
[-C--:B------:R-:W-:Y:S01]  /*4400*/  FFMA.FTZ R37, R28, R8.reuse, -R37 ;  /* 0x000000081c257223 */ /* 0x080fe20000010825 */
[----:B------:R-:W-:Y:S02]  /*4410*/  HADD2.F32 R34, -RZ, R34.H0_H0 ;  /* 0x20000022ff227230 */ /* 0x000fe40000004100 */
[----:B------:R-:W-:Y:S01]  /*4420*/  FFMA.FTZ R36, R9, R8, R36 ;  /* 0x0000000809247223 */ /* 0x000fe20000010024 */
[--C-:B------:R-:W-:Y:S02]  /*4430*/  HADD2.F32 R8, -RZ, R7.reuse.H0_H0 ;  /* 0x20000007ff087230 */ /* 0x100fe40000004100 */
[-C--:B------:R-:W-:Y:S01]  /*4440*/  FFMA.FTZ R39, R30, R33.reuse, -R39 ;  /* 0x000000211e277223 */ /* 0x080fe20000010827 */
[----:B------:R-:W-:Y:S02]  /*4450*/  HADD2.F32 R9, -RZ, R7.H1_H1 ;  /* 0x30000007ff097230 */ /* 0x000fe40000004100 */
[----:B------:R-:W-:Y:S01]  /*4460*/  FFMA.FTZ R38, R29, R33, R38 ;  /* 0x000000211d267223 */ /* 0x000fe20000010026 */
[----:B------:R-:W-:-:S02]  /*4470*/  HADD2.F32 R7, -RZ, R6.H0_H0 ;  /* 0x20000006ff077230 */ /* 0x000fc40000004100 */
[-C--:B------:R-:W-:Y:S01]  /*4480*/  FMUL.FTZ R30, R8, R35.reuse ;  /* 0x00000023081e7220 */ /* 0x080fe20000410000 */
[----:B------:R-:W-:Y:S02]  /*4490*/  HADD2.F32 R6, -RZ, R6.H1_H1 ;  /* 0x30000006ff067230 */ /* 0x000fe40000004100 */
[----:B------:R-:W-:Y:S01]  /*44a0*/  FMUL.FTZ R33, R9, R35 ;  /* 0x0000002309217220 */ /* 0x000fe20000410000 */
[----:B------:R-:W-:Y:S02]  /*44b0*/  HADD2.F32 R32, -RZ, R32.H0_H0 ;  /* 0x20000020ff207230 */ /* 0x000fe40000004100 */
[-C--:B------:R-:W-:Y:S01]  /*44c0*/  FMUL.FTZ R29, R7, R34.reuse ;  /* 0x00000022071d7220 */ /* 0x080fe20000410000 */
        /* <DEDUP_REMOVED lines=12> */
.L_x_1286:
[----:B------:R-:W-:Y:S05]  /*4590*/  BSYNC B1 ;  /* 0x0000000000017941 */ /* 0x000fea0003800000 */
.L_x_1285:
[----:B----4-:R0:W-:Y:S01]  /*45a0*/  ST.E.128 desc[UR40][R10.64], R4 ;  /* 0x000000040a007985 */ /* 0x0101e2000c101d28 */
[----:B------:R-:W-:Y:S05]  /*45b0*/  BRA `(.L_x_1276) ;  /* 0x0000002400747947 */ /* 0x000fea0003800000 */
.L_x_1269:
[----:B------:R-:W0:Y:S01]  /*45c0*/  S2R R4, SR_TID.X ;  /* 0x0000000000047919 */ /* 0x000e220000002100 */
[----:B------:R-:W-:Y:S01]  /*45d0*/  BSSY B1, `(.L_x_1287) ;  /* 0x000001e000017945 */ /* 0x000fe20003800000 */
[----:B------:R-:W-:Y:S02]  /*45e0*/  CS2R R6, SRZ ;  /* 0x0000000000067805 */ /* 0x000fe4000001ff00 */
[----:B------:R-:W-:Y:S02]  /*45f0*/  CS2R R30, SRZ ;  /* 0x00000000001e7805 */ /* 0x000fe4000001ff00 */
[----:B------:R-:W-:Y:S02]  /*4600*/  CS2R R28, SRZ ;  /* 0x00000000001c7805 */ /* 0x000fe4000001ff00 */
[----:B------:R-:W-:Y:S02]  /*4610*/  CS2R R34, SRZ ;  /* 0x0000000000227805 */ /* 0x000fe4000001ff00 */
[----:B------:R-:W-:-:S02]  /*4620*/  CS2R R32, SRZ ;  /* 0x0000000000207805 */ /* 0x000fc4000001ff00 */
        /* <DEDUP_REMOVED lines=8> */
[----:B------:R-:W-:Y:S01]  /*46b0*/  ULDC.64 UR4, c[0x0][0x3e8] ;  /* 0x0000fa0000047ab9 */ /* 0x000fe20000000a00 */
[----:B------:R-:W-:Y:S01]  /*46c0*/  ULDC.64 UR6, c[0x0][0x400] ;  /* 0x0001000000067ab9 */ /* 0x000fe20000000a00 */
[----:B------:R-:W-:Y:S02]  /*46d0*/  IADD3 R10, P0, P6, R42, UR4, R10 ;  /* 0x000000042a0a7c10 */ /* 0x000fe4000fe1e00a */
[----:B------:R-:W-:Y:S02]  /*46e0*/  CS2R R6, SRZ ;  /* 0x0000000000067805 */ /* 0x000fe4000001ff00 */
[----:B------:R-:W-:Y:S02]  /*46f0*/  CS2R R4, SRZ ;  /* 0x0000000000047805 */ /* 0x000fe4000001ff00 */
[----:B------:R-:W-:Y:S02]  /*4700*/  CS2R R34, SRZ ;  /* 0x0000000000227805 */ /* 0x000fe4000001ff00 */
[----:B------:R-:W-:-:S02]  /*4710*/  IADD3.X R11, R48, UR5, R14, P0, P6 ;  /* 0x00000005300b7c10 */ /* 0x000fc400087ec40e */
[----:B------:R-:W-:Y:S02]  /*4720*/  CS2R R32, SRZ ;  /* 0x0000000000207805 */ /* 0x000fe4000001ff00 */
[----:B------:R-:W-:-:S04]  /*4730*/  IADD3 R12, P0, P6, R20, UR6, R12 ;  /* 0x00000006140c7c10 */ /* 0x000fc8000fe1e00c */
[----:B------:R-:W-:Y:S02]  /*4740*/  IADD3.X R13, R46, UR7, R15, P0, P6 ;  /* 0x000000072e0d7c10 */ /* 0x000fe400087ec40f */
[-C--:B------:R-:W-:Y:S02]  /*4750*/  ISETP.GE.AND P0, PT, R18, R79.reuse, PT ;  /* 0x0000004f1200720c */ /* 0x080fe40003f06270 */
[----:B------:R-:W-:-:S11]  /*4760*/  ISETP.GE.AND P6, PT, R65, R79, PT ;  /* 0x0000004f4100720c */ /* 0x000fd60003fc6270 */
[----:B------:R0:W5:Y:S04]  /*4770*/  @!P0 LDG.E.128 R28, desc[UR40][R10.64] ;  /* 0x000000280a1c8981 */ /* 0x000168000c1e1d00 */
[----:B------:R0:W5:Y:S04]  /*4780*/  @!P6 LDG.E.128 R4, desc[UR40][R10.64+0x20] ;  /* 0x000020280a04e981 */ /* 0x000168000c1e1d00 */
[----:B------:R0:W5:Y:S04]  /*4790*/  @!P0 LDG.E.128 R36, desc[UR40][R12.64] ;  /* 0x000000280c248981 */ /* 0x000168000c1e1d00 */
[----:B------:R0:W5:Y:S02]  /*47a0*/  @!P6 LDG.E.128 R32, desc[UR40][R12.64+0x20] ;  /* 0x000020280c20e981 */ /* 0x000164000c1e1d00 */
.L_x_1288:
[----:B------:R-:W-:Y:S05]  /*47b0*/  BSYNC B1 ;  /* 0x0000000000017941 */ /* 0x000fea0003800000 */
.L_x_1287:
[----:B------:R-:W-:Y:S01]  /*47c0*/  UISETP.NE.AND UP0, UPT, UR36, 0x3, UPT ;  /* 0x000000032400788c */ /* 0x000fe2000bf05270 */
[----:B-----5:R-:W-:Y:S02]  /*47d0*/  IMAD.MOV.U32 R83, RZ, RZ, R6 ;  /* 0x000000ffff537224 */ /* 0x020fe400078e0006 */
[----:B------:R-:W-:Y:S02]  /*47e0*/  IMAD.MOV.U32 R82, RZ, RZ, R4 ;  /* 0x000000ffff527224 */ /* 0x000fe400078e0004 */
[----:B------:R-:W-:Y:S01]  /*47f0*/  IMAD.MOV.U32 R91, RZ, RZ, R30 ;  /* 0x000000ffff5b7224 */ /* 0x000fe200078e001e */
[----:B------:R-:W-:Y:S01]  /*4800*/  PLOP3.LUT P0, PT, PT, PT, UP0, 0x80, 0x0 ;  /* 0x000000000000781c */ /* 0x000fe20003f0f008 */
[----:B------:R-:W-:Y:S02]  /*4810*/  IMAD.MOV.U32 R87, RZ, RZ, R28 ;  /* 0x000000ffff577224 */ /* 0x000fe400078e001c */
[----:B------:R-:W-:Y:S02]  /*4820*/  IMAD.MOV.U32 R84, RZ, RZ, R34 ;  /* 0x000000ffff547224 */ /* 0x000fe400078e0022 */
[----:B------:R-:W-:-:S02]  /*4830*/  IMAD.MOV.U32 R85, RZ, RZ, R32 ;  /* 0x000000ffff557224 */ /* 0x000fc400078e0020 */
[----:B------:R-:W-:Y:S02]  /*4840*/  IMAD.MOV.U32 R90, RZ, RZ, R38 ;  /* 0x000000ffff5a7224 */ /* 0x000fe400078e0026 */
[----:B------:R-:W-:-:S04]  /*4850*/  IMAD.MOV.U32 R89, RZ, RZ, R36 ;  /* 0x000000ffff597224 */ /* 0x000fc800078e0024 */
[----:B------:R-:W-:Y:S05]  /*4860*/  @!P0 BRA `(.L_x_1289) ;  /* 0x0000000000048947 */ /* 0x000fea0003800000 */
[----:B------:R-:W-:Y:S01]  /*4870*/  BPT.TRAP 0x1 ;  /* 0x000000040000795c */ /* 0x000fe20000300000 */
.L_x_1289:
[----:B------:R-:W2:Y:S01]  /*4880*/  LDL R8, [R1+0xc] ;  /* 0x00000c0001087983 */ /* 0x000ea20000100800 */
[----:B------:R-:W-:Y:S01]  /*4890*/  IMAD R67, R23, 0x8, R16 ;  /* 0x0000000817437824 */ /* 0x000fe200078e0210 */
[----:B------:R-:W-:Y:S01]  /*48a0*/  BSSY B1, `(.L_x_1290) ;  /* 0x0000004000017945 */ /* 0x000fe20003800000 */
[----:B--2---:R-:W-:-:S04]  /*48b0*/  SHF.L.U32 R78, R8, 0x1f, RZ ;  /* 0x0000001f084e7819 */ /* 0x004fc800000006ff */
[----:B------:R-:W1:Y:S02]  /*48c0*/  SYNCS.PHASECHK.TRANS64.TRYWAIT P6, [R67+URZ+0x19c90], R78 ;  /* 0x019c904e430075a7 */ /* 0x000e6400080c017f */
[----:B-1----:R-:W-:Y:S05]  /*48d0*/  @!P6 BRA `(.L_x_1291) ;  /* 0x00000218005ce947 */ /* 0x002fea0003800000 */
.L_x_1622:
[----:B------:R-:W-:Y:S05]  /*48e0*/  BSYNC B1 ;  /* 0x0000000000017941 */ /* 0x000fea0003800000 */
.L_x_1290:
[----:B------:R-:W-:-:S03]  /*48f0*/  UMOV UR4, 0xffffffff ;  /* 0xffffffff00047882 */ /* 0x000fc60000000000 */
[----:B------:R-:W-:Y:S05]  /*4900*/  BRA.DIV UR4, `(.L_x_1292) ;  /* 0x0000021a04647947 */ /* 0x000fea000b800000 */
[----:B------:R-:W2:Y:S04]  /*4910*/  SHFL.IDX PT, R80, R80, RZ, 0x1e1f ;  /* 0x001e1fff50507589 */ /* 0x000ea800000e0000 */
[----:B------:R3:W4:Y:S02]  /*4920*/  SHFL.IDX PT, R81, R70, RZ, 0x1e1f ;  /* 0x001e1fff46517589 */ /* 0x00072400000e0000 */
.L_x_1626:
[----:B------:R-:W-:Y:S05]  /*4930*/  @P5 BRA `(.L_x_1276) ;  /* 0x0000002000945947 */ /* 0x000fea0003800000 */
[----:B------:R-:W5:Y:S01]  /*4940*/  LDC R86, c[0x0][0x2f4] ;  /* 0x0000bd00ff567b82 */ /* 0x000f620000000800 */
[----:B------:R-:W-:Y:S01]  /*4950*/  ISETP.NE.AND P5, PT, R52, RZ, PT ;  /* 0x000000ff3400720c */ /* 0x000fe20003fa5270 */
[----:B------:R-:W-:Y:S01]  /*4960*/  BSSY B1, `(.L_x_1293) ;  /* 0x00000f2000017945 */ /* 0x000fe20003800000 */
[----:B-----5:R-:W-:-:S11]  /*4970*/  IMAD.IADD R92, R86, 0x1, -R53 ;  /* 0x00000001565c7824 */ /* 0x020fd600078e0a35 */
[----:B------:R-:W-:Y:S05]  /*4980*/  @!P5 BRA `(.L_x_1294) ;  /* 0x0000000c00bcd947 */ /* 0x000fea0003800000 */
[----:B0-----:R-:W5:Y:S04]  /*4990*/  LDL R13, [R1+0x2c] ;  /* 0x00002c00010d7983 */ /* 0x001f680000100800 */
[----:B------:R-:W5:Y:S04]  /*49a0*/  LDL R12, [R1+0x7c] ;  /* 0x00007c00010c7983 */ /* 0x000f680000100800 */
[----:B------:R-:W5:Y:S01]  /*49b0*/  LDL R10, [R1+0x3c] ;  /* 0x00003c00010a7983 */ /* 0x000f620000100800 */
[----:B------:R-:W-:Y:S01]  /*49c0*/  SEL R8, R53, R92, !P3 ;  /* 0x0000005c35087207 */ /* 0x000fe20005800000 */
[----:B------:R-:W-:Y:S01]  /*49d0*/  BSSY B2, `(.L_x_1295) ;  /* 0x00000e8000027945 */ /* 0x000fe20003800000 */
[----:B---34-:R-:W-:-:S02]  /*49e0*/  IADD3 R70, P6, R3, R81, RZ ;  /* 0x0000005103467210 */ /* 0x018fc40007fde0ff */
[----:B------:R-:W-:Y:S02]  /*49f0*/  SHF.R.S32.HI R9, RZ, 0x1f, R8 ;  /* 0x0000001fff097819 */ /* 0x000fe40000011408 */
[----:B--2---:R-:W-:Y:S02]  /*4a00*/  LEA.HI.X.SX32 R71, R3, R80, 0x1, P6 ;  /* 0x0000005003477211 */ /* 0x004fe400030f0eff */
[----:B------:R-:W-:-:S04]  /*4a10*/  LEA.HI R9, R9, R8, RZ, 0x5 ;  /* 0x0000000809097211 */ /* 0x000fc800078f28ff */
[----:B------:R-:W-:-:S04]  /*4a20*/  SHF.R.S32.HI R8, RZ, 0x5, R9 ;  /* 0x00000005ff087819 */ /* 0x000fc80000011409 */
[----:B------:R-:W-:-:S04]  /*4a30*/  LEA.HI.SX32 R8, R63, R8, 0x1c ;  /* 0x000000083f087211 */ /* 0x000fc800078fe2ff */
[C---:B------:R-:W-:Y:S01]  /*4a40*/  LEA.HI R9, R8.reuse, R8, RZ, 0x1 ;  /* 0x0000000808097211 */ /* 0x040fe200078f08ff */
[----:B------:R-:W-:-:S04]  /*4a50*/  IMAD.SHL.U32 R11, R8, 0x10, RZ ;  /* 0x00000010080b7824 */ /* 0x000fc800078e00ff */
[----:B------:R-:W-:Y:S01]  /*4a60*/  IMAD.SHL.U32 R9, R9, 0x800, RZ ;  /* 0x0000080009097824 */ /* 0x000fe200078e00ff */
[----:B------:R-:W-:-:S04]  /*4a70*/  ISETP.GE.AND P5, PT, R11, R86, PT ;  /* 0x000000560b00720c */ /* 0x000fc80003fa6270 */
[----:B------:R-:W-:-:S09]  /*4a80*/  LOP3.LUT R9, R9, 0xfffff000, RZ, 0xc0, !PT ;  /* 0xfffff00009097812 */ /* 0x000fd200078ec0ff */
[----:B------:R-:W-:-:S04]  /*4a90*/  @!P5 IADD3 R72, P6, R81, R11, RZ ;  /* 0x0000000b5148d210 */ /* 0x000fc80007fde0ff */
[----:B------:R-:W-:Y:S02]  /*4aa0*/  @!P5 LEA.HI.X.SX32 R73, R11, R80, 0x1, P6 ;  /* 0x000000500b49d211 */ /* 0x000fe400030f0eff */
[----:B------:R-:W-:Y:S02]  /*4ab0*/  ISETP.GE.AND P6, PT, R18, R79, PT ;  /* 0x0000004f1200720c */ /* 0x000fe40003fc6270 */
[----:B-----5:R-:W-:-:S04]  /*4ac0*/  LOP3.LUT R8, R13, 0x10, R11, 0xf8, !PT ;  /* 0x000000100d087812 */ /* 0x020fc800078ef80b */
        /* <DEDUP_REMOVED lines=9> */
[----:B------:R-:W-:Y:S01]  /*4b60*/  SHF.R.U32.HI R28, RZ, 0x8, R37 ;  /* 0x00000008ff1c7819 */ /* 0x000fe20000011625 */
[----:B--2---:R-:W-:Y:S01]  /*4b70*/  IMAD.MOV.U32 R38, RZ, RZ, R13 ;  /* 0x000000ffff267224 */ /* 0x004fe200078e000d */
[----:B------:R-:W-:Y:S02]  /*4b80*/  LOP3.LUT R93, R37, 0xff0000ff, RZ, 0xc0, !PT ;  /* 0xff0000ff255d7812 */ /* 0x000fe400078ec0ff */
[----:B------:R-:W-:Y:S01]  /*4b90*/  SHF.R.U32.HI R36, RZ, 0x8, R29 ;  /* 0x00000008ff247819 */ /* 0x000fe2000001161d */
[----:B------:R-:W-:Y:S01]  /*4ba0*/  IMAD.SHL.U32 R28, R28, 0x100, RZ ;  /* 0x000001001c1c7824 */ /* 0x000fe200078e00ff */
[----:B------:R-:W-:Y:S02]  /*4bb0*/  SHF.R.U32.HI R30, RZ, 0x10, R37 ;  /* 0x00000010ff1e7819 */ /* 0x000fe40000011625 */
[----:B------:R-:W-:Y:S02]  /*4bc0*/  LOP3.LUT R37, R29, 0xff0000ff, RZ, 0xc0, !PT ;  /* 0xff0000ff1d257812 */ /* 0x000fe400078ec0ff */
[----:B------:R-:W-:Y:S01]  /*4bd0*/  LOP3.LUT R93, R93, 0xff00, R28, 0xf8, !PT ;  /* 0x0000ff005d5d7812 */ /* 0x000fe200078ef81c */
[----:B------:R-:W-:Y:S01]  /*4be0*/  IMAD.SHL.U32 R28, R36, 0x100, RZ ;  /* 0x00000100241c7824 */ /* 0x000fe200078e00ff */
[----:B------:R-:W-:Y:S01]  /*4bf0*/  SHF.R.U32.HI R29, RZ, 0x10, R29 ;  /* 0x00000010ff1d7819 */ /* 0x000fe2000001161d */
[----:B------:R-:W-:-:S02]  /*4c00*/  IMAD.U32 R30, R30, 0x10000, RZ ;  /* 0x000100001e1e7824 */ /* 0x000fc400078e00ff */
[----:B0-----:R-:W-:Y:S01]  /*4c10*/  IMAD.MOV.U32 R36, RZ, RZ, R9 ;  /* 0x000000ffff247224 */ /* 0x001fe200078e0009 */
[----:B------:R-:W-:Y:S01]  /*4c20*/  LOP3.LUT R28, R37, 0xff00, R28, 0xf8, !PT ;  /* 0x0000ff00251c7812 */ /* 0x000fe200078ef81c */
[----:B------:R-:W-:Y:S01]  /*4c30*/  IMAD.U32 R9, R29, 0x10000, RZ ;  /* 0x000100001d097824 */ /* 0x000fe200078e00ff */
[----:B------:R-:W-:Y:S02]  /*4c40*/  LOP3.LUT R37, R93, 0xff0000, R30, 0xf8, !PT ;  /* 0x00ff00005d257812 */ /* 0x000fe400078ef81e */
[----:B------:R-:W-:Y:S02]  /*4c50*/  F2FP.F16.E4M3.UNPACK_B R93, R38 ;  /* 0x00000026ff5d723e */ /* 0x000fe400020006ff */
[----:B------:R-:W-:Y:S02]  /*4c60*/  F2FP.F16.E4M3.UNPACK_B R13, R37 ;  /* 0x00000025ff0d723e */ /* 0x000fe400020006ff */
[----:B------:R-:W-:Y:S01]  /*4c70*/  LOP3.LUT R9, R28, 0xff0000, R9, 0xf8, !PT ;  /* 0x00ff00001c097812 */ /* 0x000fe200078ef809 */
[----:B------:R-:W-:Y:S01]  /*4c80*/  HADD2.F32 R28, -RZ, R93.H0_H0 ;  /* 0x2000005dff1c7230 */ /* 0x000fe20000004100 */
[----:B------:R-:W-:Y:S01]  /*4c90*/  F2FP.F16.E4M3.UNPACK_B R94, R36 ;  /* 0x00000024ff5e723e */ /* 0x000fe200020006ff */
[----:B------:R-:W-:Y:S01]  /*4ca0*/  HADD2.F32 R97, -RZ, R13.H0_H0 ;  /* 0x2000000dff617230 */ /* 0x000fe20000004100 */
[----:B------:R-:W-:Y:S01]  /*4cb0*/  F2FP.F16.E4M3.UNPACK_B R29, R9 ;  /* 0x00000009ff1d723e */ /* 0x000fe200020006ff */
[----:B------:R-:W-:Y:S01]  /*4cc0*/  HADD2.F32 R93, -RZ, R93.H1_H1 ;  /* 0x3000005dff5d7230 */ /* 0x000fe20000004100 */
[----:B------:R-:W-:Y:S01]  /*4cd0*/  F2FP.F16.E4M3.UNPACK_B R38, R38.H1 ;  /* 0x00000026ff26723e */ /* 0x000fe200030006ff */
[----:B------:R-:W-:-:S02]  /*4ce0*/  HADD2.F32 R30, -RZ, R94.H0_H0 ;  /* 0x2000005eff1e7230 */ /* 0x000fc40000004100 */
[----:B------:R-:W-:Y:S01]  /*4cf0*/  FMUL.FTZ R99, R28, R97 ;  /* 0x000000611c637220 */ /* 0x000fe20000410000 */
[----:B------:R-:W-:Y:S01]  /*4d00*/  HADD2.F32 R95, -RZ, R29.H0_H0 ;  /* 0x2000001dff5f7230 */ /* 0x000fe20000004100 */
[----:B------:R-:W-:Y:S01]  /*4d10*/  F2FP.F16.E4M3.UNPACK_B R37, R37.H1 ;  /* 0x00000025ff25723e */ /* 0x000fe200030006ff */
[----:B------:R-:W-:Y:S02]  /*4d20*/  HADD2.F32 R94, -RZ, R94.H1_H1 ;  /* 0x3000005eff5e7230 */ /* 0x000fe40000004100 */
[C---:B------:R-:W-:Y:S01]  /*4d30*/  FMUL.FTZ R97, R30.reuse, R97 ;  /* 0x000000611e617220 */ /* 0x040fe20000410000 */
[----:B------:R-:W-:Y:S01]  /*4d40*/  F2FP.F16.E4M3.UNPACK_B R36, R36.H1 ;  /* 0x00000024ff24723e */ /* 0x000fe200030006ff */
[-C--:B------:R-:W-:Y:S02]  /*4d50*/  FFMA.FTZ R30, R30, R95.reuse, -R99 ;  /* 0x0000005f1e1e7223 */ /* 0x080fe40000010863 */
[----:B------:R-:W-:Y:S01]  /*4d60*/  FFMA.FTZ R28, R28, R95, R97 ;  /* 0x0000005f1c1c7223 */ /* 0x000fe20000010061 */
[----:B------:R-:W-:-:S02]  /*4d70*/  HADD2.F32 R95, -RZ, R13.H1_H1 ;  /* 0x3000000dff5f7230 */ /* 0x000fc40000004100 */
[----:B------:R-:W-:-:S03]  /*4d80*/  HADD2.F32 R13, -RZ, R29.H1_H1 ;  /* 0x3000001dff0d7230 */ /* 0x000fc60000004100 */
[CC--:B------:R-:W-:Y:S01]  /*4d90*/  FMUL.FTZ R29, R93.reuse, R95.reuse ;  /* 0x0000005f5d1d7220 */ /* 0x0c0fe20000410000 */
[C---:B------:R-:W-:Y:S01]  /*4da0*/  FMUL.FTZ R96, R94.reuse, R95 ;  /* 0x0000005f5e607220 */ /* 0x040fe20000410000 */
[----:B------:R-:W-:Y:S02]  /*4db0*/  HADD2.F32 R95, -RZ, R36.H0_H0 ;  /* 0x20000024ff5f7230 */ /* 0x000fe40000004100 */
[-C--:B------:R-:W-:Y:S01]  /*4dc0*/  FFMA.FTZ R29, R94, R13.reuse, -R29 ;  /* 0x0000000d5e1d7223 */ /* 0x080fe2000001081d */
[----:B------:R-:W-:Y:S01]  /*4dd0*/  FFMA.FTZ R13, R93, R13, R96 ;  /* 0x0000000d5d0d7223 */ /* 0x000fe20000010060 */
[----:B------:R-:W-:Y:S01]  /*4de0*/  F2FP.F16.E4M3.UNPACK_B R93, R9.H1 ;  /* 0x00000009ff5d723e */ /* 0x000fe200030006ff */
[--C-:B------:R-:W-:Y:S02]  /*4df0*/  HADD2.F32 R9, -RZ, R38.reuse.H0_H0 ;  /* 0x20000026ff097230 */ /* 0x100fe40000004100 */
[----:B------:R-:W-:Y:S02]  /*4e00*/  HADD2.F32 R96, -RZ, R37.H0_H0 ;  /* 0x20000025ff607230 */ /* 0x000fe40000004100 */
[----:B------:R-:W-:-:S02]  /*4e10*/  HADD2.F32 R38, -RZ, R38.H1_H1 ;  /* 0x30000026ff267230 */ /* 0x000fc40000004100 */
[----:B------:R-:W-:Y:S02]  /*4e20*/  HADD2.F32 R37, -RZ, R37.H1_H1 ;  /* 0x30000025ff257230 */ /* 0x000fe40000004100 */
[-C--:B------:R-:W-:Y:S01]  /*4e30*/  FMUL.FTZ R98, R9, R96.reuse ;  /* 0x0000006009627220 */ /* 0x080fe20000410000 */
[----:B------:R-:W-:Y:S02]  /*4e40*/  HADD2.F32 R36, -RZ, R36.H1_H1 ;  /* 0x30000024ff247230 */ /* 0x000fe40000004100 */
[----:B------:R-:W-:Y:S01]  /*4e50*/  FMUL.FTZ R96, R95, R96 ;  /* 0x000000605f607220 */ /* 0x000fe20000410000 */
[--C-:B------:R-:W-:Y:S02]  /*4e60*/  HADD2.F32 R94, -RZ, R93.reuse.H0_H0 ;  /* 0x2000005dff5e7230 */ /* 0x100fe40000004100 */
[-C--:B------:R-:W-:Y:S01]  /*4e70*/  FMUL.FTZ R97, R38, R37.reuse ;  /* 0x0000002526617220 */ /* 0x080fe20000410000 */
[----:B------:R-:W-:Y:S02]  /*4e80*/  HADD2.F32 R93, -RZ, R93.H1_H1 ;  /* 0x3000005dff5d7230 */ /* 0x000fe40000004100 */
[C---:B------:R-:W-:Y:S01]  /*4e90*/  FMUL.FTZ R37, R36.reuse, R37 ;  /* 0x0000002524257220 */ /* 0x040fe20000410000 */
[-C--:B------:R-:W-:Y:S01]  /*4ea0*/  FFMA.FTZ R9, R9, R94.reuse, R96 ;  /* 0x0000005e09097223 */ /* 0x080fe20000010060 */
[----:B------:R-:W-:Y:S01]  /*4eb0*/  FFMA.FTZ R95, R95, R94, -R98 ;  /* 0x0000005e5f5f7223 */ /* 0x000fe20000010862 */
[-C--:B------:R-:W-:Y:S01]  /*4ec0*/  FFMA.FTZ R96, R36, R93.reuse, -R97 ;  /* 0x0000005d24607223 */ /* 0x080fe20000010861 */
[----:B------:R-:W-:Y:S01]  /*4ed0*/  FFMA.FTZ R36, R38, R93, R37 ;  /* 0x0000005d26247223 */ /* 0x000fe20000010025 */
[----:B------:R-:W-:-:S02]  /*4ee0*/  SHF.R.U32.HI R93, RZ, 0x8, R39 ;  /* 0x00000008ff5d7819 */ /* 0x000fc40000011627 */
[----:B------:R-:W-:Y:S02]  /*4ef0*/  SHF.R.U32.HI R97, RZ, 0x10, R39 ;  /* 0x00000010ff617819 */ /* 0x000fe40000011627 */
[----:B------:R-:W-:Y:S01]  /*4f00*/  LOP3.LUT R94, R39, 0xff0000ff, RZ, 0xc0, !PT ;  /* 0xff0000ff275e7812 */ /* 0x000fe200078ec0ff */
[----:B------:R-:W-:Y:S01]  /*4f10*/  IMAD.SHL.U32 R39, R93, 0x100, RZ ;  /* 0x000001005d277824 */ /* 0x000fe200078e00ff */
[--C-:B------:R-:W-:Y:S02]  /*4f20*/  SHF.R.U32.HI R98, RZ, 0x8, R31.reuse ;  /* 0x00000008ff627819 */ /* 0x100fe4000001161f */
[----:B------:R-:W-:Y:S02]  /*4f30*/  SHF.R.U32.HI R37, RZ, 0x10, R31 ;  /* 0x00000010ff257819 */ /* 0x000fe4000001161f */
[----:B------:R-:W-:Y:S01]  /*4f40*/  LOP3.LUT R38, R31, 0xff0000ff, RZ, 0xc0, !PT ;  /* 0xff0000ff1f267812 */ /* 0x000fe200078ec0ff */
[----:B------:R-:W-:Y:S01]  /*4f50*/  IMAD.SHL.U32 R31, R98, 0x100, RZ ;  /* 0x00000100621f7824 */ /* 0x000fe200078e00ff */
[----:B------:R-:W-:Y:S01]  /*4f60*/  LOP3.LUT R39, R94, 0xff00, R39, 0xf8, !PT ;  /* 0x0000ff005e277812 */ /* 0x000fe200078ef827 */
[----:B------:R-:W-:Y:S01]  /*4f70*/  IMAD.U32 R94, R97, 0x10000, RZ ;  /* 0x00010000615e7824 */ /* 0x000fe200078e00ff */
[----:B------:R-:W-:Y:S01]  /*4f80*/  F2FP.SATFINITE.E4M3.F32.PACK_AB_MERGE_C R95, R96, R95, RZ ;  /* 0x0000005f605f723e */ /* 0x000fe200048070ff */
[----:B------:R-:W-:Y:S01]  /*4f90*/  IMAD.U32 R37, R37, 0x10000, RZ ;  /* 0x0001000025257824 */ /* 0x000fe200078e00ff */
[----:B------:R-:W-:-:S02]  /*4fa0*/  LOP3.LUT R38, R38, 0xff00, R31, 0xf8, !PT ;  /* 0x0000ff0026267812 */ /* 0x000fc400078ef81f */
[----:B------:R-:W-:Y:S02]  /*4fb0*/  LOP3.LUT R94, R39, 0xff0000, R94, 0xf8, !PT ;  /* 0x00ff0000275e7812 */ /* 0x000fe400078ef85e */
[----:B------:R-:W-:Y:S02]  /*4fc0*/  LOP3.LUT R93, R38, 0xff0000, R37, 0xf8, !PT ;  /* 0x00ff0000265d7812 */ /* 0x000fe400078ef825 */
[----:B------:R-:W-:Y:S02]  /*4fd0*/  F2FP.F16.E4M3.UNPACK_B R31, R15 ;  /* 0x0000000fff1f723e */ /* 0x000fe400020006ff */
[-C--:B------:R-:W-:Y:S02]  /*4fe0*/  F2FP.F16.E4M3.UNPACK_B R97, R94.reuse ;  /* 0x0000005eff61723e */ /* 0x080fe400020006ff */
[----:B------:R-:W-:Y:S01]  /*4ff0*/  F2FP.F16.E4M3.UNPACK_B R38, R11 ;  /* 0x0000000bff26723e */ /* 0x000fe200020006ff */
[----:B------:R-:W-:Y:S01]  /*5000*/  HADD2.F32 R37, -RZ, R31.H0_H0 ;  /* 0x2000001fff257230 */ /* 0x000fe20000004100 */
[-C--:B------:R-:W-:Y:S01]  /*5010*/  F2FP.F16.E4M3.UNPACK_B R98, R93.reuse ;  /* 0x0000005dff62723e */ /* 0x080fe200020006ff */
[----:B------:R-:W-:Y:S01]  /*5020*/  HADD2.F32 R102, -RZ, R97.H0_H0 ;  /* 0x20000061ff667230 */ /* 0x000fe20000004100 */
[----:B------:R-:W-:Y:S01]  /*5030*/  F2FP.F16.E4M3.UNPACK_B R94, R94.H1 ;  /* 0x0000005eff5e723e */ /* 0x000fe200030006ff */
[----:B------:R-:W-:Y:S01]  /*5040*/  HADD2.F32 R39, -RZ, R38.H0_H0 ;  /* 0x20000026ff277230 */ /* 0x000fe20000004100 */
[----:B------:R-:W-:Y:S01]  /*5050*/  F2FP.F16.E4M3.UNPACK_B R93, R93.H1 ;  /* 0x0000005dff5d723e */ /* 0x000fe200030006ff */
[----:B------:R-:W-:-:S02]  /*5060*/  HADD2.F32 R100, -RZ, R98.H0_H0 ;  /* 0x20000062ff647230 */ /* 0x000fc40000004100 */
[-C--:B------:R-:W-:Y:S01]  /*5070*/  FMUL.FTZ R104, R37, R102.reuse ;  /* 0x0000006625687220 */ /* 0x080fe20000410000 */
[----:B------:R-:W-:Y:S02]  /*5080*/  HADD2.F32 R31, -RZ, R31.H1_H1 ;  /* 0x3000001fff1f7230 */ /* 0x000fe40000004100 */
[C---:B------:R-:W-:Y:S01]  /*5090*/  FMUL.FTZ R102, R39.reuse, R102 ;  /* 0x0000006627667220 */ /* 0x040fe20000410000 */
[----:B------:R-:W-:Y:S02]  /*50a0*/  HADD2.F32 R97, -RZ, R97.H1_H1 ;  /* 0x30000061ff617230 */ /* 0x000fe40000004100 */
[-C--:B------:R-:W-:Y:S01]  /*50b0*/  FFMA.FTZ R39, R39, R100.reuse, -R104 ;  /* 0x0000006427277223 */ /* 0x080fe20000010868 */
[----:B------:R-:W-:Y:S02]  /*50c0*/  HADD2.F32 R38, -RZ, R38.H1_H1 ;  /* 0x30000026ff267230 */ /* 0x000fe40000004100 */
[----:B------:R-:W-:Y:S01]  /*50d0*/  FFMA.FTZ R37, R37, R100, R102 ;  /* 0x0000006425257223 */ /* 0x000fe20000010066 */
[----:B------:R-:W-:-:S02]  /*50e0*/  HADD2.F32 R98, -RZ, R98.H1_H1 ;  /* 0x30000062ff627230 */ /* 0x000fc40000004100 */
[CC--:B------:R-:W-:Y:S01]  /*50f0*/  FMUL.FTZ R99, R31.reuse, R97.reuse ;  /* 0x000000611f637220 */ /* 0x0c0fe20000410000 */
[--C-:B------:R-:W-:Y:S02]  /*5100*/  HADD2.F32 R102, -RZ, R94.reuse.H0_H0 ;  /* 0x2000005eff667230 */ /* 0x100fe40000004100 */
[C---:B------:R-:W-:Y:S01]  /*5110*/  FMUL.FTZ R100, R38.reuse, R97 ;  /* 0x0000006126647220 */ /* 0x040fe20000410000 */
[----:B------:R-:W-:Y:S01]  /*5120*/  F2FP.F16.E4M3.UNPACK_B R97, R15.H1 ;  /* 0x0000000fff61723e */ /* 0x000fe200030006ff */
[-C--:B------:R-:W-:Y:S01]  /*5130*/  FFMA.FTZ R38, R38, R98.reuse, -R99 ;  /* 0x0000006226267223 */ /* 0x080fe20000010863 */
[----:B------:R-:W-:Y:S02]  /*5140*/  HADD2.F32 R94, -RZ, R94.H1_H1 ;  /* 0x3000005eff5e7230 */ /* 0x000fe40000004100 */
[----:B------:R-:W-:Y:S01]  /*5150*/  FFMA.FTZ R31, R31, R98, R100 ;  /* 0x000000621f1f7223 */ /* 0x000fe20000010064 */
[----:B------:R-:W-:Y:S01]  /*5160*/  F2FP.F16.E4M3.UNPACK_B R98, R11.H1 ;  /* 0x0000000bff62723e */ /* 0x000fe200030006ff */
[----:B------:R-:W-:Y:S01]  /*5170*/  HADD2.F32 R11, -RZ, R97.H0_H0 ;  /* 0x20000061ff0b7230 */ /* 0x000fe20000004100 */
[-C--:B------:R-:W-:Y:S01]  /*5180*/  F2FP.F16.E4M3.UNPACK_B R96, R89.reuse.H1 ;  /* 0x00000059ff60723e */ /* 0x080fe200030006ff */
[----:B------:R-:W-:Y:S01]  /*5190*/  HADD2.F32 R100, -RZ, R93.H0_H0 ;  /* 0x2000005dff647230 */ /* 0x000fe20000004100 */
[----:B------:R-:W-:Y:S01]  /*51a0*/  F2FP.F16.E4M3.UNPACK_B R89, R89 ;  /* 0x00000059ff59723e */ /* 0x000fe200020006ff */
[----:B------:R-:W-:-:S02]  /*51b0*/  HADD2.F32 R15, -RZ, R98.H0_H0 ;  /* 0x20000062ff0f7230 */ /* 0x000fc40000004100 */
[-C--:B------:R-:W-:Y:S01]  /*51c0*/  FMUL.FTZ R104, R11, R102.reuse ;  /* 0x000000660b687220 */ /* 0x080fe20000410000 */
[----:B------:R-:W-:Y:S01]  /*51d0*/  HADD2.F32 R97, -RZ, R97.H1_H1 ;  /* 0x30000061ff617230 */ /* 0x000fe20000004100 */
[----:B------:R-:W-:Y:S01]  /*51e0*/  F2FP.SATFINITE.E4M3.F32.PACK_AB_MERGE_C R36, R36, R9, RZ ;  /* 0x000000092424723e */ /* 0x000fe200048070ff */
[----:B------:R-:W-:Y:S02]  /*51f0*/  HADD2.F32 R98, -RZ, R98.H1_H1 ;  /* 0x30000062ff627230 */ /* 0x000fe40000004100 */
[C---:B------:R-:W-:Y:S01]  /*5200*/  FMUL.FTZ R102, R15.reuse, R102 ;  /* 0x000000660f667220 */ /* 0x040fe20000410000 */
[----:B------:R-:W-:Y:S02]  /*5210*/  HADD2.F32 R93, -RZ, R93.H1_H1 ;  /* 0x3000005dff5d7230 */ /* 0x000fe40000004100 */
[----:B------:R-:W-:Y:S01]  /*5220*/  FFMA.FTZ R15, R15, R100, -R104 ;  /* 0x000000640f0f7223 */ /* 0x000fe20000010868 */
[----:B------:R-:W-:Y:S01]  /*5230*/  FMUL.FTZ R99, R97, R94 ;  /* 0x0000005e61637220 */ /* 0x000fe20000410000 */
[----:B------:R-:W-:Y:S01]  /*5240*/  FFMA.FTZ R11, R11, R100, R102 ;  /* 0x000000640b0b7223 */ /* 0x000fe20000010066 */
[----:B------:R-:W-:Y:S01]  /*5250*/  FMUL.FTZ R100, R98, R94 ;  /* 0x0000005e62647220 */ /* 0x000fe20000410000 */
[----:B------:R-:W-:-:S02]  /*5260*/  HADD2.F32 R104, -RZ, R96.H0_H0 ;  /* 0x20000060ff687230 */ /* 0x000fc40000004100 */
[-C--:B------:R-:W-:Y:S01]  /*5270*/  FFMA.FTZ R94, R98, R93.reuse, -R99 ;  /* 0x0000005d625e7223 */ /* 0x080fe20000010863 */
[----:B------:R-:W-:Y:S01]  /*5280*/  F2FP.F16.E4M3.UNPACK_B R98, R12.H1 ;  /* 0x0000000cff62723e */ /* 0x000fe200030006ff */
[----:B------:R-:W-:Y:S01]  /*5290*/  FFMA.FTZ R93, R97, R93, R100 ;  /* 0x0000005d615d7223 */ /* 0x000fe20000010064 */
[----:B------:R-:W-:Y:S01]  /*52a0*/  F2FP.F16.E4M3.UNPACK_B R97, R8.H1 ;  /* 0x00000008ff61723e */ /* 0x000fe200030006ff */
[----:B------:R-:W-:Y:S01]  /*52b0*/  HADD2.F32 R96, -RZ, R96.H1_H1 ;  /* 0x30000060ff607230 */ /* 0x000fe20000004100 */
[----:B------:R-:W-:Y:S01]  /*52c0*/  F2FP.F16.E4M3.UNPACK_B R100, R87.H1 ;  /* 0x00000057ff64723e */ /* 0x000fe200030006ff */
[----:B------:R-:W-:Y:S01]  /*52d0*/  HADD2.F32 R99, -RZ, R98.H0_H0 ;  /* 0x20000062ff637230 */ /* 0x000fe20000004100 */
[----:B------:R-:W-:Y:S01]  /*52e0*/  F2FP.F16.E4M3.UNPACK_B R12, R12 ;  /* 0x0000000cff0c723e */ /* 0x000fe200020006ff */
[----:B------:R-:W-:Y:S01]  /*52f0*/  HADD2.F32 R101, -RZ, R97.H0_H0 ;  /* 0x20000061ff657230 */ /* 0x000fe20000004100 */
[----:B------:R-:W-:Y:S01]  /*5300*/  F2FP.F16.E4M3.UNPACK_B R8, R8 ;  /* 0x00000008ff08723e */ /* 0x000fe200020006ff */
[----:B------:R-:W-:-:S02]  /*5310*/  HADD2.F32 R102, -RZ, R100.H0_H0 ;  /* 0x20000064ff667230 */ /* 0x000fc40000004100 */
[-C--:B------:R-:W-:Y:S01]  /*5320*/  FMUL.FTZ R103, R99, R104.reuse ;  /* 0x0000006863677220 */ /* 0x080fe20000410000 */
[----:B------:R-:W-:Y:S02]  /*5330*/  HADD2.F32 R97, -RZ, R97.H1_H1 ;  /* 0x30000061ff617230 */ /* 0x000fe40000004100 */
[C---:B------:R-:W-:Y:S01]  /*5340*/  FMUL.FTZ R104, R101.reuse, R104 ;  /* 0x0000006865687220 */ /* 0x040fe20000410000 */
[----:B------:R-:W-:Y:S02]  /*5350*/  HADD2.F32 R100, -RZ, R100.H1_H1 ;  /* 0x30000064ff647230 */ /* 0x000fe40000004100 */
[-C--:B------:R-:W-:Y:S01]  /*5360*/  FFMA.FTZ R103, R101, R102.reuse, -R103 ;  /* 0x0000006665677223 */ /* 0x080fe20000010867 */
[----:B------:R-:W-:Y:S01]  /*5370*/  F2FP.F16.E4M3.UNPACK_B R87, R87 ;  /* 0x00000057ff57723e */ /* 0x000fe200020006ff */
[----:B------:R-:W-:Y:S01]  /*5380*/  FFMA.FTZ R104, R99, R102, R104 ;  /* 0x0000006663687223 */ /* 0x000fe20000010068 */
[----:B------:R-:W-:Y:S01]  /*5390*/  HADD2.F32 R99, -RZ, R98.H1_H1 ;  /* 0x30000062ff637230 */ /* 0x000fe20000004100 */
[----:B------:R-:W-:Y:S01]  /*53a0*/  F2FP.SATFINITE.E4M3.F32.PACK_AB_MERGE_C R15, R94, R15, RZ ;  /* 0x0000000f5e0f723e */ /* 0x000fe200048070ff */
[--C-:B------:R-:W-:Y:S01]  /*53b0*/  HADD2.F32 R102, -RZ, R89.reuse.H0_H0 ;  /* 0x20000059ff667230 */ /* 0x100fe20000004100 */
[----:B------:R-:W-:Y:S01]  /*53c0*/  F2FP.SATFINITE.E4M3.F32.PACK_AB_MERGE_C R9, R29, R30, R95 ;  /* 0x0000001e1d09723e */ /* 0x000fe2000480705f */
[----:B------:R-:W-:-:S02]  /*53d0*/  HADD2.F32 R89, -RZ, R89.H1_H1 ;  /* 0x30000059ff597230 */ /* 0x000fc40000004100 */
[-C--:B------:R-:W-:Y:S01]  /*53e0*/  FMUL.FTZ R98, R99, R96.reuse ;  /* 0x0000006063627220 */ /* 0x080fe20000410000 */
[----:B------:R-:W-:Y:S01]  /*53f0*/  FMUL.FTZ R96, R97, R96 ;  /* 0x0000006061607220 */ /* 0x000fe20000410000 */
[----:B------:R-:W-:Y:S02]  /*5400*/  F2FP.SATFINITE.E4M3.F32.PACK_AB_MERGE_C R13, R13, R28, R36 ;  /* 0x0000001c0d0d723e */ /* 0x000fe40004807024 */
[-C--:B------:R-:W-:Y:S01]  /*5410*/  FFMA.FTZ R97, R97, R100.reuse, -R98 ;  /* 0x0000006461617223 */ /* 0x080fe20000010862 */
[----:B------:R-:W-:Y:S01]  /*5420*/  FFMA.FTZ R96, R99, R100, R96 ;  /* 0x0000006463607223 */ /* 0x000fe20000010060 */
[----:B------:R-:W-:Y:S02]  /*5430*/  HADD2.F32 R98, -RZ, R12.H0_H0 ;  /* 0x2000000cff627230 */ /* 0x000fe40000004100 */
[----:B------:R-:W-:Y:S01]  /*5440*/  HADD2.F32 R100, -RZ, R8.H0_H0 ;  /* 0x20000008ff647230 */ /* 0x000fe20000004100 */
[----:B------:R-:W-:Y:S01]  /*5450*/  F2FP.SATFINITE.E4M3.F32.PACK_AB_MERGE_C R97, R97, R103, RZ ;  /* 0x000000676161723e */ /* 0x000fe200048070ff */
        /* <DEDUP_REMOVED lines=8> */
[-C--:B------:R-:W-:Y:S01]  /*54e0*/  FMUL.FTZ R99, R12, R89.reuse ;  /* 0x000000590c637220 */ /* 0x080fe20000410000 */
[C---:B------:R-:W-:Y:S01]  /*54f0*/  FMUL.FTZ R89, R8.reuse, R89 ;  /* 0x0000005908597220 */ /* 0x040fe20000410000 */
[----:B------:R-:W-:Y:S01]  /*5500*/  IMAD.MOV.U32 R98, RZ, RZ, R10 ;  /* 0x000000ffff627224 */ /* 0x000fe200078e000a */
[----:B------:R-:W-:Y:S01]  /*5510*/  F2FP.F16.E4M3.UNPACK_B R100, R91.H1 ;  /* 0x0000005bff64723e */ /* 0x000fe200030006ff */
[-C--:B------:R-:W-:Y:S01]  /*5520*/  FFMA.FTZ R8, R8, R87.reuse, -R99 ;  /* 0x0000005708087223 */ /* 0x080fe20000010863 */
[----:B------:R-:W-:Y:S01]  /*5530*/  FFMA.FTZ R87, R12, R87, R89 ;  /* 0x000000570c577223 */ /* 0x000fe20000010059 */
[----:B------:R-:W-:-:S02]  /*5540*/  F2FP.F16.E4M3.UNPACK_B R89, R90.H1 ;  /* 0x0000005aff59723e */ /* 0x000fc400030006ff */
[----:B------:R-:W-:Y:S02]  /*5550*/  F2FP.F16.E4M3.UNPACK_B R99, R98.H1 ;  /* 0x00000062ff63723e */ /* 0x000fe400030006ff */
[----:B------:R-:W-:Y:S01]  /*5560*/  F2FP.SATFINITE.E4M3.F32.PACK_AB_MERGE_C R8, R8, R101, R97 ;  /* 0x000000650808723e */ /* 0x000fe20004807061 */
[--C-:B------:R-:W-:Y:S01]  /*5570*/  HADD2.F32 R103, -RZ, R89.reuse.H0_H0 ;  /* 0x20000059ff677230 */ /* 0x100fe20000004100 */
[----:B------:R-:W-:Y:S01]  /*5580*/  F2FP.F16.E4M3.UNPACK_B R97, R14.H1 ;  /* 0x0000000eff61723e */ /* 0x000fe200030006ff */
[----:B------:R-:W-:Y:S01]  /*5590*/  HADD2.F32 R106, -RZ, R89.H1_H1 ;  /* 0x30000059ff6a7230 */ /* 0x000fe20000004100 */
[----:B------:R-:W-:Y:S01]  /*55a0*/  F2FP.F16.E4M3.UNPACK_B R90, R90 ;  /* 0x0000005aff5a723e */ /* 0x000fe200020006ff */
[----:B------:R-:W-:Y:S01]  /*55b0*/  HADD2.F32 R10, -RZ, R99.H0_H0 ;  /* 0x20000063ff0a7230 */ /* 0x000fe20000004100 */
[----:B------:R-:W-:Y:S01]  /*55c0*/  F2FP.F16.E4M3.UNPACK_B R14, R14 ;  /* 0x0000000eff0e723e */ /* 0x000fe200020006ff */
[--C-:B------:R-:W-:Y:S01]  /*55d0*/  HADD2.F32 R89, -RZ, R97.reuse.H1_H1 ;  /* 0x30000061ff597230 */ /* 0x100fe20000004100 */
[----:B------:R-:W-:Y:S01]  /*55e0*/  F2FP.F16.E4M3.UNPACK_B R98, R98 ;  /* 0x00000062ff62723e */ /* 0x000fe200020006ff */
[----:B------:R-:W-:Y:S01]  /*55f0*/  HADD2.F32 R12, -RZ, R97.H0_H0 ;  /* 0x20000061ff0c7230 */ /* 0x000fe20000004100 */
[----:B------:R-:W-:Y:S01]  /*5600*/  F2FP.F16.E4M3.UNPACK_B R91, R91 ;  /* 0x0000005bff5b723e */ /* 0x000fe200020006ff */
[----:B------:R-:W-:-:S02]  /*5610*/  HADD2.F32 R99, -RZ, R99.H1_H1 ;  /* 0x30000063ff637230 */ /* 0x000fc40000004100 */
[-C--:B------:R-:W-:Y:S01]  /*5620*/  FMUL.FTZ R108, R89, R106.reuse ;  /* 0x0000006a596c7220 */ /* 0x080fe20000410000 */
[--C-:B------:R-:W-:Y:S02]  /*5630*/  HADD2.F32 R101, -RZ, R100.reuse.H0_H0 ;  /* 0x20000064ff657230 */ /* 0x100fe40000004100 */
[-C--:B------:R-:W-:Y:S01]  /*5640*/  FMUL.FTZ R105, R12, R103.reuse ;  /* 0x000000670c697220 */ /* 0x080fe20000410000 */
[----:B------:R-:W-:Y:S02]  /*5650*/  HADD2.F32 R100, -RZ, R100.H1_H1 ;  /* 0x30000064ff647230 */ /* 0x000fe40000004100 */
[C---:B------:R-:W-:Y:S01]  /*5660*/  FMUL.FTZ R106, R99.reuse, R106 ;  /* 0x0000006a636a7220 */ /* 0x040fe20000410000 */
[C---:B------:R-:W-:Y:S01]  /*5670*/  FMUL.FTZ R103, R10.reuse, R103 ;  /* 0x000000670a677220 */ /* 0x040fe20000410000 */
[-C--:B------:R-:W-:Y:S01]  /*5680*/  FFMA.FTZ R10, R10, R101.reuse, -R105 ;  /* 0x000000650a0a7223 */ /* 0x080fe20000010869 */
[----:B------:R-:W-:Y:S01]  /*5690*/  F2FP.SATFINITE.E4M3.F32.PACK_AB_MERGE_C R96, R96, R104, RZ ;  /* 0x000000686060723e */ /* 0x000fe200048070ff */
[-C--:B------:R-:W-:Y:S01]  /*56a0*/  FFMA.FTZ R97, R99, R100.reuse, -R108 ;  /* 0x0000006463617223 */ /* 0x080fe2000001086c */
[----:B------:R-:W-:Y:S01]  /*56b0*/  FFMA.FTZ R89, R89, R100, R106 ;  /* 0x0000006459597223 */ /* 0x000fe2000001006a */
[----:B------:R-:W-:Y:S01]  /*56c0*/  FFMA.FTZ R12, R12, R101, R103 ;  /* 0x000000650c0c7223 */ /* 0x000fe20000010067 */
[----:B------:R-:W-:-:S02]  /*56d0*/  HADD2.F32 R106, -RZ, R90.H0_H0 ;  /* 0x2000005aff6a7230 */ /* 0x000fc40000004100 */
[----:B------:R-:W-:Y:S01]  /*56e0*/  HADD2.F32 R99, -RZ, R14.H0_H0 ;  /* 0x2000000eff637230 */ /* 0x000fe20000004100 */
[----:B------:R-:W-:Y:S01]  /*56f0*/  F2FP.SATFINITE.E4M3.F32.PACK_AB_MERGE_C R10, R97, R10, RZ ;  /* 0x0000000a610a723e */ /* 0x000fe200048070ff */
[----:B------:R-:W-:Y:S01]  /*5700*/  HADD2.F32 R101, -RZ, R98.H0_H0 ;  /* 0x20000062ff657230 */ /* 0x000fe20000004100 */
[----:B------:R-:W-:Y:S01]  /*5710*/  F2FP.SATFINITE.E4M3.F32.PACK_AB_MERGE_C R89, R89, R12, RZ ;  /* 0x0000000c5959723e */ /* 0x000fe200048070ff */
        /* <DEDUP_REMOVED lines=9> */
[----:B------:R-:W-:-:S04]  /*57b0*/  F2FP.SATFINITE.E4M3.F32.PACK_AB_MERGE_C R12, R87, R102, R96 ;  /* 0x00000066570c723e */ /* 0x000fc80004807060 */
[-C--:B------:R-:W-:Y:S01]  /*57c0*/  FMUL.FTZ R103, R14, R99.reuse ;  /* 0x000000630e677220 */ /* 0x080fe20000410000 */
[----:B------:R-:W-:-:S03]  /*57d0*/  FMUL.FTZ R99, R98, R99 ;  /* 0x0000006362637220 */ /* 0x000fc60000410000 */
[-C--:B------:R-:W-:Y:S01]  /*57e0*/  FFMA.FTZ R90, R98, R91.reuse, -R103 ;  /* 0x0000005b625a7223 */ /* 0x080fe20000010867 */
[----:B------:R-:W-:-:S04]  /*57f0*/  FFMA.FTZ R99, R14, R91, R99 ;  /* 0x0000005b0e637223 */ /* 0x000fc80000010063 */
[----:B------:R-:W-:Y:S02]  /*5800*/  F2FP.SATFINITE.E4M3.F32.PACK_AB_MERGE_C R10, R90, R101, R10 ;  /* 0x000000655a0a723e */ /* 0x000fe4000480700a */
[----:B------:R-:W-:Y:S02]  /*5810*/  F2FP.SATFINITE.E4M3.F32.PACK_AB_MERGE_C R90, R93, R11, RZ ;  /* 0x0000000b5d5a723e */ /* 0x000fe400048070ff */
[----:B------:R-:W-:Y:S02]  /*5820*/  F2FP.SATFINITE.E4M3.F32.PACK_AB_MERGE_C R11, R38, R39, R15 ;  /* 0x00000027260b723e */ /* 0x000fe4000480700f */
[----:B------:R-:W-:Y:S02]  /*5830*/  F2FP.SATFINITE.E4M3.F32.PACK_AB_MERGE_C R14, R99, R106, R89 ;  /* 0x0000006a630e723e */ /* 0x000fe40004807059 */
[----:B------:R-:W-:-:S07]  /*5840*/  F2FP.SATFINITE.E4M3.F32.PACK_AB_MERGE_C R15, R31, R37, R90 ;  /* 0x000000251f0f723e */ /* 0x000fce000480705a */
.L_x_1296:
[----:B------:R-:W-:Y:S05]  /*5850*/  BSYNC B2 ;  /* 0x0000000000027941 */ /* 0x000fea0003800000 */
.L_x_1295:
[----:B0-----:R0:W-:Y:S04]  /*5860*/  ST.E.128 desc[UR40][R70.64], R8 ;  /* 0x0000000846007985 */ /* 0x0011e8000c101d28 */
[----:B--2---:R0:W-:Y:S02]  /*5870*/  @!P5 ST.E.128 desc[UR40][R72.64], R12 ;  /* 0x0000000c4800d985 */ /* 0x0041e4000c101d28 */
.L_x_1294:
[----:B------:R-:W-:Y:S05]  /*5880*/  BSYNC B1 ;  /* 0x0000000000017941 */ /* 0x000fea0003800000 */
.L_x_1293:
[----:B------:R-:W-:-:S13]  /*5890*/  ISETP.NE.AND P5, PT, R51, RZ, PT ;  /* 0x000000ff3300720c */ /* 0x000fda0003fa5270 */
[----:B------:R-:W-:Y:S05]  /*58a0*/  @!P5 BRA `(.L_x_1276) ;  /* 0x0000001000b8d947 */ /* 0x000fea0003800000 */
[----:B0-----:R-:W5:Y:S04]  /*58b0*/  LDL R12, [R1+0x2c] ;  /* 0x00002c00010c7983 */ /* 0x001f680000100800 */
[----:B------:R-:W3:Y:S04]  /*58c0*/  LDL R11, [R1+0x7c] ;  /* 0x00007c00010b7983 */ /* 0x000ee80000100800 */
[----:B------:R-:W3:Y:S01]  /*58d0*/  LDL R10, [R1+0x3c] ;  /* 0x00003c00010a7983 */ /* 0x000ee20000100800 */
[----:B------:R-:W-:Y:S01]  /*58e0*/  SEL R92, R53, R92, !P2 ;  /* 0x0000005c355c7207 */ /* 0x000fe20005000000 */
[----:B------:R-:W-:Y:S01]  /*58f0*/  BSSY B1, `(.L_x_1297) ;  /* 0x00000e5000017945 */ /* 0x000fe20003800000 */
[----:B------:R-:W-:-:S02]  /*5900*/  ISETP.GE.AND P6, PT, R65, R79, PT ;  /* 0x0000004f4100720c */ /* 0x000fc40003fc6270 */
[----:B------:R-:W-:Y:S02]  /*5910*/  SHF.R.S32.HI R9, RZ, 0x1f, R92 ;  /* 0x0000001fff097819 */ /* 0x000fe4000001145c */
[C---:B----4-:R-:W-:Y:S02]  /*5920*/  IADD3 R28, P5, R0.reuse, R81, RZ ;  /* 0x00000051001c7210 */ /* 0x050fe40007fbe0ff */
[----:B------:R-:W-:Y:S02]  /*5930*/  LEA.HI R9, R9, R92, RZ, 0x5 ;  /* 0x0000005c09097211 */ /* 0x000fe400078f28ff */
[----:B--2---:R-:W-:Y:S02]  /*5940*/  LEA.HI.X.SX32 R29, R0, R80, 0x1, P5 ;  /* 0x00000050001d7211 */ /* 0x004fe400028f0eff */
[----:B------:R-:W-:-:S04]  /*5950*/  SHF.R.S32.HI R9, RZ, 0x5, R9 ;  /* 0x00000005ff097819 */ /* 0x000fc80000011409 */
[----:B------:R-:W-:-:S04]  /*5960*/  LEA.HI.SX32 R9, R62, R9, 0x1c ;  /* 0x000000093e097211 */ /* 0x000fc800078fe2ff */
[C---:B------:R-:W-:Y:S01]  /*5970*/  LEA.HI R8, R9.reuse, R9, RZ, 0x1 ;  /* 0x0000000909087211 */ /* 0x040fe200078f08ff */
[----:B------:R-:W-:-:S04]  /*5980*/  IMAD.SHL.U32 R31, R9, 0x10, RZ ;  /* 0x00000010091f7824 */ /* 0x000fc800078e00ff */
[----:B------:R-:W-:-:S05]  /*5990*/  IMAD.SHL.U32 R9, R8, 0x800, RZ ;  /* 0x0000080008097824 */ /* 0x000fca00078e00ff */
[----:B------:R-:W-:Y:S02]  /*59a0*/  LOP3.LUT R9, R9, 0xfffff000, RZ, 0xc0, !PT ;  /* 0xfffff00009097812 */ /* 0x000fe400078ec0ff */
[----:B-----5:R-:W-:-:S04]  /*59b0*/  LOP3.LUT R8, R12, 0x10, R31, 0xf8, !PT ;  /* 0x000000100c087812 */ /* 0x020fc800078ef81f */
[----:B---3--:R-:W-:-:S04]  /*59c0*/  LOP3.LUT R8, R8, R11, RZ, 0x3c, !PT ;  /* 0x0000000b08087212 */ /* 0x008fc800078e3cff */
        /* <DEDUP_REMOVED lines=9> */
[----:B--2---:R-:W-:Y:S01]  /*5a60*/  IMAD.MOV.U32 R32, RZ, RZ, R12 ;  /* 0x000000ffff207224 */ /* 0x004fe200078e000c */
[----:B------:R-:W-:Y:S01]  /*5a70*/  LOP3.LUT R4, R5, 0xff0000ff, RZ, 0xc0, !PT ;  /* 0xff0000ff05047812 */ /* 0x000fe200078ec0ff */
[----:B0-----:R-:W-:Y:S01]  /*5a80*/  IMAD.MOV.U32 R30, RZ, RZ, R8 ;  /* 0x000000ffff1e7224 */ /* 0x001fe200078e0008 */
[----:B------:R-:W-:Y:S01]  /*5a90*/  SHF.R.U32.HI R70, RZ, 0x10, R5 ;  /* 0x00000010ff467819 */ /* 0x000fe20000011605 */
[----:B------:R-:W-:Y:S01]  /*5aa0*/  IMAD.MOV.U32 R12, RZ, RZ, R10 ;  /* 0x000000ffff0c7224 */ /* 0x000fe200078e000a */
[--C-:B------:R-:W-:Y:S02]  /*5ab0*/  SHF.R.U32.HI R37, RZ, 0x8, R33.reuse ;  /* 0x00000008ff257819 */ /* 0x100fe40000011621 */
[----:B------:R-:W-:Y:S02]  /*5ac0*/  LOP3.LUT R34, R33, 0xff0000ff, RZ, 0xc0, !PT ;  /* 0xff0000ff21227812 */ /* 0x000fe400078ec0ff */
[----:B------:R-:W-:Y:S01]  /*5ad0*/  SHF.R.U32.HI R5, RZ, 0x10, R33 ;  /* 0x00000010ff057819 */ /* 0x000fe20000011621 */
[----:B------:R-:W-:Y:S01]  /*5ae0*/  IMAD.SHL.U32 R33, R72, 0x100, RZ ;  /* 0x0000010048217824 */ /* 0x000fe200078e00ff */
[--C-:B------:R-:W-:Y:S01]  /*5af0*/  SHF.R.U32.HI R38, RZ, 0x8, R7.reuse ;  /* 0x00000008ff267819 */ /* 0x100fe20000011607 */
[----:B------:R-:W-:Y:S01]  /*5b00*/  IMAD.SHL.U32 R37, R37, 0x100, RZ ;  /* 0x0000010025257824 */ /* 0x000fe200078e00ff */
[----:B------:R-:W-:Y:S01]  /*5b10*/  LOP3.LUT R6, R7, 0xff0000ff, RZ, 0xc0, !PT ;  /* 0xff0000ff07067812 */ /* 0x000fe200078ec0ff */
[----:B------:R-:W-:Y:S01]  /*5b20*/  IMAD.U32 R5, R5, 0x10000, RZ ;  /* 0x0001000005057824 */ /* 0x000fe200078e00ff */
[----:B------:R-:W-:-:S02]  /*5b30*/  SHF.R.U32.HI R71, RZ, 0x10, R7 ;  /* 0x00000010ff477819 */ /* 0x000fc40000011607 */
[--C-:B------:R-:W-:Y:S02]  /*5b40*/  SHF.R.U32.HI R39, RZ, 0x8, R35.reuse ;  /* 0x00000008ff277819 */ /* 0x100fe40000011623 */
[----:B------:R-:W-:Y:S02]  /*5b50*/  LOP3.LUT R36, R35, 0xff0000ff, RZ, 0xc0, !PT ;  /* 0xff0000ff23247812 */ /* 0x000fe400078ec0ff */
[----:B------:R-:W-:Y:S01]  /*5b60*/  SHF.R.U32.HI R7, RZ, 0x10, R35 ;  /* 0x00000010ff077819 */ /* 0x000fe20000011623 */
[----:B------:R-:W-:Y:S01]  /*5b70*/  IMAD.SHL.U32 R35, R38, 0x100, RZ ;  /* 0x0000010026237824 */ /* 0x000fe200078e00ff */
[----:B------:R-:W-:Y:S01]  /*5b80*/  LOP3.LUT R4, R4, 0xff00, R33, 0xf8, !PT ;  /* 0x0000ff0004047812 */ /* 0x000fe200078ef821 */
[----:B------:R-:W-:Y:S01]  /*5b90*/  IMAD.U32 R33, R70, 0x10000, RZ ;  /* 0x0001000046217824 */ /* 0x000fe200078e00ff */
[----:B------:R-:W-:Y:S01]  /*5ba0*/  LOP3.LUT R38, R34, 0xff00, R37, 0xf8, !PT ;  /* 0x0000ff0022267812 */ /* 0x000fe200078ef825 */
[----:B------:R-:W-:Y:S01]  /*5bb0*/  IMAD.SHL.U32 R39, R39, 0x100, RZ ;  /* 0x0000010027277824 */ /* 0x000fe200078e00ff */
[----:B------:R-:W-:-:S02]  /*5bc0*/  LOP3.LUT R35, R6, 0xff00, R35, 0xf8, !PT ;  /* 0x0000ff0006237812 */ /* 0x000fc400078ef823 */
[----:B------:R-:W-:Y:S01]  /*5bd0*/  LOP3.LUT R6, R4, 0xff0000, R33, 0xf8, !PT ;  /* 0x00ff000004067812 */ /* 0x000fe200078ef821 */
[----:B------:R-:W-:Y:S01]  /*5be0*/  IMAD.U32 R4, R71, 0x10000, RZ ;  /* 0x0001000047047824 */ /* 0x000fe200078e00ff */
[----:B------:R-:W-:Y:S01]  /*5bf0*/  LOP3.LUT R70, R36, 0xff00, R39, 0xf8, !PT ;  /* 0x0000ff0024467812 */ /* 0x000fe200078ef827 */
[----:B------:R-:W-:Y:S01]  /*5c00*/  IMAD.U32 R71, R7, 0x10000, RZ ;  /* 0x0001000007477824 */ /* 0x000fe200078e00ff */
[----:B------:R-:W-:Y:S02]  /*5c10*/  F2FP.F16.E4M3.UNPACK_B R36, R85.H1 ;  /* 0x00000055ff24723e */ /* 0x000fe400030006ff */
[----:B------:R-:W-:Y:S02]  /*5c20*/  F2FP.F16.E4M3.UNPACK_B R34, R32.H1 ;  /* 0x00000020ff22723e */ /* 0x000fe400030006ff */
[----:B------:R-:W-:Y:S01]  /*5c30*/  F2FP.F16.E4M3.UNPACK_B R33, R30.H1 ;  /* 0x0000001eff21723e */ /* 0x000fe200030006ff */
[----:B------:R-:W-:Y:S01]  /*5c40*/  HADD2.F32 R39, -RZ, R36.H0_H0 ;  /* 0x20000024ff277230 */ /* 0x000fe20000004100 */
[----:B------:R-:W-:Y:S01]  /*5c50*/  LOP3.LUT R4, R35, 0xff0000, R4, 0xf8, !PT ;  /* 0x00ff000023047812 */ /* 0x000fe200078ef804 */
[----:B------:R-:W-:Y:S01]  /*5c60*/  HADD2.F32 R10, -RZ, R34.H0_H0 ;  /* 0x20000022ff0a7230 */ /* 0x000fe20000004100 */
[----:B------:R-:W-:Y:S01]  /*5c70*/  F2FP.F16.E4M3.UNPACK_B R35, R82.H1 ;  /* 0x00000052ff23723e */ /* 0x000fe200030006ff */
[----:B------:R-:W-:Y:S01]  /*5c80*/  HADD2.F32 R8, -RZ, R33.H0_H0 ;  /* 0x20000021ff087230 */ /* 0x000fe20000004100 */
[----:B------:R-:W-:Y:S01]  /*5c90*/  LOP3.LUT R7, R38, 0xff0000, R5, 0xf8, !PT ;  /* 0x00ff000026077812 */ /* 0x000fe200078ef805 */
[----:B------:R-:W-:-:S02]  /*5ca0*/  HADD2.F32 R36, -RZ, R36.H1_H1 ;  /* 0x30000024ff247230 */ /* 0x000fc40000004100 */
[-C--:B------:R-:W-:Y:S01]  /*5cb0*/  FMUL.FTZ R73, R10, R39.reuse ;  /* 0x000000270a497220 */ /* 0x080fe20000410000 */
[--C-:B------:R-:W-:Y:S02]  /*5cc0*/  HADD2.F32 R37, -RZ, R35.reuse.H0_H0 ;  /* 0x20000023ff257230 */ /* 0x100fe40000004100 */
[C---:B------:R-:W-:Y:S01]  /*5cd0*/  FMUL.FTZ R39, R8.reuse, R39 ;  /* 0x0000002708277220 */ /* 0x040fe20000410000 */
[----:B------:R-:W-:Y:S01]  /*5ce0*/  HADD2.F32 R38, -RZ, R35.H1_H1 ;  /* 0x30000023ff267230 */ /* 0x000fe20000004100 */
[----:B------:R-:W-:Y:S01]  /*5cf0*/  F2FP.F16.E4M3.UNPACK_B R85, R85 ;  /* 0x00000055ff55723e */ /* 0x000fe200020006ff */
[----:B------:R-:W-:Y:S01]  /*5d00*/  HADD2.F32 R33, -RZ, R33.H1_H1 ;  /* 0x30000021ff217230 */ /* 0x000fe20000004100 */
[----:B------:R-:W-:Y:S01]  /*5d10*/  F2FP.F16.E4M3.UNPACK_B R32, R32 ;  /* 0x00000020ff20723e */ /* 0x000fe200020006ff */
[----:B------:R-:W-:Y:S01]  /*5d20*/  HADD2.F32 R35, -RZ, R34.H1_H1 ;  /* 0x30000022ff237230 */ /* 0x000fe20000004100 */
[----:B------:R-:W-:Y:S01]  /*5d30*/  F2FP.F16.E4M3.UNPACK_B R34, R30 ;  /* 0x0000001eff22723e */ /* 0x000fe200020006ff */
[-C--:B------:R-:W-:Y:S01]  /*5d40*/  FFMA.FTZ R8, R8, R37.reuse, -R73 ;  /* 0x0000002508087223 */ /* 0x080fe20000010849 */
[----:B------:R-:W-:Y:S01]  /*5d50*/  LOP3.LUT R5, R70, 0xff0000, R71, 0xf8, !PT ;  /* 0x00ff000046057812 */ /* 0x000fe200078ef847 */
[----:B------:R-:W-:Y:S01]  /*5d60*/  FFMA.FTZ R10, R10, R37, R39 ;  /* 0x000000250a0a7223 */ /* 0x000fe20000010027 */
[-C--:B------:R-:W-:Y:S01]  /*5d70*/  FMUL.FTZ R70, R35, R36.reuse ;  /* 0x0000002423467220 */ /* 0x080fe20000410000 */
[----:B------:R-:W-:Y:S01]  /*5d80*/  FMUL.FTZ R72, R33, R36 ;  /* 0x0000002421487220 */ /* 0x000fe20000410000 */
[----:B------:R-:W-:Y:S01]  /*5d90*/  F2FP.F16.E4M3.UNPACK_B R82, R82 ;  /* 0x00000052ff52723e */ /* 0x000fe200020006ff */
[----:B------:R-:W-:-:S02]  /*5da0*/  HADD2.F32 R37, -RZ, R85.H0_H0 ;  /* 0x20000055ff257230 */ /* 0x000fc40000004100 */
[-C--:B------:R-:W-:Y:S01]  /*5db0*/  FFMA.FTZ R33, R33, R38.reuse, -R70 ;  /* 0x0000002621217223 */ /* 0x080fe20000010846 */
[----:B------:R-:W-:Y:S02]  /*5dc0*/  HADD2.F32 R36, -RZ, R32.H0_H0 ;  /* 0x20000020ff247230 */ /* 0x000fe40000004100 */
[----:B------:R-:W-:Y:S01]  /*5dd0*/  FFMA.FTZ R35, R35, R38, R72 ;  /* 0x0000002623237223 */ /* 0x000fe20000010048 */
[----:B------:R-:W-:Y:S01]  /*5de0*/  HADD2.F32 R30, -RZ, R34.H0_H0 ;  /* 0x20000022ff1e7230 */ /* 0x000fe20000004100 */
[----:B------:R-:W-:Y:S01]  /*5df0*/  F2FP.F16.E4M3.UNPACK_B R38, R14.H1 ;  /* 0x0000000eff26723e */ /* 0x000fe200030006ff */
        /* <DEDUP_REMOVED lines=15> */
[----:B------:R-:W-:-:S02]  /*5ef0*/  HADD2.F32 R79, -RZ, R36.H0_H0 ;  /* 0x20000024ff4f7230 */ /* 0x000fc40000004100 */
[----:B------:R-:W-:Y:S01]  /*5f00*/  FFMA.FTZ R37, R37, R82, R90 ;  /* 0x0000005225257223 */ /* 0x000fe2000001005a */
[----:B------:R-:W-:Y:S01]  /*5f10*/  HADD2.F32 R70, -RZ, R38.H0_H0 ;  /* 0x20000026ff467230 */ /* 0x000fe20000004100 */
[----:B------:R-:W-:Y:S01]  /*5f20*/  F2FP.F16.E4M3.UNPACK_B R84, R84 ;  /* 0x00000054ff54723e */ /* 0x000fe200020006ff */
[----:B------:R-:W-:Y:S01]  /*5f30*/  HADD2.F32 R82, -RZ, R36.H1_H1 ;  /* 0x30000024ff527230 */ /* 0x000fe20000004100 */
[----:B------:R-:W-:Y:S01]  /*5f40*/  F2FP.F16.E4M3.UNPACK_B R12, R12 ;  /* 0x0000000cff0c723e */ /* 0x000fe200020006ff */
[----:B------:R-:W-:Y:S02]  /*5f50*/  HADD2.F32 R36, -RZ, R34.H0_H0 ;  /* 0x20000022ff247230 */ /* 0x000fe40000004100 */
[----:B------:R-:W-:Y:S01]  /*5f60*/  FMUL.FTZ R85, R70, R79 ;  /* 0x0000004f46557220 */ /* 0x000fe20000410000 */
[----:B------:R-:W-:Y:S01]  /*5f70*/  HADD2.F32 R73, -RZ, R72.H0_H0 ;  /* 0x20000048ff497230 */ /* 0x000fe20000004100 */
[----:B------:R-:W-:Y:S01]  /*5f80*/  F2FP.F16.E4M3.UNPACK_B R83, R83 ;  /* 0x00000053ff53723e */ /* 0x000fe200020006ff */
[----:B------:R-:W-:-:S02]  /*5f90*/  HADD2.F32 R71, -RZ, R38.H1_H1 ;  /* 0x30000026ff477230 */ /* 0x000fc40000004100 */
[C---:B------:R-:W-:Y:S01]  /*5fa0*/  FMUL.FTZ R79, R36.reuse, R79 ;  /* 0x0000004f244f7220 */ /* 0x040fe20000410000 */
[----:B------:R-:W-:Y:S02]  /*5fb0*/  HADD2.F32 R38, -RZ, R34.H1_H1 ;  /* 0x30000022ff267230 */ /* 0x000fe40000004100 */
[-C--:B------:R-:W-:Y:S01]  /*5fc0*/  FFMA.FTZ R34, R36, R73.reuse, -R85 ;  /* 0x0000004924227223 */ /* 0x080fe20000010855 */
[----:B------:R-:W-:Y:S02]  /*5fd0*/  HADD2.F32 R72, -RZ, R72.H1_H1 ;  /* 0x30000048ff487230 */ /* 0x000fe40000004100 */
[-C--:B------:R-:W-:Y:S01]  /*5fe0*/  FMUL.FTZ R85, R71, R82.reuse ;  /* 0x0000005247557220 */ /* 0x080fe20000410000 */
[----:B------:R-:W-:Y:S01]  /*5ff0*/  FFMA.FTZ R36, R70, R73, R79 ;  /* 0x0000004946247223 */ /* 0x000fe2000001004f */
[C---:B------:R-:W-:Y:S01]  /*6000*/  FMUL.FTZ R82, R38.reuse, R82 ;  /* 0x0000005226527220 */ /* 0x040fe20000410000 */
[----:B------:R-:W-:Y:S02]  /*6010*/  HADD2.F32 R73, -RZ, R84.H0_H0 ;  /* 0x20000054ff497230 */ /* 0x000fe40000004100 */
[----:B------:R-:W-:Y:S01]  /*6020*/  FFMA.FTZ R89, R38, R72, -R85 ;  /* 0x0000004826597223 */ /* 0x000fe20000010855 */
[----:B------:R-:W-:Y:S01]  /*6030*/  F2FP.F16.E4M3.UNPACK_B R38, R14 ;  /* 0x0000000eff26723e */ /* 0x000fe200020006ff */
[----:B------:R-:W-:-:S02]  /*6040*/  HADD2.F32 R14, -RZ, R12.H0_H0 ;  /* 0x2000000cff0e7230 */ /* 0x000fc40000004100 */
[----:B------:R-:W-:Y:S01]  /*6050*/  FFMA.FTZ R91, R71, R72, R82 ;  /* 0x00000048475b7223 */ /* 0x000fe20000010052 */
[----:B------:R-:W-:Y:S01]  /*6060*/  HADD2.F32 R79, -RZ, R84.H1_H1 ;  /* 0x30000054ff4f7230 */ /* 0x000fe20000004100 */
[----:B------:R-:W-:Y:S01]  /*6070*/  F2FP.SATFINITE.E4M3.F32.PACK_AB_MERGE_C R8, R33, R8, RZ ;  /* 0x000000082108723e */ /* 0x000fe200048070ff */
[--C-:B------:R-:W-:Y:S01]  /*6080*/  HADD2.F32 R70, -RZ, R38.reuse.H0_H0 ;  /* 0x20000026ff467230 */ /* 0x100fe20000004100 */
[----:B------:R-:W-:Y:S01]  /*6090*/  F2FP.F16.E4M3.UNPACK_B R33, R13 ;  /* 0x0000000dff21723e */ /* 0x000fe200020006ff */
[----:B------:R-:W-:Y:S01]  /*60a0*/  HADD2.F32 R38, -RZ, R38.H1_H1 ;  /* 0x30000026ff267230 */ /* 0x000fe20000004100 */
[----:B------:R-:W-:Y:S01]  /*60b0*/  F2FP.SATFINITE.E4M3.F32.PACK_AB_MERGE_C R8, R39, R30, R8 ;  /* 0x0000001e2708723e */ /* 0x000fe20004807008 */
[----:B------:R-:W-:Y:S02]  /*60c0*/  HADD2.F32 R71, -RZ, R83.H0_H0 ;  /* 0x20000053ff477230 */ /* 0x000fe40000004100 */
[----:B------:R-:W-:Y:S01]  /*60d0*/  FMUL.FTZ R85, R70, R73 ;  /* 0x0000004946557220 */ /* 0x000fe20000410000 */
[----:B------:R-:W-:-:S02]  /*60e0*/  HADD2.F32 R12, -RZ, R12.H1_H1 ;  /* 0x3000000cff0c7230 */ /* 0x000fc40000004100 */
[----:B------:R-:W-:Y:S01]  /*60f0*/  FMUL.FTZ R73, R14, R73 ;  /* 0x000000490e497220 */ /* 0x000fe20000410000 */
[----:B------:R-:W-:Y:S02]  /*6100*/  HADD2.F32 R83, -RZ, R83.H1_H1 ;  /* 0x30000053ff537230 */ /* 0x000fe40000004100 */
[----:B------:R-:W-:Y:S01]  /*6110*/  FMUL.FTZ R87, R38, R79 ;  /* 0x0000004f26577220 */ /* 0x000fe20000410000 */
[-C--:B------:R-:W-:Y:S01]  /*6120*/  FFMA.FTZ R85, R14, R71.reuse, -R85 ;  /* 0x000000470e557223 */ /* 0x080fe20000010855 */
[----:B------:R-:W-:Y:S01]  /*6130*/  FFMA.FTZ R14, R70, R71, R73 ;  /* 0x00000047460e7223 */ /* 0x000fe20000010049 */
[C---:B------:R-:W-:Y:S01]  /*6140*/  FMUL.FTZ R79, R12.reuse, R79 ;  /* 0x0000004f0c4f7220 */ /* 0x040fe20000410000 */
[-C--:B------:R-:W-:Y:S01]  /*6150*/  FFMA.FTZ R70, R12, R83.reuse, -R87 ;  /* 0x000000530c467223 */ /* 0x080fe20000010857 */
[----:B------:R-:W-:Y:S01]  /*6160*/  F2FP.SATFINITE.E4M3.F32.PACK_AB_MERGE_C R12, R35, R10, RZ ;  /* 0x0000000a230c723e */ /* 0x000fe200048070ff */
[----:B------:R-:W-:Y:S01]  /*6170*/  HADD2.F32 R35, -RZ, R33.H0_H0 ;  /* 0x20000021ff237230 */ /* 0x000fe20000004100 */
[----:B------:R-:W-:Y:S01]  /*6180*/  F2FP.SATFINITE.E4M3.F32.PACK_AB_MERGE_C R10, R89, R34, RZ ;  /* 0x00000022590a723e */ /* 0x000fe200048070ff */
[----:B------:R-:W-:Y:S01]  /*6190*/  FFMA.FTZ R79, R38, R83, R79 ;  /* 0x00000053264f7223 */ /* 0x000fe2000001004f */
[----:B------:R-:W-:-:S02]  /*61a0*/  F2FP.SATFINITE.E4M3.F32.PACK_AB_MERGE_C R12, R37, R32, R12 ;  /* 0x00000020250c723e */ /* 0x000fc4000480700c */
[----:B------:R-:W-:Y:S02]  /*61b0*/  F2FP.F16.E4M3.UNPACK_B R34, R7 ;  /* 0x00000007ff22723e */ /* 0x000fe400020006ff */
[----:B------:R-:W-:Y:S02]  /*61c0*/  F2FP.F16.E4M3.UNPACK_B R32, R9 ;  /* 0x00000009ff20723e */ /* 0x000fe400020006ff */
        /* <DEDUP_REMOVED lines=24> */
[-C--:B------:R-:W-:Y:S01]  /*6350*/  F2FP.F16.E4M3.UNPACK_B R83, R5.reuse.H1 ;  /* 0x00000005ff53723e */ /* 0x080fe200030006ff */
[----:B------:R-:W-:Y:S01]  /*6360*/  HADD2.F32 R37, -RZ, R38.H0_H0 ;  /* 0x20000026ff257230 */ /* 0x000fe20000004100 */
[----:B------:R-:W-:Y:S01]  /*6370*/  F2FP.F16.E4M3.UNPACK_B R79, R5 ;  /* 0x00000005ff4f723e */ /* 0x000fe200020006ff */
[----:B------:R-:W-:Y:S01]  /*6380*/  HADD2.F32 R13, -RZ, R33.H0_H0 ;  /* 0x20000021ff0d7230 */ /* 0x000fe20000004100 */
[----:B------:R-:W-:Y:S01]  /*6390*/  F2FP.F16.E4M3.UNPACK_B R71, R4 ;  /* 0x00000004ff47723e */ /* 0x000fe200020006ff */
[----:B------:R-:W-:-:S02]  /*63a0*/  HADD2.F32 R36, -RZ, R35.H1_H1 ;  /* 0x30000023ff247230 */ /* 0x000fc40000004100 */
[-C--:B------:R-:W-:Y:S01]  /*63b0*/  FMUL.FTZ R70, R34, R37.reuse ;  /* 0x0000002522467220 */ /* 0x080fe20000410000 */
[----:B------:R-:W-:Y:S02]  /*63c0*/  HADD2.F32 R35, -RZ, R6.H0_H0 ;  /* 0x20000006ff237230 */ /* 0x000fe40000004100 */
[C---:B------:R-:W-:Y:S01]  /*63d0*/  FMUL.FTZ R37, R13.reuse, R37 ;  /* 0x000000250d257220 */ /* 0x040fe20000410000 */
[----:B------:R-:W-:Y:S02]  /*63e0*/  HADD2.F32 R39, -RZ, R38.H1_H1 ;  /* 0x30000026ff277230 */ /* 0x000fe40000004100 */
[----:B------:R-:W-:Y:S02]  /*63f0*/  HADD2.F32 R33, -RZ, R33.H1_H1 ;  /* 0x30000021ff217230 */ /* 0x000fe40000004100 */
[----:B------:R-:W-:Y:S02]  /*6400*/  HADD2.F32 R38, -RZ, R6.H1_H1 ;  /* 0x30000006ff267230 */ /* 0x000fe40000004100 */
[----:B------:R-:W-:Y:S01]  /*6410*/  FFMA.FTZ R6, R13, R35, -R70 ;  /* 0x000000230d067223 */ /* 0x000fe20000010846 */
[----:B------:R-:W-:Y:S01]  /*6420*/  FMUL.FTZ R72, R36, R39 ;  /* 0x0000002724487220 */ /* 0x000fe20000410000 */
[----:B------:R-:W-:Y:S01]  /*6430*/  FFMA.FTZ R13, R34, R35, R37 ;  /* 0x00000023220d7223 */ /* 0x000fe20000010025 */
[C---:B------:R-:W-:Y:S01]  /*6440*/  FMUL.FTZ R39, R33.reuse, R39 ;  /* 0x0000002721277220 */ /* 0x040fe20000410000 */
[-C--:B------:R-:W-:Y:S01]  /*6450*/  F2FP.F16.E4M3.UNPACK_B R35, R11.reuse ;  /* 0x0000000bff23723e */ /* 0x080fe200020006ff */
[-C--:B------:R-:W-:Y:S01]  /*6460*/  FFMA.FTZ R33, R33, R38.reuse, -R72 ;  /* 0x0000002621217223 */ /* 0x080fe20000010848 */
[----:B------:R-:W-:Y:S01]  /*6470*/  F2FP.F16.E4M3.UNPACK_B R11, R11.H1 ;  /* 0x0000000bff0b723e */ /* 0x000fe200030006ff */
[----:B------:R-:W-:Y:S01]  /*6480*/  FFMA.FTZ R34, R36, R38, R39 ;  /* 0x0000002624227223 */ /* 0x000fe20000010027 */
[-C--:B------:R-:W-:Y:S01]  /*6490*/  F2FP.F16.E4M3.UNPACK_B R37, R15.reuse ;  /* 0x0000000fff25723e */ /* 0x080fe200020006ff */
[----:B------:R-:W-:Y:S01]  /*64a0*/  HADD2.F32 R5, -RZ, R83.H0_H0 ;  /* 0x20000053ff057230 */ /* 0x000fe20000004100 */
[----:B------:R-:W-:Y:S01]  /*64b0*/  F2FP.F16.E4M3.UNPACK_B R38, R15.H1 ;  /* 0x0000000fff26723e */ /* 0x000fe200030006ff */
[----:B------:R-:W-:Y:S01]  /*64c0*/  HADD2.F32 R36, -RZ, R11.H0_H0 ;  /* 0x2000000bff247230 */ /* 0x000fe20000004100 */
[----:B------:R-:W-:Y:S01]  /*64d0*/  F2FP.F16.E4M3.UNPACK_B R72, R4.H1 ;  /* 0x00000004ff48723e */ /* 0x000fe200030006ff */
[----:B------:R-:W-:Y:S01]  /*64e0*/  HADD2.F32 R39, -RZ, R37.H0_H0 ;  /* 0x20000025ff277230 */ /* 0x000fe20000004100 */
[----:B------:R-:W-:Y:S01]  /*64f0*/  F2FP.SATFINITE.E4M3.F32.PACK_AB_MERGE_C R6, R33, R6, RZ ;  /* 0x000000062106723e */ /* 0x000fe200048070ff */
[----:B------:R-:W-:-:S02]  /*6500*/  HADD2.F32 R4, -RZ, R79.H0_H0 ;  /* 0x2000004fff047230 */ /* 0x000fc40000004100 */
[----:B------:R-:W-:Y:S01]  /*6510*/  FMUL.FTZ R87, R36, R5 ;  /* 0x0000000524577220 */ /* 0x000fe20000410000 */
[----:B------:R-:W-:Y:S01]  /*6520*/  HADD2.F32 R15, -RZ, R35.H0_H0 ;  /* 0x20000023ff0f7230 */ /* 0x000fe20000004100 */
[----:B------:R-:W-:Y:S01]  /*6530*/  F2FP.SATFINITE.E4M3.F32.PACK_AB_MERGE_C R13, R34, R13, RZ ;  /* 0x0000000d220d723e */ /* 0x000fe200048070ff */
[----:B------:R-:W-:Y:S02]  /*6540*/  HADD2.F32 R70, -RZ, R38.H0_H0 ;  /* 0x20000026ff467230 */ /* 0x000fe40000004100 */
[-C--:B------:R-:W-:Y:S01]  /*6550*/  FMUL.FTZ R84, R39, R4.reuse ;  /* 0x0000000427547220 */ /* 0x080fe20000410000 */
[----:B------:R-:W-:Y:S02]  /*6560*/  HADD2.F32 R73, -RZ, R72.H0_H0 ;  /* 0x20000048ff497230 */ /* 0x000fe40000004100 */
[----:B------:R-:W-:Y:S01]  /*6570*/  FMUL.FTZ R90, R15, R4 ;  /* 0x000000040f5a7220 */ /* 0x000fe20000410000 */
[----:B------:R-:W-:Y:S02]  /*6580*/  HADD2.F32 R82, -RZ, R71.H0_H0 ;  /* 0x20000047ff527230 */ /* 0x000fe40000004100 */
[----:B------:R-:W-:Y:S01]  /*6590*/  FMUL.FTZ R85, R70, R5 ;  /* 0x0000000546557220 */ /* 0x000fe20000410000 */
[----:B------:R-:W-:-:S02]  /*65a0*/  HADD2.F32 R38, -RZ, R38.H1_H1 ;  /* 0x30000026ff267230 */ /* 0x000fc40000004100 */
[----:B------:R-:W-:Y:S01]  /*65b0*/  FFMA.FTZ R87, R70, R73, R87 ;  /* 0x0000004946577223 */ /* 0x000fe20000010057 */
[----:B------:R-:W-:Y:S02]  /*65c0*/  HADD2.F32 R83, -RZ, R83.H1_H1 ;  /* 0x30000053ff537230 */ /* 0x000fe40000004100 */
[-C--:B------:R-:W-:Y:S01]  /*65d0*/  FFMA.FTZ R4, R15, R82.reuse, -R84 ;  /* 0x000000520f047223 */ /* 0x080fe20000010854 */
[----:B------:R-:W-:Y:S02]  /*65e0*/  HADD2.F32 R11, -RZ, R11.H1_H1 ;  /* 0x3000000bff0b7230 */ /* 0x000fe40000004100 */
[----:B------:R-:W-:Y:S01]  /*65f0*/  FFMA.FTZ R5, R39, R82, R90 ;  /* 0x0000005227057223 */ /* 0x000fe2000001005a */
[----:B------:R-:W-:Y:S02]  /*6600*/  HADD2.F32 R37, -RZ, R37.H1_H1 ;  /* 0x30000025ff257230 */ /* 0x000fe40000004100 */
[----:B------:R-:W-:Y:S01]  /*6610*/  FMUL.FTZ R84, R38, R83 ;  /* 0x0000005326547220 */ /* 0x000fe20000410000 */
[----:B------:R-:W-:-:S02]  /*6620*/  HADD2.F32 R70, -RZ, R79.H1_H1 ;  /* 0x3000004fff467230 */ /* 0x000fc40000004100 */
[----:B------:R-:W-:Y:S01]  /*6630*/  FMUL.FTZ R83, R11, R83 ;  /* 0x000000530b537220 */ /* 0x000fe20000410000 */
[----:B------:R-:W-:Y:S02]  /*6640*/  HADD2.F32 R35, -RZ, R35.H1_H1 ;  /* 0x30000023ff237230 */ /* 0x000fe40000004100 */
[----:B------:R-:W-:Y:S01]  /*6650*/  FFMA.FTZ R85, R36, R73, -R85 ;  /* 0x0000004924557223 */ /* 0x000fe20000010855 */
[----:B------:R-:W-:Y:S02]  /*6660*/  HADD2.F32 R72, -RZ, R72.H1_H1 ;  /* 0x30000048ff487230 */ /* 0x000fe40000004100 */
[-C--:B------:R-:W-:Y:S01]  /*6670*/  FMUL.FTZ R82, R37, R70.reuse ;  /* 0x0000004625527220 */ /* 0x080fe20000410000 */
[----:B------:R-:W-:Y:S02]  /*6680*/  HADD2.F32 R36, -RZ, R71.H1_H1 ;  /* 0x30000047ff247230 */ /* 0x000fe40000004100 */
[----:B------:R-:W-:Y:S01]  /*6690*/  FMUL.FTZ R70, R35, R70 ;  /* 0x0000004623467220 */ /* 0x000fe20000410000 */
[----:B------:R-:W-:Y:S01]  /*66a0*/  F2FP.SATFINITE.E4M3.F32.PACK_AB_MERGE_C R9, R9, R30, R6 ;  /* 0x0000001e0909723e */ /* 0x000fe20004807006 */
[-C--:B------:R-:W-:Y:S01]  /*66b0*/  FFMA.FTZ R84, R11, R72.reuse, -R84 ;  /* 0x000000480b547223 */ /* 0x080fe20000010854 */
[----:B------:R-:W-:Y:S01]  /*66c0*/  FFMA.FTZ R38, R38, R72, R83 ;  /* 0x0000004826267223 */ /* 0x000fe20000010053 */
[-C--:B------:R-:W-:Y:S01]  /*66d0*/  FFMA.FTZ R35, R35, R36.reuse, -R82 ;  /* 0x0000002423237223 */ /* 0x080fe20000010852 */
[----:B------:R-:W-:Y:S01]  /*66e0*/  FFMA.FTZ R70, R37, R36, R70 ;  /* 0x0000002425467223 */ /* 0x000fe20000010046 */
[----:B------:R-:W-:-:S02]  /*66f0*/  F2FP.SATFINITE.E4M3.F32.PACK_AB_MERGE_C R13, R7, R32, R13 ;  /* 0x00000020070d723e */ /* 0x000fc4000480700d */
[----:B------:R-:W-:Y:S02]  /*6700*/  F2FP.SATFINITE.E4M3.F32.PACK_AB_MERGE_C R84, R84, R85, RZ ;  /* 0x000000555454723e */ /* 0x000fe400048070ff */
[----:B------:R-:W-:Y:S02]  /*6710*/  F2FP.SATFINITE.E4M3.F32.PACK_AB_MERGE_C R38, R38, R87, RZ ;  /* 0x000000572626723e */ /* 0x000fe400048070ff */
[----:B------:R-:W-:Y:S02]  /*6720*/  F2FP.SATFINITE.E4M3.F32.PACK_AB_MERGE_C R11, R35, R4, R84 ;  /* 0x00000004230b723e */ /* 0x000fe40004807054 */
[----:B------:R-:W-:-:S07]  /*6730*/  F2FP.SATFINITE.E4M3.F32.PACK_AB_MERGE_C R15, R70, R5, R38 ;  /* 0x00000005460f723e */ /* 0x000fce0004807026 */
.L_x_1298:
[----:B------:R-:W-:Y:S05]  /*6740*/  BSYNC B1 ;  /* 0x0000000000017941 */ /* 0x000fea0003800000 */
.L_x_1297:
[----:B0-----:R0:W-:Y:S01]  /*6750*/  ST.E.128 desc[UR40][R28.64], R8 ;  /* 0x000000081c007985 */ /* 0x0011e2000c101d28 */
[----:B------:R-:W-:-:S13]  /*6760*/  ISETP.GE.AND P5, PT, R31, R86, PT ;  /* 0x000000561f00720c */ /* 0x000fda0003fa6270 */
[----:B------:R-:W-:Y:S05]  /*6770*/  @P5 BRA `(.L_x_1276) ;  /* 0x0000000400045947 */ /* 0x000fea0003800000 */
[----:B------:R-:W-:-:S04]  /*6780*/  IADD3 R4, P5, R81, R31, RZ ;  /* 0x0000001f51047210 */ /* 0x000fc80007fbe0ff */
[----:B------:R-:W-:-:S05]  /*6790*/  LEA.HI.X.SX32 R5, R31, R80, 0x1, P5 ;  /* 0x000000501f057211 */ /* 0x000fca00028f0eff */
[----:B--2---:R2:W-:Y:S01]  /*67a0*/  ST.E.128 desc[UR40][R4.64], R12 ;  /* 0x0000000c04007985 */ /* 0x0045e2000c101d28 */
[----:B------:R-:W-:Y:S05]  /*67b0*/  BRA `(.L_x_1276) ;  /* 0x0000000000f47947 */ /* 0x000fea0003800000 */
.L_x_1268:
[----:B------:R-:W-:-:S06]  /*67c0*/  UISETP.NE.AND UP0, UPT, UR36, 0x3, UPT ;  /* 0x000000032400788c */ /* 0x000fcc000bf05270 */
[----:B------:R-:W-:-:S13]  /*67d0*/  PLOP3.LUT P0, PT, PT, PT, UP0, 0x80, 0x0 ;  /* 0x000000000000781c */ /* 0x000fda0003f0f008 */
[----:B------:R-:W-:Y:S05]  /*67e0*/  @!P0 BRA `(.L_x_1299) ;  /* 0x0000000000048947 */ /* 0x000fea0003800000 */
[----:B------:R-:W-:Y:S01]  /*67f0*/  BPT.TRAP 0x1 ;  /* 0x000000040000795c */ /* 0x000fe20000300000 */
.L_x_1299:
[----:B------:R-:W2:Y:S01]  /*6800*/  LDL R4, [R1+0xc] ;  /* 0x00000c0001047983 */ /* 0x000ea20000100800 */
[----:B------:R-:W-:Y:S01]  /*6810*/  IMAD R67, R23, 0x8, R16 ;  /* 0x0000000817437824 */ /* 0x000fe200078e0210 */
[----:B------:R-:W-:Y:S01]  /*6820*/  BSSY B1, `(.L_x_1300) ;  /* 0x0000005000017945 */ /* 0x000fe20003800000 */
[----:B------:R-:W-:Y:S02]  /*6830*/  SHF.R.S32.HI R75, RZ, 0x1f, R76 ;  /* 0x0000001fff4b7819 */ /* 0x000fe4000001144c */
[----:B--2---:R-:W-:-:S04]  /*6840*/  SHF.L.U32 R78, R4, 0x1f, RZ ;  /* 0x0000001f044e7819 */ /* 0x004fc800000006ff */
[----:B------:R-:W0:Y:S02]  /*6850*/  SYNCS.PHASECHK.TRANS64.TRYWAIT P5, [R67+URZ+0x19c90], R78 ;  /* 0x019c904e430075a7 */ /* 0x000e2400080a017f */
[----:B0-----:R-:W-:Y:S05]  /*6860*/  @!P5 BRA `(.L_x_1301) ;  /* 0x000001f800d8d947 */ /* 0x001fea0003800000 */
.L_x_1627:
[----:B------:R-:W-:Y:S05]  /*6870*/  BSYNC B1 ;  /* 0x0000000000017941 */ /* 0x000fea0003800000 */
.L_x_1300:
[----:B------:R-:W1:Y:S01]  /*6880*/  S2R R8, SR_TID.X ;  /* 0x0000000000087919 */ /* 0x000e620000002100 */
        /* <DEDUP_REMOVED lines=18> */
[----:B------:R-:W-:Y:S01]  /*69b0*/  IADD3 R4, P5, R4, UR6, RZ ;  /* 0x0000000604047c10 */ /* 0x000fe2000ffbe0ff */
[----:B-1----:R-:W-:-:S03]  /*69c0*/  VIADD R8, R8, 0xffffff80 ;  /* 0xffffff8008087836 */ /* 0x002fc60000000000 */
[----:B------:R-:W-:Y:S02]  /*69d0*/  IADD3.X R13, R13, UR7, RZ, P5, !PT ;  /* 0x000000070d0d7c10 */ /* 0x000fe4000affe4ff */
[----:B------:R-:W-:-:S04]  /*69e0*/  LEA.HI R8, R8, R8, RZ, 0x1 ;  /* 0x0000000808087211 */ /* 0x000fc800078f08ff */
[----:B------:R-:W-:-:S04]  /*69f0*/  SHF.R.S32.HI R8, RZ, 0x1, R8 ;  /* 0x00000001ff087819 */ /* 0x000fc80000011408 */
[----:B------:R-:W-:Y:S01]  /*6a00*/  ISETP.GT.AND P5, PT, R69, R8, PT ;  /* 0x000000084500720c */ /* 0x000fe20003fa4270 */
[----:B------:R-:W-:-:S12]  /*6a10*/  BRA.DIV UR4, `(.L_x_1302) ;  /* 0x000001fa04807947 */ /* 0x000fd8000b800000 */
[----:B------:R1:W2:Y:S04]  /*6a20*/  SHFL.IDX PT, R29, R13, RZ, 0x1e1f ;  /* 0x001e1fff0d1d7589 */ /* 0x0002a800000e0000 */
[----:B------:R1:W3:Y:S02]  /*6a30*/  SHFL.IDX PT, R14, R4, RZ, 0x1e1f ;  /* 0x001e1fff040e7589 */ /* 0x0002e400000e0000 */
.L_x_1631:
[----:B------:R-:W-:Y:S05]  /*6a40*/  @!P5 BRA `(.L_x_1276) ;  /* 0x000000000050d947 */ /* 0x000fea0003800000 */
[----:B------:R-:W4:Y:S01]  /*6a50*/  LDL R10, [R1+0x1c] ;  /* 0x00001c00010a7983 */ /* 0x000f220000100800 */
[----:B------:R-:W-:-:S03]  /*6a60*/  ULDC UR4, c[0x0][0x2f4] ;  /* 0x0000bd0000047ab9 */ /* 0x000fc60000000800 */
[----:B------:R-:W5:Y:S04]  /*6a70*/  LDL R12, [R1+0x8] ;  /* 0x00000800010c7983 */ /* 0x000f680000100800 */
[----:B------:R-:W5:Y:S01]  /*6a80*/  LDL R11, [R1+0x30] ;  /* 0x00003000010b7983 */ /* 0x000f620000100800 */
[----:B------:R-:W-:-:S13]  /*6a90*/  ISETP.GE.AND P6, PT, R18, UR4, PT ;  /* 0x0000000412007c0c */ /* 0x000fda000bfc6270 */
[----:B-1----:R-:W1:Y:S01]  /*6aa0*/  @!P6 LDS.128 R4, [R68+0x13800] ;  /* 0x013800004404e984 */ /* 0x002e620000000c00 */
[----:B---3--:R-:W-:-:S05]  /*6ab0*/  @!P6 IADD3 R8, P5, R18, R14, RZ ;  /* 0x0000000e1208e210 */ /* 0x008fca0007fbe0ff */
[----:B--2---:R-:W-:Y:S01]  /*6ac0*/  @!P6 IMAD.X R9, R29, 0x1, R19, P5 ;  /* 0x000000011d09e824 */ /* 0x004fe200028e0613 */
[----:B------:R-:W-:-:S04]  /*6ad0*/  ISETP.GE.AND P5, PT, R65, UR4, PT ;  /* 0x0000000441007c0c */ /* 0x000fc8000bfa6270 */
[----:B-1----:R1:W-:Y:S09]  /*6ae0*/  @!P6 ST.E.128 desc[UR40][R8.64], R4 ;  /* 0x000000040800e985 */ /* 0x0023f2000c101d28 */
[----:B------:R-:W2:Y:S01]  /*6af0*/  @!P5 LDS.128 R4, [R68+0x14800] ;  /* 0x014800004404d984 */ /* 0x000ea20000000c00 */
[----:B----4-:R-:W-:-:S05]  /*6b00*/  @!P5 IMAD.SHL.U32 R10, R10, 0x10, RZ ;  /* 0x000000100a0ad824 */ /* 0x010fca00078e00ff */
[----:B-1----:R-:W-:-:S04]  /*6b10*/  @!P5 IADD3 R8, P6, R10, R14, RZ ;  /* 0x0000000e0a08d210 */ /* 0x002fc80007fde0ff */
[----:B------:R-:W-:Y:S02]  /*6b20*/  @!P5 LEA.HI.X.SX32 R9, R10, R29, 0x1, P6 ;  /* 0x0000001d0a09d211 */ /* 0x000fe400030f0eff */
[----:B-----5:R-:W-:-:S03]  /*6b30*/  ISETP.GE.AND P6, PT, R12, UR4, PT ;  /* 0x000000040c007c0c */ /* 0x020fc6000bfc6270 */
[----:B--2---:R1:W-:Y:S10]  /*6b40*/  @!P5 ST.E.128 desc[UR40][R8.64], R4 ;  /* 0x000000040800d985 */ /* 0x0043f4000c101d28 */
[----:B------:R-:W2:Y:S01]  /*6b50*/  @!P6 LDS.128 R4, [R68+0x15800] ;  /* 0x015800004404e984 */ /* 0x000ea20000000c00 */
[----:B-1----:R-:W-:-:S05]  /*6b60*/  @!P6 IADD3 R8, P5, R12, R14, RZ ;  /* 0x0000000e0c08e210 */ /* 0x002fca0007fbe0ff */
[----:B------:R-:W-:-:S05]  /*6b70*/  @!P6 IMAD.X R9, R29, 0x1, R11, P5 ;  /* 0x000000011d09e824 */ /* 0x000fca00028e060b */
[----:B--2---:R4:W-:Y:S03]  /*6b80*/  @!P6 ST.E.128 desc[UR40][R8.64], R4 ;  /* 0x000000040800e985 */ /* 0x0049e6000c101d28 */
.L_x_1276:
[----:B------:R-:W-:Y:S05]  /*6b90*/  BSYNC B0 ;  /* 0x0000000000007941 */ /* 0x000fea0003800000 */
.L_x_1267:
        /* <DEDUP_REMOVED lines=11> */
[----:B------:R-:W-:-:S05]  /*6c50*/  @!P5 VIADD R4, R67, 0x19ca0 ;  /* 0x00019ca04304d836 */ /* 0x000fca0000000000 */
[----:B------:R-:W-:-:S04]  /*6c60*/  @!P5 PRMT R4, RZ, 0x654, R4 ;  /* 0x00000654ff04d816 */ /* 0x000fc80000000004 */
[----:B------:R1:W-:Y:S01]  /*6c70*/  @!P5 SYNCS.ARRIVE.TRANS64.RED.A1T0 RZ, [R4+URZ], RZ ;  /* 0x000000ff04ffd9a7 */ /* 0x0003e2000810043f */
[----:B------:R-:W-:Y:S05]  /*6c80*/  @!P0 BRA `(.L_x_1304) ;  /* 0x0000000000048947 */ /* 0x000fea0003800000 */
[----:B------:R-:W-:Y:S01]  /*6c90*/  BPT.TRAP 0x1 ;  /* 0x000000040000795c */ /* 0x000fe20000300000 */
.L_x_1304:
[----:B------:R-:W-:Y:S05]  /*6ca0*/  BSYNC B0 ;  /* 0x0000000000007941 */ /* 0x000fea0003800000 */
.L_x_1303:
[----:B------:R-:W0:Y:S01]  /*6cb0*/  SYNCS.PHASECHK.TRANS64.TRYWAIT P0, [R67+URZ+0x19cb0], R78 ;  /* 0x019cb04e430075a7 */ /* 0x000e22000800017f */
[----:B------:R-:W-:Y:S04]  /*6cc0*/  BSSY B0, `(.L_x_1305) ;  /* 0x0000002000007945 */ /* 0x000fe80003800000 */
[----:B0-----:R-:W-:Y:S05]  /*6cd0*/  @!P0 BRA `(.L_x_1306) ;  /* 0x000001f800148947 */ /* 0x001fea0003800000 */
.L_x_1632:
[----:B------:R-:W-:Y:S05]  /*6ce0*/  BSYNC B0 ;  /* 0x0000000000007941 */ /* 0x000fea0003800000 */
.L_x_1305:
[----:B------:R-:W2:Y:S01]  /*6cf0*/  S2R R6, SR_TID.X ;  /* 0x0000000000067919 */ /* 0x000ea20000002100 */
        /* <DEDUP_REMOVED lines=15> */
[----:B------:R-:W-:Y:S01]  /*6df0*/  IADD3 R4, P0, R4, UR6, RZ ;  /* 0x0000000604047c10 */ /* 0x000fe2000ff1e0ff */
[----:B--2---:R-:W-:-:S03]  /*6e00*/  VIADD R6, R6, 0xffffff80 ;  /* 0xffffff8006067836 */ /* 0x004fc60000000000 */
[----:B------:R-:W-:Y:S01]  /*6e10*/  IADD3.X R5, R5, UR7, RZ, P0, !PT ;  /* 0x0000000705057c10 */ /* 0x000fe200087fe4ff */
[----:B------:R1:W2:Y:S01]  /*6e20*/  SHFL.IDX PT, R13, R4, RZ, 0x1e1f ;  /* 0x001e1fff040d7589 */ /* 0x0002a200000e0000 */
[----:B------:R-:W-:-:S03]  /*6e30*/  LEA.HI R6, R6, R6, RZ, 0x1 ;  /* 0x0000000606067211 */ /* 0x000fc600078f08ff */
[----:B------:R1:W4:Y:S01]  /*6e40*/  SHFL.IDX PT, R11, R5, RZ, 0x1e1f ;  /* 0x001e1fff050b7589 */ /* 0x00032200000e0000 */
[----:B------:R-:W-:-:S04]  /*6e50*/  SHF.R.S32.HI R6, RZ, 0x1, R6 ;  /* 0x00000001ff067819 */ /* 0x000fc80000011406 */
[----:B------:R-:W-:-:S13]  /*6e60*/  ISETP.GT.AND P0, PT, R69, R6, PT ;  /* 0x000000064500720c */ /* 0x000fda0003f04270 */
[----:B-12---:R-:W-:Y:S05]  /*6e70*/  @!P0 BRA `(.L_x_1308) ;  /* 0x0000000000508947 */ /* 0x006fea0003800000 */
[----:B------:R-:W2:Y:S01]  /*6e80*/  LDL R10, [R1+0x1c] ;  /* 0x00001c00010a7983 */ /* 0x000ea20000100800 */
[----:B------:R-:W-:-:S03]  /*6e90*/  ULDC UR4, c[0x0][0x2f4] ;  /* 0x0000bd0000047ab9 */ /* 0x000fc60000000800 */
[----:B---3--:R-:W3:Y:S04]  /*6ea0*/  LDL R14, [R1+0x8] ;  /* 0x00000800010e7983 */ /* 0x008ee80000100800 */
[----:B------:R-:W5:Y:S01]  /*6eb0*/  LDL R12, [R1+0x30] ;  /* 0x00003000010c7983 */ /* 0x000f620000100800 */
[----:B------:R-:W-:-:S13]  /*6ec0*/  ISETP.GE.AND P6, PT, R18, UR4, PT ;  /* 0x0000000412007c0c */ /* 0x000fda000bfc6270 */
[----:B------:R-:W1:Y:S01]  /*6ed0*/  @!P6 LDS.128 R4, [R68+0x9000] ;  /* 0x009000004404e984 */ /* 0x000e620000000c00 */
[----:B------:R-:W-:-:S05]  /*6ee0*/  @!P6 IADD3 R8, P0, R18, R13, RZ ;  /* 0x0000000d1208e210 */ /* 0x000fca0007f1e0ff */
[----:B----4-:R-:W-:Y:S01]  /*6ef0*/  @!P6 IMAD.X R9, R11, 0x1, R19, P0 ;  /* 0x000000010b09e824 */ /* 0x010fe200000e0613 */
[----:B------:R-:W-:-:S04]  /*6f00*/  ISETP.GE.AND P0, PT, R65, UR4, PT ;  /* 0x0000000441007c0c */ /* 0x000fc8000bf06270 */
[----:B-1----:R1:W-:Y:S09]  /*6f10*/  @!P6 ST.E.128 desc[UR40][R8.64], R4 ;  /* 0x000000040800e985 */ /* 0x0023f2000c101d28 */
[----:B------:R-:W4:Y:S01]  /*6f20*/  @!P0 LDS.128 R4, [R68+0xa000] ;  /* 0x00a0000044048984 */ /* 0x000f220000000c00 */
[----:B--2---:R-:W-:-:S05]  /*6f30*/  @!P0 IMAD.SHL.U32 R10, R10, 0x10, RZ ;  /* 0x000000100a0a8824 */ /* 0x004fca00078e00ff */
[----:B-1----:R-:W-:-:S04]  /*6f40*/  @!P0 IADD3 R8, P6, R10, R13, RZ ;  /* 0x0000000d0a088210 */ /* 0x002fc80007fde0ff */
[----:B------:R-:W-:Y:S02]  /*6f50*/  @!P0 LEA.HI.X.SX32 R9, R10, R11, 0x1, P6 ;  /* 0x0000000b0a098211 */ /* 0x000fe400030f0eff */
[----:B---3--:R-:W-:-:S03]  /*6f60*/  ISETP.GE.AND P6, PT, R14, UR4, PT ;  /* 0x000000040e007c0c */ /* 0x008fc6000bfc6270 */
[----:B----4-:R1:W-:Y:S10]  /*6f70*/  @!P0 ST.E.128 desc[UR40][R8.64], R4 ;  /* 0x0000000408008985 */ /* 0x0103f4000c101d28 */
[----:B------:R-:W2:Y:S01]  /*6f80*/  @!P6 LDS.128 R4, [R68+0xb000] ;  /* 0x00b000004404e984 */ /* 0x000ea20000000c00 */
[----:B-1----:R-:W-:-:S05]  /*6f90*/  @!P6 IADD3 R8, P0, R14, R13, RZ ;  /* 0x0000000d0e08e210 */ /* 0x002fca0007f1e0ff */
[----:B-----5:R-:W-:-:S05]  /*6fa0*/  @!P6 IMAD.X R9, R11, 0x1, R12, P0 ;  /* 0x000000010b09e824 */ /* 0x020fca00000e060c */
[----:B--2---:R1:W-:Y:S03]  /*6fb0*/  @!P6 ST.E.128 desc[UR40][R8.64], R4 ;  /* 0x000000040800e985 */ /* 0x0043e6000c101d28 */
.L_x_1308:
[----:B------:R-:W-:Y:S05]  /*6fc0*/  BSYNC B0 ;  /* 0x0000000000007941 */ /* 0x000fea0003800000 */
.L_x_1307:
[----:B-1----:R-:W2:Y:S01]  /*6fd0*/  LDL.LU R5, [R1+0xc] ;  /* 0x00000c0001057983 */ /* 0x002ea20000300800 */
[----:B0-----:R-:W-:Y:S01]  /*6fe0*/  @!P5 VIADD R67, R67, 0x19cc0 ;  /* 0x00019cc04343d836 */ /* 0x001fe20000000000 */
[----:B------:R-:W-:Y:S01]  /*6ff0*/  PLOP3.LUT P0, PT, PT, PT, PT, 0x8, 0x0 ;  /* 0x000000000000781c */ /* 0x000fe20003f0e170 */
[----:B------:R-:W-:Y:S01]  /*7000*/  VIADD R23, R23, 0x1 ;  /* 0x0000000117177836 */ /* 0x000fe20000000000 */
[----:B------:R-:W-:Y:S01]  /*7010*/  @!PT LDS RZ, [RZ] ;  /* 0x00000000fffff984 */ /* 0x000fe20000000800 */
[----:B------:R-:W-:Y:S01]  /*7020*/  @!PT LDS RZ, [RZ] ;  /* 0x00000000fffff984 */ /* 0x000fe20000000800 */
[----:B------:R-:W-:Y:S01]  /*7030*/  @!PT LDS RZ, [RZ] ;  /* 0x00000000fffff984 */ /* 0x000fe20000000800 */
[----:B------:R-:W-:Y:S01]  /*7040*/  @!PT LDS RZ, [RZ] ;  /* 0x00000000fffff984 */ /* 0x000fe20000000800 */
[----:B------:R0:W-:Y:S06]  /*7050*/  MEMBAR.ALL.CTA ;  /* 0x0000000000007992 */ /* 0x0001ec0000008000 */
[----:B0-----:R-:W0:Y:S01]  /*7060*/  FENCE.VIEW.ASYNC.S ;  /* 0x00000000000073c6 */ /* 0x001e220000000000 */
[----:B------:R-:W-:Y:S01]  /*7070*/  @!P5 PRMT R67, RZ, 0x654, R67 ;  /* 0x00000654ff43d816 */ /* 0x000fe20000000043 */
[----:B0-----:R0:W-:Y:S06]  /*7080*/  BAR.SYNC.DEFER_BLOCKING R54, 0x80 ;  /* 0x000200360000751d */ /* 0x0011ec0000010000 */
[----:B------:R0:W-:Y:S01]  /*7090*/  @!P5 SYNCS.ARRIVE.TRANS64.RED.A1T0 RZ, [R67+URZ], RZ ;  /* 0x000000ff43ffd9a7 */ /* 0x0001e2000810043f */
[----:B------:R-:W-:-:S04]  /*70a0*/  ISETP.NE.AND P5, PT, R23, 0x2, PT ;  /* 0x000000021700780c */ /* 0x000fc80003fa5270 */
[----:B------:R-:W-:Y:S02]  /*70b0*/  SEL R4, RZ, 0x1, P5 ;  /* 0x00000001ff047807 */ /* 0x000fe40002800000 */
[----:B------:R-:W-:Y:S02]  /*70c0*/  SEL R23, R23, RZ, P5 ;  /* 0x000000ff17177207 */ /* 0x000fe40002800000 */
[----:B--2---:R-:W-:-:S05]  /*70d0*/  LOP3.LUT R5, R5, R4, RZ, 0x3c, !PT ;  /* 0x0000000405057212 */ /* 0x004fca00078e3cff */
[----:B------:R0:W-:Y:S01]  /*70e0*/  STL [R1+0xc], R5 ;  /* 0x00000c0501007387 */ /* 0x0001e20000100800 */
[----:B------:R-:W-:Y:S05]  /*70f0*/  @P4 BRA `(.L_x_1309) ;  /* 0xffffffb400c04947 */ /* 0x000fea000383ffff */
.L_x_1262:
[----:B------:R-:W2:Y:S01]  /*7100*/  LDL R8, [R1+0x20] ;  /* 0x0000200001087983 */ /* 0x000ea20000100800 */
[----:B------:R-:W1:Y:S03]  /*7110*/  LDC R0, c[0x0][0x448] ;  /* 0x00011200ff007b82 */ /* 0x000e660000000800 */
[----:B------:R-:W3:Y:S05]  /*7120*/  LDL R6, [R1] ;  /* 0x0000000001067983 */ /* 0x000eea0000100800 */
[----:B------:R-:W4:Y:S01]  /*7130*/  LDC.64 R2, c[0x0][0x9e0] ;  /* 0x00027800ff027b82 */ /* 0x000f220000000a00 */
[----:B-1----:R-:W-:-:S13]  /*7140*/  ISETP.NE.AND P1, PT, R0, 0x1, PT ;  /* 0x000000010000780c */ /* 0x002fda0003f25270 */
[----:B0-----:R-:W0:Y:S08]  /*7150*/  @P1 LDC R5, c[0x0][0x44c] ;  /* 0x00011300ff051b82 */ /* 0x001e300000000800 */
[----:B------:R-:W1:Y:S01]  /*7160*/  @P1 LDC R4, c[0x0][0x450] ;  /* 0x00011400ff041b82 */ /* 0x000e620000000800 */
[----:B------:R-:W-:Y:S01]  /*7170*/  BSSY B0, `(.L_x_1310) ;  /* 0x000000a000007945 */ /* 0x000fe20003800000 */
[----:B----4-:R-:W-:Y:S01]  /*7180*/  ISETP.GE.AND P2, PT, R3, 0x1, PT ;  /* 0x000000010300780c */ /* 0x010fe20003f46270 */
[----:B--2---:R-:W-:-:S04]  /*7190*/  VIADD R0, R8, 0xbf ;  /* 0x000000bf08007836 */ /* 0x004fc80000000000 */
[----:B0-----:R-:W-:Y:S01]  /*71a0*/  @P1 IMAD.HI.U32 R5, R0, R5, RZ ;  /* 0x0000000500051227 */ /* 0x001fe200078e00ff */
[----:B---3--:R-:W-:-:S04]  /*71b0*/  IADD3 R7, R6, 0x1, -R155 ;  /* 0x0000000106077810 */ /* 0x008fc80007ffe89b */
[----:B-1----:R-:W-:-:S05]  /*71c0*/  @P1 SHF.R.U32.HI R0, RZ, R4, R5 ;  /* 0x00000004ff001219 */ /* 0x002fca0000011605 */
[----:B------:R-:W-:Y:S01]  /*71d0*/  IMAD.IADD R5, R7, 0x1, R0 ;  /* 0x0000000107057824 */ /* 0x000fe200078e0200 */
[----:B------:R-:W-:Y:S06]  /*71e0*/  @P0 BRA `(.L_x_1311) ;  /* 0x0000000000080947 */ /* 0x000fec0003800000 */
[----:B------:R-:W0:Y:S02]  /*71f0*/  FENCE.VIEW.ASYNC.G ;  /* 0x00000000000073c6 */ /* 0x000e240000000100 */
[----:B0-----:R-:W-:Y:S06]  /*7200*/  BAR.ARV 0xc, 0x200 ;  /* 0x0308000000007b1d */ /* 0x001fec0000002000 */
.L_x_1311:
[----:B------:R-:W-:Y:S05]  /*7210*/  BSYNC B0 ;  /* 0x0000000000007941 */ /* 0x000fea0003800000 */
.L_x_1310:
[----:B------:R-:W-:Y:S01]  /*7220*/  IMAD.IADD R2, R5, 0x1, R2 ;  /* 0x0000000105027824 */ /* 0x000fe200078e0202 */
[----:B------:R-:W-:Y:S06]  /*7230*/  @!P2 BRA `(.L_x_1312) ;  /* 0x000000000048a947 */ /* 0x000fec0003800000 */
        /* <DEDUP_REMOVED lines=11> */
.L_x_1314:
[----:B------:R-:W-:-:S13]  /*72f0*/  ISETP.NE.AND P0, PT, R3, 0x1, PT ;  /* 0x000000010300780c */ /* 0x000fda0003f05270 */
[----:B------:R-:W0:Y:S02]  /*7300*/  @P0 LDC.64 R4, c[0x0][0x9e8] ;  /* 0x00027a00ff040b82 */ /* 0x000e240000000a00 */
[----:B0-----:R-:W-:-:S05]  /*7310*/  @P0 IMAD.HI.U32 R4, R0, R4, RZ ;  /* 0x0000000400040227 */ /* 0x001fca00078e00ff */
[----:B------:R-:W-:-:S07]  /*7320*/  @P0 SHF.R.U32.HI R0, RZ, R5, R4 ;  /* 0x00000005ff000219 */ /* 0x000fce0000011604 */
.L_x_1315:
[----:B------:R-:W-:Y:S05]  /*7330*/  BSYNC B0 ;  /* 0x0000000000007941 */ /* 0x000fea0003800000 */
.L_x_1313:
[----:B------:R-:W-:-:S05]  /*7340*/  IMAD R5, R0, R3, R3 ;  /* 0x0000000300057224 */ /* 0x000fca00078e0203 */
[----:B------:R-:W-:-:S07]  /*7350*/  VIMNMX R2, R2, R5, PT ;  /* 0x0000000502027248 */ /* 0x000fce0003fe0100 */
.L_x_1312:
[----:B------:R-:W0:Y:S01]  /*7360*/  @P1 LDC R0, c[0x0][0x44c] ;  /* 0x00011300ff001b82 */ /* 0x000e220000000800 */
[----:B------:R-:W-:Y:S01]  /*7370*/  VIADD R2, R2, 0x7f ;  /* 0x0000007f02027836 */ /* 0x000fe20000000000 */
[----:B------:R-:W-:Y:S01]  /*7380*/  ULDC UR4, c[0x0][0x9dc] ;  /* 0x0002770000047ab9 */ /* 0x000fe20000000800 */
[----:B------:R-:W-:-:S03]  /*7390*/  IMAD.MOV.U32 R7, RZ, RZ, R8 ;  /* 0x000000ffff077224 */ /* 0x000fc600078e0008 */
        /* <DEDUP_REMOVED lines=20> */
.L_x_1318:
[----:B------:R-:W-:-:S13]  /*74e0*/  ISETP.NE.AND P0, PT, R3, 0x1, PT ;  /* 0x000000010300780c */ /* 0x000fda0003f05270 */
[----:B------:R-:W0:Y:S02]  /*74f0*/  @P0 LDC.64 R4, c[0x0][0x9e8] ;  /* 0x00027a00ff040b82 */ /* 0x000e240000000a00 */
[----:B0-----:R-:W-:-:S05]  /*7500*/  @P0 IMAD.HI.U32 R4, R0, R4, RZ ;  /* 0x0000000400040227 */ /* 0x001fca00078e00ff */
[----:B------:R-:W-:-:S07]  /*7510*/  @P0 SHF.R.U32.HI R0, RZ, R5, R4 ;  /* 0x00000005ff000219 */ /* 0x000fce0000011604 */
.L_x_1319:
[----:B------:R-:W-:Y:S05]  /*7520*/  BSYNC B0 ;  /* 0x0000000000007941 */ /* 0x000fea0003800000 */
.L_x_1317:
[----:B------:R-:W-:-:S05]  /*7530*/  IMAD R3, R0, R3, RZ ;  /* 0x0000000300037224 */ /* 0x000fca00078e02ff */
[----:B------:R-:W-:-:S07]  /*7540*/  VIMNMX R2, R2, R3, !PT ;  /* 0x0000000302027248 */ /* 0x000fce0007fe0100 */
.L_x_1316:
[----:B------:R-:W-:Y:S01]  /*7550*/  SHF.R.S32.HI R3, RZ, 0x1f, R2 ;  /* 0x0000001fff037819 */ /* 0x000fe20000011402 */
[----:B------:R-:W-:Y:S01]  /*7560*/  BSSY B0, `(.L_x_1320) ;  /* 0x0000027000007945 */ /* 0x000fe20003800000 */
[----:B------:R-:W-:Y:S02]  /*7570*/  IMAD.MOV.U32 R89, RZ, RZ, RZ ;  /* 0x000000ffff597224 */ /* 0x000fe400078e00ff */
[----:B------:R-:W-:-:S04]  /*7580*/  LEA.HI R3, R3, R2, RZ, 0x7 ;  /* 0x0000000203037211 */ /* 0x000fc800078f38ff */
[----:B------:R-:W-:-:S04]  /*7590*/  SHF.R.S32.HI R3, RZ, 0x7, R3 ;  /* 0x00000007ff037819 */ /* 0x000fc80000011403 */
[----:B------:R-:W-:-:S04]  /*75a0*/  VIMNMX R9, RZ, R3, !PT ;  /* 0x00000003ff097248 */ /* 0x000fc80007fe0100 */
[----:B------:R-:W-:-:S13]  /*75b0*/  ISETP.GT.AND P0, PT, R26, R9, PT ;  /* 0x000000091a00720c */ /* 0x000fda0003f04270 */
        /* <DEDUP_REMOVED lines=31> */
[----:B------:R-:W-:-:S05]  /*77b0*/  @!P1 LOP3.LUT R3, RZ, R11, RZ, 0x33, !PT ;  /* 0x0000000bff039212 */ /* 0x000fca00078e33ff */
[----:B------:R-:W-:-:S07]  /*77c0*/  IMAD.MOV.U32 R89, RZ, RZ, R3 ;  /* 0x000000ffff597224 */ /* 0x000fce00078e0003 */
.L_x_1321:
[----:B------:R-:W-:Y:S05]  /*77d0*/  BSYNC B0 ;  /* 0x0000000000007941 */ /* 0x000fea0003800000 */
.L_x_1320:
[----:B------:R-:W2:Y:S01]  /*77e0*/  LDL R0, [R1+0x70] ;  /* 0x0000700001007983 */ /* 0x000ea20000100800 */
[----:B------:R-:W-:Y:S02]  /*77f0*/  PLOP3.LUT P0, PT, PT, PT, PT, 0x80, 0x0 ;  /* 0x000000000000781c */ /* 0x000fe40003f0f070 */
[----:B------:R-:W-:Y:S02]  /*7800*/  CS2R R92, SRZ ;  /* 0x00000000005c7805 */ /* 0x000fe4000001ff00 */
        /* <DEDUP_REMOVED lines=25> */
[----:B------:R-:W-:Y:S01]  /*79a0*/  CS2R R130, SRZ ;  /* 0x0000000000827805 */ /* 0x000fe2000001ff00 */
[----:B--2---:R-:W-:Y:S01]  /*79b0*/  IMAD R4, R0, R89, R9 ;  /* 0x0000005900047224 */ /* 0x004fe200078e0209 */
[----:B------:R-:W-:Y:S01]  /*79c0*/  CS2R R8, SRZ ;  /* 0x0000000000087805 */ /* 0x000fe2000001ff00 */
        /* <DEDUP_REMOVED lines=9> */
[----:B------:R-:W-:Y:S01]  /*7a60*/  LOP3.LUT P0, RZ, R26, 0x3ff, RZ, 0xc0, !PT ;  /* 0x000003ff1aff7812 */ /* 0x000fe2000780c0ff */
[----:B0-----:R-:W-:-:S05]  /*7a70*/  VIADD R5, R4, 0xffffff80 ;  /* 0xffffff8004057836 */ /* 0x001fca0000000000 */
        /* <DEDUP_REMOVED lines=27> */
.L_x_1324:
[----:B------:R-:W-:Y:S05]  /*7c30*/  BSYNC B6 ;  /* 0x0000000000067941 */ /* 0x000fea0003800000 */
.L_x_1323:
[----:B------:R-:W2:Y:S01]  /*7c40*/  LDL R20, [R1+0x5c] ;  /* 0x00005c0001147983 */ /* 0x000ea20000100800 */
        /* <DEDUP_REMOVED lines=8> */
[----:B------:R-:W3:Y:S08]  /*7cd0*/  @P1 LDC.64 R2, c[0x0][0x9c0] ;  /* 0x00027000ff021b82 */ /* 0x000ef00000000a00 */
[----:B------:R-:W4:Y:S01]  /*7ce0*/  @P0 LDC.64 R12, c[0x0][0x9b0] ;  /* 0x00026c00ff0c0b82 */ /* 0x000f220000000a00 */
[----:B--2---:R-:W-:-:S02]  /*7cf0*/  @P1 SHF.R.S32.HI R7, RZ, 0x1f, R20 ;  /* 0x0000001fff071819 */ /* 0x004fc40000011414 */
[----:B------:R-:W-:-:S03]  /*7d00*/  @P0 SHF.R.S32.HI R5, RZ, 0x1f, R20 ;  /* 0x0000001fff050819 */ /* 0x000fc60000011414 */
[----:B0-----:R-:W-:Y:S02]  /*7d10*/  @P1 IMAD R4, R7, R10, RZ ;  /* 0x0000000a07041224 */ /* 0x001fe400078e02ff */
[----:B-1----:R-:W-:Y:S02]  /*7d20*/  @P0 IMAD R0, R5, R8, RZ ;  /* 0x0000000805000224 */ /* 0x002fe400078e02ff */
[C---:B------:R-:W-:Y:S02]  /*7d30*/  @P1 IMAD R11, R20.reuse, R11, R4 ;  /* 0x0000000b140b1224 */ /* 0x040fe400078e0204 */
[----:B------:R-:W-:-:S04]  /*7d40*/  @P1 IMAD.WIDE.U32 R6, R20, R10, RZ ;  /* 0x0000000a14061225 */ /* 0x000fc800078e00ff */
[C---:B------:R-:W-:Y:S02]  /*7d50*/  @P0 IMAD R9, R20.reuse, R9, R0 ;  /* 0x0000000914090224 */ /* 0x040fe400078e0200 */
[----:B------:R-:W-:-:S04]  /*7d60*/  @P0 IMAD.WIDE.U32 R4, R20, R8, RZ ;  /* 0x0000000814040225 */ /* 0x000fc800078e00ff */
[----:B------:R-:W-:Y:S02]  /*7d70*/  @P1 IMAD.IADD R7, R7, 0x1, R11 ;  /* 0x0000000107071824 */ /* 0x000fe400078e020b */
[----:B------:R-:W-:Y:S02]  /*7d80*/  @P0 IMAD.IADD R5, R5, 0x1, R9 ;  /* 0x0000000105050824 */ /* 0x000fe400078e0209 */
[----:B---3--:R-:W-:-:S04]  /*7d90*/  @P1 IMAD.WIDE.U32 R8, R154, R2, R6 ;  /* 0x000000029a081225 */ /* 0x008fc800078e0006 */
        /* <DEDUP_REMOVED lines=27> */
.L_x_1328:
[----:B-1----:R1:W2:Y:S02]  /*7f50*/  SYNCS.PHASECHK.TRANS64.TRYWAIT P0, [R16+URZ+0x19c00], R3 ;  /* 0x019c0003100075a7 */ /* 0x0022a4000800017f */
[----:B--2---:R-:W-:Y:S05]  /*7f60*/  @!P0 NANOSLEEP.SYNCS 0x989680 ;  /* 0x009896800000895d */ /* 0x004fea0003900000 */
[----:B------:R-:W2:Y:S02]  /*7f70*/  @!P0 SYNCS.PHASECHK.TRANS64 P0, [R16+URZ+0x19c00], R3 ;  /* 0x019c0003100085a7 */ /* 0x000ea4000800007f */
[----:B--2---:R-:W-:Y:S05]  /*7f80*/  @!P0 BRA `(.L_x_1328) ;  /* 0xfffffffc00f08947 */ /* 0x004fea000383ffff */
.L_x_1327:
[----:B------:R-:W-:Y:S05]  /*7f90*/  BSYNC B0 ;  /* 0x0000000000007941 */ /* 0x000fea0003800000 */
.L_x_1326:
[----:B------:R-:W-:Y:S05]  /*7fa0*/  BRA `(.L_x_1329) ;  /* 0x0000004400847947 */ /* 0x000fea0003800000 */
.L_x_1325:
[----:B------:R-:W-:Y:S01]  /*7fb0*/  LOP3.LUT P0, RZ, R26, 0x9f, RZ, 0xc0, !PT ;  /* 0x0000009f1aff7812 */ /* 0x000fe2000780c0ff */
[----:B------:R-:W-:Y:S01]  /*7fc0*/  ULDC.64 UR4, c[0x0][0x3f8] ;  /* 0x0000fe0000047ab9 */ /* 0x000fe20000000a00 */
[----:B-----5:R-:W-:Y:S01]  /*7fd0*/  SHF.R.S32.HI R0, RZ, 0x1f, R24 ;  /* 0x0000001fff007819 */ /* 0x020fe20000011418 */
[----:B------:R-:W-:Y:S01]  /*7fe0*/  ULDC.64 UR6, c[0x0][0x408] ;  /* 0x0001020000067ab9 */ /* 0x000fe20000000a00 */
[----:B------:R-:W-:Y:S01]  /*7ff0*/  IMAD.WIDE.U32 R26, R24, UR4, RZ ;  /* 0x00000004181a7c25 */ /* 0x000fe2000f8e00ff */
[----:B------:R-:W-:Y:S03]  /*8000*/  BSSY B6, `(.L_x_1330) ;  /* 0x0000019000067945 */ /* 0x000fe60003800000 */
[C---:B------:R-:W-:Y:S02]  /*8010*/  IMAD R3, R0.reuse, UR4, RZ ;  /* 0x0000000400037c24 */ /* 0x040fe4000f8e02ff */
[----:B------:R-:W-:-:S02]  /*8020*/  IMAD R5, R0, UR6, RZ ;  /* 0x0000000600057c24 */ /* 0x000fc4000f8e02ff */
[C---:B------:R-:W-:Y:S02]  /*8030*/  IMAD R3, R24.reuse, UR5, R3 ;  /* 0x0000000518037c24 */ /* 0x040fe4000f8e0203 */
[C---:B------:R-:W-:Y:S02]  /*8040*/  IMAD R5, R24.reuse, UR7, R5 ;  /* 0x0000000718057c24 */ /* 0x040fe4000f8e0205 */
[----:B------:R-:W-:-:S04]  /*8050*/  IMAD.WIDE.U32 R24, R24, UR6, RZ ;  /* 0x0000000618187c25 */ /* 0x000fc8000f8e00ff */
[----:B------:R-:W-:Y:S02]  /*8060*/  IMAD.IADD R29, R3, 0x1, R27 ;  /* 0x00000001031d7824 */ /* 0x000fe400078e021b */
[----:B------:R-:W-:Y:S01]  /*8070*/  IMAD.IADD R31, R5, 0x1, R25 ;  /* 0x00000001051f7824 */ /* 0x000fe200078e0219 */
        /* <DEDUP_REMOVED lines=17> */
.L_x_1331:
[----:B------:R-:W-:Y:S05]  /*8190*/  BSYNC B6 ;  /* 0x0000000000067941 */ /* 0x000fea0003800000 */
.L_x_1330:
[----:B------:R-:W0:Y:S01]  /*81a0*/  S2R R20, SR_TID.X ;  /* 0x0000000000147919 */ /* 0x000e220000002100 */
[----:B------:R-:W-:Y:S01]  /*81b0*/  ULDC.U8 UR4, c[0x0][0x410] ;  /* 0x0001040000047ab9 */ /* 0x000fe20000000000 */
[----:B------:R-:W2:Y:S01]  /*81c0*/  LDL R21, [R1+0x20] ;  /* 0x0000200001157983 */ /* 0x000ea20000100800 */
[----:B0-----:R-:W-:-:S03]  /*81d0*/  VIADD R28, R20, 0xffffff80 ;  /* 0xffffff80141c7836 */ /* 0x001fc60000000000 */
[----:B------:R-:W3:Y:S01]  /*81e0*/  LDL R20, [R1+0x48] ;  /* 0x0000480001147983 */ /* 0x000ee20000100800 */
[----:B------:R-:W-:Y:S02]  /*81f0*/  ISETP.NE.AND P0, PT, RZ, UR4, PT ;  /* 0x00000004ff007c0c */ /* 0x000fe4000bf05270 */
[----:B------:R-:W-:Y:S01]  /*8200*/  LEA.HI R38, R28, R28, RZ, 0x1 ;  /* 0x0000001c1c267211 */ /* 0x000fe200078f08ff */
[----:B------:R-:W-:Y:S03]  /*8210*/  BSSY B0, `(.L_x_1332) ;  /* 0x0000432000007945 */ /* 0x000fe60003800000 */
[----:B------:R-:W-:-:S05]  /*8220*/  SHF.R.S32.HI R38, RZ, 0x1, R38 ;  /* 0x00000001ff267819 */ /* 0x000fca0000011426 */
[----:B--2---:R-:W-:Y:S02]  /*8230*/  IMAD.IADD R10, R38, 0x1, R21 ;  /* 0x00000001260a7824 */ /* 0x004fe400078e0215 */
[----:B---3--:R-:W-:Y:S01]  /*8240*/  IMAD.IADD R37, R16, 0x1, R20 ;  /* 0x0000000110257824 */ /* 0x008fe200078e0214 */
[----:B------:R-:W-:Y:S06]  /*8250*/  @!P0 BRA `(.L_x_1333) ;  /* 0x0000001c00408947 */ /* 0x000fec0003800000 */
[----:B------:R-:W0:Y:S01]  /*8260*/  LDC R20, c[0x0][0x448] ;  /* 0x00011200ff147b82 */ /* 0x000e220000000800 */
[----:B------:R-:W-:Y:S01]  /*8270*/  IMAD.MOV.U32 R5, RZ, RZ, R10 ;  /* 0x000000ffff057224 */ /* 0x000fe200078e000a */
[----:B------:R-:W-:Y:S01]  /*8280*/  ULDC.64 UR4, c[0x0][0x3f8] ;  /* 0x0000fe0000047ab9 */ /* 0x000fe20000000a00 */
[----:B------:R-:W-:Y:S01]  /*8290*/  IMAD.MOV.U32 R6, RZ, RZ, R26 ;  /* 0x000000ffff067224 */ /* 0x000fe200078e001a */
[----:B------:R-:W-:Y:S01]  /*82a0*/  ULDC.64 UR6, c[0x0][0x408] ;  /* 0x0001020000067ab9 */ /* 0x000fe20000000a00 */
[----:B------:R-:W-:Y:S01]  /*82b0*/  IMAD.MOV.U32 R8, RZ, RZ, R24 ;  /* 0x000000ffff087224 */ /* 0x000fe200078e0018 */
[----:B------:R-:W-:Y:S01]  /*82c0*/  ULDC.64 UR8, c[0x0][0x400] ;  /* 0x0001000000087ab9 */ /* 0x000fe20000000a00 */
[----:B------:R-:W-:Y:S01]  /*82d0*/  IMAD.MOV.U32 R9, RZ, RZ, R31 ;  /* 0x000000ffff097224 */ /* 0x000fe200078e001f */
[----:B0-----:R-:W-:-:S13]  /*82e0*/  ISETP.NE.AND P0, PT, R20, 0x1, PT ;  /* 0x000000011400780c */ /* 0x001fda0003f05270 */
[----:B------:R-:W0:Y:S08]  /*82f0*/  @P0 LDC R3, c[0x0][0x44c] ;  /* 0x00011300ff030b82 */ /* 0x000e300000000800 */
[----:B------:R-:W1:Y:S01]  /*8300*/  @P0 LDC R7, c[0x0][0x450] ;  /* 0x00011400ff070b82 */ /* 0x000e620000000800 */
[----:B0-----:R-:W-:-:S05]  /*8310*/  @P0 IMAD.HI.U32 R0, R10, R3, RZ ;  /* 0x000000030a000227 */ /* 0x001fca00078e00ff */
[----:B-1----:R-:W-:Y:S01]  /*8320*/  @P0 SHF.R.U32.HI R5, RZ, R7, R0 ;  /* 0x00000007ff050219 */ /* 0x002fe20000011600 */
[----:B------:R-:W-:-:S03]  /*8330*/  IMAD.MOV.U32 R7, RZ, RZ, R29 ;  /* 0x000000ffff077224 */ /* 0x000fc600078e001d */
[----:B------:R-:W-:Y:S01]  /*8340*/  SHF.R.S32.HI R0, RZ, 0x1f, R5 ;  /* 0x0000001fff007819 */ /* 0x000fe20000011405 */
[----:B------:R-:W-:-:S04]  /*8350*/  IMAD.WIDE.U32 R6, R5, UR4, R6 ;  /* 0x0000000405067c25 */ /* 0x000fc8000f8e0006 */
[----:B------:R-:W-:Y:S02]  /*8360*/  IMAD R4, R0, UR4, RZ ;  /* 0x0000000400047c24 */ /* 0x000fe4000f8e02ff */
[----:B------:R-:W-:-:S04]  /*8370*/  IMAD.WIDE.U32 R8, R5, UR6, R8 ;  /* 0x0000000605087c25 */ /* 0x000fc8000f8e0008 */
[----:B------:R-:W-:Y:S02]  /*8380*/  IMAD R0, R0, UR6, RZ ;  /* 0x0000000600007c24 */ /* 0x000fe4000f8e02ff */
[C---:B------:R-:W-:Y:S01]  /*8390*/  IMAD R13, R5.reuse, UR5, R4 ;  /* 0x00000005050d7c24 */ /* 0x040fe2000f8e0204 */
[----:B------:R-:W-:Y:S01]  /*83a0*/  ULDC.64 UR4, c[0x0][0x3e8] ;  /* 0x0000fa0000047ab9 */ /* 0x000fe20000000a00 */
[----:B------:R-:W-:Y:S01]  /*83b0*/  IMAD R11, R5, UR7, R0 ;  /* 0x00000007050b7c24 */ /* 0x000fe2000f8e0200 */
[----:B------:R-:W-:Y:S01]  /*83c0*/  IADD3 R3, P0, R6, UR4, RZ ;  /* 0x0000000406037c10 */ /* 0x000fe2000ff1e0ff */
[----:B------:R-:W-:Y:S01]  /*83d0*/  UMOV UR4, 0xffffffff ;  /* 0xffffffff00047882 */ /* 0x000fe20000000000 */
[----:B------:R-:W-:Y:S02]  /*83e0*/  IADD3 R5, P1, R8, UR8, RZ ;  /* 0x0000000808057c10 */ /* 0x000fe4000ff3e0ff */
[----:B------:R-:W-:Y:S02]  /*83f0*/  IADD3.X R13, R7, UR5, R13, P0, !PT ;  /* 0x00000005070d7c10 */ /* 0x000fe400087fe40d */
[----:B------:R-:W-:Y:S01]  /*8400*/  IADD3.X R4, R9, UR9, R11, P1, !PT ;  /* 0x0000000909047c10 */ /* 0x000fe20008ffe40b */
[----:B------:R-:W-:Y:S08]  /*8410*/  BRA.DIV UR4, `(.L_x_1334) ;  /* 0x000001e204587947 */ /* 0x000ff0000b800000 */
[----:B------:R0:W1:Y:S04]  /*8420*/  SHFL.IDX PT, R0, R13, RZ, 0x1e1f ;  /* 0x001e1fff0d007589 */ /* 0x00006800000e0000 */
[----:B------:R-:W2:Y:S04]  /*8430*/  SHFL.IDX PT, R3, R3, RZ, 0x1e1f ;  /* 0x001e1fff03037589 */ /* 0x000ea800000e0000 */
[----:B------:R-:W3:Y:S04]  /*8440*/  SHFL.IDX PT, R4, R4, RZ, 0x1e1f ;  /* 0x001e1fff04047589 */ /* 0x000ee800000e0000 */
[----:B------:R0:W4:Y:S02]  /*8450*/  SHFL.IDX PT, R14, R5, RZ, 0x1e1f ;  /* 0x001e1fff050e7589 */ /* 0x00012400000e0000 */
.L_x_1638:
[----:B------:R-:W5:Y:S01]  /*8460*/  LDL R6, [R1+0x68] ;  /* 0x0000680001067983 */ /* 0x000f620000100800 */
[----:B------:R-:W-:Y:S01]  /*8470*/  IMAD R39, R155, R20, RZ ;  /* 0x000000149b277224 */ /* 0x000fe200078e02ff */
[----:B------:R-:W-:Y:S01]  /*8480*/  BSSY B1, `(.L_x_1335) ;  /* 0x000002f000017945 */ /* 0x000fe20003800000 */
[----:B------:R-:W-:Y:S02]  /*8490*/  CS2R R26, SRZ ;  /* 0x00000000001a7805 */ /* 0x000fe4000001ff00 */
[----:B0-----:R-:W-:Y:S02]  /*84a0*/  CS2R R12, SRZ ;  /* 0x00000000000c7805 */ /* 0x001fe4000001ff00 */
[----:B------:R-:W-:Y:S02]  /*84b0*/  CS2R R8, SRZ ;  /* 0x0000000000087805 */ /* 0x000fe4000001ff00 */
[----:B------:R-:W-:Y:S02]  /*84c0*/  ISETP.GE.AND P0, PT, R10, R39, PT ;  /* 0x000000270a00720c */ /* 0x000fe40003f06270 */
[----:B------:R-:W-:-:S02]  /*84d0*/  CS2R R24, SRZ ;  /* 0x0000000000187805 */ /* 0x000fc4000001ff00 */
        /* <DEDUP_REMOVED lines=9> */
[----:B------:R-:W3:Y:S04]  /*8570*/  LDL.64 R28, [R1+0x10] ;  /* 0x00001000011c7983 */ /* 0x000ee80000100a00 */
[----:B------:R-:W4:Y:S01]  /*8580*/  LDL R15, [R1+0x38] ;  /* 0x00003800010f7983 */ /* 0x000f220000100800 */
[----:B------:R-:W-:Y:S02]  /*8590*/  CS2R R20, SRZ ;  /* 0x0000000000147805 */ /* 0x000fe4000001ff00 */
[----:B------:R-:W-:Y:S02]  /*85a0*/  CS2R R12, SRZ ;  /* 0x00000000000c7805 */ /* 0x000fe4000001ff00 */
[----:B------:R-:W-:Y:S02]  /*85b0*/  CS2R R24, SRZ ;  /* 0x0000000000187805 */ /* 0x000fe4000001ff00 */
[----:B------:R-:W-:-:S02]  /*85c0*/  CS2R R26, SRZ ;  /* 0x00000000001a7805 */ /* 0x000fc4000001ff00 */
[----:B------:R-:W-:Y:S02]  /*85d0*/  CS2R R10, SRZ ;  /* 0x00000000000a7805 */ /* 0x000fe4000001ff00 */
[----:B--2---:R-:W-:Y:S02]  /*85e0*/  ISETP.GE.AND P2, PT, R34, UR4, PT ;  /* 0x0000000422007c0c */ /* 0x004fe4000bf46270 */
[----:B------:R-:W-:Y:S02]  /*85f0*/  SHF.R.S32.HI R7, RZ, 0x1f, R34 ;  /* 0x0000001fff077819 */ /* 0x000fe40000011422 */
[----:B---3--:R-:W-:Y:S02]  /*8600*/  ISETP.GE.AND P1, PT, R28, UR4, PT ;  /* 0x000000041c007c0c */ /* 0x008fe4000bf26270 */
[----:B----4-:R-:W-:Y:S02]  /*8610*/  ISETP.GE.AND P0, PT, R15, UR4, PT ;  /* 0x000000040f007c0c */ /* 0x010fe4000bf06270 */
[----:B------:R-:W-:-:S05]  /*8620*/  SHF.R.S32.HI R9, RZ, 0x1f, R15 ;  /* 0x0000001fff097819 */ /* 0x000fca000001140f */
[CC--:B------:R-:W-:Y:S02]  /*8630*/  @!P2 IADD3 R32, P6, R34.reuse, R3.reuse, RZ ;  /* 0x000000032220a210 */ /* 0x0c0fe40007fde0ff */
[-C--:B------:R-:W-:Y:S02]  /*8640*/  @!P2 IADD3 R34, P5, R34, R14.reuse, RZ ;  /* 0x0000000e2222a210 */ /* 0x080fe40007fbe0ff */
[-C--:B------:R-:W-:Y:S01]  /*8650*/  @!P1 IADD3 R30, P3, R28, R3.reuse, RZ ;  /* 0x000000031c1e9210 */ /* 0x080fe20007f7e0ff */
[--C-:B-1----:R-:W-:Y:S02]  /*8660*/  @!P2 IMAD.X R33, R0, 0x1, R7.reuse, P6 ;  /* 0x000000010021a824 */ /* 0x102fe400030e0607 */
[----:B------:R-:W-:Y:S01]  /*8670*/  @!P2 IMAD.X R35, R4, 0x1, R7, P5 ;  /* 0x000000010423a824 */ /* 0x000fe200028e0607 */
[C---:B------:R-:W-:Y:S02]  /*8680*/  @!P0 IADD3 R6, P4, R15.reuse, R3, RZ ;  /* 0x000000030f068210 */ /* 0x040fe40007f9e0ff */
[----:B------:R-:W-:Y:S01]  /*8690*/  @!P1 SHF.R.S32.HI R3, RZ, 0x1f, R28 ;  /* 0x0000001fff039819 */ /* 0x000fe2000001141c */
[----:B------:R0:W5:Y:S01]  /*86a0*/  @!P2 LD.E.64 R20, desc[UR40][R32.64] ;  /* 0x000000282014a980 */ /* 0x000162000c101b00 */
[-C--:B------:R-:W-:Y:S01]  /*86b0*/  @!P1 IADD3 R28, P6, R28, R14.reuse, RZ ;  /* 0x0000000e1c1c9210 */ /* 0x080fe20007fde0ff */
[C---:B------:R-:W-:Y:S01]  /*86c0*/  @!P0 IMAD.X R7, R0.reuse, 0x1, R9, P4 ;  /* 0x0000000100078824 */ /* 0x040fe200020e0609 */
[----:B------:R-:W-:Y:S01]  /*86d0*/  @!P0 IADD3 R14, P5, R15, R14, RZ ;  /* 0x0000000e0f0e8210 */ /* 0x000fe20007fbe0ff */
[--C-:B------:R-:W-:Y:S01]  /*86e0*/  @!P1 IMAD.X R31, R0, 0x1, R3.reuse, P3 ;  /* 0x00000001001f9824 */ /* 0x100fe200018e0603 */
[----:B------:R0:W5:Y:S01]  /*86f0*/  @!P2 LD.E.64 R12, desc[UR40][R34.64] ;  /* 0x00000028220ca980 */ /* 0x000162000c101b00 */
[----:B------:R-:W-:-:S02]  /*8700*/  @!P1 IMAD.X R29, R4, 0x1, R3, P6 ;  /* 0x00000001041d9824 */ /* 0x000fc400030e0603 */
[----:B------:R-:W-:Y:S01]  /*8710*/  @!P0 IMAD.X R15, R4, 0x1, R9, P5 ;  /* 0x00000001040f8824 */ /* 0x000fe200028e0609 */
[----:B------:R-:W-:Y:S01]  /*8720*/  CS2R R8, SRZ ;  /* 0x0000000000087805 */ /* 0x000fe2000001ff00 */
[----:B------:R0:W5:Y:S04]  /*8730*/  @!P1 LD.E.64 R24, desc[UR40][R30.64] ;  /* 0x000000281e189980 */ /* 0x000168000c101b00 */
[----:B------:R0:W5:Y:S04]  /*8740*/  @!P1 LD.E.64 R26, desc[UR40][R28.64] ;  /* 0x000000281c1a9980 */ /* 0x000168000c101b00 */
[----:B------:R0:W5:Y:S04]  /*8750*/  @!P0 LD.E.64 R10, desc[UR40][R6.64] ;  /* 0x00000028060a8980 */ /* 0x000168000c101b00 */
[----:B------:R0:W5:Y:S02]  /*8760*/  @!P0 LD.E.64 R8, desc[UR40][R14.64] ;  /* 0x000000280e088980 */ /* 0x000164000c101b00 */
.L_x_1336:
[----:B------:R-:W-:Y:S05]  /*8770*/  BSYNC B1 ;  /* 0x0000000000017941 */ /* 0x000fea0003800000 */
.L_x_1335:
[----:B-1----:R-:W2:Y:S01]  /*8780*/  LDL.LU R0, [R1+0x54] ;  /* 0x0000540001007983 */ /* 0x002ea20000300800 */
[----:B------:R-:W1:Y:S01]  /*8790*/  SYNCS.PHASECHK.TRANS64.TRYWAIT P0, [R16+URZ+0x19c00], R5 ;  /* 0x019c0005100075a7 */ /* 0x000e62000800017f */
[----:B------:R-:W-:Y:S01]  /*87a0*/  BSSY B1, `(.L_x_1337) ;  /* 0x0000005000017945 */ /* 0x000fe20003800000 */
[----:B--2---:R-:W-:-:S05]  /*87b0*/  IMAD R0, R0, -0xc0, R39 ;  /* 0xffffff4000007824 */ /* 0x004fca00078e0227 */
[----:B------:R-:W-:-:S04]  /*87c0*/  VIMNMX R0, R0, 0xc0, PT ;  /* 0x000000c000007848 */ /* 0x000fc80003fe0100 */
[----:B------:R-:W-:Y:S01]  /*87d0*/  ISETP.GE.AND P1, PT, R38, R0, PT ;  /* 0x000000002600720c */ /* 0x000fe20003f26270 */
[----:B-1----:R-:W-:-:S12]  /*87e0*/  @!P0 BRA `(.L_x_1338) ;  /* 0x000001dc00d08947 */ /* 0x002fd80003800000 */
.L_x_1639:
[----:B------:R-:W-:Y:S05]  /*87f0*/  BSYNC B1 ;  /* 0x0000000000017941 */ /* 0x000fea0003800000 */
.L_x_1337:
[----:B------:R-:W-:Y:S05]  /*8800*/  @P1 BRA `(.L_x_1339) ;  /* 0x0000003c00481947 */ /* 0x000fea0003800000 */
[----:B0-----:R-:W2:Y:S01]  /*8810*/  LDL.64 R6, [R1+0x10] ;  /* 0x0000100001067983 */ /* 0x001ea20000100a00 */
[----:B------:R-:W2:Y:S03]  /*8820*/  LDC R0, c[0x0][0x3f4] ;  /* 0x0000fd00ff007b82 */ /* 0x000ea60000000800 */
[----:B---3--:R-:W3:Y:S04]  /*8830*/  LDL R4, [R1+0x34] ;  /* 0x0000340001047983 */ /* 0x008ee80000100800 */
[----:B------:R-:W4:Y:S01]  /*8840*/  LDL R3, [R1+0x38] ;  /* 0x0000380001037983 */ /* 0x000f220000100800 */
[----:B------:R-:W-:Y:S01]  /*8850*/  BSSY B1, `(.L_x_1340) ;  /* 0x000007b000017945 */ /* 0x000fe20003800000 */
[----:B--2---:R-:W-:-:S02]  /*8860*/  ISETP.GE.AND P0, PT, R6, R0, PT ;  /* 0x000000000600720c */ /* 0x004fc40003f06270 */
[-C--:B---3--:R-:W-:Y:S02]  /*8870*/  ISETP.GE.AND P1, PT, R4, R0.reuse, PT ;  /* 0x000000000400720c */ /* 0x088fe40003f26270 */
[----:B----4-:R-:W-:-:S09]  /*8880*/  ISETP.GE.AND P2, PT, R3, R0, PT ;  /* 0x000000000300720c */ /* 0x010fd20003f46270 */
[----:B------:R-:W-:Y:S05]  /*8890*/  @P0 BRA `(.L_x_1341) ;  /* 0x0000000400d80947 */ /* 0x000fea0003800000 */
[----:B-1----:R-:W0:Y:S01]  /*88a0*/  LDS.128 R4, [R37+0xf000] ;  /* 0x00f0000025047984 */ /* 0x002e220000000c00 */
[----:B-----5:R-:W-:Y:S02]  /*88b0*/  SHF.R.U32.HI R15, RZ, 0x8, R25 ;  /* 0x00000008ff0f7819 */ /* 0x020fe40000011619 */
[----:B------:R-:W-:Y:S02]  /*88c0*/  LOP3.LUT R14, R25, 0xff, RZ, 0xc0, !PT ;  /* 0x000000ff190e7812 */ /* 0x000fe400078ec0ff */
[----:B------:R-:W-:Y:S02]  /*88d0*/  LOP3.LUT R15, R15, 0xff, RZ, 0xc0, !PT ;  /* 0x000000ff0f0f7812 */ /* 0x000fe400078ec0ff */
[----:B------:R-:W-:Y:S02]  /*88e0*/  SHF.R.U32.HI R31, RZ, 0x8, R27 ;  /* 0x00000008ff1f7819 */ /* 0x000fe4000001161b */
[----:B------:R-:W-:Y:S02]  /*88f0*/  SHF.R.U32.HI R3, RZ, 0x8, R24 ;  /* 0x00000008ff037819 */ /* 0x000fe40000011618 */
[----:B------:R-:W-:-:S02]  /*8900*/  PRMT R14, R15, 0x7604, R14 ;  /* 0x000076040f0e7816 */ /* 0x000fc4000000000e */
[----:B------:R-:W-:Y:S02]  /*8910*/  LOP3.LUT R28, R27, 0xff, RZ, 0xc0, !PT ;  /* 0x000000ff1b1c7812 */ /* 0x000fe400078ec0ff */
[----:B------:R-:W-:Y:S02]  /*8920*/  LOP3.LUT R31, R31, 0xff, RZ, 0xc0, !PT ;  /* 0x000000ff1f1f7812 */ /* 0x000fe400078ec0ff */
[----:B------:R-:W-:Y:S02]  /*8930*/  SHF.R.U32.HI R30, RZ, 0x10, R27 ;  /* 0x00000010ff1e7819 */ /* 0x000fe4000001161b */
[----:B------:R-:W-:Y:S02]  /*8940*/  LOP3.LUT R0, R24, 0xff, RZ, 0xc0, !PT ;  /* 0x000000ff18007812 */ /* 0x000fe400078ec0ff */
[----:B------:R-:W-:Y:S02]  /*8950*/  LOP3.LUT R3, R3, 0xff, RZ, 0xc0, !PT ;  /* 0x000000ff03037812 */ /* 0x000fe400078ec0ff */
[----:B------:R-:W-:-:S02]  /*8960*/  SHF.R.U32.HI R32, RZ, 0x10, R25 ;  /* 0x00000010ff207819 */ /* 0x000fc40000011619 */
[----:B------:R-:W-:Y:S02]  /*8970*/  SHF.R.U32.HI R15, RZ, 0x8, R26 ;  /* 0x00000008ff0f7819 */ /* 0x000fe4000001161a */
[----:B------:R-:W-:Y:S01]  /*8980*/  PRMT R28, R31, 0x7604, R28 ;  /* 0x000076041f1c7816 */ /* 0x000fe2000000001c */
[----:B------:R-:W-:Y:S01]  /*8990*/  IMAD.U32 R31, R30, 0x10000, RZ ;  /* 0x000100001e1f7824 */ /* 0x000fe200078e00ff */
[----:B------:R-:W-:Y:S02]  /*89a0*/  PRMT R3, R3, 0x7604, R0 ;  /* 0x0000760403037816 */ /* 0x000fe40000000000 */
[----:B------:R-:W-:Y:S01]  /*89b0*/  LOP3.LUT R29, R15, 0xff, RZ, 0xc0, !PT ;  /* 0x000000ff0f1d7812 */ /* 0x000fe200078ec0ff */
[----:B------:R-:W-:Y:S01]  /*89c0*/  IMAD.U32 R15, R32, 0x10000, RZ ;  /* 0x00010000200f7824 */ /* 0x000fe200078e00ff */
[----:B------:R-:W-:Y:S02]  /*89d0*/  LOP3.LUT R0, R26, 0xff, RZ, 0xc0, !PT ;  /* 0x000000ff1a007812 */ /* 0x000fe400078ec0ff */
[----:B------:R-:W-:-:S02]  /*89e0*/  LOP3.LUT R31, R28, 0xff0000, R31, 0xf8, !PT ;  /* 0x00ff00001c1f7812 */ /* 0x000fc400078ef81f */
[----:B------:R-:W-:Y:S02]  /*89f0*/  PRMT R29, R29, 0x7604, R0 ;  /* 0x000076041d1d7816 */ /* 0x000fe40000000000 */
[----:B------:R-:W-:Y:S02]  /*8a00*/  LOP3.LUT R15, R14, 0xff0000, R15, 0xf8, !PT ;  /* 0x00ff00000e0f7812 */ /* 0x000fe400078ef80f */
[--C-:B------:R-:W-:Y:S02]  /*8a10*/  LOP3.LUT R29, R29, 0xff0000, R26.reuse, 0xf8, !PT ;  /* 0x00ff00001d1d7812 */ /* 0x100fe400078ef81a */
[----:B------:R-:W-:Y:S02]  /*8a20*/  LOP3.LUT R31, R31, 0xff000000, R27, 0xf8, !PT ;  /* 0xff0000001f1f7812 */ /* 0x000fe400078ef81b */
[----:B------:R-:W-:Y:S02]  /*8a30*/  LOP3.LUT R27, R15, 0xff000000, R25, 0xf8, !PT ;  /* 0xff0000000f1b7812 */ /* 0x000fe400078ef819 */
[----:B------:R-:W-:-:S02]  /*8a40*/  LOP3.LUT R30, R29, 0xff000000, R26, 0xf8, !PT ;  /* 0xff0000001d1e7812 */ /* 0x000fc400078ef81a */
[--C-:B------:R-:W-:Y:S02]  /*8a50*/  LOP3.LUT R3, R3, 0xff0000, R24.reuse, 0xf8, !PT ;  /* 0x00ff000003037812 */ /* 0x100fe400078ef818 */
        /* <DEDUP_REMOVED lines=11> */
[C---:B------:R-:W-:Y:S01]  /*8b10*/  FMUL.FTZ R35, R15.reuse, R33 ;  /* 0x000000210f237220 */ /* 0x040fe20000410000 */
[----:B------:R-:W-:Y:S01]  /*8b20*/  F2FP.F16.E4M3.UNPACK_B R6, R5 ;  /* 0x00000005ff06723e */ /* 0x000fe200020006ff */
[----:B------:R-:W-:Y:S01]  /*8b30*/  FMUL.FTZ R34, R15, R29 ;  /* 0x0000001d0f227220 */ /* 0x000fe20000410000 */
[----:B------:R-:W-:Y:S01]  /*8b40*/  F2FP.F16.E4M3.UNPACK_B R7, R5.H1 ;  /* 0x00000005ff07723e */ /* 0x000fe200030006ff */
[----:B------:R-:W-:Y:S01]  /*8b50*/  HADD2.F32 R32, -RZ, R32.H0_H0 ;  /* 0x20000020ff207230 */ /* 0x000fe20000004100 */
[----:B------:R-:W-:Y:S01]  /*8b60*/  F2FP.F16.E4M3.UNPACK_B R31, R31.H1 ;  /* 0x0000001fff1f723e */ /* 0x000fe200030006ff */
[----:B------:R-:W-:-:S02]  /*8b70*/  HADD2.F32 R5, -RZ, R3.H1_H1 ;  /* 0x30000003ff057230 */ /* 0x000fc40000004100 */
[C---:B------:R-:W-:Y:S01]  /*8b80*/  FFMA.FTZ R35, R14.reuse, R29, -R35 ;  /* 0x0000001d0e237223 */ /* 0x040fe20000010823 */
[----:B------:R-:W-:Y:S02]  /*8b90*/  HADD2.F32 R26, -RZ, R26.H0_H0 ;  /* 0x2000001aff1a7230 */ /* 0x000fe40000004100 */
        /* <DEDUP_REMOVED lines=40> */
[----:B------:R-:W-:Y:S01]  /*8e20*/  FMUL.FTZ R3, R3, R14 ;  /* 0x0000000e03037220 */ /* 0x000fe20000410000 */
        /* <DEDUP_REMOVED lines=28> */
[----:B------:R0:W-:Y:S02]  /*8ff0*/  STS.128 [R37+0xf000], R4 ;  /* 0x00f0000425007388 */ /* 0x0001e40000000c00 */
.L_x_1341:
[----:B------:R-:W-:Y:S05]  /*9000*/  BSYNC B1 ;  /* 0x0000000000017941 */ /* 0x000fea0003800000 */
.L_x_1340:
[----:B------:R-:W-:Y:S04]  /*9010*/  BSSY B1, `(.L_x_1342) ;  /* 0x000007c000017945 */ /* 0x000fe80003800000 */
[----:B------:R-:W-:Y:S05]  /*9020*/  @P1 BRA `(.L_x_1343) ;  /* 0x0000000400e81947 */ /* 0x000fea0003800000 */
[----:B01----:R-:W0:Y:S01]  /*9030*/  LDS.128 R4, [R37+0x10800] ;  /* 0x0108000025047984 */ /* 0x003e220000000c00 */
        /* <DEDUP_REMOVED lines=14> */
[----:B------:R-:W-:Y:S02]  /*9120*/  LOP3.LUT R0, R0, 0xff, RZ, 0xc0, !PT ;  /* 0x000000ff00007812 */ /* 0x000fe400078ec0ff */
        /* <DEDUP_REMOVED lines=21> */
[----:B------:R-:W-:Y:S01]  /*9280*/  LOP3.LUT R26, R25, 0xff000000, R12, 0xf8, !PT ;  /* 0xff000000191a7812 */ /* 0x000fe200078ef80c */
[----:B------:R-:W-:Y:S01]  /*9290*/  HADD2.F32 R25, -RZ, R24.H1_H1 ;  /* 0x30000018ff197230 */ /* 0x000fe20000004100 */
[----:B------:R-:W-:Y:S01]  /*92a0*/  F2FP.F16.E4M3.UNPACK_B R3, R6 ;  /* 0x00000006ff03723e */ /* 0x000fe200020006ff */
[----:B------:R-:W-:Y:S01]  /*92b0*/  HADD2.F32 R12, -RZ, R0.H0_H0 ;  /* 0x20000000ff0c7230 */ /* 0x000fe20000004100 */
[----:B------:R-:W-:Y:S01]  /*92c0*/  F2FP.F16.E4M3.UNPACK_B R14, R7 ;  /* 0x00000007ff0e723e */ /* 0x000fe200020006ff */
        /* <DEDUP_REMOVED lines=15> */
[--C-:B------:R-:W-:Y:S01]  /*93c0*/  HADD2.F32 R5, -RZ, R14.reuse.H1_H1 ;  /* 0x3000000eff057230 */ /* 0x100fe20000004100 */
[----:B------:R-:W-:Y:S01]  /*93d0*/  F2FP.F16.E4M3.UNPACK_B R0, R4 ;  /* 0x00000004ff00723e */ /* 0x000fe200020006ff */
[----:B------:R-:W-:Y:S02]  /*93e0*/  HADD2.F32 R13, -RZ, R27.H0_H0 ;  /* 0x2000001bff0d7230 */ /* 0x000fe40000004100 */
[C---:B------:R-:W-:Y:S01]  /*93f0*/  FFMA.FTZ R29, R3.reuse, R24, -R12 ;  /* 0x00000018031d7223 */ /* 0x040fe2000001080c */
[----:B------:R-:W-:Y:S01]  /*9400*/  FFMA.FTZ R28, R3, R28, R25 ;  /* 0x0000001c031c7223 */ /* 0x000fe20000010019 */
[----:B------:R-:W-:Y:S01]  /*9410*/  HADD2.F32 R12, -RZ, R21.H0_H0 ;  /* 0x20000015ff0c7230 */ /* 0x000fe20000004100 */
[----:B------:R-:W-:Y:S01]  /*9420*/  F2FP.F16.E4M3.UNPACK_B R4, R4.H1 ;  /* 0x00000004ff04723e */ /* 0x000fe200030006ff */
[----:B------:R-:W-:-:S02]  /*9430*/  HADD2.F32 R14, -RZ, R14.H0_H0 ;  /* 0x2000000eff0e7230 */ /* 0x000fc40000004100 */
[CC--:B------:R-:W-:Y:S01]  /*9440*/  FMUL.FTZ R25, R5.reuse, R13.reuse ;  /* 0x0000000d05197220 */ /* 0x0c0fe20000410000 */
[----:B------:R-:W-:Y:S02]  /*9450*/  HADD2.F32 R24, -RZ, R27.H1_H1 ;  /* 0x3000001bff187230 */ /* 0x000fe40000004100 */
[-C--:B------:R-:W-:Y:S01]  /*9460*/  FMUL.FTZ R5, R5, R12.reuse ;  /* 0x0000000c05057220 */ /* 0x080fe20000410000 */
[----:B------:R-:W-:Y:S02]  /*9470*/  HADD2.F32 R3, -RZ, R15.H1_H1 ;  /* 0x3000000fff037230 */ /* 0x000fe40000004100 */
[C---:B------:R-:W-:Y:S01]  /*9480*/  FFMA.FTZ R27, R14.reuse, R12, -R25 ;  /* 0x0000000c0e1b7223 */ /* 0x040fe20000010819 */
[----:B------:R-:W-:Y:S02]  /*9490*/  HADD2.F32 R12, -RZ, R21.H1_H1 ;  /* 0x30000015ff0c7230 */ /* 0x000fe40000004100 */
[----:B------:R-:W-:Y:S01]  /*94a0*/  FFMA.FTZ R32, R14, R13, R5 ;  /* 0x0000000d0e207223 */ /* 0x000fe20000010005 */
[----:B------:R-:W-:-:S02]  /*94b0*/  HADD2.F32 R15, -RZ, R15.H0_H0 ;  /* 0x2000000fff0f7230 */ /* 0x000fc40000004100 */
        /* <DEDUP_REMOVED lines=49> */
.L_x_1343:
[----:B------:R-:W-:Y:S05]  /*97d0*/  BSYNC B1 ;  /* 0x0000000000017941 */ /* 0x000fea0003800000 */
.L_x_1342:
[----:B------:R-:W-:Y:S05]  /*97e0*/  @P2 BRA `(.L_x_1339) ;  /* 0x0000002c00502947 */ /* 0x000fea0003800000 */
[----:B012---:R-:W0:Y:S01]  /*97f0*/  LDS.128 R4, [R37+0x12000] ;  /* 0x0120000025047984 */ /* 0x007e220000000c00 */
[----:B-----5:R-:W-:Y:S02]  /*9800*/  SHF.R.U32.HI R13, RZ, 0x8, R11 ;  /* 0x00000008ff0d7819 */ /* 0x020fe4000001160b */
[----:B------:R-:W-:Y:S02]  /*9810*/  LOP3.LUT R12, R11, 0xff, RZ, 0xc0, !PT ;  /* 0x000000ff0b0c7812 */ /* 0x000fe400078ec0ff */
[----:B------:R-:W-:Y:S02]  /*9820*/  LOP3.LUT R13, R13, 0xff, RZ, 0xc0, !PT ;  /* 0x000000ff0d0d7812 */ /* 0x000fe400078ec0ff */
[----:B------:R-:W-:Y:S02]  /*9830*/  SHF.R.U32.HI R21, RZ, 0x8, R9 ;  /* 0x00000008ff157819 */ /* 0x000fe40000011609 */
[----:B------:R-:W-:Y:S02]  /*9840*/  PRMT R12, R13, 0x7604, R12 ;  /* 0x000076040d0c7816 */ /* 0x000fe4000000000c */
[----:B------:R-:W-:-:S02]  /*9850*/  SHF.R.U32.HI R24, RZ, 0x10, R11 ;  /* 0x00000010ff187819 */ /* 0x000fc4000001160b */
[----:B------:R-:W-:Y:S02]  /*9860*/  SHF.R.U32.HI R13, RZ, 0x8, R8 ;  /* 0x00000008ff0d7819 */ /* 0x000fe40000011608 */
[----:B------:R-:W-:Y:S02]  /*9870*/  LOP3.LUT R14, R9, 0xff, RZ, 0xc0, !PT ;  /* 0x000000ff090e7812 */ /* 0x000fe400078ec0ff */
[----:B------:R-:W-:Y:S02]  /*9880*/  LOP3.LUT R21, R21, 0xff, RZ, 0xc0, !PT ;  /* 0x000000ff15157812 */ /* 0x000fe400078ec0ff */
[----:B------:R-:W-:Y:S02]  /*9890*/  SHF.R.U32.HI R20, RZ, 0x10, R9 ;  /* 0x00000010ff147819 */ /* 0x000fe40000011609 */
[----:B------:R-:W-:Y:S02]  /*98a0*/  SHF.R.U32.HI R3, RZ, 0x8, R10 ;  /* 0x00000008ff037819 */ /* 0x000fe4000001160a */
[----:B------:R-:W-:Y:S01]  /*98b0*/  LOP3.LUT R15, R13, 0xff, RZ, 0xc0, !PT ;  /* 0x000000ff0d0f7812 */ /* 0x000fe200078ec0ff */
[----:B------:R-:W-:Y:S01]  /*98c0*/  IMAD.U32 R13, R24, 0x10000, RZ ;  /* 0x00010000180d7824 */ /* 0x000fe200078e00ff */
[----:B------:R-:W-:Y:S01]  /*98d0*/  PRMT R14, R21, 0x7604, R14 ;  /* 0x00007604150e7816 */ /* 0x000fe2000000000e */
[----:B------:R-:W-:Y:S01]  /*98e0*/  IMAD.U32 R21, R20, 0x10000, RZ ;  /* 0x0001000014157824 */ /* 0x000fe200078e00ff */
[----:B------:R-:W-:-:S02]  /*98f0*/  LOP3.LUT R0, R10, 0xff, RZ, 0xc0, !PT ;  /* 0x000000ff0a007812 */ /* 0x000fc400078ec0ff */
[----:B------:R-:W-:Y:S02]  /*9900*/  LOP3.LUT R3, R3, 0xff, RZ, 0xc0, !PT ;  /* 0x000000ff03037812 */ /* 0x000fe400078ec0ff */
[----:B------:R-:W-:Y:S02]  /*9910*/  LOP3.LUT R13, R12, 0xff0000, R13, 0xf8, !PT ;  /* 0x00ff00000c0d7812 */ /* 0x000fe400078ef80d */
[----:B------:R-:W-:Y:S02]  /*9920*/  PRMT R3, R3, 0x7604, R0 ;  /* 0x0000760403037816 */ /* 0x000fe40000000000 */
[----:B------:R-:W-:Y:S02]  /*9930*/  LOP3.LUT R0, R8, 0xff, RZ, 0xc0, !PT ;  /* 0x000000ff08007812 */ /* 0x000fe400078ec0ff */
[----:B------:R-:W-:Y:S02]  /*9940*/  LOP3.LUT R21, R14, 0xff0000, R21, 0xf8, !PT ;  /* 0x00ff00000e157812 */ /* 0x000fe400078ef815 */
[----:B------:R-:W-:-:S02]  /*9950*/  PRMT R15, R15, 0x7604, R0 ;  /* 0x000076040f0f7816 */ /* 0x000fc40000000000 */
[----:B------:R-:W-:Y:S02]  /*9960*/  LOP3.LUT R21, R21, 0xff000000, R9, 0xf8, !PT ;  /* 0xff00000015157812 */ /* 0x000fe400078ef809 */
[----:B------:R-:W-:Y:S02]  /*9970*/  LOP3.LUT R13, R13, 0xff000000, R11, 0xf8, !PT ;  /* 0xff0000000d0d7812 */ /* 0x000fe400078ef80b */
[----:B------:R-:W-:Y:S02]  /*9980*/  LOP3.LUT R3, R3, 0xff0000, R10, 0xf8, !PT ;  /* 0x00ff000003037812 */ /* 0x000fe400078ef80a */
[----:B0-----:R-:W-:Y:S02]  /*9990*/  F2FP.F16.E4M3.UNPACK_B R0, R6.H1 ;  /* 0x00000006ff00723e */ /* 0x001fe400030006ff */
[----:B------:R-:W-:Y:S02]  /*99a0*/  LOP3.LUT R15, R15, 0xff0000, R8, 0xf8, !PT ;  /* 0x00ff00000f0f7812 */ /* 0x000fe400078ef808 */
[----:B------:R-:W-:Y:S01]  /*99b0*/  F2FP.F16.E4M3.UNPACK_B R24, R21 ;  /* 0x00000015ff18723e */ /* 0x000fe200020006ff */
[----:B------:R-:W-:Y:S01]  /*99c0*/  HADD2.F32 R9, -RZ, R0.H1_H1 ;  /* 0x30000000ff097230 */ /* 0x000fe20000004100 */
[----:B------:R-:W-:-:S02]  /*99d0*/  F2FP.F16.E4M3.UNPACK_B R14, R13 ;  /* 0x0000000dff0e723e */ /* 0x000fc400020006ff */
        /* <DEDUP_REMOVED lines=88> */
.L_x_1333:
[----:B------:R-:W0:Y:S01]  /*9f60*/  LDC R28, c[0x0][0x448] ;  /* 0x00011200ff1c7b82 */ /* 0x000e220000000800 */
[----:B------:R-:W-:Y:S01]  /*9f70*/  IMAD.MOV.U32 R9, RZ, RZ, R10 ;  /* 0x000000ffff097224 */ /* 0x000fe200078e000a */
[----:B------:R-:W-:Y:S01]  /*9f80*/  ULDC.64 UR4, c[0x0][0x3f8] ;  /* 0x0000fe0000047ab9 */ /* 0x000fe20000000a00 */
[----:B------:R-:W-:Y:S01]  /*9f90*/  IMAD.MOV.U32 R4, RZ, RZ, R26 ;  /* 0x000000ffff047224 */ /* 0x000fe200078e001a */
[----:B------:R-:W-:Y:S01]  /*9fa0*/  ULDC.64 UR6, c[0x0][0x408] ;  /* 0x0001020000067ab9 */ /* 0x000fe20000000a00 */
[----:B------:R-:W-:Y:S01]  /*9fb0*/  IMAD.MOV.U32 R5, RZ, RZ, R29 ;  /* 0x000000ffff057224 */ /* 0x000fe200078e001d */
[----:B------:R-:W-:Y:S01]  /*9fc0*/  ULDC.64 UR8, c[0x0][0x400] ;  /* 0x0001000000087ab9 */ /* 0x000fe20000000a00 */
[----:B------:R-:W-:Y:S02]  /*9fd0*/  IMAD.MOV.U32 R6, RZ, RZ, R24 ;  /* 0x000000ffff067224 */ /* 0x000fe400078e0018 */
[----:B------:R-:W-:Y:S01]  /*9fe0*/  IMAD.MOV.U32 R7, RZ, RZ, R31 ;  /* 0x000000ffff077224 */ /* 0x000fe200078e001f */
[----:B0-----:R-:W-:-:S13]  /*9ff0*/  ISETP.NE.AND P0, PT, R28, 0x1, PT ;  /* 0x000000011c00780c */ /* 0x001fda0003f05270 */
[----:B------:R-:W0:Y:S08]  /*a000*/  @P0 LDC R3, c[0x0][0x44c] ;  /* 0x00011300ff030b82 */ /* 0x000e300000000800 */
[----:B------:R-:W1:Y:S01]  /*a010*/  @P0 LDC R0, c[0x0][0x450] ;  /* 0x00011400ff000b82 */ /* 0x000e620000000800 */
[----:B0-----:R-:W-:-:S05]  /*a020*/  @P0 IMAD.HI.U32 R3, R10, R3, RZ ;  /* 0x000000030a030227 */ /* 0x001fca00078e00ff */
[----:B-1----:R-:W-:-:S04]  /*a030*/  @P0 SHF.R.U32.HI R9, RZ, R0, R3 ;  /* 0x00000000ff090219 */ /* 0x002fc80000011603 */
[----:B------:R-:W-:Y:S01]  /*a040*/  SHF.R.S32.HI R0, RZ, 0x1f, R9 ;  /* 0x0000001fff007819 */ /* 0x000fe20000011409 */
[----:B------:R-:W-:-:S04]  /*a050*/  IMAD.WIDE.U32 R4, R9, UR4, R4 ;  /* 0x0000000409047c25 */ /* 0x000fc8000f8e0004 */
[----:B------:R-:W-:Y:S02]  /*a060*/  IMAD R8, R0, UR4, RZ ;  /* 0x0000000400087c24 */ /* 0x000fe4000f8e02ff */
[----:B------:R-:W-:-:S04]  /*a070*/  IMAD.WIDE.U32 R6, R9, UR6, R6 ;  /* 0x0000000609067c25 */ /* 0x000fc8000f8e0006 */
[----:B------:R-:W-:Y:S01]  /*a080*/  IMAD R0, R0, UR6, RZ ;  /* 0x0000000600007c24 */ /* 0x000fe2000f8e02ff */
[----:B------:R-:W-:Y:S01]  /*a090*/  IADD3 R21, P1, R6, UR8, RZ ;  /* 0x0000000806157c10 */ /* 0x000fe2000ff3e0ff */
[C---:B------:R-:W-:Y:S01]  /*a0a0*/  IMAD R13, R9.reuse, UR5, R8 ;  /* 0x00000005090d7c24 */ /* 0x040fe2000f8e0208 */
[----:B------:R-:W-:Y:S01]  /*a0b0*/  ULDC.64 UR4, c[0x0][0x3e8] ;  /* 0x0000fa0000047ab9 */ /* 0x000fe20000000a00 */
[----:B------:R-:W-:Y:S01]  /*a0c0*/  IMAD R9, R9, UR7, R0 ;  /* 0x0000000709097c24 */ /* 0x000fe2000f8e0200 */
[----:B------:R-:W-:Y:S01]  /*a0d0*/  IADD3 R3, P0, R4, UR4, RZ ;  /* 0x0000000404037c10 */ /* 0x000fe2000ff1e0ff */
[----:B------:R-:W-:-:S03]  /*a0e0*/  UMOV UR4, 0xffffffff ;  /* 0xffffffff00047882 */ /* 0x000fc60000000000 */
[----:B------:R-:W-:Y:S02]  /*a0f0*/  IADD3.X R13, R5, UR5, R13, P0, !PT ;  /* 0x00000005050d7c10 */ /* 0x000fe400087fe40d */
[----:B------:R-:W-:Y:S01]  /*a100*/  IADD3.X R20, R7, UR9, R9, P1, !PT ;  /* 0x0000000907147c10 */ /* 0x000fe20008ffe409 */
[----:B------:R-:W-:Y:S06]  /*a110*/  BRA.DIV UR4, `(.L_x_1344) ;  /* 0x000001c604987947 */ /* 0x000fec000b800000 */
[----:B------:R0:W1:Y:S04]  /*a120*/  SHFL.IDX PT, R0, R13, RZ, 0x1e1f ;  /* 0x001e1fff0d007589 */ /* 0x00006800000e0000 */
[----:B------:R-:W2:Y:S04]  /*a130*/  SHFL.IDX PT, R3, R3, RZ, 0x1e1f ;  /* 0x001e1fff03037589 */ /* 0x000ea800000e0000 */
[----:B------:R-:W3:Y:S04]  /*a140*/  SHFL.IDX PT, R20, R20, RZ, 0x1e1f ;  /* 0x001e1fff14147589 */ /* 0x000ee800000e0000 */
[----:B0-----:R-:W4:Y:S02]  /*a150*/  SHFL.IDX PT, R21, R21, RZ, 0x1e1f ;  /* 0x001e1fff15157589 */ /* 0x001f2400000e0000 */
.L_x_1645:
[----:B------:R-:W5:Y:S01]  /*a160*/  LDL R13, [R1+0x68] ;  /* 0x00006800010d7983 */ /* 0x000f620000100800 */
[----:B------:R-:W-:Y:S01]  /*a170*/  IMAD R41, R155, R28, RZ ;  /* 0x0000001c9b297224 */ /* 0x000fe200078e02ff */
[----:B------:R-:W-:Y:S01]  /*a180*/  BSSY B1, `(.L_x_1345) ;  /* 0x000002b000017945 */ /* 0x000fe20003800000 */
[----:B------:R-:W-:Y:S02]  /*a190*/  CS2R R4, SRZ ;  /* 0x0000000000047805 */ /* 0x000fe4000001ff00 */
[----:B------:R-:W-:Y:S02]  /*a1a0*/  CS2R R8, SRZ ;  /* 0x0000000000087805 */ /* 0x000fe4000001ff00 */
[----:B------:R-:W-:Y:S02]  /*a1b0*/  CS2R R14, SRZ ;  /* 0x00000000000e7805 */ /* 0x000fe4000001ff00 */
[----:B------:R-:W-:Y:S02]  /*a1c0*/  ISETP.GE.AND P0, PT, R10, R41, PT ;  /* 0x000000290a00720c */ /* 0x000fe40003f06270 */
[----:B------:R-:W-:-:S02]  /*a1d0*/  CS2R R10, SRZ ;  /* 0x00000000000a7805 */ /* 0x000fc4000001ff00 */
[----:B------:R-:W-:Y:S02]  /*a1e0*/  CS2R R24, SRZ ;  /* 0x0000000000187805 */ /* 0x000fe4000001ff00 */
[----:B------:R-:W-:Y:S02]  /*a1f0*/  CS2R R26, SRZ ;  /* 0x00000000001a7805 */ /* 0x000fe4000001ff00 */
[----:B-----5:R-:W-:-:S04]  /*a200*/  LEA.HI R6, R13, R13, RZ, 0x1 ;  /* 0x0000000d0d067211 */ /* 0x020fc800078f08ff */
[----:B------:R-:W-:Y:S02]  /*a210*/  LOP3.LUT R12, R6, 0xfffffffe, RZ, 0xc0, !PT ;  /* 0xfffffffe060c7812 */ /* 0x000fe400078ec0ff */
[----:B------:R-:W-:-:S03]  /*a220*/  CS2R R6, SRZ ;  /* 0x0000000000067805 */ /* 0x000fc6000001ff00 */
[----:B------:R-:W-:Y:S01]  /*a230*/  IMAD.IADD R39, R13, 0x1, -R12 ;  /* 0x000000010d277824 */ /* 0x000fe200078e0a0c */
[----:B------:R-:W-:-:S04]  /*a240*/  CS2R R12, SRZ ;  /* 0x00000000000c7805 */ /* 0x000fc8000001ff00 */
[----:B------:R-:W-:Y:S01]  /*a250*/  SHF.L.U32 R39, R39, 0x1f, RZ ;  /* 0x0000001f27277819 */ /* 0x000fe200000006ff */
[----:B------:R-:W-:Y:S06]  /*a260*/  @P0 BRA `(.L_x_1346) ;  /* 0x0000000000700947 */ /* 0x000fec0003800000 */
[----:B------:R-:W3:Y:S01]  /*a270*/  LDL R29, [R1+0x1c] ;  /* 0x00001c00011d7983 */ /* 0x000ee20000100800 */
        /* <DEDUP_REMOVED lines=12> */
[----:B--2---:R-:W-:-:S02]  /*a340*/  @!P4 IADD3 R34, P0, R18, R3, RZ ;  /* 0x000000031222c210 */ /* 0x004fc40007f1e0ff */
[----:B----4-:R-:W-:-:S03]  /*a350*/  @!P4 IADD3 R28, P1, R18, R21, RZ ;  /* 0x00000015121cc210 */ /* 0x010fc60007f3e0ff */
[----:B-1----:R-:W-:-:S05]  /*a360*/  @!P4 IMAD.X R35, R0, 0x1, R5, P0 ;  /* 0x000000010023c824 */ /* 0x002fca00000e0605 */
[----:B------:R0:W5:Y:S01]  /*a370*/  @!P4 LD.E.128 R12, desc[UR40][R34.64] ;  /* 0x00000028220cc980 */ /* 0x000162000c101d00 */
[----:B---3--:R-:W-:Y:S02]  /*a380*/  @!P5 IMAD.SHL.U32 R4, R29, 0x10, RZ ;  /* 0x000000101d04d824 */ /* 0x008fe400078e00ff */
[----:B------:R-:W-:-:S03]  /*a390*/  @!P4 IMAD.X R29, R20, 0x1, R5, P1 ;  /* 0x00000001141dc824 */ /* 0x000fc600008e0605 */
[C---:B------:R-:W-:Y:S02]  /*a3a0*/  @!P5 IADD3 R30, P2, R4.reuse, R3, RZ ;  /* 0x00000003041ed210 */ /* 0x040fe40007f5e0ff */
[----:B------:R-:W-:Y:S02]  /*a3b0*/  @!P5 IADD3 R32, P3, R4, R21, RZ ;  /* 0x000000150420d210 */ /* 0x000fe40007f7e0ff */
[----:B------:R-:W-:Y:S02]  /*a3c0*/  @!P5 SHF.R.S32.HI R3, RZ, 0x1f, R4 ;  /* 0x0000001fff03d819 */ /* 0x000fe40000011404 */
[----:B------:R-:W-:-:S03]  /*a3d0*/  CS2R R4, SRZ ;  /* 0x0000000000047805 */ /* 0x000fc6000001ff00 */
[--C-:B------:R-:W-:Y:S02]  /*a3e0*/  @!P5 IMAD.X R31, R0, 0x1, R3.reuse, P2 ;  /* 0x00000001001fd824 */ /* 0x100fe400010e0603 */
[----:B------:R-:W-:Y:S01]  /*a3f0*/  @!P5 IMAD.X R33, R20, 0x1, R3, P3 ;  /* 0x000000011421d824 */ /* 0x000fe200018e0603 */
[----:B------:R0:W5:Y:S04]  /*a400*/  @!P4 LD.E.128 R4, desc[UR40][R28.64] ;  /* 0x000000281c04c980 */ /* 0x000168000c101d00 */
[----:B------:R0:W5:Y:S04]  /*a410*/  @!P5 LD.E.128 R24, desc[UR40][R30.64] ;  /* 0x000000281e18d980 */ /* 0x000168000c101d00 */
[----:B------:R0:W5:Y:S02]  /*a420*/  @!P5 LD.E.128 R8, desc[UR40][R32.64] ;  /* 0x000000282008d980 */ /* 0x000164000c101d00 */
.L_x_1346:
[----:B------:R-:W-:Y:S05]  /*a430*/  BSYNC B1 ;  /* 0x0000000000017941 */ /* 0x000fea0003800000 */
.L_x_1345:
[----:B-1----:R-:W2:Y:S01]  /*a440*/  S2R R0, SR_TID.X ;  /* 0x0000000000007919 */ /* 0x002ea20000002100 */
[----:B------:R-:W1:Y:S01]  /*a450*/  SYNCS.PHASECHK.TRANS64.TRYWAIT P0, [R16+URZ+0x19c00], R39 ;  /* 0x019c0027100075a7 */ /* 0x000e62000800017f */
[----:B--2---:R-:W-:Y:S02]  /*a460*/  VIADD R3, R0, 0xffffff80 ;  /* 0xffffff8000037836 */ /* 0x004fe40000000000 */
[----:B------:R-:W2:Y:S01]  /*a470*/  LDL.LU R0, [R1+0x54] ;  /* 0x0000540001007983 */ /* 0x000ea20000300800 */
[----:B------:R-:W-:Y:S02]  /*a480*/  BSSY B1, `(.L_x_1347) ;  /* 0x0000007000017945 */ /* 0x000fe40003800000 */
[----:B------:R-:W-:-:S04]  /*a490*/  LEA.HI R3, R3, R3, RZ, 0x1 ;  /* 0x0000000303037211 */ /* 0x000fc800078f08ff */
[----:B------:R-:W-:Y:S01]  /*a4a0*/  SHF.R.S32.HI R3, RZ, 0x1, R3 ;  /* 0x00000001ff037819 */ /* 0x000fe20000011403 */
[----:B--2---:R-:W-:-:S05]  /*a4b0*/  IMAD R0, R0, -0xc0, R41 ;  /* 0xffffff4000007824 */ /* 0x004fca00078e0229 */
[----:B------:R-:W-:-:S04]  /*a4c0*/  VIMNMX R0, R0, 0xc0, PT ;  /* 0x000000c000007848 */ /* 0x000fc80003fe0100 */
[----:B------:R-:W-:Y:S01]  /*a4d0*/  ISETP.GE.AND P1, PT, R3, R0, PT ;  /* 0x000000000300720c */ /* 0x000fe20003f26270 */
[----:B-1----:R-:W-:-:S12]  /*a4e0*/  @!P0 BRA `(.L_x_1348) ;  /* 0x000001c400148947 */ /* 0x002fd80003800000 */
.L_x_1646:
[----:B------:R-:W-:Y:S05]  /*a4f0*/  BSYNC B1 ;  /* 0x0000000000017941 */ /* 0x000fea0003800000 */
.L_x_1347:
        /* <DEDUP_REMOVED lines=9> */
[----:B--2---:R-:W-:Y:S05]  /*a590*/  @P0 BRA `(.L_x_1350) ;  /* 0x0000000c00e40947 */ /* 0x004fea0003800000 */
[----:B----4-:R-:W0:Y:S01]  /*a5a0*/  S2R R21, SR_TID.X ;  /* 0x0000000000157919 */ /* 0x010e220000002100 */
[----:B---3-5:R-:W-:Y:S02]  /*a5b0*/  SHF.R.U32.HI R20, RZ, 0x8, R12 ;  /* 0x00000008ff147819 */ /* 0x028fe4000001160c */
[----:B------:R-:W-:Y:S02]  /*a5c0*/  LOP3.LUT R0, R12, 0xff, RZ, 0xc0, !PT ;  /* 0x000000ff0c007812 */ /* 0x000fe400078ec0ff */
[----:B------:R-:W-:Y:S02]  /*a5d0*/  SHF.R.U32.HI R30, RZ, 0x8, R14 ;  /* 0x00000008ff1e7819 */ /* 0x000fe4000001160e */
[----:B------:R-:W-:Y:S02]  /*a5e0*/  SHF.R.U32.HI R29, RZ, 0x8, R13 ;  /* 0x00000008ff1d7819 */ /* 0x000fe4000001160d */
[----:B------:R-:W-:Y:S02]  /*a5f0*/  LOP3.LUT R28, R13, 0xff, RZ, 0xc0, !PT ;  /* 0x000000ff0d1c7812 */ /* 0x000fe400078ec0ff */
[----:B------:R-:W-:-:S02]  /*a600*/  LOP3.LUT R29, R29, 0xff, RZ, 0xc0, !PT ;  /* 0x000000ff1d1d7812 */ /* 0x000fc400078ec0ff */
[----:B------:R-:W-:Y:S02]  /*a610*/  SHF.R.U32.HI R45, RZ, 0x8, R7 ;  /* 0x00000008ff2d7819 */ /* 0x000fe40000011607 */
[----:B------:R-:W-:Y:S02]  /*a620*/  PRMT R38, R29, 0x7604, R28 ;  /* 0x000076041d267816 */ /* 0x000fe4000000001c */
[----:B------:R-:W-:Y:S02]  /*a630*/  SHF.R.U32.HI R29, RZ, 0x8, R15 ;  /* 0x00000008ff1d7819 */ /* 0x000fe4000001160f */
[----:B------:R-:W-:Y:S02]  /*a640*/  LOP3.LUT R28, R15, 0xff, RZ, 0xc0, !PT ;  /* 0x000000ff0f1c7812 */ /* 0x000fe400078ec0ff */
[----:B------:R-:W-:Y:S02]  /*a650*/  LOP3.LUT R29, R29, 0xff, RZ, 0xc0, !PT ;  /* 0x000000ff1d1d7812 */ /* 0x000fe400078ec0ff */
[----:B------:R-:W-:-:S02]  /*a660*/  SHF.R.U32.HI R40, RZ, 0x8, R5 ;  /* 0x00000008ff287819 */ /* 0x000fc40000011605 */
[----:B------:R-:W-:Y:S02]  /*a670*/  SHF.R.U32.HI R43, RZ, 0x8, R6 ;  /* 0x00000008ff2b7819 */ /* 0x000fe40000011606 */
        /* <DEDUP_REMOVED lines=13> */
[----:B------:R-:W-:Y:S02]  /*a750*/  LOP3.LUT R33, R21, 0xff, RZ, 0xc0, !PT ;  /* 0x000000ff15217812 */ /* 0x000fe400078ec0ff */
[----:B------:R-:W-:Y:S02]  /*a760*/  LEA.HI R0, R3, R32, RZ, 0x1c ;  /* 0x0000002003007211 */ /* 0x000fe400078fe0ff */
[----:B------:R-:W-:Y:S02]  /*a770*/  PRMT R41, R31, 0x7604, R20 ;  /* 0x000076041f297816 */ /* 0x000fe40000000014 */
[C---:B------:R-:W-:Y:S01]  /*a780*/  LEA.HI R20, R0.reuse, R0, RZ, 0x1 ;  /* 0x0000000000147211 */ /* 0x040fe200078f08ff */
[----:B------:R-:W-:Y:S01]  /*a790*/  IMAD.SHL.U32 R0, R0, 0x10, RZ ;  /* 0x0000001000007824 */ /* 0x000fe200078e00ff */
[----:B------:R-:W-:Y:S02]  /*a7a0*/  LOP3.LUT R32, R4, 0xff, RZ, 0xc0, !PT ;  /* 0x000000ff04207812 */ /* 0x000fe400078ec0ff */
[----:B------:R-:W-:-:S02]  /*a7b0*/  SHF.R.S32.HI R20, RZ, 0x1, R20 ;  /* 0x00000001ff147819 */ /* 0x000fc40000011414 */
[----:B------:R-:W-:Y:S02]  /*a7c0*/  LOP3.LUT R0, R64, 0x10, R0, 0xf8, !PT ;  /* 0x0000001040007812 */ /* 0x000fe400078ef800 */
[----:B------:R-:W-:Y:S01]  /*a7d0*/  PRMT R47, R33, 0x7604, R32 ;  /* 0x00007604212f7816 */ /* 0x000fe20000000020 */
[----:B------:R-:W-:Y:S01]  /*a7e0*/  IMAD R21, R20, 0x1800, R63 ;  /* 0x0000180014157824 */ /* 0x000fe200078e023f */
[----:B------:R-:W-:Y:S02]  /*a7f0*/  LOP3.LUT R0, R0, R62, RZ, 0x3c, !PT ;  /* 0x0000003e00007212 */ /* 0x000fe400078e3cff */
[----:B------:R-:W-:Y:S02]  /*a800*/  PRMT R20, R29, 0x7604, R28 ;  /* 0x000076041d147816 */ /* 0x000fe4000000001c */
[----:B------:R-:W-:Y:S01]  /*a810*/  IADD3 R0, R16, R21, R0 ;  /* 0x0000001510007210 */ /* 0x000fe20007ffe000 */
[----:B------:R-:W-:Y:S01]  /*a820*/  LDS.128 R28, [R37+0xf000] ;  /* 0x00f00000251c7984 */ /* 0x000fe20000000c00 */
[----:B------:R-:W-:-:S02]  /*a830*/  LOP3.LUT R21, R5, 0xff, RZ, 0xc0, !PT ;  /* 0x000000ff05157812 */ /* 0x000fc400078ec0ff */
[----:B------:R-:W-:Y:S01]  /*a840*/  LOP3.LUT R43, R43, 0xff, RZ, 0xc0, !PT ;  /* 0x000000ff2b2b7812 */ /* 0x000fe200078ec0ff */
[----:B------:R-:W0:Y:S01]  /*a850*/  LDS.128 R32, [R0+0xf000] ;  /* 0x00f0000000207984 */ /* 0x000e220000000c00 */
[----:B------:R-:W-:Y:S02]  /*a860*/  PRMT R44, R45, 0x7604, R44 ;  /* 0x000076042d2c7816 */ /* 0x000fe4000000002c */
[----:B------:R-:W-:Y:S02]  /*a870*/  SHF.R.U32.HI R45, RZ, 0x10, R5 ;  /* 0x00000010ff2d7819 */ /* 0x000fe40000011605 */
[----:B------:R-:W-:Y:S02]  /*a880*/  PRMT R40, R40, 0x7604, R21 ;  /* 0x0000760428287816 */ /* 0x000fe40000000015 */
[----:B------:R-:W-:Y:S01]  /*a890*/  SHF.R.U32.HI R21, RZ, 0x10, R13 ;  /* 0x00000010ff157819 */ /* 0x000fe2000001160d */
[----:B------:R-:W-:Y:S01]  /*a8a0*/  IMAD.U32 R45, R45, 0x10000, RZ ;  /* 0x000100002d2d7824 */ /* 0x000fe200078e00ff */
[----:B------:R-:W-:-:S02]  /*a8b0*/  PRMT R51, R43, 0x7604, R42 ;  /* 0x000076042b337816 */ /* 0x000fc4000000002a */
[----:B------:R-:W-:Y:S01]  /*a8c0*/  SHF.R.U32.HI R43, RZ, 0x10, R15 ;  /* 0x00000010ff2b7819 */ /* 0x000fe2000001160f */
[----:B------:R-:W-:Y:S01]  /*a8d0*/  IMAD.U32 R21, R21, 0x10000, RZ ;  /* 0x0001000015157824 */ /* 0x000fe200078e00ff */
[----:B------:R-:W-:Y:S02]  /*a8e0*/  LOP3.LUT R49, R40, 0xff0000, R45, 0xf8, !PT ;  /* 0x00ff000028317812 */ /* 0x000fe400078ef82d */
[----:B------:R-:W-:Y:S01]  /*a8f0*/  LOP3.LUT R39, R39, 0xff0000, R12, 0xf8, !PT ;  /* 0x00ff000027277812 */ /* 0x000fe200078ef80c */
[----:B------:R-:W-:Y:S01]  /*a900*/  IMAD.U32 R43, R43, 0x10000, RZ ;  /* 0x000100002b2b7824 */ /* 0x000fe200078e00ff */
[----:B------:R-:W-:Y:S02]  /*a910*/  LOP3.LUT R21, R38, 0xff0000, R21, 0xf8, !PT ;  /* 0x00ff000026157812 */ /* 0x000fe400078ef815 */
[----:B------:R-:W-:Y:S02]  /*a920*/  LOP3.LUT R41, R41, 0xff0000, R14, 0xf8, !PT ;  /* 0x00ff000029297812 */ /* 0x000fe400078ef80e */
[----:B------:R-:W-:-:S02]  /*a930*/  LOP3.LUT R43, R20, 0xff0000, R43, 0xf8, !PT ;  /* 0x00ff0000142b7812 */ /* 0x000fc400078ef82b */
[----:B------:R-:W-:Y:S02]  /*a940*/  LOP3.LUT R49, R49, 0xff000000, R5, 0xf8, !PT ;  /* 0xff00000031317812 */ /* 0x000fe400078ef805 */
[----:B------:R-:W-:Y:S02]  /*a950*/  LOP3.LUT R20, R39, 0xff000000, R12, 0xf8, !PT ;  /* 0xff00000027147812 */ /* 0x000fe400078ef80c */
[----:B------:R-:W-:Y:S02]  /*a960*/  LOP3.LUT R45, R21, 0xff000000, R13, 0xf8, !PT ;  /* 0xff000000152d7812 */ /* 0x000fe400078ef80d */
[----:B------:R-:W-:Y:S02]  /*a970*/  LOP3.LUT R12, R41, 0xff000000, R14, 0xf8, !PT ;  /* 0xff000000290c7812 */ /* 0x000fe400078ef80e */
[----:B------:R-:W-:Y:S02]  /*a980*/  LOP3.LUT R47, R47, 0xff0000, R4, 0xf8, !PT ;  /* 0x00ff00002f2f7812 */ /* 0x000fe400078ef804 */
[----:B------:R-:W-:-:S02]  /*a990*/  LOP3.LUT R41, R43, 0xff000000, R15, 0xf8, !PT ;  /* 0xff0000002b297812 */ /* 0x000fc400078ef80f */
[----:B------:R-:W-:Y:S02]  /*a9a0*/  SHF.R.U32.HI R53, RZ, 0x10, R7 ;  /* 0x00000010ff357819 */ /* 0x000fe40000011607 */
[----:B------:R-:W-:Y:S02]  /*a9b0*/  LOP3.LUT R51, R51, 0xff0000, R6, 0xf8, !PT ;  /* 0x00ff000033337812 */ /* 0x000fe400078ef806 */
[----:B------:R-:W-:Y:S01]  /*a9c0*/  F2FP.F16.E4M3.UNPACK_B R48, R49 ;  /* 0x00000031ff30723e */ /* 0x000fe200020006ff */
[----:B------:R-:W-:Y:S01]  /*a9d0*/  IMAD.U32 R53, R53, 0x10000, RZ ;  /* 0x0001000035357824 */ /* 0x000fe200078e00ff */
[----:B0-----:R-:W-:Y:S02]  /*a9e0*/  F2FP.F16.E4M3.UNPACK_B R15, R33 ;  /* 0x00000021ff0f723e */ /* 0x001fe400020006ff */
[-C--:B------:R-:W-:Y:S01]  /*a9f0*/  F2FP.F16.E4M3.UNPACK_B R21, R28.reuse ;  /* 0x0000001cff15723e */ /* 0x080fe200020006ff */
[--C-:B------:R-:W-:Y:S01]  /*aa00*/  HADD2.F32 R50, -RZ, R48.reuse.H0_H0 ;  /* 0x20000030ff327230 */ /* 0x100fe20000004100 */
[----:B------:R-:W-:Y:S01]  /*aa10*/  F2FP.F16.E4M3.UNPACK_B R39, R28.H1 ;  /* 0x0000001cff27723e */ /* 0x000fe200030006ff */
[----:B------:R-:W-:Y:S01]  /*aa20*/  HADD2.F32 R48, -RZ, R48.H1_H1 ;  /* 0x30000030ff307230 */ /* 0x000fe20000004100 */
[----:B------:R-:W-:-:S02]  /*aa30*/  F2FP.F16.E4M3.UNPACK_B R28, R45 ;  /* 0x0000002dff1c723e */ /* 0x000fc400020006ff */
[----:B------:R-:W-:Y:S02]  /*aa40*/  LOP3.LUT R38, R47, 0xff000000, R4, 0xf8, !PT ;  /* 0xff0000002f267812 */ /* 0x000fe400078ef804 */
[----:B------:R-:W-:Y:S01]  /*aa50*/  LOP3.LUT R4, R51, 0xff000000, R6, 0xf8, !PT ;  /* 0xff00000033047812 */ /* 0x000fe200078ef806 */
[--C-:B------:R-:W-:Y:S01]  /*aa60*/  HADD2.F32 R6, -RZ, R15.reuse.H0_H0 ;  /* 0x2000000fff067230 */ /* 0x100fe20000004100 */
[-C--:B------:R-:W-:Y:S01]  /*aa70*/  F2FP.F16.E4M3.UNPACK_B R14, R29.reuse ;  /* 0x0000001dff0e723e */ /* 0x080fe200020006ff */
[----:B------:R-:W-:Y:S01]  /*aa80*/  HADD2.F32 R15, -RZ, R15.H1_H1 ;  /* 0x3000000fff0f7230 */ /* 0x000fe20000004100 */
[----:B------:R-:W-:Y:S01]  /*aa90*/  F2FP.F16.E4M3.UNPACK_B R40, R29.H1 ;  /* 0x0000001dff28723e */ /* 0x000fe200030006ff */
[----:B------:R-:W-:Y:S01]  /*aaa0*/  HADD2.F32 R29, -RZ, R28.H0_H0 ;  /* 0x2000001cff1d7230 */ /* 0x000fe20000004100 */
[-C--:B------:R-:W-:Y:S01]  /*aab0*/  F2FP.F16.E4M3.UNPACK_B R43, R31.reuse ;  /* 0x0000001fff2b723e */ /* 0x080fe200020006ff */
[--C-:B------:R-:W-:Y:S01]  /*aac0*/  HADD2.F32 R13, -RZ, R14.reuse.H0_H0 ;  /* 0x2000000eff0d7230 */ /* 0x100fe20000004100 */
[----:B------:R-:W-:Y:S01]  /*aad0*/  F2FP.F16.E4M3.UNPACK_B R46, R31.H1 ;  /* 0x0000001fff2e723e */ /* 0x000fe200030006ff */
[----:B------:R-:W-:Y:S01]  /*aae0*/  HADD2.F32 R14, -RZ, R14.H1_H1 ;  /* 0x3000000eff0e7230 */ /* 0x000fe20000004100 */
[----:B------:R-:W-:Y:S01]  /*aaf0*/  F2FP.F16.E4M3.UNPACK_B R31, R32 ;  /* 0x00000020ff1f723e */ /* 0x000fe200020006ff */
[----:B------:R-:W-:Y:S01]  /*ab00*/  FMUL.FTZ R51, R15, R48 ;  /* 0x000000300f337220 */ /* 0x000fe20000410000 */
[----:B------:R-:W-:Y:S01]  /*ab10*/  F2FP.F16.E4M3.UNPACK_B R42, R32.H1 ;  /* 0x00000020ff2a723e */ /* 0x000fe200030006ff */
[----:B------:R-:W-:Y:S01]  /*ab20*/  FMUL.FTZ R32, R6, R50 ;  /* 0x0000003206207220 */ /* 0x000fe20000410000 */
[----:B------:R-:W-:-:S02]  /*ab30*/  LOP3.LUT R53, R44, 0xff0000, R53, 0xf8, !PT ;  /* 0x00ff00002c357812 */ /* 0x000fc400078ef835 */
[-C--:B------:R-:W-:Y:S02]  /*ab40*/  F2FP.F16.E4M3.UNPACK_B R44, R35.reuse ;  /* 0x00000023ff2c723e */ /* 0x080fe400020006ff */
[----:B------:R-:W-:Y:S01]  /*ab50*/  F2FP.F16.E4M3.UNPACK_B R47, R35.H1 ;  /* 0x00000023ff2f723e */ /* 0x000fe200030006ff */
[----:B------:R-:W-:Y:S01]  /*ab60*/  FMUL.FTZ R35, R6, R29 ;  /* 0x0000001d06237220 */ /* 0x000fe20000410000 */
[----:B------:R-:W-:Y:S01]  /*ab70*/  F2FP.F16.E4M3.UNPACK_B R33, R33.H1 ;  /* 0x00000021ff21723e */ /* 0x000fe200030006ff */
[C---:B------:R-:W-:Y:S01]  /*ab80*/  FFMA.FTZ R6, R13.reuse, R29, -R32 ;  /* 0x0000001d0d067223 */ /* 0x040fe20000010820 */
[----:B------:R-:W-:Y:S01]  /*ab90*/  F2FP.F16.E4M3.UNPACK_B R49, R49.H1 ;  /* 0x00000031ff31723e */ /* 0x000fe200030006ff */
[----:B------:R-:W-:Y:S01]  /*aba0*/  HADD2.F32 R32, -RZ, R28.H1_H1 ;  /* 0x3000001cff207230 */ /* 0x000fe20000004100 */
[----:B------:R-:W-:Y:S01]  /*abb0*/  F2FP.F16.E4M3.UNPACK_B R45, R45.H1 ;  /* 0x0000002dff2d723e */ /* 0x000fe200030006ff */
[----:B------:R-:W-:Y:S01]  /*abc0*/  FFMA.FTZ R13, R13, R50, R35 ;  /* 0x000000320d0d7223 */ /* 0x000fe20000010023 */
[----:B------:R-:W-:Y:S01]  /*abd0*/  HADD2.F32 R28, -RZ, R33.H0_H0 ;  /* 0x20000021ff1c7230 */ /* 0x000fe20000004100 */
[----:B------:R-:W-:Y:S01]  /*abe0*/  LOP3.LUT R53, R53, 0xff000000, R7, 0xf8, !PT ;  /* 0xff00000035357812 */ /* 0x000fe200078ef807 */
[----:B------:R-:W-:-:S02]  /*abf0*/  HADD2.F32 R50, -RZ, R49.H0_H0 ;  /* 0x20000031ff327230 */ /* 0x000fc40000004100 */
[-C--:B------:R-:W-:Y:S01]  /*ac00*/  FMUL.FTZ R55, R15, R32.reuse ;  /* 0x000000200f377220 */ /* 0x080fe20000410000 */
[----:B------:R-:W-:Y:S02]  /*ac10*/  HADD2.F32 R35, -RZ, R45.H0_H0 ;  /* 0x2000002dff237230 */ /* 0x000fe40000004100 */
[----:B------:R-:W-:Y:S01]  /*ac20*/  FFMA.FTZ R15, R14, R32, -R51 ;  /* 0x000000200e0f7223 */ /* 0x000fe20000010833 */
[----:B------:R-:W-:Y:S02]  /*ac30*/  HADD2.F32 R29, -RZ, R40.H0_H0 ;  /* 0x20000028ff1d7230 */ /* 0x000fe40000004100 */
[C---:B------:R-:W-:Y:S01]  /*ac40*/  FMUL.FTZ R52, R28.reuse, R50 ;  /* 0x000000321c347220 */ /* 0x040fe20000410000 */
[----:B------:R-:W-:Y:S01]  /*ac50*/  F2FP.F16.E4M3.UNPACK_B R51, R53 ;  /* 0x00000035ff33723e */ /* 0x000fe200020006ff */
[----:B------:R-:W-:Y:S01]  /*ac60*/  FMUL.FTZ R57, R28, R35 ;  /* 0x000000231c397220 */ /* 0x000fe20000410000 */
[----:B------:R-:W-:Y:S01]  /*ac70*/  FFMA.FTZ R14, R14, R48, R55 ;  /* 0x000000300e0e7223 */ /* 0x000fe20000010037 */
[----:B------:R-:W-:Y:S01]  /*ac80*/  F2FP.F16.E4M3.UNPACK_B R48, R41 ;  /* 0x00000029ff30723e */ /* 0x000fe200020006ff */
[----:B------:R-:W-:Y:S01]  /*ac90*/  FFMA.FTZ R28, R29, R35, -R52 ;  /* 0x000000231d1c7223 */ /* 0x000fe20000010834 */
[----:B------:R-:W-:-:S02]  /*aca0*/  HADD2.F32 R52, -RZ, R51.H0_H0 ;  /* 0x20000033ff347230 */ /* 0x000fc40000004100 */
[----:B------:R-:W-:Y:S01]  /*acb0*/  FFMA.FTZ R29, R29, R50, R57 ;  /* 0x000000321d1d7223 */ /* 0x000fe20000010039 */
[----:B------:R-:W-:Y:S01]  /*acc0*/  HADD2.F32 R35, -RZ, R44.H0_H0 ;  /* 0x2000002cff237230 */ /* 0x000fe20000004100 */
[----:B------:R-:W-:Y:S01]  /*acd0*/  F2FP.F16.E4M3.UNPACK_B R54, R53.H1 ;  /* 0x00000035ff36723e */ /* 0x000fe200030006ff */
[----:B------:R-:W-:Y:S01]  /*ace0*/  HADD2.F32 R50, -RZ, R49.H1_H1 ;  /* 0x30000031ff327230 */ /* 0x000fe20000004100 */
[----:B------:R-:W-:Y:S01]  /*acf0*/  F2FP.F16.E4M3.UNPACK_B R7, R34 ;  /* 0x00000022ff07723e */ /* 0x000fe200020006ff */
[----:B------:R-:W-:Y:S02]  /*ad00*/  HADD2.F32 R49, -RZ, R48.H0_H0 ;  /* 0x20000030ff317230 */ /* 0x000fe40000004100 */
[----:B------:R-:W-:Y:S01]  /*ad10*/  FMUL.FTZ R59, R35, R52 ;  /* 0x00000034233b7220 */ /* 0x000fe20000410000 */
[----:B------:R-:W-:Y:S01]  /*ad20*/  HADD2.F32 R32, -RZ, R43.H0_H0 ;  /* 0x2000002bff207230 */ /* 0x000fe20000004100 */
[----:B------:R-:W-:Y:S01]  /*ad30*/  F2FP.F16.E4M3.UNPACK_B R34, R34.H1 ;  /* 0x00000022ff22723e */ /* 0x000fe200030006ff */
[----:B------:R-:W-:-:S02]  /*ad40*/  HADD2.F32 R33, -RZ, R33.H1_H1 ;  /* 0x30000021ff217230 */ /* 0x000fc40000004100 */
[-C--:B------:R-:W-:Y:S01]  /*ad50*/  FMUL.FTZ R61, R35, R49.reuse ;  /* 0x00000031233d7220 */ /* 0x080fe20000410000 */
[----:B------:R-:W-:Y:S02]  /*ad60*/  HADD2.F32 R45, -RZ, R45.H1_H1 ;  /* 0x3000002dff2d7230 */ /* 0x000fe40000004100 */
[----:B------:R-:W-:Y:S01]  /*ad70*/  FFMA.FTZ R35, R32, R49, -R59 ;  /* 0x0000003120237223 */ /* 0x000fe2000001083b */
[----:B------:R-:W-:Y:S02]  /*ad80*/  HADD2.F32 R40, -RZ, R40.H1_H1 ;  /* 0x30000028ff287230 */ /* 0x000fe40000004100 */
[C---:B------:R-:W-:Y:S01]  /*ad90*/  FMUL.FTZ R55, R33.reuse, R50 ;  /* 0x0000003221377220 */ /* 0x040fe20000410000 */
[----:B------:R-:W-:Y:S02]  /*ada0*/  HADD2.F32 R49, -RZ, R48.H1_H1 ;  /* 0x30000030ff317230 */ /* 0x000fe40000004100 */
[----:B------:R-:W-:Y:S01]  /*adb0*/  FMUL.FTZ R57, R33, R45 ;  /* 0x0000002d21397220 */ /* 0x000fe20000410000 */
[----:B------:R-:W-:Y:S01]  /*adc0*/  F2FP.F16.E4M3.UNPACK_B R48, R41.H1 ;  /* 0x00000029ff30723e */ /* 0x000fe200030006ff */
[----:B------:R-:W-:Y:S01]  /*add0*/  FFMA.FTZ R33, R40, R45, -R55 ;  /* 0x0000002d28217223 */ /* 0x000fe20000010837 */
[----:B------:R-:W-:Y:S01]  /*ade0*/  FFMA.FTZ R32, R32, R52, R61 ;  /* 0x0000003420207223 */ /* 0x000fe2000001003d */
[----:B------:R-:W-:-:S02]  /*adf0*/  HADD2.F32 R51, -RZ, R51.H1_H1 ;  /* 0x30000033ff337230 */ /* 0x000fc40000004100 */
[----:B------:R-:W-:Y:S01]  /*ae00*/  FFMA.FTZ R40, R40, R50, R57 ;  /* 0x0000003228287223 */ /* 0x000fe20000010039 */
[----:B------:R-:W-:Y:S01]  /*ae10*/  HADD2.F32 R44, -RZ, R44.H1_H1 ;  /* 0x3000002cff2c7230 */ /* 0x000fe20000004100 */
[-C--:B------:R-:W-:Y:S01]  /*ae20*/  F2FP.F16.E4M3.UNPACK_B R5, R30.reuse ;  /* 0x0000001eff05723e */ /* 0x080fe200020006ff */
[----:B------:R-:W-:Y:S01]  /*ae30*/  HADD2.F32 R52, -RZ, R54.H0_H0 ;  /* 0x20000036ff347230 */ /* 0x000fe20000004100 */
[----:B------:R-:W-:Y:S01]  /*ae40*/  F2FP.F16.E4M3.UNPACK_B R30, R30.H1 ;  /* 0x0000001eff1e723e */ /* 0x000fe200030006ff */
[----:B------:R-:W-:Y:S02]  /*ae50*/  HADD2.F32 R41, -RZ, R47.H0_H0 ;  /* 0x2000002fff297230 */ /* 0x000fe40000004100 */
[C---:B------:R-:W-:Y:S01]  /*ae60*/  FMUL.FTZ R56, R44.reuse, R51 ;  /* 0x000000332c387220 */ /* 0x040fe20000410000 */
[----:B------:R-:W-:Y:S02]  /*ae70*/  HADD2.F32 R50, -RZ, R48.H0_H0 ;  /* 0x20000030ff327230 */ /* 0x000fe40000004100 */
[----:B------:R-:W-:Y:S01]  /*ae80*/  FMUL.FTZ R58, R44, R49 ;  /* 0x000000312c3a7220 */ /* 0x000fe20000410000 */
[----:B------:R-:W-:-:S02]  /*ae90*/  HADD2.F32 R43, -RZ, R43.H1_H1 ;  /* 0x3000002bff2b7230 */ /* 0x000fc40000004100 */
[C---:B------:R-:W-:Y:S01]  /*aea0*/  FMUL.FTZ R60, R41.reuse, R52 ;  /* 0x00000034293c7220 */ /* 0x040fe20000410000 */
[----:B------:R-:W-:Y:S02]  /*aeb0*/  HADD2.F32 R45, -RZ, R46.H0_H0 ;  /* 0x2000002eff2d7230 */ /* 0x000fe40000004100 */
[-C--:B------:R-:W-:Y:S01]  /*aec0*/  FMUL.FTZ R53, R41, R50.reuse ;  /* 0x0000003229357220 */ /* 0x080fe20000410000 */
        /* <DEDUP_REMOVED lines=9> */
[----:B------:R-:W-:Y:S01]  /*af60*/  F2FP.SATFINITE.E4M3.F32.PACK_AB_MERGE_C R29, R40, R29, RZ ;  /* 0x0000001d281d723e */ /* 0x000fe200048070ff */
[----:B------:R-:W-:-:S02]  /*af70*/  HADD2.F32 R47, -RZ, R47.H1_H1 ;  /* 0x3000002fff2f7230 */ /* 0x000fc40000004100 */
[----:B------:R-:W-:Y:S01]  /*af80*/  HADD2.F32 R54, -RZ, R53.H0_H0 ;  /* 0x20000035ff367230 */ /* 0x000fe20000004100 */
[----:B------:R-:W-:Y:S01]  /*af90*/  F2FP.SATFINITE.E4M3.F32.PACK_AB_MERGE_C R13, R14, R13, R29 ;  /* 0x0000000d0e0d723e */ /* 0x000fe2000480701d */
[----:B------:R-:W-:Y:S02]  /*afa0*/  HADD2.F32 R46, -RZ, R42.H0_H0 ;  /* 0x2000002aff2e7230 */ /* 0x000fe40000004100 */
[C---:B------:R-:W-:Y:S01]  /*afb0*/  FMUL.FTZ R59, R47.reuse, R55 ;  /* 0x000000372f3b7220 */ /* 0x040fe20000410000 */
[----:B------:R-:W-:Y:S02]  /*afc0*/  HADD2.F32 R51, -RZ, R50.H0_H0 ;  /* 0x20000032ff337230 */ /* 0x000fe40000004100 */
[----:B------:R-:W-:Y:S01]  /*afd0*/  FMUL.FTZ R58, R47, R52 ;  /* 0x000000342f3a7220 */ /* 0x000fe20000410000 */
[----:B------:R-:W-:Y:S02]  /*afe0*/  HADD2.F32 R49, -RZ, R39.H0_H0 ;  /* 0x20000027ff317230 */ /* 0x000fe40000004100 */
[----:B------:R-:W-:Y:S01]  /*aff0*/  FMUL.FTZ R56, R46, R54 ;  /* 0x000000362e387220 */ /* 0x000fe20000410000 */
[----:B------:R-:W-:-:S02]  /*b000*/  HADD2.F32 R42, -RZ, R42.H1_H1 ;  /* 0x3000002aff2a7230 */ /* 0x000fc40000004100 */
[----:B------:R-:W-:Y:S01]  /*b010*/  FMUL.FTZ R57, R46, R51 ;  /* 0x000000332e397220 */ /* 0x000fe20000410000 */
[----:B------:R-:W-:Y:S02]  /*b020*/  HADD2.F32 R50, -RZ, R50.H1_H1 ;  /* 0x30000032ff327230 */ /* 0x000fe40000004100 */
[C---:B------:R-:W-:Y:S01]  /*b030*/  FFMA.FTZ R46, R48.reuse, R52, -R59 ;  /* 0x00000034302e7223 */ /* 0x040fe2000001083b */
[----:B------:R-:W-:Y:S01]  /*b040*/  FFMA.FTZ R48, R48, R55, R58 ;  /* 0x0000003730307223 */ /* 0x000fe2000001003a */
[C---:B------:R-:W-:Y:S01]  /*b050*/  FFMA.FTZ R47, R49.reuse, R51, -R56 ;  /* 0x00000033312f7223 */ /* 0x040fe20000010838 */
[----:B------:R-:W-:Y:S01]  /*b060*/  HADD2.F32 R52, -RZ, R53.H1_H1 ;  /* 0x30000035ff347230 */ /* 0x000fe20000004100 */
[----:B------:R-:W-:Y:S01]  /*b070*/  F2FP.F16.E4M3.UNPACK_B R53, R38 ;  /* 0x00000026ff35723e */ /* 0x000fe200020006ff */
[----:B------:R-:W-:Y:S01]  /*b080*/  HADD2.F32 R39, -RZ, R39.H1_H1 ;  /* 0x30000027ff277230 */ /* 0x000fe20000004100 */
[----:B------:R-:W-:Y:S01]  /*b090*/  F2FP.F16.E4M3.UNPACK_B R51, R20 ;  /* 0x00000014ff33723e */ /* 0x000fe200020006ff */
[C---:B------:R-:W-:Y:S01]  /*b0a0*/  FMUL.FTZ R55, R42.reuse, R50 ;  /* 0x000000322a377220 */ /* 0x040fe20000410000 */
[----:B------:R-:W-:Y:S01]  /*b0b0*/  FFMA.FTZ R49, R49, R54, R57 ;  /* 0x0000003631317223 */ /* 0x000fe20000010039 */
[----:B------:R-:W-:Y:S01]  /*b0c0*/  FMUL.FTZ R20, R42, R52 ;  /* 0x000000342a147220 */ /* 0x000fe20000410000 */
[----:B------:R-:W-:-:S02]  /*b0d0*/  HADD2.F32 R54, -RZ, R53.H0_H0 ;  /* 0x20000035ff367230 */ /* 0x000fc40000004100 */
[C---:B------:R-:W-:Y:S01]  /*b0e0*/  FFMA.FTZ R38, R39.reuse, R52, R55 ;  /* 0x0000003427267223 */ /* 0x040fe20000010037 */
[----:B------:R-:W-:Y:S02]  /*b0f0*/  HADD2.F32 R42, -RZ, R31.H0_H0 ;  /* 0x2000001fff2a7230 */ /* 0x000fe40000004100 */
[----:B------:R-:W-:Y:S01]  /*b100*/  FFMA.FTZ R20, R39, R50, -R20 ;  /* 0x0000003227147223 */ /* 0x000fe20000010814 */
[----:B------:R-:W-:Y:S01]  /*b110*/  HADD2.F32 R52, -RZ, R51.H0_H0 ;  /* 0x20000033ff347230 */ /* 0x000fe20000004100 */
[----:B------:R-:W-:Y:S01]  /*b120*/  F2FP.SATFINITE.E4M3.F32.PACK_AB_MERGE_C R45, R48, R45, RZ ;  /* 0x0000002d302d723e */ /* 0x000fe200048070ff */
[----:B------:R-:W-:Y:S02]  /*b130*/  HADD2.F32 R39, -RZ, R21.H0_H0 ;  /* 0x20000015ff277230 */ /* 0x000fe40000004100 */
[C---:B------:R-:W-:Y:S01]  /*b140*/  FMUL.FTZ R56, R42.reuse, R54 ;  /* 0x000000362a387220 */ /* 0x040fe20000410000 */
[----:B------:R-:W-:Y:S02]  /*b150*/  HADD2.F32 R50, -RZ, R31.H1_H1 ;  /* 0x3000001fff327230 */ /* 0x000fe40000004100 */
[----:B------:R-:W-:Y:S01]  /*b160*/  FMUL.FTZ R58, R42, R52 ;  /* 0x000000342a3a7220 */ /* 0x000fe20000410000 */
[----:B------:R-:W-:-:S02]  /*b170*/  HADD2.F32 R51, -RZ, R51.H1_H1 ;  /* 0x30000033ff337230 */ /* 0x000fc40000004100 */
[C---:B------:R-:W-:Y:S01]  /*b180*/  FFMA.FTZ R31, R39.reuse, R52, -R56 ;  /* 0x00000034271f7223 */ /* 0x040fe20000010838 */
[----:B------:R-:W-:Y:S01]  /*b190*/  HADD2.F32 R53, -RZ, R53.H1_H1 ;  /* 0x30000035ff357230 */ /* 0x000fe20000004100 */
[----:B------:R-:W-:Y:S01]  /*b1a0*/  F2FP.F16.E4M3.UNPACK_B R52, R4.H1 ;  /* 0x00000004ff34723e */ /* 0x000fe200030006ff */
[----:B------:R-:W-:Y:S02]  /*b1b0*/  HADD2.F32 R42, -RZ, R21.H1_H1 ;  /* 0x30000015ff2a7230 */ /* 0x000fe40000004100 */
[----:B------:R-:W-:Y:S01]  /*b1c0*/  FFMA.FTZ R21, R39, R54, R58 ;  /* 0x0000003627157223 */ /* 0x000fe2000001003a */
[C---:B------:R-:W-:Y:S01]  /*b1d0*/  FMUL.FTZ R58, R50.reuse, R51 ;  /* 0x00000033323a7220 */ /* 0x040fe20000410000 */
[-C--:B------:R-:W-:Y:S01]  /*b1e0*/  FMUL.FTZ R55, R50, R53.reuse ;  /* 0x0000003532377220 */ /* 0x080fe20000410000 */
[-C--:B------:R-:W-:Y:S01]  /*b1f0*/  F2FP.F16.E4M3.UNPACK_B R39, R12.reuse.H1 ;  /* 0x0000000cff27723e */ /* 0x080fe200030006ff */
[----:B------:R-:W-:Y:S02]  /*b200*/  HADD2.F32 R50, -RZ, R34.H0_H0 ;  /* 0x20000022ff327230 */ /* 0x000fe40000004100 */
[C---:B------:R-:W-:Y:S01]  /*b210*/  FFMA.FTZ R58, R42.reuse, R53, R58 ;  /* 0x000000352a3a7223 */ /* 0x040fe2000001003a */
[----:B------:R-:W-:Y:S01]  /*b220*/  FFMA.FTZ R56, R42, R51, -R55 ;  /* 0x000000332a387223 */ /* 0x000fe20000010837 */
[--C-:B------:R-:W-:Y:S01]  /*b230*/  HADD2.F32 R54, -RZ, R52.reuse.H0_H0 ;  /* 0x20000034ff367230 */ /* 0x100fe20000004100 */
[----:B------:R-:W-:Y:S01]  /*b240*/  F2FP.F16.E4M3.UNPACK_B R12, R12 ;  /* 0x0000000cff0c723e */ /* 0x000fe200020006ff */
[----:B------:R-:W-:Y:S01]  /*b250*/  HADD2.F32 R53, -RZ, R52.H1_H1 ;  /* 0x30000034ff357230 */ /* 0x000fe20000004100 */
[----:B------:R-:W-:Y:S01]  /*b260*/  F2FP.F16.E4M3.UNPACK_B R4, R4 ;  /* 0x00000004ff04723e */ /* 0x000fe200020006ff */
[----:B------:R-:W-:-:S02]  /*b270*/  HADD2.F32 R34, -RZ, R34.H1_H1 ;  /* 0x30000022ff227230 */ /* 0x000fc40000004100 */
[----:B------:R-:W-:Y:S01]  /*b280*/  FMUL.FTZ R60, R50, R54 ;  /* 0x00000036323c7220 */ /* 0x000fe20000410000 */
[--C-:B------:R-:W-:Y:S02]  /*b290*/  HADD2.F32 R42, -RZ, R39.reuse.H0_H0 ;  /* 0x20000027ff2a7230 */ /* 0x100fe40000004100 */
[----:B------:R-:W-:Y:S02]  /*b2a0*/  HADD2.F32 R51, -RZ, R39.H1_H1 ;  /* 0x30000027ff337230 */ /* 0x000fe40000004100 */
[----:B------:R-:W-:Y:S01]  /*b2b0*/  FMUL.FTZ R55, R34, R53 ;  /* 0x0000003522377220 */ /* 0x000fe20000410000 */
[--C-:B------:R-:W-:Y:S02]  /*b2c0*/  HADD2.F32 R39, -RZ, R30.reuse.H0_H0 ;  /* 0x2000001eff277230 */ /* 0x100fe40000004100 */
[-C--:B------:R-:W-:Y:S01]  /*b2d0*/  FMUL.FTZ R50, R50, R42.reuse ;  /* 0x0000002a32327220 */ /* 0x080fe20000410000 */
[----:B------:R-:W-:Y:S02]  /*b2e0*/  HADD2.F32 R30, -RZ, R30.H1_H1 ;  /* 0x3000001eff1e7230 */ /* 0x000fe40000004100 */
[-C--:B------:R-:W-:Y:S01]  /*b2f0*/  FMUL.FTZ R34, R34, R51.reuse ;  /* 0x0000003322227220 */ /* 0x080fe20000410000 */
[C---:B------:R-:W-:Y:S01]  /*b300*/  FFMA.FTZ R60, R39.reuse, R42, -R60 ;  /* 0x0000002a273c7223 */ /* 0x040fe2000001083c */
[----:B------:R-:W-:Y:S01]  /*b310*/  FFMA.FTZ R50, R39, R54, R50 ;  /* 0x0000003627327223 */ /* 0x000fe20000010032 */
[C---:B------:R-:W-:Y:S01]  /*b320*/  FFMA.FTZ R55, R30.reuse, R51, -R55 ;  /* 0x000000331e377223 */ /* 0x040fe20000010837 */
[----:B------:R-:W-:Y:S01]  /*b330*/  FFMA.FTZ R57, R30, R53, R34 ;  /* 0x000000351e397223 */ /* 0x000fe20000010022 */
[----:B------:R-:W-:-:S02]  /*b340*/  HADD2.F32 R39, -RZ, R12.H0_H0 ;  /* 0x2000000cff277230 */ /* 0x000fc40000004100 */
[----:B------:R-:W-:Y:S01]  /*b350*/  HADD2.F32 R30, -RZ, R12.H1_H1 ;  /* 0x3000000cff1e7230 */ /* 0x000fe20000004100 */
[----:B------:R-:W-:Y:S01]  /*b360*/  F2FP.SATFINITE.E4M3.F32.PACK_AB_MERGE_C R55, R55, R60, RZ ;  /* 0x0000003c3737723e */ /* 0x000fe200048070ff */
[--C-:B------:R-:W-:Y:S01]  /*b370*/  HADD2.F32 R12, -RZ, R7.reuse.H0_H0 ;  /* 0x20000007ff0c7230 */ /* 0x100fe20000004100 */
[----:B------:R-:W-:Y:S01]  /*b380*/  F2FP.SATFINITE.E4M3.F32.PACK_AB_MERGE_C R50, R57, R50, RZ ;  /* 0x000000323932723e */ /* 0x000fe200048070ff */
[--C-:B------:R-:W-:Y:S02]  /*b390*/  HADD2.F32 R34, -RZ, R4.reuse.H1_H1 ;  /* 0x30000004ff227230 */ /* 0x100fe40000004100 */
[----:B------:R-:W-:Y:S02]  /*b3a0*/  HADD2.F32 R7, -RZ, R7.H1_H1 ;  /* 0x30000007ff077230 */ /* 0x000fe40000004100 */
[----:B------:R-:W-:Y:S02]  /*b3b0*/  HADD2.F32 R51, -RZ, R4.H0_H0 ;  /* 0x20000004ff337230 */ /* 0x000fe40000004100 */
[----:B------:R-:W-:-:S02]  /*b3c0*/  HADD2.F32 R4, -RZ, R5.H0_H0 ;  /* 0x20000005ff047230 */ /* 0x000fc40000004100 */
[C---:B------:R-:W-:Y:S01]  /*b3d0*/  FMUL.FTZ R42, R7.reuse, R34 ;  /* 0x00000022072a7220 */ /* 0x040fe20000410000 */
[----:B------:R-:W-:Y:S02]  /*b3e0*/  HADD2.F32 R5, -RZ, R5.H1_H1 ;  /* 0x30000005ff057230 */ /* 0x000fe40000004100 */
[C---:B------:R-:W-:Y:S01]  /*b3f0*/  FMUL.FTZ R53, R12.reuse, R51 ;  /* 0x000000330c357220 */ /* 0x040fe20000410000 */
[-C--:B------:R-:W-:Y:S01]  /*b400*/  FMUL.FTZ R7, R7, R30.reuse ;  /* 0x0000001e07077220 */ /* 0x080fe20000410000 */
[-C--:B------:R-:W-:Y:S01]  /*b410*/  FMUL.FTZ R12, R12, R39.reuse ;  /* 0x000000270c0c7220 */ /* 0x080fe20000410000 */
[C---:B------:R-:W-:Y:S02]  /*b420*/  FFMA.FTZ R42, R5.reuse, R30, -R42 ;  /* 0x0000001e052a7223 */ /* 0x040fe4000001082a */
        /* <DEDUP_REMOVED lines=10> */
[----:B------:R-:W-:Y:S02]  /*b4d0*/  F2FP.SATFINITE.E4M3.F32.PACK_AB_MERGE_C R6, R42, R53, R55 ;  /* 0x000000352a06723e */ /* 0x000fe40004807037 */
[----:B------:R-:W-:Y:S02]  /*b4e0*/  F2FP.SATFINITE.E4M3.F32.PACK_AB_MERGE_C R15, R41, R32, R45 ;  /* 0x00000020290f723e */ /* 0x000fe4000480702d */
[----:B------:R-:W-:Y:S01]  /*b4f0*/  F2FP.SATFINITE.E4M3.F32.PACK_AB_MERGE_C R12, R58, R21, R12 ;  /* 0x000000153a0c723e */ /* 0x000fe2000480700c */
[----:B------:R0:W-:Y:S01]  /*b500*/  STS.128 [R37+0xf000], R4 ;  /* 0x00f0000425007388 */ /* 0x0001e20000000c00 */
[----:B------:R-:W-:-:S05]  /*b510*/  F2FP.SATFINITE.E4M3.F32.PACK_AB_MERGE_C R14, R34, R51, R50 ;  /* 0x00000033220e723e */ /* 0x000fca0004807032 */
[----:B------:R0:W-:Y:S02]  /*b520*/  STS.128 [R0+0xf000], R12 ;  /* 0x00f0000c00007388 */ /* 0x0001e40000000c00 */
.L_x_1350:
[----:B------:R-:W-:Y:S05]  /*b530*/  BSYNC B1 ;  /* 0x0000000000017941 */ /* 0x000fea0003800000 */
.L_x_1349:
[----:B------:R-:W-:Y:S05]  /*b540*/  @P1 BRA `(.L_x_1339) ;  /* 0x0000000c00f81947 */ /* 0x000fea0003800000 */
[----:B----4-:R-:W2:Y:S04]  /*b550*/  LDL R21, [R1+0x1c] ;  /* 0x00001c0001157983 */ /* 0x010ea80000100800 */
[----:B------:R-:W4:Y:S01]  /*b560*/  LDL R49, [R1+0x78] ;  /* 0x0000780001317983 */ /* 0x000f220000100800 */
[----:B0----5:R-:W-:Y:S02]  /*b570*/  SHF.R.U32.HI R0, RZ, 0x8, R24 ;  /* 0x00000008ff007819 */ /* 0x021fe40000011618 */
[----:B------:R-:W-:Y:S02]  /*b580*/  LOP3.LUT R5, R24, 0xff, RZ, 0xc0, !PT ;  /* 0x000000ff18057812 */ /* 0x000fe400078ec0ff */
[----:B------:R-:W-:Y:S02]  /*b590*/  LOP3.LUT R0, R0, 0xff, RZ, 0xc0, !PT ;  /* 0x000000ff00007812 */ /* 0x000fe400078ec0ff */
[----:B------:R-:W-:-:S02]  /*b5a0*/  SHF.R.U32.HI R14, RZ, 0x8, R25 ;  /* 0x00000008ff0e7819 */ /* 0x000fc40000011619 */
[----:B---3--:R-:W-:Y:S02]  /*b5b0*/  PRMT R20, R0, 0x7604, R5 ;  /* 0x0000760400147816 */ /* 0x008fe40000000005 */
        /* <DEDUP_REMOVED lines=11> */
[----:B------:R-:W-:Y:S02]  /*b670*/  PRMT R33, R12, 0x7604, R15 ;  /* 0x000076040c217816 */ /* 0x000fe4000000000f */
[----:B------:R-:W-:Y:S02]  /*b680*/  LOP3.LUT R14, R13, 0xff, RZ, 0xc0, !PT ;  /* 0x000000ff0d0e7812 */ /* 0x000fe400078ec0ff */
[----:B------:R-:W-:Y:S02]  /*b690*/  SHF.R.U32.HI R12, RZ, 0x8, R9 ;  /* 0x00000008ff0c7819 */ /* 0x000fe40000011609 */
        /* <DEDUP_REMOVED lines=12> */
[----:B------:R-:W-:-:S04]  /*b760*/  SHF.R.U32.HI R32, RZ, 0x10, R11 ;  /* 0x00000010ff207819 */ /* 0x000fc8000001160b */
[----:B------:R-:W-:Y:S02]  /*b770*/  LOP3.LUT R32, R32, 0xff, RZ, 0xc0, !PT ;  /* 0x000000ff20207812 */ /* 0x000fe400078ec0ff */
[----:B--2---:R-:W-:Y:S02]  /*b780*/  LEA.HI R3, R3, R21, RZ, 0x1c ;  /* 0x0000001503037211 */ /* 0x004fe400078fe0ff */
[----:B------:R-:W-:Y:S02]  /*b790*/  LOP3.LUT R21, R10, 0xff, RZ, 0xc0, !PT ;  /* 0x000000ff0a157812 */ /* 0x000fe400078ec0ff */
[C---:B------:R-:W-:Y:S01]  /*b7a0*/  LEA.HI R0, R3.reuse, R3, RZ, 0x1 ;  /* 0x0000000303007211 */ /* 0x040fe200078f08ff */
[----:B------:R-:W-:Y:S01]  /*b7b0*/  IMAD.SHL.U32 R3, R3, 0x10, RZ ;  /* 0x0000001003037824 */ /* 0x000fe200078e00ff */
[----:B------:R-:W-:Y:S01]  /*b7c0*/  PRMT R37, R14, 0x7604, R21 ;  /* 0x000076040e257816 */ /* 0x000fe20000000015 */
[----:B----4-:R-:W-:Y:S01]  /*b7d0*/  LDS.128 R4, [R49+0xf000] ;  /* 0x00f0000031047984 */ /* 0x010fe20000000c00 */
[----:B------:R-:W-:-:S02]  /*b7e0*/  SHF.R.S32.HI R0, RZ, 0x1, R0 ;  /* 0x00000001ff007819 */ /* 0x000fc40000011400 */
[----:B------:R-:W-:Y:S02]  /*b7f0*/  LOP3.LUT R3, R64, 0x10, R3, 0xf8, !PT ;  /* 0x0000001040037812 */ /* 0x000fe400078ef803 */
[----:B------:R-:W-:Y:S01]  /*b800*/  SHF.R.U32.HI R21, RZ, 0x10, R25 ;  /* 0x00000010ff157819 */ /* 0x000fe20000011619 */
[----:B------:R-:W-:Y:S01]  /*b810*/  IMAD R13, R0, 0x1800, R63 ;  /* 0x00001800000d7824 */ /* 0x000fe200078e023f */
[----:B------:R-:W-:Y:S02]  /*b820*/  LOP3.LUT R0, R3, R62, RZ, 0x3c, !PT ;  /* 0x0000003e03007212 */ /* 0x000fe400078e3cff */
[----:B------:R-:W-:Y:S02]  /*b830*/  LOP3.LUT R3, R29, 0xff, RZ, 0xc0, !PT ;  /* 0x000000ff1d037812 */ /* 0x000fe400078ec0ff */
[----:B------:R-:W-:Y:S02]  /*b840*/  IADD3 R0, R16, R13, R0 ;  /* 0x0000000d10007210 */ /* 0x000fe40007ffe000 */
[----:B------:R-:W-:-:S02]  /*b850*/  LOP3.LUT R21, R21, 0xff, RZ, 0xc0, !PT ;  /* 0x000000ff15157812 */ /* 0x000fc400078ec0ff */
[----:B-1----:R-:W-:Y:S01]  /*b860*/  PRMT R39, R3, 0x7604, R34 ;  /* 0x0000760403277816 */ /* 0x002fe20000000022 */
[----:B------:R-:W0:Y:S01]  /*b870*/  LDS.128 R12, [R0+0xf000] ;  /* 0x00f00000000c7984 */ /* 0x000e220000000c00 */
[----:B------:R-:W-:Y:S02]  /*b880*/  SHF.R.U32.HI R3, RZ, 0x10, R24 ;  /* 0x00000010ff037819 */ /* 0x000fe40000011618 */
[----:B------:R-:W-:Y:S02]  /*b890*/  SHF.R.U32.HI R29, RZ, 0x10, R26 ;  /* 0x00000010ff1d7819 */ /* 0x000fe4000001161a */
[----:B------:R-:W-:Y:S02]  /*b8a0*/  PRMT R21, R21, 0x7054, R28 ;  /* 0x0000705415157816 */ /* 0x000fe4000000001c */
[----:B------:R-:W-:Y:S02]  /*b8b0*/  SHF.R.U32.HI R28, RZ, 0x10, R9 ;  /* 0x00000010ff1c7819 */ /* 0x000fe40000011609 */
[----:B------:R-:W-:-:S02]  /*b8c0*/  LOP3.LUT R3, R3, 0xff, RZ, 0xc0, !PT ;  /* 0x000000ff03037812 */ /* 0x000fc400078ec0ff */
[----:B------:R-:W-:Y:S02]  /*b8d0*/  LOP3.LUT R29, R29, 0xff, RZ, 0xc0, !PT ;  /* 0x000000ff1d1d7812 */ /* 0x000fe400078ec0ff */
[----:B------:R-:W-:Y:S02]  /*b8e0*/  LOP3.LUT R28, R28, 0xff, RZ, 0xc0, !PT ;  /* 0x000000ff1c1c7812 */ /* 0x000fe400078ec0ff */
[----:B------:R-:W-:Y:S02]  /*b8f0*/  PRMT R3, R3, 0x7054, R20 ;  /* 0x0000705403037816 */ /* 0x000fe40000000014 */
[----:B------:R-:W-:Y:S02]  /*b900*/  SHF.R.U32.HI R20, RZ, 0x10, R8 ;  /* 0x00000010ff147819 */ /* 0x000fe40000011608 */
[----:B------:R-:W-:Y:S02]  /*b910*/  PRMT R29, R29, 0x7054, R30 ;  /* 0x000070541d1d7816 */ /* 0x000fe4000000001e */
[----:B------:R-:W-:-:S02]  /*b920*/  SHF.R.U32.HI R30, RZ, 0x10, R10 ;  /* 0x00000010ff1e7819 */ /* 0x000fc4000001160a */
[----:B------:R-:W-:Y:S02]  /*b930*/  PRMT R35, R28, 0x7054, R35 ;  /* 0x000070541c237816 */ /* 0x000fe40000000023 */
[----:B------:R-:W-:Y:S02]  /*b940*/  LOP3.LUT R20, R20, 0xff, RZ, 0xc0, !PT ;  /* 0x000000ff14147812 */ /* 0x000fe400078ec0ff */
[----:B------:R-:W-:Y:S02]  /*b950*/  PRMT R39, R32, 0x7054, R39 ;  /* 0x0000705420277816 */ /* 0x000fe40000000027 */
[----:B------:R-:W-:Y:S02]  /*b960*/  LOP3.LUT R30, R30, 0xff, RZ, 0xc0, !PT ;  /* 0x000000ff1e1e7812 */ /* 0x000fe400078ec0ff */
[----:B------:R-:W-:Y:S02]  /*b970*/  LOP3.LUT R38, R35, 0xff000000, R9, 0xf8, !PT ;  /* 0xff00000023267812 */ /* 0x000fe400078ef809 */
[----:B------:R-:W-:-:S02]  /*b980*/  LOP3.LUT R28, R21, 0xff000000, R25, 0xf8, !PT ;  /* 0xff000000151c7812 */ /* 0x000fc400078ef819 */
[----:B------:R-:W-:Y:S02]  /*b990*/  PRMT R33, R20, 0x7054, R33 ;  /* 0x0000705414217816 */ /* 0x000fe40000000021 */
[----:B------:R-:W-:Y:S02]  /*b9a0*/  LOP3.LUT R20, R3, 0xff000000, R24, 0xf8, !PT ;  /* 0xff00000003147812 */ /* 0x000fe400078ef818 */
[----:B------:R-:W-:Y:S02]  /*b9b0*/  LOP3.LUT R42, R39, 0xff000000, R11, 0xf8, !PT ;  /* 0xff000000272a7812 */ /* 0x000fe400078ef80b */
[----:B------:R-:W-:Y:S02]  /*b9c0*/  PRMT R37, R30, 0x7054, R37 ;  /* 0x000070541e257816 */ /* 0x000fe40000000025 */
[----:B------:R-:W-:Y:S02]  /*b9d0*/  F2FP.F16.E4M3.UNPACK_B R39, R38 ;  /* 0x00000026ff27723e */ /* 0x000fe400020006ff */
[----:B0-----:R-:W-:-:S02]  /*b9e0*/  F2FP.F16.E4M3.UNPACK_B R24, R13 ;  /* 0x0000000dff18723e */ /* 0x001fc400020006ff */
[----:B------:R-:W-:Y:S01]  /*b9f0*/  F2FP.F16.E4M3.UNPACK_B R30, R28 ;  /* 0x0000001cff1e723e */ /* 0x000fe200020006ff */
[--C-:B------:R-:W-:Y:S01]  /*ba00*/  HADD2.F32 R40, -RZ, R39.reuse.H0_H0 ;  /* 0x20000027ff287230 */ /* 0x100fe20000004100 */
[----:B------:R-:W-:Y:S01]  /*ba10*/  LOP3.LUT R3, R29, 0xff000000, R26, 0xf8, !PT ;  /* 0xff0000001d037812 */ /* 0x000fe200078ef81a */
[----:B------:R-:W-:Y:S01]  /*ba20*/  HADD2.F32 R39, -RZ, R39.H1_H1 ;  /* 0x30000027ff277230 */ /* 0x000fe20000004100 */
[-C--:B------:R-:W-:Y:S01]  /*ba30*/  F2FP.F16.E4M3.UNPACK_B R11, R5.reuse ;  /* 0x00000005ff0b723e */ /* 0x080fe200020006ff */
[----:B------:R-:W-:Y:S01]  /*ba40*/  HADD2.F32 R32, -RZ, R30.H0_H0 ;  /* 0x2000001eff207230 */ /* 0x000fe20000004100 */
[----:B------:R-:W-:Y:S01]  /*ba50*/  F2FP.F16.E4M3.UNPACK_B R26, R5.H1 ;  /* 0x00000005ff1a723e */ /* 0x000fe200030006ff */
[--C-:B------:R-:W-:Y:S01]  /*ba60*/  HADD2.F32 R5, -RZ, R24.reuse.H0_H0 ;  /* 0x20000018ff057230 */ /* 0x100fe20000004100 */
[----:B------:R-:W-:Y:S01]  /*ba70*/  LOP3.LUT R21, R33, 0xff000000, R8, 0xf8, !PT ;  /* 0xff00000021157812 */ /* 0x000fe200078ef808 */
[--C-:B------:R-:W-:Y:S01]  /*ba80*/  HADD2.F32 R9, -RZ, R11.reuse.H0_H0 ;  /* 0x2000000bff097230 */ /* 0x100fe20000004100 */
[----:B------:R-:W-:Y:S01]  /*ba90*/  LOP3.LUT R8, R37, 0xff000000, R10, 0xf8, !PT ;  /* 0xff00000025087812 */ /* 0x000fe200078ef80a */
[----:B------:R-:W-:Y:S01]  /*baa0*/  HADD2.F32 R24, -RZ, R24.H1_H1 ;  /* 0x30000018ff187230 */ /* 0x000fe20000004100 */
[----:B------:R-:W-:Y:S01]  /*bab0*/  LOP3.LUT R34, R31, 0xff000000, R27, 0xf8, !PT ;  /* 0xff0000001f227812 */ /* 0x000fe200078ef81b */
[----:B------:R-:W-:Y:S01]  /*bac0*/  HADD2.F32 R30, -RZ, R30.H1_H1 ;  /* 0x3000001eff1e7230 */ /* 0x000fe20000004100 */
[-C--:B------:R-:W-:Y:S01]  /*bad0*/  F2FP.F16.E4M3.UNPACK_B R33, R15.reuse ;  /* 0x0000000fff21723e */ /* 0x080fe200020006ff */
[----:B------:R-:W-:Y:S01]  /*bae0*/  HADD2.F32 R11, -RZ, R11.H1_H1 ;  /* 0x3000000bff0b7230 */ /* 0x000fe20000004100 */
[----:B------:R-:W-:Y:S01]  /*baf0*/  F2FP.F16.E4M3.UNPACK_B R37, R15.H1 ;  /* 0x0000000fff25723e */ /* 0x000fe200030006ff */
[C---:B------:R-:W-:Y:S01]  /*bb00*/  FMUL.FTZ R44, R24.reuse, R39 ;  /* 0x00000027182c7220 */ /* 0x040fe20000410000 */
[----:B------:R-:W-:Y:S01]  /*bb10*/  F2FP.F16.E4M3.UNPACK_B R15, R12 ;  /* 0x0000000cff0f723e */ /* 0x000fe200020006ff */
[----:B------:R-:W-:Y:S01]  /*bb20*/  FMUL.FTZ R24, R24, R30 ;  /* 0x0000001e18187220 */ /* 0x000fe20000410000 */
[----:B------:R-:W-:Y:S01]  /*bb30*/  F2FP.F16.E4M3.UNPACK_B R31, R12.H1 ;  /* 0x0000000cff1f723e */ /* 0x000fe200030006ff */
[C---:B------:R-:W-:Y:S01]  /*bb40*/  FMUL.FTZ R12, R5.reuse, R40 ;  /* 0x00000028050c7220 */ /* 0x040fe20000410000 */
[----:B------:R-:W-:Y:S01]  /*bb50*/  F2FP.F16.E4M3.UNPACK_B R27, R13.H1 ;  /* 0x0000000dff1b723e */ /* 0x000fe200030006ff */
[----:B------:R-:W-:Y:S01]  /*bb60*/  FMUL.FTZ R13, R5, R32 ;  /* 0x00000020050d7220 */ /* 0x000fe20000410000 */
[----:B------:R-:W-:Y:S01]  /*bb70*/  F2FP.F16.E4M3.UNPACK_B R38, R38.H1 ;  /* 0x00000026ff26723e */ /* 0x000fe200030006ff */
[C---:B------:R-:W-:Y:S01]  /*bb80*/  FFMA.FTZ R5, R9.reuse, R32, -R12 ;  /* 0x0000002009057223 */ /* 0x040fe2000001080c */
[----:B------:R-:W-:Y:S01]  /*bb90*/  F2FP.F16.E4M3.UNPACK_B R28, R28.H1 ;  /* 0x0000001cff1c723e */ /* 0x000fe200030006ff */
[----:B------:R-:W-:Y:S01]  /*bba0*/  FFMA.FTZ R9, R9, R40, R13 ;  /* 0x0000002809097223 */ /* 0x000fe2000001000d */
[----:B------:R-:W-:-:S02]  /*bbb0*/  HADD2.F32 R12, -RZ, R27.H0_H0 ;  /* 0x2000001bff0c7230 */ /* 0x000fc40000004100 */
[C---:B------:R-:W-:Y:S01]  /*bbc0*/  FFMA.FTZ R24, R11.reuse, R39, R24 ;  /* 0x000000270b187223 */ /* 0x040fe20000010018 */
[----:B------:R-:W-:Y:S01]  /*bbd0*/  HADD2.F32 R40, -RZ, R38.H0_H0 ;  /* 0x20000026ff287230 */ /* 0x000fe20000004100 */
[-C--:B------:R-:W-:Y:S01]  /*bbe0*/  F2FP.F16.E4M3.UNPACK_B R29, R7.reuse ;  /* 0x00000007ff1d723e */ /* 0x080fe200020006ff */
[----:B------:R-:W-:Y:S01]  /*bbf0*/  HADD2.F32 R32, -RZ, R28.H0_H0 ;  /* 0x2000001cff207230 */ /* 0x000fe20000004100 */
[----:B------:R-:W-:Y:S01]  /*bc00*/  F2FP.F16.E4M3.UNPACK_B R35, R7.H1 ;  /* 0x00000007ff23723e */ /* 0x000fe200030006ff */
[----:B------:R-:W-:Y:S02]  /*bc10*/  HADD2.F32 R13, -RZ, R26.H0_H0 ;  /* 0x2000001aff0d7230 */ /* 0x000fe40000004100 */
[C---:B------:R-:W-:Y:S01]  /*bc20*/  FMUL.FTZ R46, R12.reuse, R40 ;  /* 0x000000280c2e7220 */ /* 0x040fe20000410000 */
[----:B------:R-:W-:Y:S02]  /*bc30*/  HADD2.F32 R39, -RZ, R28.H1_H1 ;  /* 0x3000001cff277230 */ /* 0x000fe40000004100 */
[----:B------:R-:W-:Y:S01]  /*bc40*/  FMUL.FTZ R41, R12, R32 ;  /* 0x000000200c297220 */ /* 0x000fe20000410000 */
[----:B------:R-:W-:Y:S01]  /*bc50*/  FFMA.FTZ R12, R11, R30, -R44 ;  /* 0x0000001e0b0c7223 */ /* 0x000fe2000001082c */
[C---:B------:R-:W-:Y:S01]  /*bc60*/  FFMA.FTZ R11, R13.reuse, R32, -R46 ;  /* 0x000000200d0b7223 */ /* 0x040fe2000001082e */
[----:B------:R-:W-:Y:S01]  /*bc70*/  F2FP.F16.E4M3.UNPACK_B R32, R34 ;  /* 0x00000022ff20723e */ /* 0x000fe200020006ff */
[----:B------:R-:W-:Y:S01]  /*bc80*/  FFMA.FTZ R13, R13, R40, R41 ;  /* 0x000000280d0d7223 */ /* 0x000fe20000010029 */
[-C--:B------:R-:W-:Y:S01]  /*bc90*/  F2FP.F16.E4M3.UNPACK_B R40, R42.reuse ;  /* 0x0000002aff28723e */ /* 0x080fe200020006ff */
[----:B------:R-:W-:Y:S01]  /*bca0*/  HADD2.F32 R28, -RZ, R33.H0_H0 ;  /* 0x20000021ff1c7230 */ /* 0x000fe20000004100 */
[----:B------:R-:W-:Y:S01]  /*bcb0*/  F2FP.F16.E4M3.UNPACK_B R42, R42.H1 ;  /* 0x0000002aff2a723e */ /* 0x000fe200030006ff */
[----:B------:R-:W-:Y:S01]  /*bcc0*/  HADD2.F32 R30, -RZ, R26.H1_H1 ;  /* 0x3000001aff1e7230 */ /* 0x000fe20000004100 */
[-C--:B------:R-:W-:Y:S01]  /*bcd0*/  F2FP.F16.E4M3.UNPACK_B R25, R4.reuse.H1 ;  /* 0x00000004ff19723e */ /* 0x080fe200030006ff */
[----:B------:R-:W-:Y:S01]  /*bce0*/  HADD2.F32 R43, -RZ, R40.H0_H0 ;  /* 0x20000028ff2b7230 */ /* 0x000fe20000004100 */
[----:B------:R-:W-:Y:S01]  /*bcf0*/  F2FP.F16.E4M3.UNPACK_B R10, R4 ;  /* 0x00000004ff0a723e */ /* 0x000fe200020006ff */
[----:B------:R-:W-:Y:S01]  /*bd00*/  HADD2.F32 R41, -RZ, R38.H1_H1 ;  /* 0x30000026ff297230 */ /* 0x000fe20000004100 */
[----:B------:R-:W-:Y:S01]  /*bd10*/  F2FP.F16.E4M3.UNPACK_B R4, R6 ;  /* 0x00000006ff04723e */ /* 0x000fe200020006ff */
[----:B------:R-:W-:-:S02]  /*bd20*/  HADD2.F32 R26, -RZ, R27.H1_H1 ;  /* 0x3000001bff1a7230 */ /* 0x000fc40000004100 */
[----:B------:R-:W-:Y:S01]  /*bd30*/  FMUL.FTZ R46, R28, R43 ;  /* 0x0000002b1c2e7220 */ /* 0x000fe20000410000 */
[--C-:B------:R-:W-:Y:S01]  /*bd40*/  HADD2.F32 R38, -RZ, R32.reuse.H0_H0 ;  /* 0x20000020ff267230 */ /* 0x100fe20000004100 */
[----:B------:R-:W-:Y:S01]  /*bd50*/  F2FP.F16.E4M3.UNPACK_B R7, R6.H1 ;  /* 0x00000006ff07723e */ /* 0x000fe200030006ff */
[----:B------:R-:W-:Y:S02]  /*bd60*/  HADD2.F32 R27, -RZ, R29.H0_H0 ;  /* 0x2000001dff1b7230 */ /* 0x000fe40000004100 */
[C---:B------:R-:W-:Y:S01]  /*bd70*/  FMUL.FTZ R45, R26.reuse, R41 ;  /* 0x000000291a2d7220 */ /* 0x040fe20000410000 */
[-C--:B------:R-:W-:Y:S01]  /*bd80*/  FMUL.FTZ R44, R26, R39.reuse ;  /* 0x000000271a2c7220 */ /* 0x080fe20000410000 */
[-C--:B------:R-:W-:Y:S01]  /*bd90*/  FMUL.FTZ R48, R28, R38.reuse ;  /* 0x000000261c307220 */ /* 0x080fe20000410000 */
[----:B------:R-:W-:Y:S02]  /*bda0*/  HADD2.F32 R33, -RZ, R33.H1_H1 ;  /* 0x30000021ff217230 */ /* 0x000fe40000004100 */
[----:B------:R-:W-:Y:S01]  /*bdb0*/  FFMA.FTZ R28, R27, R38, -R46 ;  /* 0x000000261b1c7223 */ /* 0x000fe2000001082e */
[----:B------:R-:W-:Y:S01]  /*bdc0*/  F2FP.F16.E4M3.UNPACK_B R38, R34.H1 ;  /* 0x00000022ff26723e */ /* 0x000fe200030006ff */
[C---:B------:R-:W-:Y:S01]  /*bdd0*/  FFMA.FTZ R26, R30.reuse, R39, -R45 ;  /* 0x000000271e1a7223 */ /* 0x040fe2000001082d */
[----:B------:R-:W-:Y:S01]  /*bde0*/  FFMA.FTZ R30, R30, R41, R44 ;  /* 0x000000291e1e7223 */ /* 0x000fe2000001002c */
[----:B------:R-:W-:-:S02]  /*bdf0*/  HADD2.F32 R39, -RZ, R32.H1_H1 ;  /* 0x30000020ff277230 */ /* 0x000fc40000004100 */
[----:B------:R-:W-:Y:S01]  /*be00*/  FFMA.FTZ R27, R27, R43, R48 ;  /* 0x0000002b1b1b7223 */ /* 0x000fe20000010030 */
[----:B------:R-:W-:Y:S01]  /*be10*/  HADD2.F32 R41, -RZ, R40.H1_H1 ;  /* 0x30000028ff297230 */ /* 0x000fe20000004100 */
[-C--:B------:R-:W-:Y:S01]  /*be20*/  F2FP.F16.E4M3.UNPACK_B R6, R14.reuse ;  /* 0x0000000eff06723e */ /* 0x080fe200020006ff */
[----:B------:R-:W-:Y:S02]  /*be30*/  HADD2.F32 R32, -RZ, R29.H1_H1 ;  /* 0x3000001dff207230 */ /* 0x000fe40000004100 */
[C---:B------:R-:W-:Y:S01]  /*be40*/  FMUL.FTZ R44, R33.reuse, R39 ;  /* 0x00000027212c7220 */ /* 0x040fe20000410000 */
[----:B------:R-:W-:Y:S02]  /*be50*/  HADD2.F32 R43, -RZ, R42.H0_H0 ;  /* 0x2000002aff2b7230 */ /* 0x000fe40000004100 */
[----:B------:R-:W-:Y:S01]  /*be60*/  FMUL.FTZ R45, R33, R41 ;  /* 0x00000029212d7220 */ /* 0x000fe20000410000 */
[----:B------:R-:W-:Y:S01]  /*be70*/  HADD2.F32 R29, -RZ, R37.H0_H0 ;  /* 0x20000025ff1d7230 */ /* 0x000fe20000004100 */
[----:B------:R-:W-:Y:S01]  /*be80*/  F2FP.F16.E4M3.UNPACK_B R14, R14.H1 ;  /* 0x0000000eff0e723e */ /* 0x000fe200030006ff */
[----:B------:R-:W-:Y:S01]  /*be90*/  HADD2.F32 R40, -RZ, R38.H0_H0 ;  /* 0x20000026ff287230 */ /* 0x000fe20000004100 */
[----:B------:R-:W-:Y:S01]  /*bea0*/  F2FP.SATFINITE.E4M3.F32.PACK_AB_MERGE_C R11, R26, R11, RZ ;  /* 0x0000000b1a0b723e */ /* 0x000fe200048070ff */
[----:B------:R-:W-:-:S02]  /*beb0*/  HADD2.F32 R34, -RZ, R35.H0_H0 ;  /* 0x20000023ff227230 */ /* 0x000fc40000004100 */
[C---:B------:R-:W-:Y:S01]  /*bec0*/  FMUL.FTZ R33, R29.reuse, R43 ;  /* 0x0000002b1d217220 */ /* 0x040fe20000410000 */
[----:B------:R-:W-:Y:S02]  /*bed0*/  HADD2.F32 R35, -RZ, R35.H1_H1 ;  /* 0x30000023ff237230 */ /* 0x000fe40000004100 */
[-C--:B------:R-:W-:Y:S01]  /*bee0*/  FMUL.FTZ R46, R29, R40.reuse ;  /* 0x000000281d2e7220 */ /* 0x080fe20000410000 */
[----:B------:R-:W-:Y:S01]  /*bef0*/  FFMA.FTZ R29, R32, R39, -R45 ;  /* 0x00000027201d7223 */ /* 0x000fe2000001082d */
[C---:B------:R-:W-:Y:S01]  /*bf00*/  FFMA.FTZ R33, R34.reuse, R40, -R33 ;  /* 0x0000002822217223 */ /* 0x040fe20000010821 */
[----:B------:R-:W-:Y:S01]  /*bf10*/  F2FP.F16.E4M3.UNPACK_B R40, R20.H1 ;  /* 0x00000014ff28723e */ /* 0x000fe200030006ff */
[----:B------:R-:W-:Y:S01]  /*bf20*/  FFMA.FTZ R34, R34, R43, R46 ;  /* 0x0000002b22227223 */ /* 0x000fe2000001002e */
[----:B------:R-:W-:Y:S01]  /*bf30*/  F2FP.F16.E4M3.UNPACK_B R43, R21.H1 ;  /* 0x00000015ff2b723e */ /* 0x000fe200030006ff */
[----:B------:R-:W-:Y:S01]  /*bf40*/  FFMA.FTZ R32, R32, R41, R44 ;  /* 0x0000002920207223 */ /* 0x000fe2000001002c */
[----:B------:R-:W-:Y:S01]  /*bf50*/  HADD2.F32 R41, -RZ, R38.H1_H1 ;  /* 0x30000026ff297230 */ /* 0x000fe20000004100 */
[----:B------:R-:W-:Y:S01]  /*bf60*/  F2FP.SATFINITE.E4M3.F32.PACK_AB_MERGE_C R13, R30, R13, RZ ;  /* 0x0000000d1e0d723e */ /* 0x000fe200048070ff */
[----:B------:R-:W-:Y:S01]  /*bf70*/  HADD2.F32 R38, -RZ, R37.H1_H1 ;  /* 0x30000025ff267230 */ /* 0x000fe20000004100 */
[----:B------:R-:W-:Y:S01]  /*bf80*/  F2FP.SATFINITE.E4M3.F32.PACK_AB_MERGE_C R5, R12, R5, R11 ;  /* 0x000000050c05723e */ /* 0x000fe2000480700b */
[----:B------:R-:W-:Y:S01]  /*bf90*/  HADD2.F32 R45, -RZ, R42.H1_H1 ;  /* 0x3000002aff2d7230 */ /* 0x000fe20000004100 */
[----:B------:R-:W-:Y:S01]  /*bfa0*/  F2FP.SATFINITE.E4M3.F32.PACK_AB_MERGE_C R9, R24, R9, R13 ;  /* 0x000000091809723e */ /* 0x000fe2000480700d */
[----:B------:R-:W-:-:S02]  /*bfb0*/  HADD2.F32 R44, -RZ, R43.H0_H0 ;  /* 0x2000002bff2c7230 */ /* 0x000fc40000004100 */
[C---:B------:R-:W-:Y:S01]  /*bfc0*/  FMUL.FTZ R50, R38.reuse, R41 ;  /* 0x0000002926327220 */ /* 0x040fe20000410000 */
[----:B------:R-:W-:Y:S02]  /*bfd0*/  HADD2.F32 R37, -RZ, R31.H0_H0 ;  /* 0x2000001fff257230 */ /* 0x000fe40000004100 */
[----:B------:R-:W-:Y:S01]  /*bfe0*/  FMUL.FTZ R48, R38, R45 ;  /* 0x0000002d26307220 */ /* 0x000fe20000410000 */
[--C-:B------:R-:W-:Y:S02]  /*bff0*/  HADD2.F32 R42, -RZ, R40.reuse.H0_H0 ;  /* 0x20000028ff2a7230 */ /* 0x100fe40000004100 */
[----:B------:R-:W-:Y:S02]  /*c000*/  HADD2.F32 R39, -RZ, R25.H0_H0 ;  /* 0x20000019ff277230 */ /* 0x000fe40000004100 */
[C---:B------:R-:W-:Y:S01]  /*c010*/  FMUL.FTZ R46, R37.reuse, R44 ;  /* 0x0000002c252e7220 */ /* 0x040fe20000410000 */
[----:B------:R-:W-:Y:S02]  /*c020*/  HADD2.F32 R31, -RZ, R31.H1_H1 ;  /* 0x3000001fff1f7230 */ /* 0x000fe40000004100 */
[-C--:B------:R-:W-:Y:S01]  /*c030*/  FMUL.FTZ R47, R37, R42.reuse ;  /* 0x0000002a252f7220 */ /* 0x080fe20000410000 */
[----:B------:R-:W-:Y:S01]  /*c040*/  FFMA.FTZ R38, R35, R41, -R48 ;  /* 0x0000002923267223 */ /* 0x000fe20000010830 */
[----:B------:R-:W-:Y:S01]  /*c050*/  FFMA.FTZ R37, R39, R42, -R46 ;  /* 0x0000002a27257223 */ /* 0x000fe2000001082e */
[----:B------:R-:W-:-:S02]  /*c060*/  HADD2.F32 R42, -RZ, R40.H1_H1 ;  /* 0x30000028ff2a7230 */ /* 0x000fc40000004100 */
[----:B------:R-:W-:Y:S01]  /*c070*/  FFMA.FTZ R39, R39, R44, R47 ;  /* 0x0000002c27277223 */ /* 0x000fe2000001002f */
[----:B------:R-:W-:Y:S01]  /*c080*/  HADD2.F32 R44, -RZ, R43.H1_H1 ;  /* 0x3000002bff2c7230 */ /* 0x000fe20000004100 */
[----:B------:R-:W-:Y:S01]  /*c090*/  F2FP.F16.E4M3.UNPACK_B R41, R21 ;  /* 0x00000015ff29723e */ /* 0x000fe200020006ff */
[----:B------:R-:W-:Y:S01]  /*c0a0*/  HADD2.F32 R25, -RZ, R25.H1_H1 ;  /* 0x30000019ff197230 */ /* 0x000fe20000004100 */
[----:B------:R-:W-:Y:S01]  /*c0b0*/  F2FP.F16.E4M3.UNPACK_B R40, R20 ;  /* 0x00000014ff28723e */ /* 0x000fe200020006ff */
[C---:B------:R-:W-:Y:S01]  /*c0c0*/  FMUL.FTZ R43, R31.reuse, R42 ;  /* 0x0000002a1f2b7220 */ /* 0x040fe20000410000 */
[----:B------:R-:W-:Y:S01]  /*c0d0*/  FMUL.FTZ R20, R31, R44 ;  /* 0x0000002c1f147220 */ /* 0x000fe20000410000 */
[----:B------:R-:W-:Y:S02]  /*c0e0*/  HADD2.F32 R31, -RZ, R41.H0_H0 ;  /* 0x20000029ff1f7230 */ /* 0x000fe40000004100 */
[----:B------:R-:W-:Y:S01]  /*c0f0*/  FFMA.FTZ R35, R35, R45, R50 ;  /* 0x0000002d23237223 */ /* 0x000fe20000010032 */
[----:B------:R-:W-:-:S02]  /*c100*/  HADD2.F32 R21, -RZ, R15.H0_H0 ;  /* 0x2000000fff157230 */ /* 0x000fc40000004100 */
[C---:B------:R-:W-:Y:S01]  /*c110*/  FFMA.FTZ R46, R25.reuse, R42, -R20 ;  /* 0x0000002a192e7223 */ /* 0x040fe20000010814 */
[----:B------:R-:W-:Y:S01]  /*c120*/  FFMA.FTZ R48, R25, R44, R43 ;  /* 0x0000002c19307223 */ /* 0x000fe2000001002b */
        /* <DEDUP_REMOVED lines=10> */
[----:B------:R-:W-:Y:S01]  /*c1d0*/  FFMA.FTZ R42, R20, R31, R21 ;  /* 0x0000001f142a7223 */ /* 0x000fe20000010015 */
[----:B------:R-:W-:Y:S01]  /*c1e0*/  F2FP.F16.E4M3.UNPACK_B R20, R3.H1 ;  /* 0x00000003ff14723e */ /* 0x000fe200030006ff */
[----:B------:R-:W-:Y:S02]  /*c1f0*/  HADD2.F32 R10, -RZ, R10.H1_H1 ;  /* 0x3000000aff0a7230 */ /* 0x000fe40000004100 */
[C---:B------:R-:W-:Y:S01]  /*c200*/  FMUL.FTZ R45, R15.reuse, R41 ;  /* 0x000000290f2d7220 */ /* 0x040fe20000410000 */
[----:B------:R-:W-:Y:S01]  /*c210*/  FMUL.FTZ R44, R15, R40 ;  /* 0x000000280f2c7220 */ /* 0x000fe20000410000 */
[----:B------:R-:W-:Y:S01]  /*c220*/  HADD2.F32 R31, -RZ, R25.H0_H0 ;  /* 0x20000019ff1f7230 */ /* 0x000fe20000004100 */
[----:B------:R-:W-:Y:S01]  /*c230*/  F2FP.F16.E4M3.UNPACK_B R3, R3 ;  /* 0x00000003ff03723e */ /* 0x000fe200020006ff */
[----:B------:R-:W-:-:S02]  /*c240*/  HADD2.F32 R15, -RZ, R14.H0_H0 ;  /* 0x2000000eff0f7230 */ /* 0x000fc40000004100 */
[C---:B------:R-:W-:Y:S01]  /*c250*/  FFMA.FTZ R40, R10.reuse, R40, -R45 ;  /* 0x000000280a287223 */ /* 0x040fe2000001082d */
[----:B------:R-:W-:Y:S02]  /*c260*/  HADD2.F32 R21, -RZ, R20.H0_H0 ;  /* 0x20000014ff157230 */ /* 0x000fe40000004100 */
[----:B------:R-:W-:Y:S01]  /*c270*/  FFMA.FTZ R41, R10, R41, R44 ;  /* 0x000000290a297223 */ /* 0x000fe2000001002c */
        /* <DEDUP_REMOVED lines=8> */
[----:B------:R-:W-:Y:S02]  /*c300*/  HADD2.F32 R7, -RZ, R7.H1_H1 ;  /* 0x30000007ff077230 */ /* 0x000fe40000004100 */
[C---:B------:R-:W-:Y:S01]  /*c310*/  FMUL.FTZ R44, R14.reuse, R25 ;  /* 0x000000190e2c7220 */ /* 0x040fe20000410000 */
[----:B------:R-:W-:Y:S01]  /*c320*/  F2FP.F16.E4M3.UNPACK_B R10, R8 ;  /* 0x00000008ff0a723e */ /* 0x000fe200020006ff */
[-C--:B------:R-:W-:Y:S01]  /*c330*/  FMUL.FTZ R14, R14, R20.reuse ;  /* 0x000000140e0e7220 */ /* 0x080fe20000410000 */
[--C-:B------:R-:W-:Y:S02]  /*c340*/  HADD2.F32 R8, -RZ, R3.reuse.H0_H0 ;  /* 0x20000003ff087230 */ /* 0x100fe40000004100 */
[----:B------:R-:W-:Y:S01]  /*c350*/  FFMA.FTZ R44, R7, R20, -R44 ;  /* 0x00000014072c7223 */ /* 0x000fe2000001082c */
[----:B------:R-:W-:-:S02]  /*c360*/  HADD2.F32 R15, -RZ, R3.H1_H1 ;  /* 0x30000003ff0f7230 */ /* 0x000fc40000004100 */
[----:B------:R-:W-:Y:S01]  /*c370*/  FFMA.FTZ R50, R7, R25, R14 ;  /* 0x0000001907327223 */ /* 0x000fe2000001000e */
[----:B------:R-:W-:Y:S01]  /*c380*/  HADD2.F32 R14, -RZ, R10.H0_H0 ;  /* 0x2000000aff0e7230 */ /* 0x000fe20000004100 */
[----:B------:R-:W-:Y:S01]  /*c390*/  F2FP.SATFINITE.E4M3.F32.PACK_AB_MERGE_C R11, R32, R27, R34 ;  /* 0x0000001b200b723e */ /* 0x000fe20004807022 */
[----:B------:R-:W-:Y:S01]  /*c3a0*/  HADD2.F32 R7, -RZ, R6.H0_H0 ;  /* 0x20000006ff077230 */ /* 0x000fe20000004100 */
[----:B------:R-:W-:Y:S01]  /*c3b0*/  F2FP.SATFINITE.E4M3.F32.PACK_AB_MERGE_C R44, R44, R45, RZ ;  /* 0x0000002d2c2c723e */ /* 0x000fe200048070ff */
[----:B------:R-:W-:Y:S01]  /*c3c0*/  HADD2.F32 R21, -RZ, R10.H1_H1 ;  /* 0x3000000aff157230 */ /* 0x000fe20000004100 */
[----:B------:R-:W-:Y:S01]  /*c3d0*/  F2FP.SATFINITE.E4M3.F32.PACK_AB_MERGE_C R31, R50, R31, RZ ;  /* 0x0000001f321f723e */ /* 0x000fe200048070ff */
[----:B------:R-:W-:Y:S02]  /*c3e0*/  HADD2.F32 R6, -RZ, R6.H1_H1 ;  /* 0x30000006ff067230 */ /* 0x000fe40000004100 */
[----:B------:R-:W-:Y:S01]  /*c3f0*/  FMUL.FTZ R10, R7, R14 ;  /* 0x0000000e070a7220 */ /* 0x000fe20000410000 */
[----:B------:R-:W-:-:S02]  /*c400*/  HADD2.F32 R3, -RZ, R4.H0_H0 ;  /* 0x20000004ff037230 */ /* 0x000fc40000004100 */
[-C--:B------:R-:W-:Y:S01]  /*c410*/  FMUL.FTZ R7, R7, R8.reuse ;  /* 0x0000000807077220 */ /* 0x080fe20000410000 */
[----:B------:R-:W-:Y:S02]  /*c420*/  HADD2.F32 R4, -RZ, R4.H1_H1 ;  /* 0x30000004ff047230 */ /* 0x000fe40000004100 */
[C---:B------:R-:W-:Y:S01]  /*c430*/  FMUL.FTZ R25, R6.reuse, R21 ;  /* 0x0000001506197220 */ /* 0x040fe20000410000 */
        /* <DEDUP_REMOVED lines=8> */
[----:B------:R-:W-:Y:S02]  /*c4c0*/  F2FP.SATFINITE.E4M3.F32.PACK_AB_MERGE_C R7, R29, R28, R7 ;  /* 0x0000001c1d07723e */ /* 0x000fe40004807007 */
[----:B------:R-:W-:Y:S02]  /*c4d0*/  F2FP.SATFINITE.E4M3.F32.PACK_AB_MERGE_C R4, R40, R43, R4 ;  /* 0x0000002b2804723e */ /* 0x000fe40004807004 */
[----:B------:R-:W-:Y:S02]  /*c4e0*/  F2FP.SATFINITE.E4M3.F32.PACK_AB_MERGE_C R6, R25, R6, R44 ;  /* 0x000000061906723e */ /* 0x000fe4000480702c */
[----:B------:R-:W-:Y:S02]  /*c4f0*/  F2FP.SATFINITE.E4M3.F32.PACK_AB_MERGE_C R8, R41, R42, R8 ;  /* 0x0000002a2908723e */ /* 0x000fe40004807008 */
[----:B------:R-:W-:Y:S01]  /*c500*/  F2FP.SATFINITE.E4M3.F32.PACK_AB_MERGE_C R10, R21, R10, R31 ;  /* 0x0000000a150a723e */ /* 0x000fe2000480701f */
[----:B------:R2:W-:Y:S04]  /*c510*/  STS.128 [R49+0xf000], R4 ;  /* 0x00f0000431007388 */ /* 0x0005e80000000c00 */
[----:B------:R2:W-:Y:S02]  /*c520*/  STS.128 [R0+0xf000], R8 ;  /* 0x00f0000800007388 */ /* 0x0005e40000000c00 */
.L_x_1339:
[----:B------:R-:W-:Y:S05]  /*c530*/  BSYNC B0 ;  /* 0x0000000000007941 */ /* 0x000fea0003800000 */
.L_x_1332:
        /* <DEDUP_REMOVED lines=8> */
.L_x_1329:
[----:B0-2---:R-:W-:-:S05]  /*c5c0*/  IMAD.U32 R0, RZ, RZ, UR36 ;  /* 0x00000024ff007e24 */ /* 0x005fca000f8e00ff */
[----:B------:R-:W-:-:S13]  /*c5d0*/  ISETP.NE.AND P0, PT, R0, 0x3, PT ;  /* 0x000000030000780c */ /* 0x000fda0003f05270 */
[----:B------:R-:W-:Y:S05]  /*c5e0*/  @!P0 BRA `(.L_x_1351) ;  /* 0x0000000000048947 */ /* 0x000fea0003800000 */
[----:B------:R-:W-:Y:S01]  /*c5f0*/  BPT.TRAP 0x1 ;  /* 0x000000040000795c */ /* 0x000fe20000300000 */
.L_x_1351:
[----:B------:R-:W-:Y:S01]  /*c600*/  IMAD R0, R22, 0x8, R16 ;  /* 0x0000000816007824 */ /* 0x000fe200078e0210 */
[----:B-----5:R-:W-:-:S04]  /*c610*/  SHF.L.U32 R5, R152, 0x1f, RZ ;  /* 0x0000001f98057819 */ /* 0x020fc800000006ff */
[----:B------:R0:W2:Y:S01]  /*c620*/  SYNCS.PHASECHK.TRANS64.TRYWAIT P1, [R0+URZ+0x19c30], R5 ;  /* 0x019c3005000075a7 */ /* 0x0000a2000802017f */
[----:B------:R-:W-:Y:S05]  /*c630*/  @!P0 BRA `(.L_x_1352) ;  /* 0x0000000000048947 */ /* 0x000fea0003800000 */
[----:B------:R-:W-:Y:S01]  /*c640*/  BPT.TRAP 0x1 ;  /* 0x000000040000795c */ /* 0x000fe20000300000 */
.L_x_1352:
[----:B-1----:R-:W-:Y:S01]  /*c650*/  VIADD R3, R16, 0x13800 ;  /* 0x0001380010037836 */ /* 0x002fe20000000000 */
[----:B------:R-:W-:Y:S01]  /*c660*/  LOP3.LUT R6, R36, 0x10000, RZ, 0xfc, !PT ;  /* 0x0001000024067812 */ /* 0x000fe200078efcff */
[----:B------:R-:W-:-:S03]  /*c670*/  IMAD.MOV.U32 R7, RZ, RZ, -0x3ffffff0 ;  /* 0xc0000010ff077424 */ /* 0x000fc600078e00ff */
[----:B------:R-:W-:-:S04]  /*c680*/  SHF.R.U32.HI R3, RZ, 0x4, R3 ;  /* 0x00000004ff037819 */ /* 0x000fc80000011603 */
[----:B------:R-:W-:-:S04]  /*c690*/  LOP3.LUT R3, R3, 0x3fff, RZ, 0xc0, !PT ;  /* 0x00003fff03037812 */ /* 0x000fc800078ec0ff */
[----:B------:R-:W-:-:S05]  /*c6a0*/  LOP3.LUT R3, R3, 0x10000, RZ, 0xfc, !PT ;  /* 0x0001000003037812 */ /* 0x000fca00078efcff */
[----:B------:R1:W-:Y:S01]  /*c6b0*/  STL [R1+0x24], R3 ;  /* 0x0000240301007387 */ /* 0x0003e20000100800 */
[----:B--2---:R-:W-:Y:S05]  /*c6c0*/  @P1 BRA `(.L_x_1353) ;  /* 0x0000000000081947 */ /* 0x004fea0003800000 */
[----:B------:R-:W2:Y:S02]  /*c6d0*/  SYNCS.PHASECHK.TRANS64.TRYWAIT P1, [R0+URZ+0x19c30], R5 ;  /* 0x019c3005000075a7 */ /* 0x000ea4000802017f */
[----:B--2---:R-:W-:Y:S05]  /*c6e0*/  @!P1 BRA `(.L_x_1354) ;  /* 0x000001a000a89947 */ /* 0x004fea0003800000 */
.L_x_1353:
[----:B-1----:R-:W3:Y:S01]  /*c6f0*/  LDL R3, [R1+0x24] ;  /* 0x0000240001037983 */ /* 0x002ee20000100800 */
[----:B0-2---:R-:W-:Y:S01]  /*c700*/  IMAD.MOV.U32 R5, RZ, RZ, -0x3ffffff0 ;  /* 0xc0000010ff057424 */ /* 0x005fe200078e00ff */
[----:B------:R-:W-:Y:S05]  /*c710*/  WARPSYNC.ALL ;  /* 0x0000000000007948 */ /* 0x000fea0003800000 */
[C---:B------:R-:W-:Y:S01]  /*c720*/  R2UR UR4, R6.reuse ;  /* 0x00000000060472ca */ /* 0x040fe200000e0000 */
[----:B------:R-:W-:Y:S01]  /*c730*/  WARPGROUP.ARRIVE ;  /* 0x00000000000079c5 */ /* 0x000fe20000000000 */
[----:B------:R-:W-:Y:S01]  /*c740*/  R2UR UR5, R7 ;  /* 0x00000000070572ca */ /* 0x000fe200000e0000 */
[----:B------:R-:W-:Y:S01]  /*c750*/  VIADD R156, R6, 0x180 ;  /* 0x00000180069c7836 */ /* 0x000fe20000000000 */
[----:B------:R-:W-:Y:S01]  /*c760*/  R2UR UR7, R5 ;  /* 0x00000000050772ca */ /* 0x000fe200000e0000 */
[----:B------:R-:W-:-:S02]  /*c770*/  IMAD.MOV.U32 R157, RZ, RZ, -0x3ffffff0 ;  /* 0xc0000010ff9d7424 */ /* 0x000fc400078e00ff */
[----:B------:R-:W-:Y:S02]  /*c780*/  IMAD.MOV.U32 R9, RZ, RZ, -0x3ffffff0 ;  /* 0xc0000010ff097424 */ /* 0x000fe400078e00ff */
[----:B------:R-:W-:Y:S02]  /*c790*/  VIADD R10, R6, 0x300 ;  /* 0x00000300060a7836 */ /* 0x000fe40000000000 */
[----:B------:R-:W-:Y:S02]  /*c7a0*/  IMAD.MOV.U32 R11, RZ, RZ, -0x3ffffff0 ;  /* 0xc0000010ff0b7424 */ /* 0x000fe400078e00ff */
[----:B------:R-:W-:Y:S02]  /*c7b0*/  IMAD.MOV.U32 R5, RZ, RZ, -0x3ffffff0 ;  /* 0xc0000010ff057424 */ /* 0x000fe400078e00ff */
[----:B---3--:R-:W-:-:S04]  /*c7c0*/  IMAD R4, R22, 0x300, R3 ;  /* 0x0000030016047824 */ /* 0x008fc800078e0203 */
[C---:B------:R-:W-:Y:S01]  /*c7d0*/  VIADD R8, R4.reuse, 0x100 ;  /* 0x0000010004087836 */ /* 0x040fe20000000000 */
[C---:B------:R-:W-:Y:S01]  /*c7e0*/  R2UR UR6, R4.reuse ;  /* 0x00000000040672ca */ /* 0x040fe200000e0000 */
[----:B------:R-:W-:-:S12]  /*c7f0*/  VIADD R4, R4, 0x200 ;  /* 0x0000020004047836 */ /* 0x000fd80000000000 */
[----:B------:R-:W-:Y:S01]  /*c800*/  QGMMA.64x128x32.F32.E4M3.E4M3 R24, gdesc[UR4], RZ, !UPT, gsb0 ;  /* 0x01e00000041879f3 */ /* 0x000fe2000c0008ff */
[----:B------:R-:W-:Y:S02]  /*c810*/  R2UR UR4, R156 ;  /* 0x000000009c0472ca */ /* 0x000fe400000e0000 */
[----:B------:R-:W-:Y:S02]  /*c820*/  R2UR UR5, R157 ;  /* 0x000000009d0572ca */ /* 0x000fe400000e0000 */
        /* <DEDUP_REMOVED lines=13> */
[----:B------:R-:W-:Y:S05]  /*c900*/  @!P0 BRA `(.L_x_1355) ;  /* 0x0000000000048947 */ /* 0x000fea0003800000 */
[----:B------:R-:W-:Y:S01]  /*c910*/  BPT.TRAP 0x1 ;  /* 0x000000040000795c */ /* 0x000fe20000300000 */
.L_x_1355:
[----:B------:R-:W2:Y:S01]  /*c920*/  LDL R93, [R1+0x40] ;  /* 0x00004000015d7983 */ /* 0x000ea20000100800 */
[----:B------:R-:W0:Y:S03]  /*c930*/  LDC R92, c[0x0][0x448] ;  /* 0x00011200ff5c7b82 */ /* 0x000e260000000800 */
[----:B------:R-:W2:Y:S04]  /*c940*/  LDL R90, [R1+0x20] ;  /* 0x00002000015a7983 */ /* 0x000ea80000100800 */
[----:B------:R-:W3:Y:S04]  /*c950*/  LDL R91, [R1+0x4] ;  /* 0x00000400015b7983 */ /* 0x000ee80000100800 */
[----:B------:R-:W5:Y:S01]  /*c960*/  LDL R94, [R1] ;  /* 0x00000000015e7983 */ /* 0x000f620000100800 */
[C---:B------:R-:W-:Y:S01]  /*c970*/  FMUL.FTZ R15, R2.reuse, R32 ;  /* 0x00000020020f7220 */ /* 0x040fe20000410000 */
[C---:B------:R-:W-:Y:S01]  /*c980*/  FMUL.FTZ R32, R2.reuse, R43 ;  /* 0x0000002b02207220 */ /* 0x040fe20000410000 */
[C---:B------:R-:W-:Y:S01]  /*c990*/  FMUL.FTZ R43, R2.reuse, R54 ;  /* 0x00000036022b7220 */ /* 0x040fe20000410000 */
[C---:B----4-:R-:W-:Y:S01]  /*c9a0*/  FMUL.FTZ R21, R2.reuse, R34 ;  /* 0x0000002202157220 */ /* 0x050fe20000410000 */
[C---:B------:R-:W-:Y:S01]  /*c9b0*/  FMUL.FTZ R12, R2.reuse, R29 ;  /* 0x0000001d020c7220 */ /* 0x040fe20000410000 */
[----:B------:R-:W-:Y:S01]  /*c9c0*/  FMUL.FTZ R4, R2, R24 ;  /* 0x0000001802047220 */ /* 0x000fe20000410000 */
[----:B------:R-:W-:-:S02]  /*c9d0*/  VIADD R0, R0, 0x19c40 ;  /* 0x00019c4000007836 */ /* 0x000fc40000000000 */
[C---:B------:R-:W-:Y:S01]  /*c9e0*/  FMUL.FTZ R5, R2.reuse, R25 ;  /* 0x0000001902057220 */ /* 0x040fe20000410000 */
[C---:B------:R-:W-:Y:S01]  /*c9f0*/  FMUL.FTZ R3, R2.reuse, R26 ;  /* 0x0000001a02037220 */ /* 0x040fe20000410000 */
[C---:B------:R-:W-:Y:S01]  /*ca00*/  FMUL.FTZ R8, R2.reuse, R27 ;  /* 0x0000001b02087220 */ /* 0x040fe20000410000 */
[C---:B------:R-:W-:Y:S01]  /*ca10*/  FMUL.FTZ R9, R2.reuse, R28 ;  /* 0x0000001c02097220 */ /* 0x040fe20000410000 */
[----:B------:R-:W-:Y:S01]  /*ca20*/  FMUL.FTZ R13, R2, R30 ;  /* 0x0000001e020d7220 */ /* 0x000fe20000410000 */
[----:B0-----:R-:W-:Y:S01]  /*ca30*/  ISETP.NE.AND P1, PT, R92, 0x1, PT ;  /* 0x000000015c00780c */ /* 0x001fe20003f25270 */
[C---:B------:R-:W-:Y:S01]  /*ca40*/  FMUL.FTZ R54, R2.reuse, R65 ;  /* 0x0000004102367220 */ /* 0x040fe20000410000 */
[C---:B------:R-:W-:Y:S01]  /*ca50*/  FMUL.FTZ R65, R2.reuse, R76 ;  /* 0x0000004c02417220 */ /* 0x040fe20000410000 */
[C---:B------:R-:W-:Y:S01]  /*ca60*/  FMUL.FTZ R34, R2.reuse, R45 ;  /* 0x0000002d02227220 */ /* 0x040fe20000410000 */
[C---:B------:R-:W-:Y:S01]  /*ca70*/  FMUL.FTZ R45, R2.reuse, R56 ;  /* 0x00000038022d7220 */ /* 0x040fe20000410000 */
[C---:B------:R-:W-:Y:S01]  /*ca80*/  FMUL.FTZ R56, R2.reuse, R67 ;  /* 0x0000004302387220 */ /* 0x040fe20000410000 */
[C---:B------:R-:W-:Y:S01]  /*ca90*/  FMUL.FTZ R67, R2.reuse, R77 ;  /* 0x0000004d02437220 */ /* 0x040fe20000410000 */
[C---:B------:R-:W-:Y:S01]  /*caa0*/  FMUL.FTZ R14, R2.reuse, R31 ;  /* 0x0000001f020e7220 */ /* 0x040fe20000410000 */
[----:B------:R-:W-:Y:S01]  /*cab0*/  ULDC.64 UR4, c[0x0][0x9e0] ;  /* 0x0002780000047ab9 */ /* 0x000fe20000000a00 */
[C---:B------:R-:W-:Y:S01]  /*cac0*/  FMUL.FTZ R20, R2.reuse, R33 ;  /* 0x0000002102147220 */ /* 0x040fe20000410000 */
[----:B------:R-:W-:Y:S01]  /*cad0*/  LOP3.LUT R17, R17, 0xffffff7f, RZ, 0xc0, !PT ;  /* 0xffffff7f11117812 */ /* 0x000fe200078ec0ff */
[C---:B------:R-:W-:Y:S01]  /*cae0*/  FMUL.FTZ R86, R2.reuse, R86 ;  /* 0x0000005602567220 */ /* 0x040fe20000410000 */
[----:B------:R-:W-:Y:S01]  /*caf0*/  ULDC UR47, c[0x0][0x9dc] ;  /* 0x00027700002f7ab9 */ /* 0x000fe20000000800 */
[----:B------:R-:W0:Y:S08]  /*cb00*/  @P1 LDC R76, c[0x0][0x44c] ;  /* 0x00011300ff4c1b82 */ /* 0x000e300000000800 */
[----:B------:R-:W1:Y:S01]  /*cb10*/  @P1 LDC R77, c[0x0][0x450] ;  /* 0x00011400ff4d1b82 */ /* 0x000e620000000800 */
        /* <DEDUP_REMOVED lines=9> */
[----:B------:R-:W-:-:S02]  /*cbb0*/  IMAD.MOV.U32 R78, RZ, RZ, -0x80 ;  /* 0xffffff80ff4e7424 */ /* 0x000fc400078e00ff */
        /* <DEDUP_REMOVED lines=13> */
[----:B------:R-:W-:Y:S01]  /*cc90*/  UISETP.GE.AND UP0, UPT, UR5, 0x1, UPT ;  /* 0x000000010500788c */ /* 0x000fe2000bf06270 */
        /* <DEDUP_REMOVED lines=21> */
[----:B------:R-:W-:Y:S01]  /*cdf0*/  FMUL.FTZ R75, R2, R85 ;  /* 0x00000055024b7220 */ /* 0x000fe20000410000 */
[----:B------:R-:W-:Y:S02]  /*ce00*/  @P1 LOP3.LUT R17, R17, 0x80, RZ, 0xfc, !PT ;  /* 0x0000008011111812 */ /* 0x000fe400078efcff */
[----:B------:R-:W-:Y:S01]  /*ce10*/  IADD3 R80, -R153, 0x1, R78 ;  /* 0x0000000199507810 */ /* 0x000fe20007ffe14e */
[----:B------:R-:W4:Y:S01]  /*ce20*/  MUFU.TANH R4, R4 ;  /* 0x0000000400047308 */ /* 0x000f220000002400 */
[----:B------:R-:W-:-:S07]  /*ce30*/  ULOP3.LUT UR47, URZ, UR47, URZ, 0x33, !UPT ;  /* 0x0000002f3f2f7292 */ /* 0x000fce000f8e333f */
        /* <DEDUP_REMOVED lines=21> */
[----:B------:R-:W3:Y:S01]  /*cf90*/  MUFU.TANH R35, R35 ;  /* 0x0000002300237308 */ /* 0x000ee20000002400 */
[----:B--2---:R-:W-:-:S04]  /*cfa0*/  IMAD.IADD R73, R93, 0x1, R90 ;  /* 0x000000015d497824 */ /* 0x004fc800078e025a */
[----:B0-----:R-:W-:-:S05]  /*cfb0*/  @P1 IMAD.HI.U32 R76, R73, R76, RZ ;  /* 0x0000004c494c1227 */ /* 0x001fca00078e00ff */
[----:B-1----:R-:W-:Y:S02]  /*cfc0*/  @P1 SHF.R.U32.HI R73, RZ, R77, R76 ;  /* 0x0000004dff491219 */ /* 0x002fe4000001164c */
[----:B---3--:R-:W-:-:S03]  /*cfd0*/  PRMT R76, R91, 0x654, R0 ;  /* 0x000006545b4c7816 */ /* 0x008fc60000000000 */
[----:B------:R-:W0:Y:S01]  /*cfe0*/  SHFL.IDX PT, R77, R73, RZ, 0x1c1f ;  /* 0x001c1fff494d7589 */ /* 0x000e2200000e0000 */
[----:B------:R1:W-:Y:S01]  /*cff0*/  SYNCS.ARRIVE.TRANS64.RED.A1T0 RZ, [R76+URZ], RZ ;  /* 0x000000ff4cff79a7 */ /* 0x0003e2000810043f */
[----:B------:R-:W-:Y:S01]  /*d000*/  PLOP3.LUT P1, PT, PT, PT, UP0, 0x40, 0x0 ;  /* 0x000000000000781c */ /* 0x000fe20003f2e808 */
[----:B------:R-:W2:Y:S01]  /*d010*/  MUFU.TANH R36, R36 ;  /* 0x0000002400247308 */ /* 0x000ea20000002400 */
[----:B-1----:R-:W-:-:S07]  /*d020*/  FMUL.FTZ R76, R2, R87 ;  /* 0x00000057024c7220 */ /* 0x002fce0000410000 */
[----:B------:R-:W1:Y:S01]  /*d030*/  MUFU.TANH R37, R37 ;  /* 0x0000002500257308 */ /* 0x000e620000002400 */
[----:B-----5:R-:W-:-:S07]  /*d040*/  IADD3 R80, -R155, R80, R94 ;  /* 0x000000509b507210 */ /* 0x020fce0007ffe15e */
[----:B------:R-:W3:Y:S01]  /*d050*/  MUFU.TANH R38, R38 ;  /* 0x0000002600267308 */ /* 0x000ee20000002400 */
[----:B------:R-:W-:-:S07]  /*d060*/  VIADD R83, R80, UR4 ;  /* 0x0000000450537c36 */ /* 0x000fce0008000000 */
        /* <DEDUP_REMOVED lines=36> */
[----:B------:R0:W1:Y:S08]  /*d2b0*/  MUFU.TANH R0, R86 ;  /* 0x0000005600007308 */ /* 0x0000700000002400 */
[----:B------:R-:W1:Y:S01]  /*d2c0*/  MUFU.TANH R76, R76 ;  /* 0x0000004c004c7308 */ /* 0x000e620000002400 */
[----:B------:R-:W-:Y:S01]  /*d2d0*/  IADD3 R84, -R153, R94, R78 ;  /* 0x0000005e99547210 */ /* 0x000fe20007ffe14e */
[----:B------:R-:W-:Y:S01]  /*d2e0*/  VIADD R82, R80, UR47 ;  /* 0x0000002f50527c36 */ /* 0x000fe20008000000 */
[----:B------:R-:W-:Y:S01]  /*d2f0*/  UP2UR UR48, UPR, URZ, 0x1 ;  /* 0x000000013f307883 */ /* 0x000fe20008000000 */
[----:B------:R-:W-:-:S02]  /*d300*/  LEA R81, R89, 0xffffff80, 0x7 ;  /* 0xffffff8059517811 */ /* 0x000fc400078e38ff */
[----:B0-----:R-:W-:Y:S01]  /*d310*/  VIADDMNMX R80, R77, R83, R84, PT ;  /* 0x000000534d507246 */ /* 0x001fe20003800154 */
[----:B------:R-:W-:Y:S01]  /*d320*/  IMAD.IADD R79, R82, 0x1, R77 ;  /* 0x00000001524f7824 */ /* 0x000fe200078e024d */
[----:B--234-:R-:W-:Y:S07]  /*d330*/  @P1 BRA `(.L_x_1356) ;  /* 0x0000000000581947 */ /* 0x01cfee0003800000 */
[----:B------:R-:W-:Y:S01]  /*d340*/  IADD3 R86, -R155, R94, R77 ;  /* 0x0000005e9b567210 */ /* 0x000fe20007ffe14d */
[----:B------:R-:W-:Y:S03]  /*d350*/  BSSY B0, `(.L_x_1357) ;  /* 0x0000010000007945 */ /* 0x000fe60003800000 */
[----:B------:R-:W-:-:S13]  /*d360*/  ISETP.GT.AND P1, PT, R86, -0x1, PT ;  /* 0xffffffff5600780c */ /* 0x000fda0003f24270 */
[----:B------:R-:W-:Y:S05]  /*d370*/  @P1 BRA `(.L_x_1358) ;  /* 0x0000000000201947 */ /* 0x000fea0003800000 */
[----:B------:R-:W-:Y:S01]  /*d380*/  UISETP.NE.AND UP0, UPT, UR5, 0x1, UPT ;  /* 0x000000010500788c */ /* 0x000fe2000bf05270 */
[----:B------:R-:W-:-:S05]  /*d390*/  LOP3.LUT R86, RZ, R86, RZ, 0x33, !PT ;  /* 0x00000056ff567212 */ /* 0x000fca00078e33ff */
[----:B------:R-:W-:-:S05]  /*d3a0*/  PLOP3.LUT P1, PT, PT, PT, UP0, 0x80, 0x0 ;  /* 0x000000000000781c */ /* 0x000fca0003f2f008 */
[----:B------:R-:W-:-:S08]  /*d3b0*/  @UP0 ULDC.64 UR6, c[0x0][0x9e8] ;  /* 0x00027a0000060ab9 */ /* 0x000fd00000000a00 */
[----:B------:R-:W-:-:S05]  /*d3c0*/  @P1 IMAD.HI.U32 R77, R86, UR6, RZ ;  /* 0x00000006564d1c27 */ /* 0x000fca000f8e00ff */
[----:B------:R-:W-:-:S04]  /*d3d0*/  @P1 SHF.R.U32.HI R86, RZ, UR7, R77 ;  /* 0x00000007ff561c19 */ /* 0x000fc8000801164d */
[----:B------:R-:W-:Y:S01]  /*d3e0*/  LOP3.LUT R86, RZ, R86, RZ, 0x33, !PT ;  /* 0x00000056ff567212 */ /* 0x000fe200078e33ff */
[----:B------:R-:W-:Y:S06]  /*d3f0*/  BRA `(.L_x_1359) ;  /* 0x0000000000147947 */ /* 0x000fec0003800000 */
.L_x_1358:
[----:B------:R-:W-:-:S06]  /*d400*/  UISETP.NE.AND UP0, UPT, UR5, 0x1, UPT ;  /* 0x000000010500788c */ /* 0x000fcc000bf05270 */
[----:B------:R-:W-:-:S05]  /*d410*/  PLOP3.LUT P1, PT, PT, PT, UP0, 0x80, 0x0 ;  /* 0x000000000000781c */ /* 0x000fca0003f2f008 */
[----:B------:R-:W-:-:S08]  /*d420*/  @UP0 ULDC.64 UR6, c[0x0][0x9e8] ;  /* 0x00027a0000060ab9 */ /* 0x000fd00000000a00 */
[----:B------:R-:W-:-:S05]  /*d430*/  @P1 IMAD.HI.U32 R77, R86, UR6, RZ ;  /* 0x00000006564d1c27 */ /* 0x000fca000f8e00ff */
[----:B------:R-:W-:-:S07]  /*d440*/  @P1 SHF.R.U32.HI R86, RZ, UR7, R77 ;  /* 0x00000007ff561c19 */ /* 0x000fce000801164d */
.L_x_1359:
[----:B------:R-:W-:Y:S05]  /*d450*/  BSYNC B0 ;  /* 0x0000000000007941 */ /* 0x000fea0003800000 */
.L_x_1357:
[----:B------:R-:W-:-:S04]  /*d460*/  IMAD R86, R86, UR5, -R81 ;  /* 0x0000000556567c24 */ /* 0x000fc8000f8e0a51 */
[----:B------:R-:W-:-:S05]  /*d470*/  IMAD.IADD R86, R86, 0x1, -R153 ;  /* 0x0000000156567824 */ /* 0x000fca00078e0a99 */
[----:B------:R-:W-:Y:S02]  /*d480*/  VIMNMX R79, R79, R86, !PT ;  /* 0x000000564f4f7248 */ /* 0x000fe40007fe0100 */
[----:B------:R-:W-:-:S07]  /*d490*/  VIADDMNMX R80, R86, UR5, R80, PT ;  /* 0x0000000556507c46 */ /* 0x000fce000b800150 */
.L_x_1356:
[C---:B------:R-:W-:Y:S01]  /*d4a0*/  ISETP.GE.AND P3, PT, R78.reuse, 0x9, PT ;  /* 0x000000094e00780c */ /* 0x040fe20003f66270 */
[----:B------:R-:W-:Y:S01]  /*d4b0*/  UISETP.NE.AND UP0, UPT, UR48, URZ, UPT ;  /* 0x0000003f3000728c */ /* 0x000fe2000bf05270 */
[C---:B------:R-:W-:Y:S02]  /*d4c0*/  ISETP.GE.AND P1, PT, R78.reuse, 0x2, PT ;  /* 0x000000024e00780c */ /* 0x040fe40003f26270 */
[C---:B------:R-:W-:Y:S02]  /*d4d0*/  ISETP.GE.AND P4, PT, R78.reuse, 0xa, PT ;  /* 0x0000000a4e00780c */ /* 0x040fe40003f86270 */
[----:B------:R-:W-:Y:S02]  /*d4e0*/  LOP3.LUT R17, R17, 0xfffffffe, RZ, 0xc0, !PT ;  /* 0xfffffffe11117812 */ /* 0x000fe400078ec0ff */
[----:B------:R-:W-:Y:S02]  /*d4f0*/  ISETP.GT.AND P2, PT, R79, 0x1, !P1 ;  /* 0x000000014f00780c */ /* 0x000fe40004f44270 */
[----:B------:R-:W-:-:S02]  /*d500*/  ISETP.GE.AND P6, PT, R78, 0x1, PT ;  /* 0x000000014e00780c */ /* 0x000fc40003fc6270 */
[----:B------:R-:W-:Y:S02]  /*d510*/  ISETP.LT.OR P2, PT, R80, 0x2, P2 ;  /* 0x000000025000780c */ /* 0x000fe40001741670 */
[----:B------:R-:W-:Y:S02]  /*d520*/  @P3 LOP3.LUT R17, R17, 0x1, RZ, 0xfc, !PT ;  /* 0x0000000111113812 */ /* 0x000fe400078efcff */
[----:B------:R-:W-:Y:S02]  /*d530*/  FSEL R77, R5, -INF , !P2 ;  /* 0xff800000054d7808 */ /* 0x000fe40005000000 */
[----:B------:R-:W-:Y:S02]  /*d540*/  LOP3.LUT R17, R17, 0xfffffffd, RZ, 0xc0, !PT ;  /* 0xfffffffd11117812 */ /* 0x000fe400078ec0ff */
[----:B------:R-:W-:Y:S02]  /*d550*/  ISETP.GT.AND P3, PT, R79, 0x8, !P3 ;  /* 0x000000084f00780c */ /* 0x000fe40005f64270 */
[----:B------:R-:W-:-:S02]  /*d560*/  @P4 LOP3.LUT R17, R17, 0x2, RZ, 0xfc, !PT ;  /* 0x0000000211114812 */ /* 0x000fc400078efcff */
[----:B------:R-:W-:Y:S02]  /*d570*/  ISETP.GT.AND P2, PT, R79, 0x9, !P4 ;  /* 0x000000094f00780c */ /* 0x000fe40006744270 */
[----:B------:R-:W-:Y:S02]  /*d580*/  ISETP.GE.AND P4, PT, R78, 0x11, PT ;  /* 0x000000114e00780c */ /* 0x000fe40003f86270 */
[C---:B------:R-:W-:Y:S02]  /*d590*/  ISETP.LT.OR P3, PT, R80.reuse, 0x9, P3 ;  /* 0x000000095000780c */ /* 0x040fe40001f61670 */
[----:B------:R-:W-:Y:S02]  /*d5a0*/  ISETP.LT.OR P2, PT, R80, 0xa, P2 ;  /* 0x0000000a5000780c */ /* 0x000fe40001741670 */
[----:B------:R-:W-:Y:S02]  /*d5b0*/  FSEL R9, R9, -INF , !P3 ;  /* 0xff80000009097808 */ /* 0x000fe40005800000 */
[----:B------:R-:W-:-:S02]  /*d5c0*/  ISETP.GE.AND P3, PT, R78, 0x12, PT ;  /* 0x000000124e00780c */ /* 0x000fc40003f66270 */
[----:B------:R-:W-:Y:S02]  /*d5d0*/  LOP3.LUT R17, R17, 0xfffffffb, RZ, 0xc0, !PT ;  /* 0xfffffffb11117812 */ /* 0x000fe400078ec0ff */
[----:B------:R-:W-:Y:S02]  /*d5e0*/  FSEL R85, R12, -INF , !P2 ;  /* 0xff8000000c557808 */ /* 0x000fe40005000000 */
[----:B------:R-:W-:Y:S01]  /*d5f0*/  ISETP.GT.AND P2, PT, R79, 0x10, !P4 ;  /* 0x000000104f00780c */ /* 0x000fe20006744270 */
[----:B------:R-:W0:Y:S01]  /*d600*/  SHFL.IDX PT, R12, R73, 0x1, 0x1c1f ;  /* 0x003c1f00490c7f89 */ /* 0x000e2200000e0000 */
[----:B------:R-:W-:Y:S02]  /*d610*/  @P4 LOP3.LUT R17, R17, 0x4, RZ, 0xfc, !PT ;  /* 0x0000000411114812 */ /* 0x000fe400078efcff */
[----:B------:R-:W-:Y:S02]  /*d620*/  ISETP.LT.OR P2, PT, R80, 0x11, P2 ;  /* 0x000000115000780c */ /* 0x000fe40001741670 */
[----:B------:R-:W-:-:S02]  /*d630*/  LOP3.LUT R17, R17, 0xfdffffff, RZ, 0xc0, !PT ;  /* 0xfdffffff11117812 */ /* 0x000fc400078ec0ff */
[----:B------:R-:W-:Y:S02]  /*d640*/  FSEL R15, R15, -INF , !P2 ;  /* 0xff8000000f0f7808 */ /* 0x000fe40005000000 */
[----:B------:R-:W-:Y:S02]  /*d650*/  @P3 LOP3.LUT R17, R17, 0x2000000, RZ, 0xfc, !PT ;  /* 0x0200000011113812 */ /* 0x000fe400078efcff */
[----:B------:R-:W-:Y:S02]  /*d660*/  ISETP.GT.AND P2, PT, R79, 0x11, !P3 ;  /* 0x000000114f00780c */ /* 0x000fe40005f44270 */
[----:B------:R-:W-:Y:S02]  /*d670*/  ISETP.GE.AND P3, PT, R78, 0x19, PT ;  /* 0x000000194e00780c */ /* 0x000fe40003f66270 */
[----:B------:R-:W-:Y:S02]  /*d680*/  ISETP.LT.OR P2, PT, R80, 0x12, P2 ;  /* 0x000000125000780c */ /* 0x000fe40001741670 */
[----:B------:R-:W-:-:S02]  /*d690*/  LOP3.LUT R17, R17, 0xfeffffff, RZ, 0xc0, !PT ;  /* 0xfeffffff11117812 */ /* 0x000fc400078ec0ff */
[----:B------:R-:W-:Y:S02]  /*d6a0*/  FSEL R87, R20, -INF , !P2 ;  /* 0xff80000014577808 */ /* 0x000fe40005000000 */
[----:B------:R-:W-:Y:S02]  /*d6b0*/  ISETP.GT.AND P2, PT, R79, 0x18, !P3 ;  /* 0x000000184f00780c */ /* 0x000fe40005f44270 */
[----:B0-----:R-:W-:Y:S01]  /*d6c0*/  VIADDMNMX R83, R12, R83, R84, PT ;  /* 0x000000530c537246 */ /* 0x001fe20003800154 */
[----:B------:R-:W-:Y:S02]  /*d6d0*/  IMAD.IADD R82, R82, 0x1, R12 ;  /* 0x0000000152527824 */ /* 0x000fe400078e020c */
[----:B------:R-:W-:Y:S02]  /*d6e0*/  @P3 LOP3.LUT R17, R17, 0x1000000, RZ, 0xfc, !PT ;  /* 0x0100000011113812 */ /* 0x000fe400078efcff */
[----:B------:R-:W-:Y:S02]  /*d6f0*/  ISETP.GE.AND P3, PT, R78, 0x1a, PT ;  /* 0x0000001a4e00780c */ /* 0x000fe40003f66270 */
[----:B------:R-:W-:-:S02]  /*d700*/  ISETP.LT.OR P2, PT, R80, 0x19, P2 ;  /* 0x000000195000780c */ /* 0x000fc40001741670 */
        /* <DEDUP_REMOVED lines=37> */
[----:B-1----:R-:W-:Y:S02]  /*d960*/  FSEL R37, R37, -INF , !P2 ;  /* 0xff80000025257808 */ /* 0x002fe40005000000 */
        /* <DEDUP_REMOVED lines=97> */
[----:B------:R-:W-:-:S04]  /*df80*/  ISETP.GE.AND P4, PT, R78, 0x79, PT ;  /* 0x000000794e00780c */ /* 0x000fc80003f86270 */
[----:B------:R-:W-:-:S04]  /*df90*/  ISETP.GT.AND P5, PT, R79, 0x78, !P4 ;  /* 0x000000784f00780c */ /* 0x000fc800067a4270 */
[----:B------:R-:W-:-:S04]  /*dfa0*/  ISETP.LT.OR P5, PT, R80, 0x79, P5 ;  /* 0x000000795000780c */ /* 0x000fc80002fa1670 */
[----:B------:R-:W-:Y:S02]  /*dfb0*/  FSEL R113, R74, -INF , !P5 ;  /* 0xff8000004a717808 */ /* 0x000fe40006800000 */
[----:B------:R-:W-:-:S04]  /*dfc0*/  ISETP.GT.AND P5, PT, R79, RZ, !P6 ;  /* 0x000000ff4f00720c */ /* 0x000fc800077a4270 */
        /* <DEDUP_REMOVED lines=17> */
[----:B------:R-:W-:Y:S01]  /*e0e0*/  @P5 IMAD.HI.U32 R5, R12, UR6, RZ ;  /* 0x000000060c055c27 */ /* 0x000fe2000f8e00ff */
[----:B------:R-:W-:-:S13]  /*e0f0*/  PLOP3.LUT P5, PT, PT, PT, UP0, 0x80, 0x0 ;  /* 0x000000000000781c */ /* 0x000fda0003faf008 */
[----:B------:R-:W-:-:S04]  /*e100*/  @P5 SHF.R.U32.HI R12, RZ, UR7, R5 ;  /* 0x00000007ff0c5c19 */ /* 0x000fc80008011605 */
[----:B------:R-:W-:Y:S01]  /*e110*/  LOP3.LUT R12, RZ, R12, RZ, 0x33, !PT ;  /* 0x0000000cff0c7212 */ /* 0x000fe200078e33ff */
[----:B------:R-:W-:Y:S06]  /*e120*/  BRA `(.L_x_1363) ;  /* 0x0000000000187947 */ /* 0x000fec0003800000 */
.L_x_1362:
[----:B------:R-:W-:-:S06]  /*e130*/  UISETP.NE.AND UP0, UPT, UR5, 0x1, UPT ;  /* 0x000000010500788c */ /* 0x000fcc000bf05270 */
[----:B------:R-:W-:-:S05]  /*e140*/  PLOP3.LUT P5, PT, PT, PT, UP0, 0x80, 0x0 ;  /* 0x000000000000781c */ /* 0x000fca0003faf008 */
[----:B------:R-:W-:-:S08]  /*e150*/  @UP0 ULDC.64 UR6, c[0x0][0x9e8] ;  /* 0x00027a0000060ab9 */ /* 0x000fd00000000a00 */
[----:B------:R-:W-:Y:S01]  /*e160*/  @P5 IMAD.HI.U32 R5, R12, UR6, RZ ;  /* 0x000000060c055c27 */ /* 0x000fe2000f8e00ff */
[----:B------:R-:W-:-:S13]  /*e170*/  PLOP3.LUT P5, PT, PT, PT, UP0, 0x80, 0x0 ;  /* 0x000000000000781c */ /* 0x000fda0003faf008 */
[----:B------:R-:W-:-:S07]  /*e180*/  @P5 SHF.R.U32.HI R12, RZ, UR7, R5 ;  /* 0x00000007ff0c5c19 */ /* 0x000fce0008011605 */
.L_x_1363:
[----:B------:R-:W-:Y:S05]  /*e190*/  BSYNC B0 ;  /* 0x0000000000007941 */ /* 0x000fea0003800000 */
.L_x_1361:
[----:B------:R-:W-:-:S04]  /*e1a0*/  IMAD R12, R12, UR5, -R81 ;  /* 0x000000050c0c7c24 */ /* 0x000fc8000f8e0a51 */
[----:B------:R-:W-:-:S05]  /*e1b0*/  IMAD.IADD R12, R12, 0x1, -R153 ;  /* 0x000000010c0c7824 */ /* 0x000fca00078e0a99 */
[----:B------:R-:W-:Y:S02]  /*e1c0*/  VIMNMX R82, R82, R12, !PT ;  /* 0x0000000c52527248 */ /* 0x000fe40007fe0100 */
[----:B------:R-:W-:-:S07]  /*e1d0*/  VIADDMNMX R83, R12, UR5, R83, PT ;  /* 0x000000050c537c46 */ /* 0x000fce000b800153 */
.L_x_1360:
[C---:B------:R-:W-:Y:S01]  /*e1e0*/  ISETP.GT.AND P1, PT, R82.reuse, 0x1, !P1 ;  /* 0x000000015200780c */ /* 0x040fe20004f24270 */
[----:B------:R-:W-:Y:S01]  /*e1f0*/  ULDC UR6, c[0x0][0x988] ;  /* 0x0002620000067ab9 */ /* 0x000fe20000000800 */
[----:B------:R-:W-:Y:S01]  /*e200*/  LOP3.LUT P5, RZ, R17, 0x4, RZ, 0xc0, !PT ;  /* 0x0000000411ff7812 */ /* 0x000fe200078ac0ff */
[----:B------:R-:W-:Y:S01]  /*e210*/  IMAD.U32 R26, RZ, RZ, UR6 ;  /* 0x00000006ff1a7e24 */ /* 0x000fe2000f8e00ff */
[----:B------:R-:W-:Y:S01]  /*e220*/  ISETP.LT.OR P1, PT, R83, 0x2, P1 ;  /* 0x000000025300780c */ /* 0x000fe20000f21670 */
[----:B------:R-:W-:Y:S01]  /*e230*/  UISETP.NE.AND UP0, UPT, UR48, URZ, UPT ;  /* 0x0000003f3000728c */ /* 0x000fe2000bf05270 */
[----:B------:R-:W-:Y:S02]  /*e240*/  ISETP.GT.AND P6, PT, R82, RZ, !P6 ;  /* 0x000000ff5200720c */ /* 0x000fe400077c4270 */
        /* <DEDUP_REMOVED lines=67> */
[----:B------:R-:W-:-:S02]  /*e680*/  LOP3.LUT P5, RZ, R17, 0x8000, RZ, 0xc0, !PT ;  /* 0x0000800011ff7812 */ /* 0x000fc400078ac0ff */
        /* <DEDUP_REMOVED lines=8> */
[----:B------:R-:W-:Y:S01]  /*e710*/  LOP3.LUT P1, RZ, R17, 0x20000, RZ, 0xc0, !PT ;  /* 0x0002000011ff7812 */ /* 0x000fe2000782c0ff */
[----:B------:R-:W0:Y:S01]  /*e720*/  SHFL.BFLY PT, R5, R12, 0x2, 0x1f ;  /* 0x0c401f000c057f89 */ /* 0x000e2200000e0000 */
[----:B------:R-:W-:Y:S02]  /*e730*/  ISETP.LT.OR P6, PT, R83, 0x1, P6 ;  /* 0x000000015300780c */ /* 0x000fe400037c1670 */
[----:B------:R-:W-:Y:S02]  /*e740*/  ISETP.GT.AND P1, PT, R82, 0x31, !P1 ;  /* 0x000000315200780c */ /* 0x000fe40004f24270 */
[----:B------:R-:W-:-:S02]  /*e750*/  FSEL R3, R3, -INF , !P6 ;  /* 0xff80000003037808 */ /* 0x000fc40007000000 */
[----:B------:R-:W-:Y:S02]  /*e760*/  ISETP.LT.OR P1, PT, R83, 0x32, P1 ;  /* 0x000000325300780c */ /* 0x000fe40000f21670 */
[----:B------:R-:W-:Y:S02]  /*e770*/  ISETP.GT.AND P2, PT, R82, 0x70, !P2 ;  /* 0x000000705200780c */ /* 0x000fe40005744270 */
[----:B------:R-:W-:Y:S02]  /*e780*/  FSEL R123, R40, -INF , !P1 ;  /* 0xff800000287b7808 */ /* 0x000fe40004800000 */
[----:B------:R-:W-:Y:S02]  /*e790*/  LOP3.LUT P1, RZ, R17, 0x10000, RZ, 0xc0, !PT ;  /* 0x0001000011ff7812 */ /* 0x000fe4000782c0ff */
[C---:B------:R-:W-:Y:S02]  /*e7a0*/  ISETP.GT.AND P3, PT, R82.reuse, 0x71, !P3 ;  /* 0x000000715200780c */ /* 0x040fe40005f64270 */
[----:B------:R-:W-:-:S02]  /*e7b0*/  ISETP.GT.AND P1, PT, R82, 0x38, !P1 ;  /* 0x000000385200780c */ /* 0x000fc40004f24270 */
[C---:B------:R-:W-:Y:S02]  /*e7c0*/  ISETP.LT.OR P2, PT, R83.reuse, 0x71, P2 ;  /* 0x000000715300780c */ /* 0x040fe40001741670 */
[----:B------:R-:W-:Y:S02]  /*e7d0*/  ISETP.LT.OR P1, PT, R83, 0x39, P1 ;  /* 0x000000395300780c */ /* 0x000fe40000f21670 */
[C---:B------:R-:W-:Y:S02]  /*e7e0*/  ISETP.GT.AND P4, PT, R82.reuse, 0x78, !P4 ;  /* 0x000000785200780c */ /* 0x040fe40006784270 */
[----:B------:R-:W-:Y:S02]  /*e7f0*/  FSEL R43, R43, -INF , !P1 ;  /* 0xff8000002b2b7808 */ /* 0x000fe40004800000 */
[----:B------:R-:W-:Y:S02]  /*e800*/  ISETP.GT.AND P1, PT, R82, 0x39, !P5 ;  /* 0x000000395200780c */ /* 0x000fe40006f24270 */
[----:B0-----:R-:W-:-:S02]  /*e810*/  FMNMX.FTZ R14, R12, R5, !PT ;  /* 0x000000050c0e7209 */ /* 0x001fc40007810000 */
[----:B------:R-:W-:Y:S02]  /*e820*/  ISETP.LT.OR P1, PT, R83, 0x3a, P1 ;  /* 0x0000003a5300780c */ /* 0x000fe40000f21670 */
[C---:B------:R-:W-:Y:S01]  /*e830*/  LOP3.LUT P5, RZ, R17.reuse, 0x8, RZ, 0xc0, !PT ;  /* 0x0000000811ff7812 */ /* 0x040fe200078ac0ff */
[----:B------:R-:W0:Y:S01]  /*e840*/  SHFL.BFLY PT, R5, R14, 0x1, 0x1f ;  /* 0x0c201f000e057f89 */ /* 0x000e2200000e0000 */
[----:B------:R-:W-:Y:S02]  /*e850*/  FSEL R125, R44, -INF , !P1 ;  /* 0xff8000002c7d7808 */ /* 0x000fe40004800000 */
[----:B------:R-:W-:Y:S02]  /*e860*/  LOP3.LUT P1, RZ, R17, 0x4000, RZ, 0xc0, !PT ;  /* 0x0000400011ff7812 */ /* 0x000fe4000782c0ff */
[----:B------:R-:W-:Y:S02]  /*e870*/  ISETP.LT.OR P3, PT, R83, 0x72, P3 ;  /* 0x000000725300780c */ /* 0x000fe40001f61670 */
[----:B------:R-:W-:-:S02]  /*e880*/  ISETP.GT.AND P1, PT, R82, 0x40, !P1 ;  /* 0x000000405200780c */ /* 0x000fc40004f24270 */
[----:B------:R-:W-:Y:S02]  /*e890*/  FSEL R69, R69, -INF , !P2 ;  /* 0xff80000045457808 */ /* 0x000fe40005000000 */
[C---:B------:R-:W-:Y:S02]  /*e8a0*/  ISETP.LT.OR P1, PT, R83.reuse, 0x41, P1 ;  /* 0x000000415300780c */ /* 0x040fe40000f21670 */
[----:B------:R-:W-:Y:S02]  /*e8b0*/  ISETP.LT.OR P4, PT, R83, 0x79, P4 ;  /* 0x000000795300780c */ /* 0x000fe40002781670 */
[----:B------:R-:W-:Y:S02]  /*e8c0*/  FSEL R47, R47, -INF , !P1 ;  /* 0xff8000002f2f7808 */ /* 0x000fe40004800000 */
[----:B------:R-:W-:Y:S02]  /*e8d0*/  LOP3.LUT P1, RZ, R17, 0x2000, RZ, 0xc0, !PT ;  /* 0x0000200011ff7812 */ /* 0x000fe4000782c0ff */
[----:B------:R-:W-:-:S02]  /*e8e0*/  FSEL R71, R71, -INF , !P3 ;  /* 0xff80000047477808 */ /* 0x000fc40005800000 */
[----:B------:R-:W-:Y:S02]  /*e8f0*/  ISETP.GT.AND P1, PT, R82, 0x41, !P1 ;  /* 0x000000415200780c */ /* 0x000fe40004f24270 */
[----:B------:R-:W-:Y:S02]  /*e900*/  ISETP.NE.AND P6, PT, R92, 0x1, PT ;  /* 0x000000015c00780c */ /* 0x000fe40003fc5270 */
[----:B------:R-:W-:Y:S02]  /*e910*/  ISETP.LT.OR P1, PT, R83, 0x42, P1 ;  /* 0x000000425300780c */ /* 0x000fe40000f21670 */
[----:B0-----:R-:W-:Y:S02]  /*e920*/  FMNMX.FTZ R5, R14, R5, !PT ;  /* 0x000000050e057209 */ /* 0x001fe40007810000 */
[----:B------:R-:W-:Y:S02]  /*e930*/  FSEL R127, R48, -INF , !P1 ;  /* 0xff800000307f7808 */ /* 0x000fe40004800000 */
[----:B------:R-:W-:Y:S01]  /*e940*/  LOP3.LUT P1, RZ, R17, 0x1000, RZ, 0xc0, !PT ;  /* 0x0000100011ff7812 */ /* 0x000fe2000782c0ff */
[----:B------:R-:W-:-:S01]  /*e950*/  FFMA.FTZ R8, R5, R26, -8 ;  /* 0xc100000005087423 */ /* 0x000fc2000001001a */
        /* <DEDUP_REMOVED lines=58> */
[----:B------:R-:W-:Y:S02]  /*ed00*/  LOP3.LUT P5, RZ, R17, 0x8000000, RZ, 0xc0, !PT ;  /* 0x0800000011ff7812 */ /* 0x000fe400078ac0ff */
[----:B------:R-:W-:Y:S02]  /*ed10*/  FSEL R137, R68, -INF , !P1 ;  /* 0xff80000044897808 */ /* 0x000fe40004800000 */
[----:B------:R-:W-:-:S02]  /*ed20*/  FSETP.NEU.FTZ.AND P1, PT, R5, -INF , PT ;  /* 0xff8000000500780b */ /* 0x000fc40003f3d000 */
[----:B------:R-:W-:Y:S02]  /*ed30*/  FMNMX.FTZ R14, R137, R14, !PT ;  /* 0x0000000e890e7209 */ /* 0x000fe40007810000 */
[----:B------:R-:W-:Y:S02]  /*ed40*/  FSEL R8, R8, RZ, P1 ;  /* 0x000000ff08087208 */ /* 0x000fe40000800000 */
[----:B------:R-:W-:Y:S02]  /*ed50*/  LOP3.LUT P1, RZ, R17, 0x4000000, RZ, 0xc0, !PT ;  /* 0x0400000011ff7812 */ /* 0x000fe4000782c0ff */
[----:B------:R-:W-:Y:S01]  /*ed60*/  ISETP.GT.AND P5, PT, R82, 0x79, !P5 ;  /* 0x000000795200780c */ /* 0x000fe20006fa4270 */
[----:B------:R-:W-:-:S01]  /*ed70*/  FFMA.FTZ R12, R85, R26, -R8 ;  /* 0x0000001a550c7223 */ /* 0x000fc20000010808 */
[----:B------:R-:W-:Y:S01]  /*ed80*/  ISETP.GT.AND P1, PT, R82, 0x69, !P1 ;  /* 0x000000695200780c */ /* 0x000fe20004f24270 */
[----:B------:R-:W-:-:S01]  /*ed90*/  FFMA.FTZ R36, R45, R26, -R8 ;  /* 0x0000001a2d247223 */ /* 0x000fc20000010808 */
[----:B------:R-:W-:Y:S01]  /*eda0*/  ISETP.LT.OR P5, PT, R83, 0x7a, P5 ;  /* 0x0000007a5300780c */ /* 0x000fe20002fa1670 */
[----:B------:R-:W-:-:S01]  /*edb0*/  FFMA.FTZ R20, R87, R26, -R8 ;  /* 0x0000001a57147223 */ /* 0x000fc20000010808 */
[----:B------:R-:W-:Y:S01]  /*edc0*/  ISETP.LT.OR P1, PT, R83, 0x6a, P1 ;  /* 0x0000006a5300780c */ /* 0x000fe20000f21670 */
[----:B------:R-:W-:-:S01]  /*edd0*/  FFMA.FTZ R24, R25, R26, -R8 ;  /* 0x0000001a19187223 */ /* 0x000fc20000010808 */
[----:B------:R-:W-:Y:S01]  /*ede0*/  FSEL R45, R0, -INF , !P4 ;  /* 0xff800000002d7808 */ /* 0x000fe20006000000 */
[----:B------:R-:W-:-:S01]  /*edf0*/  FFMA.FTZ R25, R91, R26, -R8 ;  /* 0x0000001a5b197223 */ /* 0x000fc20000010808 */
[----:B------:R-:W-:Y:S01]  /*ee00*/  FSEL R85, R66, -INF , !P1 ;  /* 0xff80000042557808 */ /* 0x000fe20004800000 */
[----:B------:R-:W-:-:S01]  /*ee10*/  FFMA.FTZ R4, R4, R26, -R8 ;  /* 0x0000001a04047223 */ /* 0x000fc20000010808 */
[----:B------:R-:W-:Y:S01]  /*ee20*/  FSEL R87, R76, -INF , !P5 ;  /* 0xff8000004c577808 */ /* 0x000fe20006800000 */
[----:B------:R-:W-:-:S01]  /*ee30*/  FFMA.FTZ R77, R77, R26, -R8 ;  /* 0x0000001a4d4d7223 */ /* 0x000fc20000010808 */
[----:B------:R-:W-:Y:S01]  /*ee40*/  FMNMX.FTZ R14, R85, R14, !PT ;  /* 0x0000000e550e7209 */ /* 0x000fe20007810000 */
[----:B------:R-:W-:-:S01]  /*ee50*/  FFMA.FTZ R44, R65, R26, -R8 ;  /* 0x0000001a412c7223 */ /* 0x000fc20000010808 */
[-CC-:B------:R-:W-:Y:S01]  /*ee60*/  FFMA.FTZ R28, R29, R26.reuse, -R8.reuse ;  /* 0x0000001a1d1c7223 */ /* 0x180fe20000010808 */
        /* <DEDUP_REMOVED lines=17> */
[-CC-:B------:R-:W-:Y:S01]  /*ef80*/  FFMA.FTZ R41, R99, R26.reuse, -R8.reuse ;  /* 0x0000001a63297223 */ /* 0x180fe20000010808 */
[----:B------:R-:W0:Y:S01]  /*ef90*/  SHFL.BFLY PT, R91, R14, 0x2, 0x1f ;  /* 0x0c401f000e5b7f89 */ /* 0x000e2200000e0000 */
        /* <DEDUP_REMOVED lines=9> */
[----:B------:R-:W-:Y:S08]  /*f030*/  MUFU.EX2 R4, R4 ;  /* 0x0000000400047308 */ /* 0x000ff00000000800 */
[----:B------:R-:W1:Y:S01]  /*f040*/  MUFU.EX2 R77, R77 ;  /* 0x0000004d004d7308 */ /* 0x000e620000000800 */
[----:B0-----:R-:W-:-:S07]  /*f050*/  FMNMX.FTZ R91, R14, R91, !PT ;  /* 0x0000005b0e5b7209 */ /* 0x001fce0007810000 */
[----:B------:R-:W-:Y:S01]  /*f060*/  MUFU.EX2 R9, R9 ;  /* 0x0000000900097308 */ /* 0x000fe20000000800 */
[----:B------:R-:W0:Y:S07]  /*f070*/  SHFL.BFLY PT, R14, R91, 0x1, 0x1f ;  /* 0x0c201f005b0e7f89 */ /* 0x000e2e00000e0000 */
[----:B------:R-:W2:Y:S01]  /*f080*/  MUFU.EX2 R12, R12 ;  /* 0x0000000c000c7308 */ /* 0x000ea20000000800 */
[----:B-1----:R-:W-:-:S07]  /*f090*/  FADD.FTZ R68, R4, R77 ;  /* 0x0000004d04447221 */ /* 0x002fce0000010000 */
[----:B------:R-:W1:Y:S08]  /*f0a0*/  MUFU.EX2 R15, R15 ;  /* 0x0000000f000f7308 */ /* 0x000e700000000800 */
[----:B------:R-:W-:Y:S01]  /*f0b0*/  MUFU.EX2 R20, R20 ;  /* 0x0000001400147308 */ /* 0x000fe20000000800 */
[----:B--2---:R-:W-:Y:S02]  /*f0c0*/  F2FP.SATFINITE.E4M3.F32.PACK_AB_MERGE_C R148, R12, R9, RZ ;  /* 0x000000090c94723e */ /* 0x004fe400048070ff */
[----:B0-----:R-:W-:-:S02]  /*f0d0*/  FMNMX.FTZ R14, R91, R14, !PT ;  /* 0x0000000e5b0e7209 */ /* 0x001fc40007810000 */
[----:B------:R-:W-:Y:S02]  /*f0e0*/  F2FP.SATFINITE.E4M3.F32.PACK_AB_MERGE_C R148, R77, R4, R148 ;  /* 0x000000044d94723e */ /* 0x000fe40004807094 */
[C---:B------:R-:W-:Y:S01]  /*f0f0*/  FSETP.NEU.FTZ.AND P1, PT, R14.reuse, -INF , PT ;  /* 0xff8000000e00780b */ /* 0x040fe20003f3d000 */
[----:B------:R-:W-:-:S01]  /*f100*/  FFMA.FTZ R50, R14, R26, -8 ;  /* 0xc10000000e327423 */ /* 0x000fc2000001001a */
[----:B------:R-:W-:Y:S04]  /*f110*/  MUFU.EX2 R24, R24 ;  /* 0x0000001800187308 */ /* 0x000fe80000000800 */
[----:B------:R-:W-:Y:S02]  /*f120*/  FSEL R8, R50, RZ, P1 ;  /* 0x000000ff32087208 */ /* 0x000fe40000800000 */
[----:B------:R-:W-:-:S02]  /*f130*/  PLOP3.LUT P1, PT, PT, PT, UP0, 0x40, 0x0 ;  /* 0x000000000000781c */ /* 0x000fc40003f2e808 */
[----:B------:R-:W0:Y:S01]  /*f140*/  MUFU.EX2 R25, R25 ;  /* 0x0000001900197308 */ /* 0x000e220000000800 */
[----:B------:R-:W-:-:S01]  /*f150*/  FFMA.FTZ R3, R3, R26, -R8 ;  /* 0x0000001a03037223 */ /* 0x000fc20000010808 */
[-CC-:B------:R-:W-:Y:S01]  /*f160*/  FFMA.FTZ R50, R73, R26.reuse, -R8.reuse ;  /* 0x0000001a49327223 */ /* 0x180fe20000010808 */
[----:B------:R-:W-:-:S01]  /*f170*/  FFMA.FTZ R13, R13, R26, -R8 ;  /* 0x0000001a0d0d7223 */ /* 0x000fc20000010808 */
[-CC-:B------:R-:W-:Y:S01]  /*f180*/  FFMA.FTZ R52, R79, R26.reuse, -R8.reuse ;  /* 0x0000001a4f347223 */ /* 0x180fe20000010808 */
[----:B------:R-:W-:-:S01]  /*f190*/  FFMA.FTZ R21, R21, R26, -R8 ;  /* 0x0000001a15157223 */ /* 0x000fc20000010808 */
[----:B------:R-:W-:Y:S01]  /*f1a0*/  FFMA.FTZ R54, R81, R26, -R8 ;  /* 0x0000001a51367223 */ /* 0x000fe20000010808 */
[----:B------:R-:W-:-:S01]  /*f1b0*/  FADD.FTZ R73, R9, R68 ;  /* 0x0000004409497221 */ /* 0x000fc20000010000 */
[----:B------:R-:W-:Y:S01]  /*f1c0*/  MUFU.EX2 R3, R3 ;  /* 0x0000000300037308 */ /* 0x000fe20000000800 */
[----:B------:R-:W-:-:S01]  /*f1d0*/  FFMA.FTZ R27, R27, R26, -R8 ;  /* 0x0000001a1b1b7223 */ /* 0x000fc20000010808 */
[----:B------:R-:W-:Y:S01]  /*f1e0*/  FFMA.FTZ R56, R117, R26, -R8 ;  /* 0x0000001a75387223 */ /* 0x000fe20000010808 */
[----:B------:R-:W-:-:S01]  /*f1f0*/  FADD.FTZ R72, R12, R73 ;  /* 0x000000490c487221 */ /* 0x000fc20000010000 */
[-CC-:B------:R-:W-:Y:S01]  /*f200*/  FFMA.FTZ R31, R31, R26.reuse, -R8.reuse ;  /* 0x0000001a1f1f7223 */ /* 0x180fe20000010808 */
[----:B------:R-:W-:-:S01]  /*f210*/  FFMA.FTZ R58, R119, R26, -R8 ;  /* 0x0000001a773a7223 */ /* 0x000fc20000010808 */
[----:B------:R-:W-:Y:S01]  /*f220*/  FFMA.FTZ R35, R35, R26, -R8 ;  /* 0x0000001a23237223 */ /* 0x000fe20000010808 */
[----:B-1----:R-:W-:-:S01]  /*f230*/  FADD.FTZ R79, R15, R72 ;  /* 0x000000480f4f7221 */ /* 0x002fc20000010000 */
[----:B------:R-:W1:Y:S01]  /*f240*/  MUFU.EX2 R50, R50 ;  /* 0x0000003200327308 */ /* 0x000e620000000800 */
[----:B------:R-:W-:-:S01]  /*f250*/  FFMA.FTZ R60, R121, R26, -R8 ;  /* 0x0000001a793c7223 */ /* 0x000fc20000010808 */
[----:B0-----:R-:W-:Y:S01]  /*f260*/  F2FP.SATFINITE.E4M3.F32.PACK_AB_MERGE_C R150, R25, R24, RZ ;  /* 0x000000181996723e */ /* 0x001fe200048070ff */
[----:B------:R-:W-:-:S01]  /*f270*/  FADD.FTZ R79, R20, R79 ;  /* 0x0000004f144f7221 */ /* 0x000fc20000010000 */
[-CC-:B------:R-:W-:Y:S01]  /*f280*/  FFMA.FTZ R39, R39, R26.reuse, -R8.reuse ;  /* 0x0000001a27277223 */ /* 0x180fe20000010808 */
[----:B------:R-:W-:-:S01]  /*f290*/  FFMA.FTZ R62, R123, R26, -R8 ;  /* 0x0000001a7b3e7223 */ /* 0x000fc20000010808 */
[----:B------:R-:W-:Y:S01]  /*f2a0*/  F2FP.SATFINITE.E4M3.F32.PACK_AB_MERGE_C R150, R20, R15, R150 ;  /* 0x0000000f1496723e */ /* 0x000fe20004807096 */
[----:B------:R-:W-:-:S01]  /*f2b0*/  FADD.FTZ R72, R24, R79 ;  /* 0x0000004f18487221 */ /* 0x000fc20000010000 */
[----:B------:R-:W0:Y:S01]  /*f2c0*/  MUFU.EX2 R13, R13 ;  /* 0x0000000d000d7308 */ /* 0x000e220000000800 */
[----:B------:R-:W-:-:S01]  /*f2d0*/  FFMA.FTZ R43, R43, R26, -R8 ;  /* 0x0000001a2b2b7223 */ /* 0x000fc20000010808 */
[----:B------:R-:W-:Y:S01]  /*f2e0*/  FFMA.FTZ R66, R125, R26, -R8 ;  /* 0x0000001a7d427223 */ /* 0x000fe20000010808 */
[----:B------:R-:W-:-:S01]  /*f2f0*/  FADD.FTZ R79, R25, R72 ;  /* 0x00000048194f7221 */ /* 0x000fc20000010000 */
[-CC-:B------:R-:W-:Y:S01]  /*f300*/  FFMA.FTZ R47, R47, R26.reuse, -R8.reuse ;  /* 0x0000001a2f2f7223 */ /* 0x180fe20000010808 */
[----:B------:R-:W-:-:S01]  /*f310*/  FFMA.FTZ R64, R127, R26, -R8 ;  /* 0x0000001a7f407223 */ /* 0x000fc20000010808 */
[-CC-:B------:R-:W-:Y:S01]  /*f320*/  FFMA.FTZ R51, R51, R26.reuse, -R8.reuse ;  /* 0x0000001a33337223 */ /* 0x180fe20000010808 */
[----:B------:R-:W-:-:S01]  /*f330*/  FFMA.FTZ R68, R129, R26, -R8 ;  /* 0x0000001a81447223 */ /* 0x000fc20000010808 */
[----:B------:R-:W2:Y:S01]  /*f340*/  MUFU.EX2 R52, R52 ;  /* 0x0000003400347308 */ /* 0x000ea20000000800 */
[----:B-1----:R-:W-:-:S01]  /*f350*/  FADD.FTZ R70, R3, R50 ;  /* 0x0000003203467221 */ /* 0x002fc20000010000 */
[-CC-:B------:R-:W-:Y:S01]  /*f360*/  FFMA.FTZ R55, R55, R26.reuse, -R8.reuse ;  /* 0x0000001a37377223 */ /* 0x180fe20000010808 */
[----:B------:R-:W-:-:S01]  /*f370*/  FFMA.FTZ R131, R131, R26, -R8 ;  /* 0x0000001a83837223 */ /* 0x000fc20000010808 */
[-CC-:B------:R-:W-:Y:S01]  /*f380*/  FFMA.FTZ R15, R133, R26.reuse, -R8.reuse ;  /* 0x0000001a850f7223 */ /* 0x180fe20000010808 */
[----:B------:R-:W-:-:S01]  /*f390*/  FFMA.FTZ R137, R137, R26, -R8 ;  /* 0x0000001a89897223 */ /* 0x000fc20000010808 */
[-CC-:B------:R-:W-:Y:S01]  /*f3a0*/  FFMA.FTZ R85, R85, R26.reuse, -R8.reuse ;  /* 0x0000001a55557223 */ /* 0x180fe20000010808 */
[----:B------:R-:W-:-:S01]  /*f3b0*/  FFMA.FTZ R69, R69, R26, -R8 ;  /* 0x0000001a45457223 */ /* 0x000fc20000010808 */
[----:B------:R-:W1:Y:S01]  /*f3c0*/  MUFU.EX2 R21, R21 ;  /* 0x0000001500157308 */ /* 0x000e620000000800 */
[----:B0-----:R-:W-:-:S01]  /*f3d0*/  FADD.FTZ R73, R13, R70 ;  /* 0x000000460d497221 */ /* 0x001fc20000010000 */
[-CC-:B------:R-:W-:Y:S01]  /*f3e0*/  FFMA.FTZ R71, R71, R26.reuse, -R8.reuse ;  /* 0x0000001a47477223 */ /* 0x180fe20000010808 */
[----:B------:R-:W-:-:S01]  /*f3f0*/  FFMA.FTZ R45, R45, R26, -R8 ;  /* 0x0000001a2d2d7223 */ /* 0x000fc20000010808 */
[----:B------:R-:W-:-:S04]  /*f400*/  FFMA.FTZ R87, R87, R26, -R8 ;  /* 0x0000001a57577223 */ /* 0x000fc80000010808 */
[----:B------:R-:W0:Y:S01]  /*f410*/  MUFU.EX2 R54, R54 ;  /* 0x0000003600367308 */ /* 0x000e220000000800 */
[----:B--2---:R-:W-:-:S01]  /*f420*/  FADD.FTZ R70, R52, R73 ;  /* 0x0000004934467221 */ /* 0x004fc20000010000 */
[----:B------:R-:W-:-:S04]  /*f430*/  F2FP.SATFINITE.E4M3.F32.PACK_AB_MERGE_C R149, R52, R13, RZ ;  /* 0x0000000d3495723e */ /* 0x000fc800048070ff */
        /* <DEDUP_REMOVED lines=9> */
[----:B------:R-:W-:-:S06]  /*f4d0*/  FFMA.FTZ R12, R59, R26, -R8 ;  /* 0x0000001a3b0c7223 */ /* 0x000fcc0000010808 */
[----:B------:R-:W1:Y:S01]  /*f4e0*/  MUFU.EX2 R30, R30 ;  /* 0x0000001e001e7308 */ /* 0x000e620000000800 */
[----:B0-----:R-:W-:-:S07]  /*f4f0*/  FADD.FTZ R73, R29, R24 ;  /* 0x000000181d497221 */ /* 0x001fce0000010000 */
        /* <DEDUP_REMOVED lines=9> */
[C---:B--2---:R-:W-:Y:S01]  /*f590*/  F2FP.SATFINITE.E4M3.F32.PACK_AB_MERGE_C R144, R33.reuse, R30, RZ ;  /* 0x0000001e2190723e */ /* 0x044fe200048070ff */
[----:B------:R-:W-:-:S03]  /*f5a0*/  FADD.FTZ R33, R33, R24 ;  /* 0x0000001821217221 */ /* 0x000fc60000010000 */
[----:B------:R-:W-:Y:S02]  /*f5b0*/  F2FP.SATFINITE.E4M3.F32.PACK_AB_MERGE_C R144, R29, R28, R144 ;  /* 0x0000001c1d90723e */ /* 0x000fe40004807090 */
[----:B------:R-:W2:Y:S01]  /*f5c0*/  @P6 LDC R28, c[0x0][0x450] ;  /* 0x00011400ff1c6b82 */ /* 0x000ea20000000800 */
[----:B------:R-:W3:Y:S01]  /*f5d0*/  MUFU.EX2 R35, R35 ;  /* 0x0000002300237308 */ /* 0x000ee20000000800 */
[----:B-1----:R-:W-:-:S07]  /*f5e0*/  FADD.FTZ R20, R58, R25 ;  /* 0x000000193a147221 */ /* 0x002fce0000010000 */
[----:B------:R-:W1:Y:S01]  /*f5f0*/  MUFU.EX2 R37, R37 ;  /* 0x0000002500257308 */ /* 0x000e620000000800 */
[----:B0-----:R-:W-:-:S07]  /*f600*/  FADD.FTZ R24, R32, R33 ;  /* 0x0000002120187221 */ /* 0x001fce0000010000 */
[----:B------:R-:W0:Y:S01]  /*f610*/  MUFU.EX2 R60, R60 ;  /* 0x0000003c003c7308 */ /* 0x000e220000000800 */
[----:B---3--:R-:W-:-:S01]  /*f620*/  FADD.FTZ R25, R35, R20 ;  /* 0x0000001423197221 */ /* 0x008fc20000010000 */
[----:B------:R-:W-:-:S06]  /*f630*/  FFMA.FTZ R20, R63, R26, -R8 ;  /* 0x0000001a3f147223 */ /* 0x000fcc0000010808 */
[----:B------:R-:W-:Y:S01]  /*f640*/  MUFU.EX2 R34, R34 ;  /* 0x0000002200227308 */ /* 0x000fe20000000800 */
[----:B-1----:R-:W-:-:S07]  /*f650*/  FADD.FTZ R29, R37, R24 ;  /* 0x00000018251d7221 */ /* 0x002fce0000010000 */
[----:B------:R-:W1:Y:S01]  /*f660*/  MUFU.EX2 R41, R41 ;  /* 0x0000002900297308 */ /* 0x000e620000000800 */
[----:B0-----:R-:W-:-:S01]  /*f670*/  FADD.FTZ R24, R60, R25 ;  /* 0x000000193c187221 */ /* 0x001fc20000010000 */
[----:B------:R-:W-:Y:S01]  /*f680*/  FFMA.FTZ R25, R135, R26, -R8 ;  /* 0x0000001a87197223 */ /* 0x000fe20000010808 */
[----:B------:R-:W-:-:S04]  /*f690*/  F2FP.SATFINITE.E4M3.F32.PACK_AB_MERGE_C R35, R60, R35, RZ ;  /* 0x000000233c23723e */ /* 0x000fc800048070ff */
[----:B------:R-:W-:Y:S01]  /*f6a0*/  F2FP.SATFINITE.E4M3.F32.PACK_AB_MERGE_C R145, R58, R31, R35 ;  /* 0x0000001f3a91723e */ /* 0x000fe20004807023 */
[----:B------:R-:W0:Y:S08]  /*f6b0*/  MUFU.EX2 R39, R39 ;  /* 0x0000002700277308 */ /* 0x000e300000000800 */
[----:B------:R-:W3:Y:S01]  /*f6c0*/  MUFU.EX2 R62, R62 ;  /* 0x0000003e003e7308 */ /* 0x000ee20000000800 */
[----:B-1----:R-:W-:Y:S01]  /*f6d0*/  F2FP.SATFINITE.E4M3.F32.PACK_AB_MERGE_C R146, R41, R34, RZ ;  /* 0x000000222992723e */ /* 0x002fe200048070ff */
[----:B------:R-:W-:-:S03]  /*f6e0*/  FADD.FTZ R34, R34, R29 ;  /* 0x0000001d22227221 */ /* 0x000fc60000010000 */
[----:B------:R-:W-:Y:S01]  /*f6f0*/  F2FP.SATFINITE.E4M3.F32.PACK_AB_MERGE_C R146, R37, R32, R146 ;  /* 0x000000202592723e */ /* 0x000fe20004807092 */
[----:B------:R-:W-:-:S02]  /*f700*/  FADD.FTZ R41, R41, R34 ;  /* 0x0000002229297221 */ /* 0x000fc40000010000 */
[----:B------:R-:W1:Y:S01]  /*f710*/  MUFU.EX2 R43, R43 ;  /* 0x0000002b002b7308 */ /* 0x000e620000000800 */
[----:B0-----:R-:W-:-:S07]  /*f720*/  FADD.FTZ R29, R39, R24 ;  /* 0x00000018271d7221 */ /* 0x001fce0000010000 */
[----:B------:R-:W0:Y:S01]  /*f730*/  MUFU.EX2 R66, R66 ;  /* 0x0000004200427308 */ /* 0x000e220000000800 */
[----:B---3--:R-:W-:-:S07]  /*f740*/  FADD.FTZ R24, R62, R29 ;  /* 0x0000001d3e187221 */ /* 0x008fce0000010000 */
[----:B------:R-:W-:Y:S01]  /*f750*/  MUFU.EX2 R0, R0 ;  /* 0x0000000000007308 */ /* 0x000fe20000000800 */
[----:B-1----:R-:W-:-:S07]  /*f760*/  FADD.FTZ R29, R43, R24 ;  /* 0x000000182b1d7221 */ /* 0x002fce0000010000 */
[----:B------:R-:W1:Y:S01]  /*f770*/  MUFU.EX2 R49, R49 ;  /* 0x0000003100317308 */ /* 0x000e620000000800 */
[----:B0-----:R-:W-:-:S01]  /*f780*/  FADD.FTZ R24, R66, R29 ;  /* 0x0000001d42187221 */ /* 0x001fc20000010000 */
[----:B------:R-:W-:-:S04]  /*f790*/  F2FP.SATFINITE.E4M3.F32.PACK_AB_MERGE_C R43, R66, R43, RZ ;  /* 0x0000002b422b723e */ /* 0x000fc800048070ff */
[----:B------:R-:W-:Y:S02]  /*f7a0*/  F2FP.SATFINITE.E4M3.F32.PACK_AB_MERGE_C R147, R62, R39, R43 ;  /* 0x000000273e93723e */ /* 0x000fe4000480702b */
[----:B------:R-:W0:Y:S08]  /*f7b0*/  MUFU.EX2 R47, R47 ;  /* 0x0000002f002f7308 */ /* 0x000e300000000800 */
[----:B------:R-:W-:Y:S01]  /*f7c0*/  MUFU.EX2 R36, R36 ;  /* 0x0000002400247308 */ /* 0x000fe20000000800 */
[----:B-1----:R-:W-:-:S07]  /*f7d0*/  F2FP.SATFINITE.E4M3.F32.PACK_AB_MERGE_C R140, R49, R0, RZ ;  /* 0x00000000318c723e */ /* 0x002fce00048070ff */
[----:B------:R-:W1:Y:S01]  /*f7e0*/  MUFU.EX2 R83, R101 ;  /* 0x0000006500537308 */ /* 0x000e620000000800 */
[----:B0-----:R-:W-:-:S07]  /*f7f0*/  FADD.FTZ R29, R47, R24 ;  /* 0x000000182f1d7221 */ /* 0x001fce0000010000 */
[----:B------:R-:W0:Y:S08]  /*f800*/  MUFU.EX2 R64, R64 ;  /* 0x0000004000407308 */ /* 0x000e300000000800 */
[----:B------:R-:W3:Y:S01]  /*f810*/  MUFU.EX2 R51, R51 ;  /* 0x0000003300337308 */ /* 0x000ee20000000800 */
[----:B-1----:R-:W-:Y:S01]  /*f820*/  F2FP.SATFINITE.E4M3.F32.PACK_AB_MERGE_C R140, R83, R36, R140 ;  /* 0x00000024538c723e */ /* 0x002fe2000480708c */
[----:B------:R-:W-:-:S04]  /*f830*/  FADD.FTZ R36, R36, R41 ;  /* 0x0000002924247221 */ /* 0x000fc80000010000 */
[----:B------:R-:W-:Y:S02]  /*f840*/  FADD.FTZ R83, R83, R36 ;  /* 0x0000002453537221 */ /* 0x000fe40000010000 */
[----:B------:R-:W1:Y:S01]  /*f850*/  MUFU.EX2 R68, R68 ;  /* 0x0000004400447308 */ /* 0x000e620000000800 */
[----:B0-----:R-:W-:-:S01]  /*f860*/  FADD.FTZ R24, R64, R29 ;  /* 0x0000001d40187221 */ /* 0x001fc20000010000 */
[----:B------:R-:W-:-:S04]  /*f870*/  FADD.FTZ R0, R0, R83 ;  /* 0x0000005300007221 */ /* 0x000fc80000010000 */
[----:B------:R-:W-:Y:S02]  /*f880*/  FADD.FTZ R49, R49, R0 ;  /* 0x0000000031317221 */ /* 0x000fe40000010000 */
[----:B------:R-:W-:Y:S01]  /*f890*/  MUFU.EX2 R40, R40 ;  /* 0x0000002800287308 */ /* 0x000fe20000000800 */
[----:B---3--:R-:W-:-:S07]  /*f8a0*/  FADD.FTZ R27, R51, R24 ;  /* 0x00000018331b7221 */ /* 0x008fce0000010000 */
[----:B------:R-:W0:Y:S01]  /*f8b0*/  MUFU.EX2 R57, R57 ;  /* 0x0000003900397308 */ /* 0x000e220000000800 */
[----:B-1----:R-:W-:-:S01]  /*f8c0*/  FADD.FTZ R24, R68, R27 ;  /* 0x0000001b44187221 */ /* 0x002fc20000010000 */
[----:B------:R-:W-:-:S04]  /*f8d0*/  F2FP.SATFINITE.E4M3.F32.PACK_AB_MERGE_C R51, R68, R51, RZ ;  /* 0x000000334433723e */ /* 0x000fc800048070ff */
[----:B------:R-:W-:Y:S02]  /*f8e0*/  F2FP.SATFINITE.E4M3.F32.PACK_AB_MERGE_C R141, R64, R47, R51 ;  /* 0x0000002f408d723e */ /* 0x000fe40004807033 */
[----:B------:R-:W1:Y:S08]  /*f8f0*/  MUFU.EX2 R9, R55 ;  /* 0x0000003700097308 */ /* 0x000e700000000800 */
[----:B------:R-:W-:Y:S01]  /*f900*/  MUFU.EX2 R38, R38 ;  /* 0x0000002600267308 */ /* 0x000fe20000000800 */
[----:B0-----:R-:W-:-:S07]  /*f910*/  F2FP.SATFINITE.E4M3.F32.PACK_AB_MERGE_C R142, R57, R40, RZ ;  /* 0x00000028398e723e */ /* 0x001fce00048070ff */
[----:B------:R-:W0:Y:S01]  /*f920*/  MUFU.EX2 R53, R53 ;  /* 0x0000003500357308 */ /* 0x000e220000000800 */
[----:B-1----:R-:W-:-:S07]  /*f930*/  FADD.FTZ R27, R9, R24 ;  /* 0x00000018091b7221 */ /* 0x002fce0000010000 */
[----:B------:R-:W1:Y:S08]  /*f940*/  MUFU.EX2 R4, R131 ;  /* 0x0000008300047308 */ /* 0x000e700000000800 */
[----:B------:R-:W3:Y:S01]  /*f950*/  MUFU.EX2 R12, R12 ;  /* 0x0000000c000c7308 */ /* 0x000ee20000000800 */
[----:B0-----:R-:W-:Y:S01]  /*f960*/  F2FP.SATFINITE.E4M3.F32.PACK_AB_MERGE_C R142, R53, R38, R142 ;  /* 0x00000026358e723e */ /* 0x001fe2000480708e */
[----:B------:R-:W-:-:S04]  /*f970*/  FADD.FTZ R38, R38, R49 ;  /* 0x0000003126267221 */ /* 0x000fc80000010000 */
[----:B------:R-:W-:Y:S02]  /*f980*/  FADD.FTZ R53, R53, R38 ;  /* 0x0000002635357221 */ /* 0x000fe40000010000 */
[----:B------:R-:W-:Y:S01]  /*f990*/  MUFU.EX2 R44, R44 ;  /* 0x0000002c002c7308 */ /* 0x000fe20000000800 */
[----:B-1----:R-:W-:-:S01]  /*f9a0*/  FADD.FTZ R27, R4, R27 ;  /* 0x0000001b041b7221 */ /* 0x002fc20000010000 */
[----:B------:R-:W-:-:S04]  /*f9b0*/  FADD.FTZ R40, R40, R53 ;  /* 0x0000003528287221 */ /* 0x000fc80000010000 */
[----:B------:R-:W-:Y:S02]  /*f9c0*/  FADD.FTZ R57, R57, R40 ;  /* 0x0000002839397221 */ /* 0x000fe40000010000 */
[----:B------:R-:W0:Y:S01]  /*f9d0*/  MUFU.EX2 R65, R65 ;  /* 0x0000004100417308 */ /* 0x000e220000000800 */
[----:B---3--:R-:W-:-:S02]  /*f9e0*/  FADD.FTZ R24, R12, R27 ;  /* 0x0000001b0c187221 */ /* 0x008fc40000010000 */
[----:B------:R-:W1:Y:S05]  /*f9f0*/  @P6 LDC R27, c[0x0][0x44c] ;  /* 0x00011300ff1b6b82 */ /* 0x000e6a0000000800 */
[----:B------:R-:W3:Y:S08]  /*fa00*/  MUFU.EX2 R15, R15 ;  /* 0x0000000f000f7308 */ /* 0x000ef00000000800 */
[----:B------:R-:W-:Y:S01]  /*fa10*/  MUFU.EX2 R42, R42 ;  /* 0x0000002a002a7308 */ /* 0x000fe20000000800 */
[----:B0-----:R-:W-:-:S07]  /*fa20*/  F2FP.SATFINITE.E4M3.F32.PACK_AB_MERGE_C R3, R65, R44, RZ ;  /* 0x0000002c4103723e */ /* 0x001fce00048070ff */
[----:B------:R-:W0:Y:S01]  /*fa30*/  MUFU.EX2 R61, R61 ;  /* 0x0000003d003d7308 */ /* 0x000e220000000800 */
[C---:B---3--:R-:W-:Y:S01]  /*fa40*/  F2FP.SATFINITE.E4M3.F32.PACK_AB_MERGE_C R21, R15.reuse, R12, RZ ;  /* 0x0000000c0f15723e */ /* 0x048fe200048070ff */
[----:B------:R-:W-:Y:S01]  /*fa50*/  FADD.FTZ R15, R15, R24 ;  /* 0x000000180f0f7221 */ /* 0x000fe20000010000 */
[----:B-1----:R-:W-:Y:S02]  /*fa60*/  @P6 IMAD.HI.U32 R27, R90, R27, RZ ;  /* 0x0000001b5a1b6227 */ /* 0x002fe400078e00ff */
[----:B------:R-:W-:Y:S02]  /*fa70*/  F2FP.SATFINITE.E4M3.F32.PACK_AB_MERGE_C R143, R4, R9, R21 ;  /* 0x00000009048f723e */ /* 0x000fe40004807015 */
[----:B------:R-:W-:Y:S01]  /*fa80*/  IMAD.MOV.U32 R9, RZ, RZ, R90 ;  /* 0x000000ffff097224 */ /* 0x000fe200078e005a */
[----:B------:R-:W1:Y:S01]  /*fa90*/  MUFU.EX2 R20, R20 ;  /* 0x0000001400147308 */ /* 0x000e620000000800 */
[----:B--2---:R-:W-:-:S05]  /*faa0*/  @P6 SHF.R.U32.HI R9, RZ, R28, R27 ;  /* 0x0000001cff096219 */ /* 0x004fca000001161b */
[----:B------:R-:W-:Y:S02]  /*fab0*/  IMAD.IADD R88, R88, 0x1, R9 ;  /* 0x0000000158587824 */ /* 0x000fe400078e0209 */
        /* <DEDUP_REMOVED lines=16> */
[C---:B0-----:R-:W-:Y:S01]  /*fbc0*/  F2FP.SATFINITE.E4M3.F32.PACK_AB_MERGE_C R8, R13.reuse, R8, RZ ;  /* 0x000000080d08723e */ /* 0x041fe200048070ff */
[----:B------:R-:W-:-:S03]  /*fbd0*/  FADD.FTZ R13, R13, R24 ;  /* 0x000000180d0d7221 */ /* 0x000fc60000010000 */
[----:B------:R-:W-:-:S03]  /*fbe0*/  F2FP.SATFINITE.E4M3.F32.PACK_AB_MERGE_C R137, R25, R20, R8 ;  /* 0x000000141989723e */ /* 0x000fc60004807008 */
[----:B------:R-:W0:Y:S08]  /*fbf0*/  MUFU.EX2 R0, R69 ;  /* 0x0000004500007308 */ /* 0x000e300000000800 */
[----:B------:R-:W2:Y:S01]  /*fc00*/  MUFU.EX2 R71, R71 ;  /* 0x0000004700477308 */ /* 0x000ea20000000800 */
[----:B-1----:R-:W-:Y:S01]  /*fc10*/  F2FP.SATFINITE.E4M3.F32.PACK_AB_MERGE_C R138, R67, R46, R3 ;  /* 0x0000002e438a723e */ /* 0x002fe20004807003 */
[----:B------:R-:W-:-:S04]  /*fc20*/  FADD.FTZ R46, R46, R65 ;  /* 0x000000412e2e7221 */ /* 0x000fc80000010000 */
[----:B------:R-:W-:Y:S02]  /*fc30*/  FADD.FTZ R67, R67, R46 ;  /* 0x0000002e43437221 */ /* 0x000fe40000010000 */
[----:B------:R-:W1:Y:S01]  /*fc40*/  MUFU.EX2 R45, R45 ;  /* 0x0000002d002d7308 */ /* 0x000e620000000800 */
[----:B0-----:R-:W-:-:S01]  /*fc50*/  FADD.FTZ R4, R0, R13 ;  /* 0x0000000d00047221 */ /* 0x001fc20000010000 */
[----:B------:R-:W-:-:S06]  /*fc60*/  FADD.FTZ R48, R48, R67 ;  /* 0x0000004330307221 */ /* 0x000fcc0000010000 */
[----:B------:R-:W0:Y:S01]  /*fc70*/  MUFU.EX2 R12, R87 ;  /* 0x00000057000c7308 */ /* 0x000e220000000800 */
[----:B--2---:R-:W-:-:S04]  /*fc80*/  FADD.FTZ R4, R71, R4 ;  /* 0x0000000447047221 */ /* 0x004fc80000010000 */
[----:B-1----:R-:W-:Y:S01]  /*fc90*/  FADD.FTZ R3, R45, R4 ;  /* 0x000000042d037221 */ /* 0x002fe20000010000 */
[----:B------:R-:W-:-:S01]  /*fca0*/  FADD.FTZ R4, R75, R48 ;  /* 0x000000304b047221 */ /* 0x000fc20000010000 */
[C---:B0-----:R-:W-:Y:S02]  /*fcb0*/  F2FP.SATFINITE.E4M3.F32.PACK_AB_MERGE_C R8, R12.reuse, R45, RZ ;  /* 0x0000002d0c08723e */ /* 0x041fe400048070ff */
[----:B------:R-:W-:-:S02]  /*fcc0*/  FADD.FTZ R3, R12, R3 ;  /* 0x000000030c037221 */ /* 0x000fc40000010000 */
[----:B------:R-:W-:Y:S01]  /*fcd0*/  F2FP.SATFINITE.E4M3.F32.PACK_AB_MERGE_C R139, R71, R0, R8 ;  /* 0x00000000478b723e */ /* 0x000fe20004807008 */
[----:B------:R-:W-:Y:S02]  /*fce0*/  VIADD R0, R89, 0xfffffffe ;  /* 0xfffffffe59007836 */ /* 0x000fe40000000000 */
[----:B------:R-:W-:Y:S01]  /*fcf0*/  VIADD R8, R88, UR4 ;  /* 0x0000000458087c36 */ /* 0x000fe20008000000 */
[----:B------:R-:W-:Y:S06]  /*fd00*/  @P1 BRA `(.L_x_1364) ;  /* 0x0000000000541947 */ /* 0x000fec0003800000 */
[C---:B------:R-:W-:Y:S01]  /*fd10*/  ISETP.GT.AND P1, PT, R88.reuse, RZ, PT ;  /* 0x000000ff5800720c */ /* 0x040fe20003f24270 */
[----:B------:R-:W-:Y:S01]  /*fd20*/  BSSY B0, `(.L_x_1365) ;  /* 0x0000010000007945 */ /* 0x000fe20003800000 */
[----:B------:R-:W-:-:S11]  /*fd30*/  VIADD R9, R88, 0xffffffff ;  /* 0xffffffff58097836 */ /* 0x000fd60000000000 */
[----:B------:R-:W-:Y:S05]  /*fd40*/  @P1 BRA `(.L_x_1366) ;  /* 0x0000000000201947 */ /* 0x000fea0003800000 */
[----:B------:R-:W-:Y:S01]  /*fd50*/  UISETP.NE.AND UP0, UPT, UR5, 0x1, UPT ;  /* 0x000000010500788c */ /* 0x000fe2000bf05270 */
[----:B------:R-:W-:-:S05]  /*fd60*/  IMAD.MOV R9, RZ, RZ, -R88 ;  /* 0x000000ffff097224 */ /* 0x000fca00078e0a58 */
[----:B------:R-:W-:-:S05]  /*fd70*/  PLOP3.LUT P1, PT, PT, PT, UP0, 0x80, 0x0 ;  /* 0x000000000000781c */ /* 0x000fca0003f2f008 */
[----:B------:R-:W-:-:S08]  /*fd80*/  @UP0 ULDC.64 UR6, c[0x0][0x9e8] ;  /* 0x00027a0000060ab9 */ /* 0x000fd00000000a00 */
[----:B------:R-:W-:-:S05]  /*fd90*/  @P1 IMAD.HI.U32 R12, R9, UR6, RZ ;  /* 0x00000006090c1c27 */ /* 0x000fca000f8e00ff */
[----:B------:R-:W-:-:S04]  /*fda0*/  @P1 SHF.R.U32.HI R9, RZ, UR7, R12 ;  /* 0x00000007ff091c19 */ /* 0x000fc8000801160c */
[----:B------:R-:W-:Y:S01]  /*fdb0*/  LOP3.LUT R9, RZ, R9, RZ, 0x33, !PT ;  /* 0x00000009ff097212 */ /* 0x000fe200078e33ff */
[----:B------:R-:W-:Y:S06]  /*fdc0*/  BRA `(.L_x_1367) ;  /* 0x0000000000147947 */ /* 0x000fec0003800000 */
.L_x_1366:
[----:B------:R-:W-:-:S06]  /*fdd0*/  UISETP.NE.AND UP0, UPT, UR5, 0x1, UPT ;  /* 0x000000010500788c */ /* 0x000fcc000bf05270 */
[----:B------:R-:W-:-:S05]  /*fde0*/  PLOP3.LUT P1, PT, PT, PT, UP0, 0x80, 0x0 ;  /* 0x000000000000781c */ /* 0x000fca0003f2f008 */
[----:B------:R-:W-:-:S08]  /*fdf0*/  @UP0 ULDC.64 UR6, c[0x0][0x9e8] ;  /* 0x00027a0000060ab9 */ /* 0x000fd00000000a00 */
[----:B------:R-:W-:-:S05]  /*fe00*/  @P1 IMAD.HI.U32 R12, R9, UR6, RZ ;  /* 0x00000006090c1c27 */ /* 0x000fca000f8e00ff */
[----:B------:R-:W-:-:S07]  /*fe10*/  @P1 SHF.R.U32.HI R9, RZ, UR7, R12 ;  /* 0x00000007ff091c19 */ /* 0x000fce000801160c */
.L_x_1367:
[----:B------:R-:W-:Y:S05]  /*fe20*/  BSYNC B0 ;  /* 0x0000000000007941 */ /* 0x000fea0003800000 */
.L_x_1365:
[----:B------:R-:W-:-:S04]  /*fe30*/  IMAD.U32 R12, RZ, RZ, UR5 ;  /* 0x00000005ff0c7e24 */ /* 0x000fc8000f8e00ff */
[----:B------:R-:W-:-:S05]  /*fe40*/  IMAD R9, R9, R12, UR5 ;  /* 0x0000000509097e24 */ /* 0x000fca000f8e020c */
[----:B------:R-:W-:-:S07]  /*fe50*/  VIMNMX R8, R8, R9, PT ;  /* 0x0000000908087248 */ /* 0x000fce0003fe0100 */
.L_x_1364:
[----:B------:R-:W2:Y:S01]  /*fe60*/  LDL R12, [R1+0x44] ;  /* 0x00004400010c7983 */ /* 0x000ea20000100800 */
[----:B------:R-:W-:Y:S01]  /*fe70*/  SHF.R.S32.HI R9, RZ, 0x1f, R8 ;  /* 0x0000001fff097819 */ /* 0x000fe20000011408 */
[----:B------:R-:W-:Y:S01]  /*fe80*/  ULDC UR44, c[0x0][0x9e4] ;  /* 0x00027900002c7ab9 */ /* 0x000fe20000000800 */
[----:B------:R-:W-:Y:S01]  /*fe90*/  ULDC UR39, c[0x0][0x9e4] ;  /* 0x0002790000277ab9 */ /* 0x000fe20000000800 */
[----:B------:R-:W-:Y:S01]  /*fea0*/  ULDC UR38, c[0x0][0x988] ;  /* 0x0002620000267ab9 */ /* 0x000fe20000000800 */
[----:B------:R-:W-:Y:S01]  /*feb0*/  LEA.HI R9, R9, R8, RZ, 0x7 ;  /* 0x0000000809097211 */ /* 0x000fe200078f38ff */
[----:B------:R-:W-:Y:S01]  /*fec0*/  ULDC UR43, c[0x0][0x988] ;  /* 0x00026200002b7ab9 */ /* 0x000fe20000000800 */
[----:B------:R-:W-:Y:S01]  /*fed0*/  ULDC UR42, c[0x0][0x988] ;  /* 0x00026200002a7ab9 */ /* 0x000fe20000000800 */
[----:B------:R-:W-:Y:S01]  /*fee0*/  ULDC UR46, c[0x0][0x9e0] ;  /* 0x00027800002e7ab9 */ /* 0x000fe20000000800 */
[----:B------:R-:W-:Y:S01]  /*fef0*/  SHF.R.S32.HI R9, RZ, 0x7, R9 ;  /* 0x00000007ff097819 */ /* 0x000fe20000011409 */
[----:B------:R-:W-:Y:S01]  /*ff00*/  ULDC UR45, c[0x0][0x9e0] ;  /* 0x00027800002d7ab9 */ /* 0x000fe20000000800 */
[----:B------:R-:W-:Y:S01]  /*ff10*/  BSSY B1, `(.L_x_1368) ;  /* 0x00003c4000017945 */ /* 0x000fe20003800000 */
        /* <DEDUP_REMOVED lines=24> */
[----:B--2---:R-:W-:-:S04]  /*100a0*/  VIMNMX R12, R12, R9, !PT ;  /* 0x000000090c0c7248 */ /* 0x004fc80007fe0100 */
[----:B------:R-:W-:Y:S01]  /*100b0*/  ISETP.GE.AND P1, PT, R0, R12, PT ;  /* 0x0000000c0000720c */ /* 0x000fe20003f26270 */
[----:B------:R0:W-:-:S12]  /*100c0*/  STL [R1+0x28], R12 ;  /* 0x0000280c01007387 */ /* 0x0001d80000100800 */
[----:B0-----:R-:W-:Y:S05]  /*100d0*/  @!P1 BRA `(.L_x_1369) ;  /* 0x00000038009c9947 */ /* 0x001fea0003800000 */
[----:B------:R-:W-:Y:S01]  /*100e0*/  BSSY B0, `(.L_x_1370) ;  /* 0x00003a2000007945 */ /* 0x000fe20003800000 */
        /* <DEDUP_REMOVED lines=23> */
[----:B------:R-:W-:-:S07]  /*10260*/  CS2R R88, SRZ ;  /* 0x0000000000587805 */ /* 0x000fce000001ff00 */
.L_x_1391:
[----:B------:R-:W-:-:S05]  /*10270*/  VIADD R21, R22, 0x1 ;  /* 0x0000000116157836 */ /* 0x000fca0000000000 */
[----:B------:R-:W-:-:S04]  /*10280*/  ISETP.NE.AND P1, PT, R21, 0x2, PT ;  /* 0x000000021500780c */ /* 0x000fc80003f25270 */
[----:B------:R-:W-:Y:S02]  /*10290*/  SEL R9, RZ, 0x1, P1 ;  /* 0x00000001ff097807 */ /* 0x000fe40000800000 */
[----:B------:R-:W-:Y:S02]  /*102a0*/  SEL R21, R21, RZ, P1 ;  /* 0x000000ff15157207 */ /* 0x000fe40000800000 */
[----:B------:R-:W-:Y:S01]  /*102b0*/  LOP3.LUT R20, R152, R9, RZ, 0x3c, !PT ;  /* 0x0000000998147212 */ /* 0x000fe200078e3cff */
[----:B------:R-:W-:Y:S06]  /*102c0*/  @!P0 BRA `(.L_x_1371) ;  /* 0x0000000000048947 */ /* 0x000fec0003800000 */
[----:B------:R-:W-:Y:S01]  /*102d0*/  BPT.TRAP 0x1 ;  /* 0x000000040000795c */ /* 0x000fe20000300000 */
.L_x_1371:
[----:B------:R-:W-:Y:S01]  /*102e0*/  IMAD R15, R21, 0x8, R16 ;  /* 0x00000008150f7824 */ /* 0x000fe200078e0210 */
[----:B------:R-:W-:-:S04]  /*102f0*/  SHF.L.U32 R8, R20, 0x1f, RZ ;  /* 0x0000001f14087819 */ /* 0x000fc800000006ff */
[----:B------:R0:W1:Y:S01]  /*10300*/  SYNCS.PHASECHK.TRANS64.TRYWAIT P1, [R15+URZ+0x19c30], R8 ;  /* 0x019c30080f0075a7 */ /* 0x000062000802017f */
[----:B------:R-:W-:Y:S05]  /*10310*/  @!P0 BRA `(.L_x_1372) ;  /* 0x0000000000048947 */ /* 0x000fea0003800000 */
[----:B------:R-:W-:Y:S01]  /*10320*/  BPT.TRAP 0x1 ;  /* 0x000000040000795c */ /* 0x000fe20000300000 */
.L_x_1372:
[----:B------:R-:W2:Y:S01]  /*10330*/  LDL R9, [R1+0x24] ;  /* 0x0000240001097983 */ /* 0x000ea20000100800 */
[----:B------:R-:W-:Y:S01]  /*10340*/  BSSY B2, `(.L_x_1373) ;  /* 0x0000006000027945 */ /* 0x000fe20003800000 */
[----:B------:R-:W-:Y:S02]  /*10350*/  IMAD.MOV.U32 R13, RZ, RZ, -0x3ffffff0 ;  /* 0xc0000010ff0d7424 */ /* 0x000fe400078e00ff */
[----:B--2---:R-:W-:Y:S01]  /*10360*/  IMAD R12, R21, 0x300, R9 ;  /* 0x00000300150c7824 */ /* 0x004fe200078e0209 */
[----:B-1----:R-:W-:Y:S06]  /*10370*/  @P1 BRA `(.L_x_1374) ;  /* 0x0000000000081947 */ /* 0x002fec0003800000 */
[----:B------:R-:W1:Y:S02]  /*10380*/  SYNCS.PHASECHK.TRANS64.TRYWAIT P1, [R15+URZ+0x19c30], R8 ;  /* 0x019c30080f0075a7 */ /* 0x000e64000802017f */
[----:B-1----:R-:W-:Y:S05]  /*10390*/  @!P1 BRA `(.L_x_1375) ;  /* 0x0000016400909947 */ /* 0x002fea0003800000 */
.L_x_1374:
[----:B------:R-:W-:Y:S05]  /*103a0*/  BSYNC B2 ;  /* 0x0000000000027941 */ /* 0x000fea0003800000 */
.L_x_1373:
[C---:B------:R-:W-:Y:S01]  /*103b0*/  R2UR UR6, R12.reuse ;  /* 0x000000000c0672ca */ /* 0x040fe200000e0000 */
[----:B------:R-:W-:Y:S01]  /*103c0*/  WARPGROUP.ARRIVE ;  /* 0x00000000000079c5 */ /* 0x000fe20000000000 */
[----:B------:R-:W-:Y:S01]  /*103d0*/  R2UR UR7, R13 ;  /* 0x000000000d0772ca */ /* 0x000fe200000e0000 */
[----:B01----:R-:W-:Y:S01]  /*103e0*/  VIADD R8, R12, 0x100 ;  /* 0x000001000c087836 */ /* 0x003fe20000000000 */
[----:B------:R-:W-:Y:S01]  /*103f0*/  R2UR UR4, R6 ;  /* 0x00000000060472ca */ /* 0x000fe200000e0000 */
[----:B------:R-:W-:Y:S01]  /*10400*/  IMAD.MOV.U32 R9, RZ, RZ, -0x3ffffff0 ;  /* 0xc0000010ff097424 */ /* 0x000fe200078e00ff */
[----:B------:R-:W-:Y:S01]  /*10410*/  R2UR UR5, R7 ;  /* 0x00000000070572ca */ /* 0x000fe200000e0000 */
[----:B------:R-:W-:Y:S01]  /*10420*/  VIADD R12, R12, 0x200 ;  /* 0x000002000c0c7836 */ /* 0x000fe20000000000 */
[----:B------:R-:W-:Y:S01]  /*10430*/  R2UR UR10, R8 ;  /* 0x00000000080a72ca */ /* 0x000fe200000e0000 */
[----:B------:R-:W-:Y:S01]  /*10440*/  IMAD.MOV.U32 R13, RZ, RZ, -0x3ffffff0 ;  /* 0xc0000010ff0d7424 */ /* 0x000fe200078e00ff */
[----:B------:R-:W-:-:S02]  /*10450*/  R2UR UR11, R9 ;  /* 0x00000000090b72ca */ /* 0x000fc400000e0000 */
[----:B------:R-:W-:Y:S02]  /*10460*/  R2UR UR8, R156 ;  /* 0x000000009c0872ca */ /* 0x000fe400000e0000 */
[----:B------:R-:W-:Y:S02]  /*10470*/  R2UR UR9, R157 ;  /* 0x000000009d0972ca */ /* 0x000fe400000e0000 */
[----:B------:R-:W-:Y:S02]  /*10480*/  R2UR UR14, R12 ;  /* 0x000000000c0e72ca */ /* 0x000fe400000e0000 */
[----:B------:R-:W-:Y:S01]  /*10490*/  R2UR UR15, R13 ;  /* 0x000000000d0f72ca */ /* 0x000fe200000e0000 */
[----:B------:R-:W-:Y:S01]  /*104a0*/  QGMMA.64x128x32.F32.E4M3.E4M3 R24, gdesc[UR4], RZ, !UPT, gsb0 ;  /* 0x01e00000041879f3 */ /* 0x000fe2000c0008ff */
[----:B------:R-:W-:Y:S02]  /*104b0*/  R2UR UR12, R10 ;  /* 0x000000000a0c72ca */ /* 0x000fe400000e0000 */
[----:B------:R-:W-:Y:S01]  /*104c0*/  R2UR UR13, R11 ;  /* 0x000000000b0d72ca */ /* 0x000fe200000e0000 */
[----:B------:R-:W-:-:S02]  /*104d0*/  WARPGROUP.DEPBAR.LE gsb0, 0x0 ;  /* 0x00008000000079c5 */ /* 0x000fc40000010000 */
        /* <DEDUP_REMOVED lines=8> */
.L_x_1376:
[----:B------:R-:W-:Y:S01]  /*10560*/  SHF.L.U32 R8, R152, 0x1f, RZ ;  /* 0x0000001f98087819 */ /* 0x000fe200000006ff */
[----:B------:R-:W-:-:S04]  /*10570*/  IMAD R152, R22, 0x8, R16 ;  /* 0x0000000816987824 */ /* 0x000fc800078e0210 */
[----:B------:R0:W1:Y:S01]  /*10580*/  SYNCS.PHASECHK.TRANS64.TRYWAIT P1, [R152+URZ+0x19c50], R8 ;  /* 0x019c5008980075a7 */ /* 0x000062000802017f */
[----:B------:R-:W-:Y:S05]  /*10590*/  @!P0 BRA `(.L_x_1377) ;  /* 0x0000000000048947 */ /* 0x000fea0003800000 */
[----:B------:R-:W-:Y:S01]  /*105a0*/  BPT.TRAP 0x1 ;  /* 0x000000040000795c */ /* 0x000fe20000300000 */
.L_x_1377:
[----:B------:R-:W-:Y:S04]  /*105b0*/  BSSY B2, `(.L_x_1378) ;  /* 0x0000004000027945 */ /* 0x000fe80003800000 */
[----:B-1----:R-:W-:Y:S05]  /*105c0*/  @P1 BRA `(.L_x_1379) ;  /* 0x0000000000081947 */ /* 0x002fea0003800000 */
[----:B------:R-:W1:Y:S02]  /*105d0*/  SYNCS.PHASECHK.TRANS64.TRYWAIT P1, [R152+URZ+0x19c50], R8 ;  /* 0x019c5008980075a7 */ /* 0x000e64000802017f */
[----:B-1----:R-:W-:Y:S05]  /*105e0*/  @!P1 BRA `(.L_x_1380) ;  /* 0x0000016400109947 */ /* 0x002fea0003800000 */
.L_x_1379:
[----:B------:R-:W-:Y:S05]  /*105f0*/  BSYNC B2 ;  /* 0x0000000000027941 */ /* 0x000fea0003800000 */
.L_x_1378:
[----:B01----:R-:W-:Y:S01]  /*10600*/  VIADD R8, R16, 0x3000 ;  /* 0x0000300010087836 */ /* 0x003fe20000000000 */
[----:B------:R-:W-:Y:S01]  /*10610*/  WARPGROUP.ARRIVE ;  /* 0x00000000000079c5 */ /* 0x000fe20000000000 */
[----:B------:R-:W-:Y:S02]  /*10620*/  IMAD.MOV.U32 R9, RZ, RZ, 0x40000040 ;  /* 0x40000040ff097424 */ /* 0x000fe400078e00ff */
[----:B------:R-:W-:Y:S01]  /*10630*/  IMAD.MOV.U32 R13, RZ, RZ, 0x40000040 ;  /* 0x40000040ff0d7424 */ /* 0x000fe200078e00ff */
[----:B------:R-:W-:Y:S02]  /*10640*/  SHF.R.U32.HI R8, RZ, 0x4, R8 ;  /* 0x00000004ff087819 */ /* 0x000fe40000011608 */
[----:B------:R-:W-:Y:S01]  /*10650*/  R2UR UR7, R9 ;  /* 0x00000000090772ca */ /* 0x000fe200000e0000 */
[----:B------:R-:W-:Y:S01]  /*10660*/  IMAD.MOV.U32 R9, RZ, RZ, 0x40000040 ;  /* 0x40000040ff097424 */ /* 0x000fe200078e00ff */
[----:B------:R-:W-:-:S04]  /*10670*/  LOP3.LUT R8, R8, 0x3fff, RZ, 0xc0, !PT ;  /* 0x00003fff08087812 */ /* 0x000fc800078ec0ff */
[----:B------:R-:W-:-:S05]  /*10680*/  LOP3.LUT R8, R8, 0x10000, RZ, 0xfc, !PT ;  /* 0x0001000008087812 */ /* 0x000fca00078efcff */
[----:B------:R-:W-:-:S04]  /*10690*/  IMAD R8, R22, 0x300, R8 ;  /* 0x0000030016087824 */ /* 0x000fc800078e0208 */
[C---:B------:R-:W-:Y:S01]  /*106a0*/  VIADD R12, R8.reuse, 0x2 ;  /* 0x00000002080c7836 */ /* 0x040fe20000000000 */
[----:B------:R-:W-:-:S13]  /*106b0*/  R2UR UR6, R8 ;  /* 0x00000000080672ca */ /* 0x000fda00000e0000 */
        /* <DEDUP_REMOVED lines=22> */
.L_x_1381:
[----:B------:R-:W2:Y:S01]  /*10820*/  LDL R13, [R1+0x20] ;  /* 0x00002000010d7983 */ /* 0x000ea20000100800 */
[----:B------:R-:W0:Y:S03]  /*10830*/  LDC R9, c[0x0][0x448] ;  /* 0x00011200ff097b82 */ /* 0x000e260000000800 */
[----:B------:R-:W2:Y:S04]  /*10840*/  LDL R8, [R1+0x40] ;  /* 0x0000400001087983 */ /* 0x000ea80000100800 */
[----:B------:R-:W3:Y:S04]  /*10850*/  LDL R140, [R1+0x4] ;  /* 0x00000400018c7983 */ /* 0x000ee80000100800 */
[----:B------:R-:W4:Y:S01]  /*10860*/  LDL R141, [R1] ;  /* 0x00000000018d7983 */ /* 0x000f220000100800 */
[----:B0-----:R-:W-:-:S13]  /*10870*/  ISETP.NE.AND P1, PT, R9, 0x1, PT ;  /* 0x000000010900780c */ /* 0x001fda0003f25270 */
        /* <DEDUP_REMOVED lines=58> */
[----:B------:R-:W1:Y:S01]  /*10c20*/  MUFU.TANH R80, R80 ;  /* 0x0000005000507308 */ /* 0x000e620000002400 */
[----:B--2---:R-:W-:-:S02]  /*10c30*/  IMAD.IADD R8, R8, 0x1, R13 ;  /* 0x0000000108087824 */ /* 0x004fc400078e020d */
[C---:B------:R-:W-:Y:S01]  /*10c40*/  FMUL.FTZ R13, R2.reuse, R26 ;  /* 0x0000001a020d7220 */ /* 0x040fe20000410000 */
[C---:B------:R-:W-:Y:S01]  /*10c50*/  FMUL.FTZ R26, R2.reuse, R30 ;  /* 0x0000001e021a7220 */ /* 0x040fe20000410000 */
[C---:B------:R-:W-:Y:S01]  /*10c60*/  FMUL.FTZ R30, R2.reuse, R34 ;  /* 0x00000022021e7220 */ /* 0x040fe20000410000 */
[C---:B------:R-:W-:Y:S01]  /*10c70*/  FMUL.FTZ R34, R2.reuse, R38 ;  /* 0x0000002602227220 */ /* 0x040fe20000410000 */
[----:B------:R-:W-:Y:S01]  /*10c80*/  FMUL.FTZ R38, R2, R42 ;  /* 0x0000002a02267220 */ /* 0x000fe20000410000 */
[----:B0-----:R-:W-:-:S04]  /*10c90*/  @P1 IMAD.HI.U32 R12, R8, R12, RZ ;  /* 0x0000000c080c1227 */ /* 0x001fc800078e00ff */
[C---:B------:R-:W-:Y:S01]  /*10ca0*/  FMUL.FTZ R42, R2.reuse, R46 ;  /* 0x0000002e022a7220 */ /* 0x040fe20000410000 */
[C---:B------:R-:W-:Y:S01]  /*10cb0*/  FMUL.FTZ R46, R2.reuse, R48 ;  /* 0x00000030022e7220 */ /* 0x040fe20000410000 */
[C---:B------:R-:W-:Y:S01]  /*10cc0*/  FMUL.FTZ R48, R2.reuse, R50 ;  /* 0x0000003202307220 */ /* 0x040fe20000410000 */
[C---:B------:R-:W-:Y:S01]  /*10cd0*/  FMUL.FTZ R50, R2.reuse, R52 ;  /* 0x0000003402327220 */ /* 0x040fe20000410000 */
[C---:B------:R-:W-:Y:S01]  /*10ce0*/  FMUL.FTZ R52, R2.reuse, R54 ;  /* 0x0000003602347220 */ /* 0x040fe20000410000 */
[----:B-1----:R-:W-:Y:S01]  /*10cf0*/  @P1 SHF.R.U32.HI R8, RZ, R9, R12 ;  /* 0x00000009ff081219 */ /* 0x002fe2000001160c */
[C---:B------:R-:W-:Y:S01]  /*10d00*/  FMUL.FTZ R54, R2.reuse, R56 ;  /* 0x0000003802367220 */ /* 0x040fe20000410000 */
[C---:B------:R-:W-:Y:S01]  /*10d10*/  FMUL.FTZ R56, R2.reuse, R58 ;  /* 0x0000003a02387220 */ /* 0x040fe20000410000 */
[C---:B------:R-:W-:Y:S01]  /*10d20*/  FMUL.FTZ R58, R2.reuse, R60 ;  /* 0x0000003c023a7220 */ /* 0x040fe20000410000 */
[C---:B------:R-:W-:Y:S01]  /*10d30*/  FMUL.FTZ R60, R2.reuse, R62 ;  /* 0x0000003e023c7220 */ /* 0x040fe20000410000 */
[C---:B------:R-:W-:Y:S01]  /*10d40*/  FMUL.FTZ R62, R2.reuse, R64 ;  /* 0x00000040023e7220 */ /* 0x040fe20000410000 */
[----:B------:R-:W-:Y:S01]  /*10d50*/  FMUL.FTZ R64, R2, R66 ;  /* 0x0000004202407220 */ /* 0x000fe20000410000 */
[----:B------:R-:W0:Y:S01]  /*10d60*/  SHFL.IDX PT, R138, R8, RZ, 0x1c1f ;  /* 0x001c1fff088a7589 */ /* 0x000e2200000e0000 */
[----:B---3--:R-:W-:Y:S01]  /*10d70*/  PRMT R15, R140, 0x654, R15 ;  /* 0x000006548c0f7816 */ /* 0x008fe2000000000f */
        /* <DEDUP_REMOVED lines=12> */
[----:B------:R1:W-:Y:S01]  /*10e40*/  SYNCS.ARRIVE.TRANS64.RED.A1T0 RZ, [R15+URZ], RZ ;  /* 0x000000ff0fff79a7 */ /* 0x0003e2000810043f */
[C---:B------:R-:W-:Y:S01]  /*10e50*/  FMUL.FTZ R36, R2.reuse, R40 ;  /* 0x0000002802247220 */ /* 0x040fe20000410000 */
[C---:B------:R-:W-:Y:S01]  /*10e60*/  FMUL.FTZ R37, R2.reuse, R41 ;  /* 0x0000002902257220 */ /* 0x040fe20000410000 */
[C---:B------:R-:W-:Y:S01]  /*10e70*/  FMUL.FTZ R78, R2.reuse, R82 ;  /* 0x00000052024e7220 */ /* 0x040fe20000410000 */
[C---:B------:R-:W-:Y:S01]  /*10e80*/  FMUL.FTZ R40, R2.reuse, R44 ;  /* 0x0000002c02287220 */ /* 0x040fe20000410000 */
[C---:B------:R-:W-:Y:S01]  /*10e90*/  FMUL.FTZ R41, R2.reuse, R45 ;  /* 0x0000002d02297220 */ /* 0x040fe20000410000 */
[----:B------:R-:W-:Y:S01]  /*10ea0*/  FMUL.FTZ R82, R2, R86 ;  /* 0x0000005602527220 */ /* 0x000fe20000410000 */
[----:B-1----:R-:W-:Y:S01]  /*10eb0*/  IMAD.SHL.U32 R15, R0, 0x80, RZ ;  /* 0x00000080000f7824 */ /* 0x002fe200078e00ff */
[----:B------:R-:W-:Y:S01]  /*10ec0*/  PLOP3.LUT P1, PT, PT, PT, UP0, 0x40, 0x0 ;  /* 0x000000000000781c */ /* 0x000fe20003f2e808 */
[----:B------:R-:W1:Y:S03]  /*10ed0*/  MUFU.TANH R9, R9 ;  /* 0x0000000900097308 */ /* 0x000e660000002400 */
[----:B------:R-:W-:-:S05]  /*10ee0*/  IADD3 R87, -R153, 0x1, -R15 ;  /* 0x0000000199577810 */ /* 0x000fca0007ffe90f */
[----:B------:R-:W2:Y:S01]  /*10ef0*/  MUFU.TANH R12, R12 ;  /* 0x0000000c000c7308 */ /* 0x000ea20000002400 */
[----:B----4-:R-:W-:-:S07]  /*10f00*/  IADD3 R87, -R155, R87, R141 ;  /* 0x000000579b577210 */ /* 0x010fce0007ffe18d */
[----:B------:R-:W3:Y:S01]  /*10f10*/  MUFU.TANH R13, R13 ;  /* 0x0000000d000d7308 */ /* 0x000ee20000002400 */
[----:B------:R-:W-:-:S07]  /*10f20*/  VIADD R86, R87, UR46 ;  /* 0x0000002e57567c36 */ /* 0x000fce0008000000 */
        /* <DEDUP_REMOVED lines=34> */
[----:B------:R-:W1:Y:S08]  /*11150*/  MUFU.TANH R82, R82 ;  /* 0x0000005200527308 */ /* 0x000e700000002400 */
[----:B------:R-:W1:Y:S01]  /*11160*/  MUFU.TANH R83, R83 ;  /* 0x0000005300537308 */ /* 0x000e620000002400 */
[----:B------:R-:W-:-:S02]  /*11170*/  VIADD R87, R87, UR47 ;  /* 0x0000002f57577c36 */ /* 0x000fc40008000000 */
[--C-:B0-----:R-:W-:Y:S02]  /*11180*/  IMAD.IADD R136, R86, 0x1, R138.reuse ;  /* 0x0000000156887824 */ /* 0x101fe400078e028a */
[----:B------:R-:W-:Y:S01]  /*11190*/  IMAD.IADD R137, R87, 0x1, R138 ;  /* 0x0000000157897824 */ /* 0x000fe200078e028a */
[----:B--234-:R-:W-:Y:S06]  /*111a0*/  @P1 BRA `(.L_x_1382) ;  /* 0x0000000000581947 */ /* 0x01cfec0003800000 */
[----:B------:R-:W-:Y:S01]  /*111b0*/  IADD3 R138, -R155, R141, R138 ;  /* 0x0000008d9b8a7210 */ /* 0x000fe20007ffe18a */
[----:B------:R-:W-:Y:S03]  /*111c0*/  BSSY B2, `(.L_x_1383) ;  /* 0x0000010000027945 */ /* 0x000fe60003800000 */
        /* <DEDUP_REMOVED lines=10> */
.L_x_1384:
[----:B------:R-:W-:-:S05]  /*11270*/  IMAD.U32 R139, RZ, RZ, UR44 ;  /* 0x0000002cff8b7e24 */ /* 0x000fca000f8e00ff */
[----:B------:R-:W-:-:S13]  /*11280*/  ISETP.NE.AND P1, PT, R139, 0x1, PT ;  /* 0x000000018b00780c */ /* 0x000fda0003f25270 */
[----:B------:R-:W0:Y:S02]  /*11290*/  @P1 LDC.64 R44, c[0x0][0x9e8] ;  /* 0x00027a00ff2c1b82 */ /* 0x000e240000000a00 */
[----:B0-----:R-:W-:-:S05]  /*112a0*/  @P1 IMAD.HI.U32 R44, R138, R44, RZ ;  /* 0x0000002c8a2c1227 */ /* 0x001fca00078e00ff */
[----:B------:R-:W-:-:S07]  /*112b0*/  @P1 SHF.R.U32.HI R138, RZ, R45, R44 ;  /* 0x0000002dff8a1219 */ /* 0x000fce000001162c */
.L_x_1385:
[----:B------:R-:W-:Y:S05]  /*112c0*/  BSYNC B2 ;  /* 0x0000000000027941 */ /* 0x000fea0003800000 */
.L_x_1383:
[----:B------:R-:W-:-:S04]  /*112d0*/  IMAD R138, R138, R139, -R15 ;  /* 0x0000008b8a8a7224 */ /* 0x000fc800078e0a0f */
[----:B------:R-:W-:-:S05]  /*112e0*/  IMAD.IADD R138, R138, 0x1, -R153 ;  /* 0x000000018a8a7824 */ /* 0x000fca00078e0a99 */
[----:B------:R-:W-:Y:S02]  /*112f0*/  VIMNMX R137, R137, R138, !PT ;  /* 0x0000008a89897248 */ /* 0x000fe40007fe0100 */
[----:B------:R-:W-:-:S07]  /*11300*/  VIADDMNMX R136, R138, R139, R136, PT ;  /* 0x0000008b8a887246 */ /* 0x000fce0003800188 */
.L_x_1382:
[----:B------:R-:W-:Y:S01]  /*11310*/  ISETP.GT.AND P1, PT, R0, -0x1, PT ;  /* 0xffffffff0000780c */ /* 0x000fe20003f24270 */
[----:B------:R-:W0:Y:S01]  /*11320*/  SHFL.IDX PT, R8, R8, 0x1, 0x1c1f ;  /* 0x003c1f0008087f89 */ /* 0x000e2200000e0000 */
[----:B------:R-:W-:Y:S02]  /*11330*/  UISETP.NE.AND UP0, UPT, UR48, URZ, UPT ;  /* 0x0000003f3000728c */ /* 0x000fe4000bf05270 */
[C---:B------:R-:W-:Y:S02]  /*11340*/  ISETP.GT.AND P4, PT, R137.reuse, RZ, P1 ;  /* 0x000000ff8900720c */ /* 0x040fe40000f84270 */
[C---:B------:R-:W-:Y:S02]  /*11350*/  ISETP.GT.AND P3, PT, R137.reuse, 0x1, P1 ;  /* 0x000000018900780c */ /* 0x040fe40000f64270 */
[----:B------:R-:W-:Y:S02]  /*11360*/  ISETP.LT.OR P4, PT, R136, 0x1, P4 ;  /* 0x000000018800780c */ /* 0x000fe40002781670 */
[----:B------:R-:W-:-:S02]  /*11370*/  ISETP.GT.AND P5, PT, R137, 0x8, P1 ;  /* 0x000000088900780c */ /* 0x000fc40000fa4270 */
[----:B-1----:R-:W-:Y:S02]  /*11380*/  FSEL R44, R9, -INF , !P4 ;  /* 0xff800000092c7808 */ /* 0x002fe40006000000 */
[C---:B------:R-:W-:Y:S02]  /*11390*/  ISETP.GT.AND P4, PT, R137.reuse, 0x10, P1 ;  /* 0x000000108900780c */ /* 0x040fe40000f84270 */
[----:B------:R-:W-:Y:S02]  /*113a0*/  ISETP.GT.AND P2, PT, R137, 0x9, P1 ;  /* 0x000000098900780c */ /* 0x000fe40000f44270 */
[C---:B------:R-:W-:Y:S02]  /*113b0*/  ISETP.LT.OR P4, PT, R136.reuse, 0x11, P4 ;  /* 0x000000118800780c */ /* 0x040fe40002781670 */
[----:B------:R-:W-:Y:S02]  /*113c0*/  ISETP.LT.OR P3, PT, R136, 0x2, P3 ;  /* 0x000000028800780c */ /* 0x000fe40001f61670 */
[----:B------:R-:W-:-:S02]  /*113d0*/  FSEL R28, R28, -INF , !P4 ;  /* 0xff8000001c1c7808 */ /* 0x000fc40006000000 */
[----:B------:R-:W-:Y:S01]  /*113e0*/  ISETP.GT.AND P4, PT, R137, 0x20, P1 ;  /* 0x000000208900780c */ /* 0x000fe20000f84270 */
[--C-:B0-----:R-:W-:Y:S01]  /*113f0*/  IMAD.IADD R86, R86, 0x1, R8.reuse ;  /* 0x0000000156567824 */ /* 0x101fe200078e0208 */
[C---:B------:R-:W-:Y:S01]  /*11400*/  ISETP.LT.OR P5, PT, R136.reuse, 0x9, P5 ;  /* 0x000000098800780c */ /* 0x040fe20002fa1670 */
[----:B------:R-:W-:Y:S01]  /*11410*/  IMAD.IADD R87, R87, 0x1, R8 ;  /* 0x0000000157577824 */ /* 0x000fe200078e0208 */
[C---:B------:R-:W-:Y:S02]  /*11420*/  ISETP.LT.OR P2, PT, R136.reuse, 0xa, P2 ;  /* 0x0000000a8800780c */ /* 0x040fe40001741670 */
[----:B------:R-:W-:Y:S02]  /*11430*/  ISETP.LT.OR P4, PT, R136, 0x21, P4 ;  /* 0x000000218800780c */ /* 0x000fe40002781670 */
[----:B------:R-:W-:Y:S02]  /*11440*/  FSEL R12, R12, -INF , !P3 ;  /* 0xff8000000c0c7808 */ /* 0x000fe40005800000 */
[----:B------:R-:W-:-:S02]  /*11450*/  FSEL R24, R24, -INF , !P5 ;  /* 0xff80000018187808 */ /* 0x000fc40006800000 */
[----:B------:R-:W-:Y:S02]  /*11460*/  FSEL R25, R25, -INF , !P2 ;  /* 0xff80000019197808 */ /* 0x000fe40005000000 */
[C---:B------:R-:W-:Y:S02]  /*11470*/  ISETP.GT.AND P3, PT, R137.reuse, 0x11, P1 ;  /* 0x000000118900780c */ /* 0x040fe40000f64270 */
[C---:B------:R-:W-:Y:S02]  /*11480*/  ISETP.GT.AND P5, PT, R137.reuse, 0x18, P1 ;  /* 0x000000188900780c */ /* 0x040fe40000fa4270 */
[C---:B------:R-:W-:Y:S02]  /*11490*/  ISETP.GT.AND P2, PT, R137.reuse, 0x19, P1 ;  /* 0x000000198900780c */ /* 0x040fe40000f44270 */
[----:B------:R-:W-:Y:S02]  /*114a0*/  FSEL R36, R36, -INF , !P4 ;  /* 0xff80000024247808 */ /* 0x000fe40006000000 */
[----:B------:R-:W-:-:S02]  /*114b0*/  ISETP.GT.AND P4, PT, R137, 0x30, P1 ;  /* 0x000000308900780c */ /* 0x000fc40000f84270 */
[C---:B------:R-:W-:Y:S02]  /*114c0*/  ISETP.LT.OR P3, PT, R136.reuse, 0x12, P3 ;  /* 0x000000128800780c */ /* 0x040fe40001f61670 */
[C---:B------:R-:W-:Y:S02]  /*114d0*/  ISETP.LT.OR P5, PT, R136.reuse, 0x19, P5 ;  /* 0x000000198800780c */ /* 0x040fe40002fa1670 */
        /* <DEDUP_REMOVED lines=55> */
[----:B------:R-:W-:Y:S02]  /*11850*/  ISETP.GT.AND P2, PT, R137, 0x69, P1 ;  /* 0x000000698900780c */ /* 0x000fe40000f44270 */
[----:B------:R-:W-:Y:S02]  /*11860*/  FSEL R80, R80, -INF , !P4 ;  /* 0xff80000050507808 */ /* 0x000fe40006000000 */
[----:B------:R-:W-:-:S02]  /*11870*/  PLOP3.LUT P4, PT, PT, PT, UP0, 0x40, 0x0 ;  /* 0x000000000000781c */ /* 0x000fc40003f8e808 */
[C---:B------:R-:W-:Y:S02]  /*11880*/  ISETP.LT.OR P3, PT, R136.reuse, 0x62, P3 ;  /* 0x000000628800780c */ /* 0x040fe40001f61670 */
[C---:B------:R-:W-:Y:S02]  /*11890*/  ISETP.LT.OR P5, PT, R136.reuse, 0x69, P5 ;  /* 0x000000698800780c */ /* 0x040fe40002fa1670 */
[----:B------:R-:W-:Y:S02]  /*118a0*/  ISETP.LT.OR P2, PT, R136, 0x6a, P2 ;  /* 0x0000006a8800780c */ /* 0x000fe40001741670 */
[----:B------:R-:W-:Y:S02]  /*118b0*/  FSEL R73, R73, -INF , !P3 ;  /* 0xff80000049497808 */ /* 0x000fe40005800000 */
[----:B------:R-:W-:Y:S02]  /*118c0*/  FSEL R76, R76, -INF , !P5 ;  /* 0xff8000004c4c7808 */ /* 0x000fe40006800000 */
[----:B------:R-:W-:-:S02]  /*118d0*/  FSEL R77, R77, -INF , !P2 ;  /* 0xff8000004d4d7808 */ /* 0x000fc40005000000 */
[C---:B------:R-:W-:Y:S02]  /*118e0*/  ISETP.GT.AND P3, PT, R137.reuse, 0x71, P1 ;  /* 0x000000718900780c */ /* 0x040fe40000f64270 */
[C---:B------:R-:W-:Y:S02]  /*118f0*/  ISETP.GT.AND P5, PT, R137.reuse, 0x78, P1 ;  /* 0x000000788900780c */ /* 0x040fe40000fa4270 */
[----:B------:R-:W-:Y:S02]  /*11900*/  ISETP.GT.AND P2, PT, R137, 0x79, P1 ;  /* 0x000000798900780c */ /* 0x000fe40000f44270 */
[C---:B------:R-:W-:Y:S02]  /*11910*/  ISETP.LT.OR P3, PT, R136.reuse, 0x72, P3 ;  /* 0x000000728800780c */ /* 0x040fe40001f61670 */
[C---:B------:R-:W-:Y:S02]  /*11920*/  ISETP.LT.OR P5, PT, R136.reuse, 0x79, P5 ;  /* 0x000000798800780c */ /* 0x040fe40002fa1670 */
[----:B------:R-:W-:-:S02]  /*11930*/  ISETP.LT.OR P2, PT, R136, 0x7a, P2 ;  /* 0x0000007a8800780c */ /* 0x000fc40001741670 */
[----:B------:R-:W-:Y:S02]  /*11940*/  FSEL R81, R81, -INF , !P3 ;  /* 0xff80000051517808 */ /* 0x000fe40005800000 */
[----:B------:R-:W-:Y:S02]  /*11950*/  FSEL R84, R84, -INF , !P5 ;  /* 0xff80000054547808 */ /* 0x000fe40006800000 */
[----:B------:R-:W-:Y:S01]  /*11960*/  FSEL R85, R85, -INF , !P2 ;  /* 0xff80000055557808 */ /* 0x000fe20005000000 */
[----:B------:R-:W-:Y:S06]  /*11970*/  @P4 BRA `(.L_x_1386) ;  /* 0x0000000000584947 */ /* 0x000fec0003800000 */
        /* <DEDUP_REMOVED lines=12> */
.L_x_1388:
[----:B------:R-:W-:-:S05]  /*11a40*/  IMAD.U32 R136, RZ, RZ, UR44 ;  /* 0x0000002cff887e24 */ /* 0x000fca000f8e00ff */
[----:B------:R-:W-:-:S13]  /*11a50*/  ISETP.NE.AND P2, PT, R136, 0x1, PT ;  /* 0x000000018800780c */ /* 0x000fda0003f45270 */
[----:B------:R-:W0:Y:S02]  /*11a60*/  @P2 LDC.64 R8, c[0x0][0x9e8] ;  /* 0x00027a00ff082b82 */ /* 0x000e240000000a00 */
[----:B0-----:R-:W-:-:S05]  /*11a70*/  @P2 IMAD.HI.U32 R8, R45, R8, RZ ;  /* 0x000000082d082227 */ /* 0x001fca00078e00ff */
[----:B------:R-:W-:-:S07]  /*11a80*/  @P2 SHF.R.U32.HI R45, RZ, R9, R8 ;  /* 0x00000009ff2d2219 */ /* 0x000fce0000011608 */
.L_x_1389:
[----:B------:R-:W-:Y:S05]  /*11a90*/  BSYNC B2 ;  /* 0x0000000000027941 */ /* 0x000fea0003800000 */
.L_x_1387:
[----:B------:R-:W-:-:S04]  /*11aa0*/  IMAD R15, R45, R136, -R15 ;  /* 0x000000882d0f7224 */ /* 0x000fc800078e0a0f */
[----:B------:R-:W-:-:S05]  /*11ab0*/  IMAD.IADD R15, R15, 0x1, -R153 ;  /* 0x000000010f0f7824 */ /* 0x000fca00078e0a99 */
[----:B------:R-:W-:Y:S02]  /*11ac0*/  VIMNMX R87, R87, R15, !PT ;  /* 0x0000000f57577248 */ /* 0x000fe40007fe0100 */
[----:B------:R-:W-:-:S07]  /*11ad0*/  VIADDMNMX R86, R15, R136, R86, PT ;  /* 0x000000880f567246 */ /* 0x000fce0003800156 */
.L_x_1386:
[----:B------:R-:W-:Y:S02]  /*11ae0*/  FMNMX.FTZ R9, R44, R5, !PT ;  /* 0x000000052c097209 */ /* 0x000fe40007810000 */
[C---:B------:R-:W-:Y:S02]  /*11af0*/  ISETP.GT.AND P2, PT, R87.reuse, 0x1, P1 ;  /* 0x000000015700780c */ /* 0x040fe40000f44270 */
[----:B------:R-:W-:Y:S02]  /*11b00*/  FMNMX.FTZ R9, R12, R9, !PT ;  /* 0x000000090c097209 */ /* 0x000fe40007810000 */
[C---:B------:R-:W-:Y:S02]  /*11b10*/  ISETP.GT.AND P3, PT, R87.reuse, 0x8, P1 ;  /* 0x000000085700780c */ /* 0x040fe40000f64270 */
[----:B------:R-:W-:Y:S02]  /*11b20*/  FMNMX.FTZ R9, R24, R9, !PT ;  /* 0x0000000918097209 */ /* 0x000fe40007810000 */
[----:B------:R-:W-:-:S02]  /*11b30*/  ISETP.GT.AND P4, PT, R87, 0x9, P1 ;  /* 0x000000095700780c */ /* 0x000fc40000f84270 */
[----:B------:R-:W-:Y:S02]  /*11b40*/  FMNMX.FTZ R9, R25, R9, !PT ;  /* 0x0000000919097209 */ /* 0x000fe40007810000 */
[----:B------:R-:W-:Y:S02]  /*11b50*/  ISETP.LT.OR P2, PT, R86, 0x2, P2 ;  /* 0x000000025600780c */ /* 0x000fe40001741670 */
[----:B------:R-:W-:Y:S02]  /*11b60*/  FMNMX.FTZ R9, R28, R9, !PT ;  /* 0x000000091c097209 */ /* 0x000fe40007810000 */
[C---:B------:R-:W-:Y:S02]  /*11b70*/  ISETP.LT.OR P3, PT, R86.reuse, 0x9, P3 ;  /* 0x000000095600780c */ /* 0x040fe40001f61670 */
[----:B------:R-:W-:Y:S02]  /*11b80*/  ISETP.LT.OR P4, PT, R86, 0xa, P4 ;  /* 0x0000000a5600780c */ /* 0x000fe40002781670 */
[----:B------:R-:W-:-:S02]  /*11b90*/  FMNMX.FTZ R9, R29, R9, !PT ;  /* 0x000000091d097209 */ /* 0x000fc40007810000 */
[----:B------:R-:W-:Y:S02]  /*11ba0*/  FSEL R22, R22, -INF , !P2 ;  /* 0xff80000016167808 */ /* 0x000fe40005000000 */
[----:B------:R-:W-:Y:S01]  /*11bb0*/  FSEL R8, R26, -INF , !P3 ;  /* 0xff8000001a087808 */ /* 0x000fe20005800000 */
[----:B------:R-:W-:Y:S01]  /*11bc0*/  IMAD.U32 R26, RZ, RZ, UR43 ;  /* 0x0000002bff1a7e24 */ /* 0x000fe2000f8e00ff */
[----:B------:R-:W-:Y:S02]  /*11bd0*/  FSEL R27, R27, -INF , !P4 ;  /* 0xff8000001b1b7808 */ /* 0x000fe40006000000 */
[C---:B------:R-:W-:Y:S02]  /*11be0*/  ISETP.GT.AND P5, PT, R87.reuse, 0x10, P1 ;  /* 0x000000105700780c */ /* 0x040fe40000fa4270 */
[C---:B------:R-:W-:Y:S02]  /*11bf0*/  ISETP.GT.AND P2, PT, R87.reuse, 0x11, P1 ;  /* 0x000000115700780c */ /* 0x040fe40000f44270 */
[----:B------:R-:W-:-:S02]  /*11c00*/  ISETP.GT.AND P3, PT, R87, 0x18, P1 ;  /* 0x000000185700780c */ /* 0x000fc40000f64270 */
[----:B------:R-:W-:Y:S02]  /*11c10*/  ISETP.GT.AND P4, PT, R87, 0x19, P1 ;  /* 0x000000195700780c */ /* 0x000fe40000f84270 */
[----:B------:R-:W-:Y:S02]  /*11c20*/  LOP3.LUT R17, R17, 0xefffffff, RZ, 0xc0, !PT ;  /* 0xefffffff11117812 */ /* 0x000fe400078ec0ff */
[----:B------:R-:W-:Y:S02]  /*11c30*/  FMNMX.FTZ R9, R32, R9, !PT ;  /* 0x0000000920097209 */ /* 0x000fe40007810000 */
[C---:B------:R-:W-:Y:S02]  /*11c40*/  ISETP.LT.OR P5, PT, R86.reuse, 0x11, P5 ;  /* 0x000000115600780c */ /* 0x040fe40002fa1670 */
[C---:B------:R-:W-:Y:S02]  /*11c50*/  ISETP.LT.OR P2, PT, R86.reuse, 0x12, P2 ;  /* 0x000000125600780c */ /* 0x040fe40001741670 */
[----:B------:R-:W-:-:S02]  /*11c60*/  ISETP.LT.OR P3, PT, R86, 0x19, P3 ;  /* 0x000000195600780c */ /* 0x000fc40001f61670 */
[----:B------:R-:W-:Y:S02]  /*11c70*/  ISETP.LT.OR P4, PT, R86, 0x1a, P4 ;  /* 0x0000001a5600780c */ /* 0x000fe40002781670 */
[----:B------:R-:W-:Y:S02]  /*11c80*/  @P0 LOP3.LUT R17, R17, 0x10000000, RZ, 0xfc, !PT ;  /* 0x1000000011110812 */ /* 0x000fe400078efcff */
[----:B------:R-:W-:Y:S02]  /*11c90*/  ISETP.GT.AND P0, PT, R87, 0x60, P1 ;  /* 0x000000605700780c */ /* 0x000fe40000f04270 */
[----:B------:R-:W-:Y:S02]  /*11ca0*/  FMNMX.FTZ R9, R33, R9, !PT ;  /* 0x0000000921097209 */ /* 0x000fe40007810000 */
        /* <DEDUP_REMOVED lines=12> */
[----:B------:R-:W-:Y:S02]  /*11d70*/  ISETP.LT.OR P4, PT, R86, 0x2a, P4 ;  /* 0x0000002a5600780c */ /* 0x000fe40002781670 */
[----:B------:R-:W-:-:S02]  /*11d80*/  FMNMX.FTZ R9, R37, R9, !PT ;  /* 0x0000000925097209 */ /* 0x000fc40007810000 */
[----:B------:R-:W-:Y:S02]  /*11d90*/  LOP3.LUT R17, R17, 0x7fffffff, RZ, 0xc0, !PT ;  /* 0x7fffffff11117812 */ /* 0x000fe400078ec0ff */
[----:B------:R-:W-:Y:S02]  /*11da0*/  FSEL R38, R38, -INF , !P5 ;  /* 0xff80000026267808 */ /* 0x000fe40006800000 */
[----:B------:R-:W-:Y:S02]  /*11db0*/  FSEL R39, R39, -INF , !P2 ;  /* 0xff80000027277808 */ /* 0x000fe40005000000 */
[----:B------:R-:W-:Y:S02]  /*11dc0*/  FSEL R42, R42, -INF , !P3 ;  /* 0xff8000002a2a7808 */ /* 0x000fe40005800000 */
[----:B------:R-:W-:Y:S02]  /*11dd0*/  FSEL R43, R43, -INF , !P4 ;  /* 0xff8000002b2b7808 */ /* 0x000fe40006000000 */
[----:B------:R-:W-:-:S02]  /*11de0*/  ISETP.GT.AND P5, PT, R87, 0x30, P1 ;  /* 0x000000305700780c */ /* 0x000fc40000fa4270 */
[C---:B------:R-:W-:Y:S02]  /*11df0*/  ISETP.GT.AND P2, PT, R87.reuse, 0x31, P1 ;  /* 0x000000315700780c */ /* 0x040fe40000f44270 */
[C---:B------:R-:W-:Y:S02]  /*11e00*/  ISETP.GT.AND P3, PT, R87.reuse, 0x38, P1 ;  /* 0x000000385700780c */ /* 0x040fe40000f64270 */
[----:B------:R-:W-:Y:S02]  /*11e10*/  ISETP.GT.AND P4, PT, R87, 0x39, P1 ;  /* 0x000000395700780c */ /* 0x000fe40000f84270 */
[----:B------:R-:W-:Y:S02]  /*11e20*/  FMNMX.FTZ R9, R40, R9, !PT ;  /* 0x0000000928097209 */ /* 0x000fe40007810000 */
[----:B------:R-:W-:Y:S02]  /*11e30*/  @P0 LOP3.LUT R17, R17, 0x80000000, RZ, 0xfc, !PT ;  /* 0x8000000011110812 */ /* 0x000fe400078efcff */
[----:B------:R-:W-:-:S02]  /*11e40*/  ISETP.GT.AND P0, PT, R87, 0x78, P1 ;  /* 0x000000785700780c */ /* 0x000fc40000f04270 */
        /* <DEDUP_REMOVED lines=9> */
[----:B------:R-:W-:Y:S02]  /*11ee0*/  FMNMX.FTZ R9, R46, R9, !PT ;  /* 0x000000092e097209 */ /* 0x000fe40007810000 */
[C---:B------:R-:W-:Y:S02]  /*11ef0*/  ISETP.GT.AND P5, PT, R87.reuse, 0x40, P1 ;  /* 0x000000405700780c */ /* 0x040fe40000fa4270 */
[----:B------:R-:W-:-:S02]  /*11f00*/  ISETP.GT.AND P2, PT, R87, 0x41, P1 ;  /* 0x000000415700780c */ /* 0x000fc40000f44270 */
[C---:B------:R-:W-:Y:S02]  /*11f10*/  ISETP.GT.AND P3, PT, R87.reuse, 0x48, P1 ;  /* 0x000000485700780c */ /* 0x040fe40000f64270 */
[----:B------:R-:W-:Y:S02]  /*11f20*/  ISETP.GT.AND P4, PT, R87, 0x49, P1 ;  /* 0x000000495700780c */ /* 0x000fe40000f84270 */
[----:B------:R-:W-:Y:S02]  /*11f30*/  LOP3.LUT R17, R17, 0xfffffffd, RZ, 0xc0, !PT ;  /* 0xfffffffd11117812 */ /* 0x000fe400078ec0ff */
[----:B------:R-:W-:Y:S02]  /*11f40*/  FMNMX.FTZ R9, R47, R9, !PT ;  /* 0x000000092f097209 */ /* 0x000fe40007810000 */
[C---:B------:R-:W-:Y:S02]  /*11f50*/  ISETP.LT.OR P5, PT, R86.reuse, 0x41, P5 ;  /* 0x000000415600780c */ /* 0x040fe40002fa1670 */
[----:B------:R-:W-:-:S02]  /*11f60*/  ISETP.LT.OR P2, PT, R86, 0x42, P2 ;  /* 0x000000425600780c */ /* 0x000fc40001741670 */
[C---:B------:R-:W-:Y:S02]  /*11f70*/  ISETP.LT.OR P3, PT, R86.reuse, 0x49, P3 ;  /* 0x000000495600780c */ /* 0x040fe40001f61670 */
[----:B------:R-:W-:Y:S02]  /*11f80*/  ISETP.LT.OR P4, PT, R86, 0x4a, P4 ;  /* 0x0000004a5600780c */ /* 0x000fe40002781670 */
[----:B------:R-:W-:Y:S02]  /*11f90*/  @P0 LOP3.LUT R17, R17, 0x2, RZ, 0xfc, !PT ;  /* 0x0000000211110812 */ /* 0x000fe400078efcff */
[----:B------:R-:W-:Y:S02]  /*11fa0*/  ISETP.GT.AND P0, PT, R87, RZ, P1 ;  /* 0x000000ff5700720c */ /* 0x000fe40000f04270 */
[----:B------:R-:W-:Y:S02]  /*11fb0*/  FMNMX.FTZ R9, R50, R9, !PT ;  /* 0x0000000932097209 */ /* 0x000fe40007810000 */
        /* <DEDUP_REMOVED lines=8> */
[----:B------:R-:W-:Y:S02]  /*12040*/  FMNMX.FTZ R9, R51, R9, !PT ;  /* 0x0000000933097209 */ /* 0x000fe40007810000 */
        /* <DEDUP_REMOVED lines=10> */
[C---:B------:R-:W-:Y:S02]  /*120f0*/  ISETP.GT.AND P2, PT, R87.reuse, 0x61, P1 ;  /* 0x000000615700780c */ /* 0x040fe40000f44270 */
[C---:B------:R-:W-:Y:S02]  /*12100*/  ISETP.GT.AND P3, PT, R87.reuse, 0x68, P1 ;  /* 0x000000685700780c */ /* 0x040fe40000f64270 */
[C---:B------:R-:W-:Y:S02]  /*12110*/  ISETP.GT.AND P4, PT, R87.reuse, 0x69, P1 ;  /* 0x000000695700780c */ /* 0x040fe40000f84270 */
[C---:B------:R-:W-:Y:S02]  /*12120*/  ISETP.GT.AND P5, PT, R87.reuse, 0x70, P1 ;  /* 0x000000705700780c */ /* 0x040fe40000fa4270 */
[C---:B------:R-:W-:Y:S02]  /*12130*/  ISETP.GT.AND P6, PT, R87.reuse, 0x71, P1 ;  /* 0x000000715700780c */ /* 0x040fe40000fc4270 */
[----:B------:R-:W-:-:S02]  /*12140*/  ISETP.GT.AND P1, PT, R87, 0x79, P1 ;  /* 0x000000795700780c */ /* 0x000fc40000f24270 */
[----:B------:R-:W-:Y:S02]  /*12150*/  FMNMX.FTZ R9, R55, R9, !PT ;  /* 0x0000000937097209 */ /* 0x000fe40007810000 */
[----:B------:R-:W-:Y:S02]  /*12160*/  @P0 LOP3.LUT R17, R17, 0x20, RZ, 0xfc, !PT ;  /* 0x0000002011110812 */ /* 0x000fe400078efcff */
[----:B------:R-:W-:Y:S02]  /*12170*/  FMNMX.FTZ R9, R58, R9, !PT ;  /* 0x000000093a097209 */ /* 0x000fe40007810000 */
[----:B------:R-:W-:Y:S02]  /*12180*/  LOP3.LUT P0, RZ, R17, 0x80000000, RZ, 0xc0, !PT ;  /* 0x8000000011ff7812 */ /* 0x000fe4000780c0ff */
[----:B------:R-:W-:Y:S02]  /*12190*/  FMNMX.FTZ R9, R59, R9, !PT ;  /* 0x000000093b097209 */ /* 0x000fe40007810000 */
[----:B------:R-:W-:-:S02]  /*121a0*/  LOP3.LUT R17, R17, 0xfffffff7, RZ, 0xc0, !PT ;  /* 0xfffffff711117812 */ /* 0x000fc400078ec0ff */
[----:B------:R-:W-:Y:S02]  /*121b0*/  ISETP.LT.OR P0, PT, R86, 0x61, P0 ;  /* 0x000000615600780c */ /* 0x000fe40000701670 */
[----:B------:R-:W-:Y:S02]  /*121c0*/  FMNMX.FTZ R9, R62, R9, !PT ;  /* 0x000000093e097209 */ /* 0x000fe40007810000 */
[----:B------:R-:W-:Y:S02]  /*121d0*/  @P1 LOP3.LUT R17, R17, 0x8, RZ, 0xfc, !PT ;  /* 0x0000000811111812 */ /* 0x000fe400078efcff */
[----:B------:R-:W-:Y:S02]  /*121e0*/  FMNMX.FTZ R9, R63, R9, !PT ;  /* 0x000000093f097209 */ /* 0x000fe40007810000 */
[C---:B------:R-:W-:Y:S02]  /*121f0*/  LOP3.LUT P1, RZ, R17.reuse, 0x2, RZ, 0xc0, !PT ;  /* 0x0000000211ff7812 */ /* 0x040fe4000782c0ff */
[----:B------:R-:W-:-:S02]  /*12200*/  LOP3.LUT R17, R17, 0xffffffbf, RZ, 0xc0, !PT ;  /* 0xffffffbf11117812 */ /* 0x000fc400078ec0ff */
[----:B------:R-:W-:Y:S02]  /*12210*/  FMNMX.FTZ R9, R66, R9, !PT ;  /* 0x0000000942097209 */ /* 0x000fe40007810000 */
[----:B------:R-:W-:Y:S02]  /*12220*/  @P0 LOP3.LUT R17, R17, 0x40, RZ, 0xfc, !PT ;  /* 0x0000004011110812 */ /* 0x000fe400078efcff */
[----:B------:R-:W-:Y:S02]  /*12230*/  FMNMX.FTZ R9, R67, R9, !PT ;  /* 0x0000000943097209 */ /* 0x000fe40007810000 */
[----:B------:R-:W-:Y:S02]  /*12240*/  ISETP.LT.OR P0, PT, R86, 0x62, P2 ;  /* 0x000000625600780c */ /* 0x000fe40001701670 */
[----:B------:R-:W-:Y:S02]  /*12250*/  LOP3.LUT P2, RZ, R17, 0x20, RZ, 0xc0, !PT ;  /* 0x0000002011ff7812 */ /* 0x000fe4000784c0ff */
[----:B------:R-:W-:-:S02]  /*12260*/  FMNMX.FTZ R9, R72, R9, !PT ;  /* 0x0000000948097209 */ /* 0x000fc40007810000 */
[----:B------:R-:W-:Y:S02]  /*12270*/  ISETP.LT.OR P2, PT, R86, 0x1, P2 ;  /* 0x000000015600780c */ /* 0x000fe40001741670 */
[----:B------:R-:W-:Y:S02]  /*12280*/  FMNMX.FTZ R9, R73, R9, !PT ;  /* 0x0000000949097209 */ /* 0x000fe40007810000 */
[----:B------:R-:W-:Y:S02]  /*12290*/  FSEL R13, R13, -INF , !P2 ;  /* 0xff8000000d0d7808 */ /* 0x000fe40005000000 */
[----:B------:R-:W-:Y:S02]  /*122a0*/  FMNMX.FTZ R9, R76, R9, !PT ;  /* 0x000000094c097209 */ /* 0x000fe40007810000 */
        /* <DEDUP_REMOVED lines=8> */
[----:B------:R-:W-:Y:S02]  /*12330*/  FMNMX.FTZ R45, R30, R45, !PT ;  /* 0x0000002d1e2d7209 */ /* 0x000fe40007810000 */
[----:B------:R-:W-:Y:S02]  /*12340*/  FMNMX.FTZ R9, R85, R9, !PT ;  /* 0x0000000955097209 */ /* 0x000fe40007810000 */
[----:B------:R-:W-:Y:S02]  /*12350*/  FMNMX.FTZ R45, R31, R45, !PT ;  /* 0x0000002d1f2d7209 */ /* 0x000fe40007810000 */
[----:B------:R-:W-:Y:S01]  /*12360*/  LOP3.LUT R17, R17, 0xffffffef, RZ, 0xc0, !PT ;  /* 0xffffffef11117812 */ /* 0x000fe200078ec0ff */
[----:B------:R-:W0:Y:S01]  /*12370*/  SHFL.BFLY PT, R15, R9, 0x2, 0x1f ;  /* 0x0c401f00090f7f89 */ /* 0x000e2200000e0000 */
[----:B------:R-:W-:Y:S02]  /*12380*/  FMNMX.FTZ R45, R34, R45, !PT ;  /* 0x0000002d222d7209 */ /* 0x000fe40007810000 */
[----:B------:R-:W-:-:S02]  /*12390*/  @P0 LOP3.LUT R17, R17, 0x10, RZ, 0xfc, !PT ;  /* 0x0000001011110812 */ /* 0x000fc400078efcff */
[----:B------:R-:W-:Y:S02]  /*123a0*/  FMNMX.FTZ R45, R35, R45, !PT ;  /* 0x0000002d232d7209 */ /* 0x000fe40007810000 */
[----:B------:R-:W-:Y:S02]  /*123b0*/  ISETP.LT.OR P0, PT, R86, 0x69, P3 ;  /* 0x000000695600780c */ /* 0x000fe40001f01670 */
[----:B------:R-:W-:Y:S02]  /*123c0*/  FMNMX.FTZ R45, R38, R45, !PT ;  /* 0x0000002d262d7209 */ /* 0x000fe40007810000 */
[----:B------:R-:W-:Y:S02]  /*123d0*/  LOP3.LUT P3, RZ, R17, 0x8, RZ, 0xc0, !PT ;  /* 0x0000000811ff7812 */ /* 0x000fe4000786c0ff */
[----:B------:R-:W-:Y:S02]  /*123e0*/  FMNMX.FTZ R45, R39, R45, !PT ;  /* 0x0000002d272d7209 */ /* 0x000fe40007810000 */
[----:B------:R-:W-:-:S02]  /*123f0*/  LOP3.LUT R17, R17, 0xfffffffb, RZ, 0xc0, !PT ;  /* 0xfffffffb11117812 */ /* 0x000fc400078ec0ff */
[----:B------:R-:W-:Y:S02]  /*12400*/  FMNMX.FTZ R45, R42, R45, !PT ;  /* 0x0000002d2a2d7209 */ /* 0x000fe40007810000 */
[----:B------:R-:W-:Y:S02]  /*12410*/  ISETP.LT.OR P5, PT, R86, 0x71, P5 ;  /* 0x000000715600780c */ /* 0x000fe40002fa1670 */
[----:B------:R-:W-:Y:S02]  /*12420*/  FMNMX.FTZ R45, R43, R45, !PT ;  /* 0x0000002d2b2d7209 */ /* 0x000fe40007810000 */
[----:B------:R-:W-:Y:S02]  /*12430*/  @P0 LOP3.LUT R17, R17, 0x4, RZ, 0xfc, !PT ;  /* 0x0000000411110812 */ /* 0x000fe400078efcff */
[----:B0-----:R-:W-:Y:S02]  /*12440*/  FMNMX.FTZ R9, R9, R15, !PT ;  /* 0x0000000f09097209 */ /* 0x001fe40007810000 */
[----:B------:R-:W-:-:S02]  /*12450*/  FMNMX.FTZ R45, R48, R45, !PT ;  /* 0x0000002d302d7209 */ /* 0x000fc40007810000 */
[----:B------:R-:W-:Y:S01]  /*12460*/  ISETP.LT.OR P0, PT, R86, 0x6a, P4 ;  /* 0x0000006a5600780c */ /* 0x000fe20002701670 */
[----:B------:R-:W0:Y:S01]  /*12470*/  SHFL.BFLY PT, R15, R9, 0x1, 0x1f ;  /* 0x0c201f00090f7f89 */ /* 0x000e2200000e0000 */
[----:B------:R-:W-:Y:S02]  /*12480*/  FMNMX.FTZ R45, R49, R45, !PT ;  /* 0x0000002d312d7209 */ /* 0x000fe40007810000 */
[----:B------:R-:W-:Y:S02]  /*12490*/  LOP3.LUT R17, R17, 0xdfffffff, RZ, 0xc0, !PT ;  /* 0xdfffffff11117812 */ /* 0x000fe400078ec0ff */
[----:B------:R-:W-:Y:S02]  /*124a0*/  FMNMX.FTZ R45, R52, R45, !PT ;  /* 0x0000002d342d7209 */ /* 0x000fe40007810000 */
[----:B------:R-:W-:Y:S02]  /*124b0*/  ISETP.LT.OR P6, PT, R86, 0x72, P6 ;  /* 0x000000725600780c */ /* 0x000fe400037c1670 */
[----:B------:R-:W-:-:S02]  /*124c0*/  FMNMX.FTZ R45, R53, R45, !PT ;  /* 0x0000002d352d7209 */ /* 0x000fc40007810000 */
[----:B------:R-:W-:Y:S02]  /*124d0*/  ISETP.LT.OR P1, PT, R86, 0x79, P1 ;  /* 0x000000795600780c */ /* 0x000fe40000f21670 */
[----:B------:R-:W-:Y:S02]  /*124e0*/  FMNMX.FTZ R45, R56, R45, !PT ;  /* 0x0000002d382d7209 */ /* 0x000fe40007810000 */
[----:B------:R-:W-:Y:S02]  /*124f0*/  @P0 LOP3.LUT R17, R17, 0x20000000, RZ, 0xfc, !PT ;  /* 0x2000000011110812 */ /* 0x000fe400078efcff */
[----:B------:R-:W-:Y:S02]  /*12500*/  FMNMX.FTZ R45, R57, R45, !PT ;  /* 0x0000002d392d7209 */ /* 0x000fe40007810000 */
[----:B------:R-:W-:Y:S02]  /*12510*/  LOP3.LUT R17, R17, 0xbfffffff, RZ, 0xc0, !PT ;  /* 0xbfffffff11117812 */ /* 0x000fe400078ec0ff */
[----:B------:R-:W-:-:S02]  /*12520*/  FMNMX.FTZ R45, R60, R45, !PT ;  /* 0x0000002d3c2d7209 */ /* 0x000fc40007810000 */
[----:B------:R-:W-:Y:S02]  /*12530*/  @P5 LOP3.LUT R17, R17, 0x40000000, RZ, 0xfc, !PT ;  /* 0x4000000011115812 */ /* 0x000fe400078efcff */
[----:B0-----:R-:W-:Y:S02]  /*12540*/  FMNMX.FTZ R9, R9, R15, !PT ;  /* 0x0000000f09097209 */ /* 0x001fe40007810000 */
[----:B------:R-:W-:Y:S02]  /*12550*/  FMNMX.FTZ R45, R61, R45, !PT ;  /* 0x0000002d3d2d7209 */ /* 0x000fe40007810000 */
[C---:B------:R-:W-:Y:S02]  /*12560*/  FSETP.NEU.FTZ.AND P4, PT, R9.reuse, -INF , PT ;  /* 0xff8000000900780b */ /* 0x040fe40003f9d000 */
[----:B------:R-:W-:Y:S02]  /*12570*/  FMNMX.FTZ R45, R64, R45, !PT ;  /* 0x0000002d402d7209 */ /* 0x000fe40007810000 */
[----:B------:R-:W-:-:S02]  /*12580*/  FSEL R15, R9, RZ, P4 ;  /* 0x000000ff090f7208 */ /* 0x000fc40002000000 */
[----:B------:R-:W-:Y:S02]  /*12590*/  FMNMX.FTZ R45, R65, R45, !PT ;  /* 0x0000002d412d7209 */ /* 0x000fe40007810000 */
[----:B------:R-:W-:Y:S01]  /*125a0*/  LOP3.LUT P5, RZ, R17, 0x40, RZ, 0xc0, !PT ;  /* 0x0000004011ff7812 */ /* 0x000fe200078ac0ff */
[----:B------:R-:W-:-:S01]  /*125b0*/  FADD.FTZ R5, -R15, R5 ;  /* 0x000000050f057221 */ /* 0x000fc20000010100 */
[----:B------:R-:W-:Y:S01]  /*125c0*/  FMNMX.FTZ R45, R68, R45, !PT ;  /* 0x0000002d442d7209 */ /* 0x000fe20007810000 */
[----:B------:R-:W-:-:S01]  /*125d0*/  FFMA.FTZ R15, R9, R26, -8 ;  /* 0xc1000000090f7423 */ /* 0x000fc2000001001a */
[----:B------:R-:W-:Y:S01]  /*125e0*/  LOP3.LUT P0, RZ, R17, 0x10, RZ, 0xc0, !PT ;  /* 0x0000001011ff7812 */ /* 0x000fe2000780c0ff */
[----:B------:R-:W-:Y:S01]  /*125f0*/  FMUL.FTZ R5, R5, R26 ;  /* 0x0000001a05057220 */ /* 0x000fe20000410000 */
[----:B------:R-:W-:Y:S02]  /*12600*/  FSEL R70, R70, -INF , !P5 ;  /* 0xff80000046467808 */ /* 0x000fe40006800000 */
[----:B------:R-:W-:-:S02]  /*12610*/  FMNMX.FTZ R45, R69, R45, !PT ;  /* 0x0000002d452d7209 */ /* 0x000fc40007810000 */
[----:B------:R-:W-:Y:S01]  /*12620*/  FSEL R15, R15, RZ, P4 ;  /* 0x000000ff0f0f7208 */ /* 0x000fe20002000000 */
[----:B------:R-:W-:Y:S01]  /*12630*/  MUFU.EX2 R5, R5 ;  /* 0x0000000500057308 */ /* 0x000fe20000000800 */
[----:B------:R-:W-:Y:S02]  /*12640*/  LOP3.LUT P4, RZ, R17, 0x4, RZ, 0xc0, !PT ;  /* 0x0000000411ff7812 */ /* 0x000fe4000788c0ff */
[----:B------:R-:W-:Y:S01]  /*12650*/  FSEL R71, R71, -INF , !P0 ;  /* 0xff80000047477808 */ /* 0x000fe20004000000 */
[----:B------:R-:W-:-:S01]  /*12660*/  FFMA.FTZ R44, R44, R26, -R15 ;  /* 0x0000001a2c2c7223 */ /* 0x000fc2000001080f */
[----:B------:R-:W-:Y:S01]  /*12670*/  FMNMX.FTZ R45, R70, R45, !PT ;  /* 0x0000002d462d7209 */ /* 0x000fe20007810000 */
[----:B------:R-:W-:-:S01]  /*12680*/  FFMA.FTZ R12, R12, R26, -R15 ;  /* 0x0000001a0c0c7223 */ /* 0x000fc2000001080f */
[----:B------:R-:W-:Y:S01]  /*12690*/  LOP3.LUT P0, RZ, R17, 0x20000000, RZ, 0xc0, !PT ;  /* 0x2000000011ff7812 */ /* 0x000fe2000780c0ff */
[----:B------:R-:W-:-:S01]  /*126a0*/  FFMA.FTZ R24, R24, R26, -R15 ;  /* 0x0000001a18187223 */ /* 0x000fc2000001080f */
        /* <DEDUP_REMOVED lines=18> */
[----:B------:R-:W-:Y:S01]  /*127d0*/  ISETP.LT.OR P3, PT, R86, 0x7a, P3 ;  /* 0x0000007a5600780c */ /* 0x000fe20001f61670 */
        /* <DEDUP_REMOVED lines=44> */
[----:B------:R-:W-:-:S03]  /*12aa0*/  FFMA.FTZ R85, R45, R26, -8 ;  /* 0xc10000002d557423 */ /* 0x000fc6000001001a */
[----:B------:R-:W-:Y:S02]  /*12ab0*/  FMUL.FTZ R14, R14, R26 ;  /* 0x0000001a0e0e7220 */ /* 0x000fe40000410000 */
[----:B------:R-:W-:Y:S01]  /*12ac0*/  MUFU.EX2 R37, R37 ;  /* 0x0000002500257308 */ /* 0x000fe20000000800 */
[----:B------:R-:W-:-:S05]  /*12ad0*/  FSEL R85, R85, RZ, P1 ;  /* 0x000000ff55557208 */ /* 0x000fca0000800000 */
[-CC-:B------:R-:W-:Y:S01]  /*12ae0*/  FFMA.FTZ R13, R13, R26.reuse, -R85.reuse ;  /* 0x0000001a0d0d7223 */ /* 0x180fe20000010855 */
[----:B------:R-:W-:-:S01]  /*12af0*/  FFMA.FTZ R22, R22, R26, -R85 ;  /* 0x0000001a16167223 */ /* 0x000fc20000010855 */
[----:B------:R-:W-:Y:S01]  /*12b00*/  MUFU.EX2 R14, R14 ;  /* 0x0000000e000e7308 */ /* 0x000fe20000000800 */
        /* <DEDUP_REMOVED lines=17> */
[-CC-:B------:R-:W-:Y:S01]  /*12c20*/  FFMA.FTZ R57, R57, R26.reuse, -R85.reuse ;  /* 0x0000001a39397223 */ /* 0x180fe20000010855 */
[----:B------:R-:W-:-:S01]  /*12c30*/  FFMA.FTZ R60, R60, R26, -R85 ;  /* 0x0000001a3c3c7223 */ /* 0x000fc20000010855 */
[-CC-:B------:R-:W-:Y:S01]  /*12c40*/  FFMA.FTZ R61, R61, R26.reuse, -R85.reuse ;  /* 0x0000001a3d3d7223 */ /* 0x180fe20000010855 */
[----:B------:R-:W-:-:S01]  /*12c50*/  FFMA.FTZ R64, R64, R26, -R85 ;  /* 0x0000001a40407223 */ /* 0x000fc20000010855 */
[-CC-:B------:R-:W-:Y:S01]  /*12c60*/  FFMA.FTZ R65, R65, R26.reuse, -R85.reuse ;  /* 0x0000001a41417223 */ /* 0x180fe20000010855 */
[----:B------:R-:W-:-:S01]  /*12c70*/  FFMA.FTZ R68, R68, R26, -R85 ;  /* 0x0000001a44447223 */ /* 0x000fc20000010855 */
[----:B------:R-:W2:Y:S01]  /*12c80*/  MUFU.EX2 R8, R8 ;  /* 0x0000000800087308 */ /* 0x000ea20000000800 */
[----:B0-----:R-:W-:-:S01]  /*12c90*/  FFMA.FTZ R3, R14, R3, R13 ;  /* 0x000000030e037223 */ /* 0x001fc2000001000d */
        /* <DEDUP_REMOVED lines=10> */
[----:B-1----:R-:W-:Y:S01]  /*12d40*/  FADD.FTZ R85, R22, R3 ;  /* 0x0000000316557221 */ /* 0x002fe20000010000 */
[----:B------:R-:W-:-:S03]  /*12d50*/  FADD.FTZ R3, R24, R4 ;  /* 0x0000000418037221 */ /* 0x000fc60000010000 */
        /* <DEDUP_REMOVED lines=14> */
[----:B------:R-:W-:-:S06]  /*12e40*/  FADD.FTZ R3, R37, R3 ;  /* 0x0000000325037221 */ /* 0x000fcc0000010000 */
        /* <DEDUP_REMOVED lines=96> */
.L_x_1390:
[----:B------:R-:W2:Y:S01]  /*13450*/  LDL R85, [R1+0x28] ;  /* 0x0000280001557983 */ /* 0x000ea20000100800 */
[----:B------:R-:W-:Y:S01]  /*13460*/  VIADD R152, R152, 0x19c60 ;  /* 0x00019c6098987836 */ /* 0x000fe20000000000 */
        /* <DEDUP_REMOVED lines=16> */
[----:B------:R-:W-:-:S02]  /*13570*/  PRMT R152, R140, 0x654, R152 ;  /* 0x000006548c987816 */ /* 0x000fc40000000098 */
[----:B------:R-:W-:Y:S02]  /*13580*/  F2FP.SATFINITE.E4M3.F32.PACK_AB_MERGE_C R24, R12, R44, R24 ;  /* 0x0000002c0c18723e */ /* 0x000fe40004807018 */
[----:B------:R-:W-:Y:S01]  /*13590*/  F2FP.SATFINITE.E4M3.F32.PACK_AB_MERGE_C R8, R22, R13, R8 ;  /* 0x0000000d1608723e */ /* 0x000fe20004807008 */
[----:B------:R0:W-:Y:S01]  /*135a0*/  SYNCS.ARRIVE.TRANS64.RED.A1T0 RZ, [R152+URZ], RZ ;  /* 0x000000ff98ff79a7 */ /* 0x0001e2000810043f */
        /* <DEDUP_REMOVED lines=63> */
[----:B------:R-:W-:Y:S02]  /*139a0*/  IMAD.MOV.U32 R5, RZ, RZ, R9 ;  /* 0x000000ffff057224 */ /* 0x000fe400078e0009 */
[----:B0-----:R-:W-:Y:S02]  /*139b0*/  IMAD.MOV.U32 R152, RZ, RZ, R20 ;  /* 0x000000ffff987224 */ /* 0x001fe400078e0014 */
        /* <DEDUP_REMOVED lines=16> */
[----:B------:R-:W-:Y:S01]  /*13ac0*/  IMAD.MOV.U32 R139, RZ, RZ, R82 ;  /* 0x000000ffff8b7224 */ /* 0x000fe200078e0052 */
[C---:B--2---:R-:W-:Y:S01]  /*13ad0*/  ISETP.GT.AND P1, PT, R0.reuse, R85, PT ;  /* 0x000000550000720c */ /* 0x044fe20003f24270 */
[----:B------:R-:W-:-:S12]  /*13ae0*/  VIADD R0, R0, 0xffffffff ;  /* 0xffffffff00007836 */ /* 0x000fd80000000000 */
[----:B------:R-:W-:Y:S05]  /*13af0*/  @P1 BRA `(.L_x_1391) ;  /* 0xffffffc400dc1947 */ /* 0x000fea000383ffff */
[----:B------:R-:W-:Y:S05]  /*13b00*/  BSYNC B0 ;  /* 0x0000000000007941 */ /* 0x000fea0003800000 */
.L_x_1370:
[----:B------:R-:W-:Y:S02]  /*13b10*/  IMAD.MOV.U32 R14, RZ, RZ, R45 ;  /* 0x000000ffff0e7224 */ /* 0x000fe400078e002d */
[----:B------:R-:W-:Y:S02]  /*13b20*/  IMAD.MOV.U32 R5, RZ, RZ, R9 ;  /* 0x000000ffff057224 */ /* 0x000fe400078e0009 */
[----:B------:R-:W-:Y:S02]  /*13b30*/  IMAD.MOV.U32 R22, RZ, RZ, R21 ;  /* 0x000000ffff167224 */ /* 0x000fe400078e0015 */
[----:B------:R-:W-:-:S07]  /*13b40*/  IMAD.MOV.U32 R152, RZ, RZ, R20 ;  /* 0x000000ffff987224 */ /* 0x000fce00078e0014 */
.L_x_1369:
[----:B------:R-:W-:Y:S05]  /*13b50*/  BSYNC B1 ;  /* 0x0000000000017941 */ /* 0x000fea0003800000 */
.L_x_1368:
[----:B------:R-:W2:Y:S01]  /*13b60*/  LDL R8, [R1+0x20] ;  /* 0x0000200001087983 */ /* 0x000ea20000100800 */
[----:B------:R-:W0:Y:S03]  /*13b70*/  LDC R9, c[0x0][0x448] ;  /* 0x00011200ff097b82 */ /* 0x000e260000000800 */
[----:B------:R-:W3:Y:S01]  /*13b80*/  LDL R13, [R1] ;  /* 0x00000000010d7983 */ /* 0x000ee20000100800 */
[----:B------:R-:W-:Y:S01]  /*13b90*/  LOP3.LUT R17, R17, 0xffffffdf, RZ, 0xc0, !PT ;  /* 0xffffffdf11117812 */ /* 0x000fe200078ec0ff */
[----:B------:R-:W-:-:S03]  /*13ba0*/  ULDC UR4, c[0x0][0x9dc] ;  /* 0x0002770000047ab9 */ /* 0x000fc60000000800 */
[----:B------:R-:W1:Y:S01]  /*13bb0*/  LDC R15, c[0x0][0x9e4] ;  /* 0x00027900ff0f7b82 */ /* 0x000e620000000800 */
[----:B0-----:R-:W-:-:S13]  /*13bc0*/  ISETP.NE.AND P1, PT, R9, 0x1, PT ;  /* 0x000000010900780c */ /* 0x001fda0003f25270 */
[----:B------:R-:W0:Y:S01]  /*13bd0*/  @P1 LDC R9, c[0x0][0x44c] ;  /* 0x00011300ff091b82 */ /* 0x000e220000000800 */
[----:B------:R-:W-:-:S04]  /*13be0*/  @P1 LOP3.LUT R17, R17, 0x20, RZ, 0xfc, !PT ;  /* 0x0000002011111812 */ /* 0x000fc800078efcff */
[----:B------:R-:W-:-:S03]  /*13bf0*/  LOP3.LUT R17, R17, 0xffffffbf, RZ, 0xc0, !PT ;  /* 0xffffffbf11117812 */ /* 0x000fc600078ec0ff */
[----:B------:R-:W4:Y:S01]  /*13c00*/  @P1 LDC R12, c[0x0][0x450] ;  /* 0x00011400ff0c1b82 */ /* 0x000f220000000800 */
[----:B--2---:R-:W-:-:S04]  /*13c10*/  VIADD R8, R8, 0xbf ;  /* 0x000000bf08087836 */ /* 0x004fc80000000000 */
[----:B0-----:R-:W-:Y:S01]  /*13c20*/  @P1 IMAD.HI.U32 R9, R8, R9, RZ ;  /* 0x0000000908091227 */ /* 0x001fe200078e00ff */
[----:B---3--:R-:W-:-:S04]  /*13c30*/  IADD3 R13, R13, 0x1, -R155 ;  /* 0x000000010d0d7810 */ /* 0x008fc80007ffe89b */
[----:B----4-:R-:W-:Y:S02]  /*13c40*/  @P1 SHF.R.U32.HI R8, RZ, R12, R9 ;  /* 0x0000000cff081219 */ /* 0x010fe40000011609 */
[----:B-1----:R-:W-:-:S03]  /*13c50*/  ISETP.GE.AND P1, PT, R15, 0x1, PT ;  /* 0x000000010f00780c */ /* 0x002fc60003f26270 */
[----:B------:R-:W-:-:S04]  /*13c60*/  IMAD.IADD R8, R13, 0x1, R8 ;  /* 0x000000010d087824 */ /* 0x000fc800078e0208 */
[----:B------:R-:W-:-:S06]  /*13c70*/  VIADD R12, R8, -UR4 ;  /* 0x80000004080c7c36 */ /* 0x000fcc0008000000 */
[----:B------:R-:W-:Y:S01]  /*13c80*/  @P1 LOP3.LUT R17, R17, 0x40, RZ, 0xfc, !PT ;  /* 0x0000004011111812 */ /* 0x000fe200078efcff */
[----:B------:R-:W-:Y:S06]  /*13c90*/  @!P1 BRA `(.L_x_1392) ;  /* 0x0000000000489947 */ /* 0x000fec0003800000 */
[----:B------:R-:W-:Y:S01]  /*13ca0*/  IMAD.MOV.U32 R13, RZ, RZ, R8 ;  /* 0x000000ffff0d7224 */ /* 0x000fe200078e0008 */
[----:B------:R-:W-:Y:S04]  /*13cb0*/  BSSY B0, `(.L_x_1393) ;  /* 0x000000e000007945 */ /* 0x000fe80003800000 */
[----:B------:R-:W-:-:S13]  /*13cc0*/  ISETP.GT.AND P1, PT, R13, -0x1, PT ;  /* 0xffffffff0d00780c */ /* 0x000fda0003f24270 */
        /* <DEDUP_REMOVED lines=8> */
.L_x_1394:
[----:B------:R-:W-:-:S13]  /*13d50*/  ISETP.NE.AND P1, PT, R15, 0x1, PT ;  /* 0x000000010f00780c */ /* 0x000fda0003f25270 */
[----:B------:R-:W0:Y:S02]  /*13d60*/  @P1 LDC.64 R8, c[0x0][0x9e8] ;  /* 0x00027a00ff081b82 */ /* 0x000e240000000a00 */
[----:B0-----:R-:W-:-:S05]  /*13d70*/  @P1 IMAD.HI.U32 R8, R13, R8, RZ ;  /* 0x000000080d081227 */ /* 0x001fca00078e00ff */
[----:B------:R-:W-:-:S07]  /*13d80*/  @P1 SHF.R.U32.HI R13, RZ, R9, R8 ;  /* 0x00000009ff0d1219 */ /* 0x000fce0000011608 */
.L_x_1395:
[----:B------:R-:W-:Y:S05]  /*13d90*/  BSYNC B0 ;  /* 0x0000000000007941 */ /* 0x000fea0003800000 */
.L_x_1393:
[----:B------:R-:W-:-:S05]  /*13da0*/  IMAD R13, R13, R15, RZ ;  /* 0x0000000f0d0d7224 */ /* 0x000fca00078e02ff */
[----:B------:R-:W-:-:S07]  /*13db0*/  VIMNMX R12, R12, R13, !PT ;  /* 0x0000000d0c0c7248 */ /* 0x000fce0007fe0100 */
.L_x_1392:
[----:B------:R-:W2:Y:S01]  /*13dc0*/  LDL R8, [R1+0x44] ;  /* 0x0000440001087983 */ /* 0x000ea20000100800 */
[----:B------:R-:W-:Y:S01]  /*13dd0*/  VIADD R12, R12, 0x7f ;  /* 0x0000007f0c0c7836 */ /* 0x000fe20000000000 */
[----:B------:R-:W-:Y:S04]  /*13de0*/  BSSY B0, `(.L_x_1396) ;  /* 0x000026d000007945 */ /* 0x000fe80003800000 */
[----:B------:R-:W-:-:S04]  /*13df0*/  SHF.R.S32.HI R9, RZ, 0x1f, R12 ;  /* 0x0000001fff097819 */ /* 0x000fc8000001140c */
[----:B------:R-:W-:-:S04]  /*13e00*/  LEA.HI R9, R9, R12, RZ, 0x7 ;  /* 0x0000000c09097211 */ /* 0x000fc800078f38ff */
[----:B------:R-:W-:-:S04]  /*13e10*/  SHF.R.S32.HI R9, RZ, 0x7, R9 ;  /* 0x00000007ff097819 */ /* 0x000fc80000011409 */
[----:B--2---:R-:W-:-:S04]  /*13e20*/  VIMNMX R8, R8, R9, !PT ;  /* 0x0000000908087248 */ /* 0x004fc80007fe0100 */
[----:B------:R-:W-:Y:S01]  /*13e30*/  ISETP.GE.AND P1, PT, R0, R8, PT ;  /* 0x000000080000720c */ /* 0x000fe20003f26270 */
[----:B------:R0:W-:-:S12]  /*13e40*/  STL [R1+0x28], R8 ;  /* 0x0000280801007387 */ /* 0x0001d80000100800 */
[----:B0-----:R-:W-:Y:S05]  /*13e50*/  @!P1 BRA `(.L_x_1397) ;  /* 0x0000002400949947 */ /* 0x001fea0003800000 */
[----:B------:R-:W-:Y:S01]  /*13e60*/  BSSY B1, `(.L_x_1397) ;  /* 0x0000264000017945 */ /* 0x000fe20003800000 */
[----:B------:R-:W-:Y:S02]  /*13e70*/  IMAD.MOV.U32 R20, RZ, RZ, R14 ;  /* 0x000000ffff147224 */ /* 0x000fe400078e000e */
[----:B------:R-:W-:Y:S02]  /*13e80*/  IMAD.MOV.U32 R15, RZ, RZ, R5 ;  /* 0x000000ffff0f7224 */ /* 0x000fe400078e0005 */
[----:B------:R-:W-:Y:S02]  /*13e90*/  IMAD.MOV.U32 R9, RZ, RZ, R152 ;  /* 0x000000ffff097224 */ /* 0x000fe400078e0098 */
[----:B------:R-:W-:-:S07]  /*13ea0*/  IMAD.MOV.U32 R8, RZ, RZ, R22 ;  /* 0x000000ffff087224 */ /* 0x000fce00078e0016 */
.L_x_1410:
[----:B------:R-:W-:-:S05]  /*13eb0*/  VIADD R5, R8, 0x1 ;  /* 0x0000000108057836 */ /* 0x000fca0000000000 */
[----:B------:R-:W-:-:S04]  /*13ec0*/  ISETP.NE.AND P1, PT, R5, 0x2, PT ;  /* 0x000000020500780c */ /* 0x000fc80003f25270 */
[----:B------:R-:W-:Y:S02]  /*13ed0*/  SEL R5, R5, RZ, P1 ;  /* 0x000000ff05057207 */ /* 0x000fe40000800000 */
[----:B------:R-:W-:-:S03]  /*13ee0*/  SEL R152, RZ, 0x1, P1 ;  /* 0x00000001ff987807 */ /* 0x000fc60000800000 */
[----:B------:R-:W-:Y:S01]  /*13ef0*/  IMAD.MOV.U32 R22, RZ, RZ, R5 ;  /* 0x000000ffff167224 */ /* 0x000fe200078e0005 */
[----:B------:R-:W-:Y:S01]  /*13f00*/  LOP3.LUT R152, R9, R152, RZ, 0x3c, !PT ;  /* 0x0000009809987212 */ /* 0x000fe200078e3cff */
[----:B------:R-:W-:Y:S06]  /*13f10*/  @!P0 BRA `(.L_x_1398) ;  /* 0x0000000000048947 */ /* 0x000fec0003800000 */
[----:B------:R-:W-:Y:S01]  /*13f20*/  BPT.TRAP 0x1 ;  /* 0x000000040000795c */ /* 0x000fe20000300000 */
.L_x_1398:
[----:B------:R-:W-:Y:S01]  /*13f30*/  IMAD R12, R22, 0x8, R16 ;  /* 0x00000008160c7824 */ /* 0x000fe200078e0210 */
[----:B------:R-:W-:-:S04]  /*13f40*/  SHF.L.U32 R13, R152, 0x1f, RZ ;  /* 0x0000001f980d7819 */ /* 0x000fc800000006ff */
[----:B------:R0:W1:Y:S01]  /*13f50*/  SYNCS.PHASECHK.TRANS64.TRYWAIT P1, [R12+URZ+0x19c30], R13 ;  /* 0x019c300d0c0075a7 */ /* 0x000062000802017f */
[----:B------:R-:W-:Y:S05]  /*13f60*/  @!P0 BRA `(.L_x_1399) ;  /* 0x0000000000048947 */ /* 0x000fea0003800000 */
[----:B------:R-:W-:Y:S01]  /*13f70*/  BPT.TRAP 0x1 ;  /* 0x000000040000795c */ /* 0x000fe20000300000 */
.L_x_1399:
[----:B------:R-:W2:Y:S01]  /*13f80*/  LDL R14, [R1+0x24] ;  /* 0x00002400010e7983 */ /* 0x000ea20000100800 */
[----:B------:R-:W-:Y:S01]  /*13f90*/  BSSY B2, `(.L_x_1400) ;  /* 0x0000006000027945 */ /* 0x000fe20003800000 */
[----:B------:R-:W-:Y:S02]  /*13fa0*/  IMAD.MOV.U32 R25, RZ, RZ, -0x3ffffff0 ;  /* 0xc0000010ff197424 */ /* 0x000fe400078e00ff */
[----:B--2---:R-:W-:Y:S01]  /*13fb0*/  IMAD R24, R22, 0x300, R14 ;  /* 0x0000030016187824 */ /* 0x004fe200078e020e */
[----:B-1----:R-:W-:Y:S06]  /*13fc0*/  @P1 BRA `(.L_x_1401) ;  /* 0x0000000000081947 */ /* 0x002fec0003800000 */
[----:B------:R-:W1:Y:S02]  /*13fd0*/  SYNCS.PHASECHK.TRANS64.TRYWAIT P1, [R12+URZ+0x19c30], R13 ;  /* 0x019c300d0c0075a7 */ /* 0x000e64000802017f */
[----:B-1----:R-:W-:Y:S05]  /*13fe0*/  @!P1 BRA `(.L_x_1402) ;  /* 0x0000012800a49947 */ /* 0x002fea0003800000 */
.L_x_1401:
[----:B------:R-:W-:Y:S05]  /*13ff0*/  BSYNC B2 ;  /* 0x0000000000027941 */ /* 0x000fea0003800000 */
.L_x_1400:
[C---:B------:R-:W-:Y:S01]  /*14000*/  R2UR UR6, R24.reuse ;  /* 0x00000000180672ca */ /* 0x040fe200000e0000 */
[C---:B01----:R-:W-:Y:S01]  /*14010*/  VIADD R12, R24.reuse, 0x100 ;  /* 0x00000100180c7836 */ /* 0x043fe20000000000 */
[----:B------:R-:W-:Y:S01]  /*14020*/  R2UR UR7, R25 ;  /* 0x00000000190772ca */ /* 0x000fe200000e0000 */
[----:B------:R-:W-:Y:S01]  /*14030*/  VIADD R24, R24, 0x200 ;  /* 0x0000020018187836 */ /* 0x000fe20000000000 */
[----:B------:R-:W-:Y:S01]  /*14040*/  R2UR UR4, R6 ;  /* 0x00000000060472ca */ /* 0x000fe200000e0000 */
[----:B------:R-:W-:Y:S01]  /*14050*/  IMAD.MOV.U32 R25, RZ, RZ, -0x3ffffff0 ;  /* 0xc0000010ff197424 */ /* 0x000fe200078e00ff */
[----:B------:R-:W-:Y:S01]  /*14060*/  R2UR UR5, R7 ;  /* 0x00000000070572ca */ /* 0x000fe200000e0000 */
[----:B------:R-:W-:Y:S01]  /*14070*/  IMAD.MOV.U32 R13, RZ, RZ, -0x3ffffff0 ;  /* 0xc0000010ff0d7424 */ /* 0x000fe200078e00ff */
[----:B------:R-:W-:Y:S02]  /*14080*/  R2UR UR14, R24 ;  /* 0x00000000180e72ca */ /* 0x000fe400000e0000 */
[----:B------:R-:W-:-:S02]  /*14090*/  R2UR UR15, R25 ;  /* 0x00000000190f72ca */ /* 0x000fc400000e0000 */
[----:B------:R-:W-:Y:S01]  /*140a0*/  WARPGROUP.ARRIVE ;  /* 0x00000000000079c5 */ /* 0x000fe20000000000 */
[----:B------:R-:W-:Y:S02]  /*140b0*/  R2UR UR10, R12 ;  /* 0x000000000c0a72ca */ /* 0x000fe400000e0000 */
[----:B------:R-:W-:Y:S02]  /*140c0*/  R2UR UR11, R13 ;  /* 0x000000000d0b72ca */ /* 0x000fe400000e0000 */
[----:B------:R-:W-:Y:S02]  /*140d0*/  R2UR UR8, R156 ;  /* 0x000000009c0872ca */ /* 0x000fe400000e0000 */
[----:B------:R-:W-:Y:S01]  /*140e0*/  QGMMA.64x128x32.F32.E4M3.E4M3 R24, gdesc[UR4], RZ, !UPT, gsb0 ;  /* 0x01e00000041879f3 */ /* 0x000fe2000c0008ff */
[----:B------:R-:W-:Y:S02]  /*140f0*/  R2UR UR9, R157 ;  /* 0x000000009d0972ca */ /* 0x000fe400000e0000 */
[----:B------:R-:W-:-:S02]  /*14100*/  R2UR UR12, R10 ;  /* 0x000000000a0c72ca */ /* 0x000fc400000e0000 */
[----:B------:R-:W-:Y:S01]  /*14110*/  R2UR UR13, R11 ;  /* 0x000000000b0d72ca */ /* 0x000fe200000e0000 */
        /* <DEDUP_REMOVED lines=9> */
.L_x_1403:
[----:B------:R-:W-:Y:S01]  /*141b0*/  SHF.L.U32 R9, R9, 0x1f, RZ ;  /* 0x0000001f09097819 */ /* 0x000fe200000006ff */
[----:B------:R-:W-:-:S04]  /*141c0*/  IMAD R21, R8, 0x8, R16 ;  /* 0x0000000808157824 */ /* 0x000fc800078e0210 */
[----:B------:R0:W1:Y:S01]  /*141d0*/  SYNCS.PHASECHK.TRANS64.TRYWAIT P1, [R21+URZ+0x19c50], R9 ;  /* 0x019c5009150075a7 */ /* 0x000062000802017f */
[----:B------:R-:W-:Y:S05]  /*141e0*/  @!P0 BRA `(.L_x_1404) ;  /* 0x0000000000048947 */ /* 0x000fea0003800000 */
[----:B------:R-:W-:Y:S01]  /*141f0*/  BPT.TRAP 0x1 ;  /* 0x000000040000795c */ /* 0x000fe20000300000 */
.L_x_1404:
[----:B------:R-:W-:Y:S04]  /*14200*/  BSSY B2, `(.L_x_1405) ;  /* 0x0000004000027945 */ /* 0x000fe80003800000 */
[----:B-1----:R-:W-:Y:S05]  /*14210*/  @P1 BRA `(.L_x_1406) ;  /* 0x0000000000081947 */ /* 0x002fea0003800000 */
[----:B------:R-:W1:Y:S02]  /*14220*/  SYNCS.PHASECHK.TRANS64.TRYWAIT P1, [R21+URZ+0x19c50], R9 ;  /* 0x019c5009150075a7 */ /* 0x000e64000802017f */
[----:B-1----:R-:W-:Y:S05]  /*14230*/  @!P1 BRA `(.L_x_1407) ;  /* 0x0000012800249947 */ /* 0x002fea0003800000 */
.L_x_1406:
[----:B------:R-:W-:Y:S05]  /*14240*/  BSYNC B2 ;  /* 0x0000000000027941 */ /* 0x000fea0003800000 */
.L_x_1405:
[----:B01----:R-:W-:Y:S01]  /*14250*/  VIADD R9, R16, 0x3000 ;  /* 0x0000300010097836 */ /* 0x003fe20000000000 */
[----:B------:R-:W-:Y:S01]  /*14260*/  WARPGROUP.ARRIVE ;  /* 0x00000000000079c5 */ /* 0x000fe20000000000 */
[----:B------:R-:W-:-:S03]  /*14270*/  IMAD.MOV.U32 R13, RZ, RZ, 0x40000040 ;  /* 0x40000040ff0d7424 */ /* 0x000fc600078e00ff */
        /* <DEDUP_REMOVED lines=31> */
.L_x_1408:
[----:B------:R-:W2:Y:S01]  /*14470*/  LDL R136, [R1+0x4] ;  /* 0x0000040001887983 */ /* 0x000ea20000100800 */
[C---:B------:R-:W-:Y:S01]  /*14480*/  FMUL.FTZ R8, R2.reuse, R24 ;  /* 0x0000001802087220 */ /* 0x040fe20000410000 */
[C---:B------:R-:W-:Y:S01]  /*14490*/  FMUL.FTZ R9, R2.reuse, R25 ;  /* 0x0000001902097220 */ /* 0x040fe20000410000 */
[C---:B------:R-:W-:Y:S01]  /*144a0*/  FMUL.FTZ R24, R2.reuse, R28 ;  /* 0x0000001c02187220 */ /* 0x040fe20000410000 */
[----:B------:R-:W-:Y:S02]  /*144b0*/  IMAD R5, R5, 0x8, R16 ;  /* 0x0000000805057824 */ /* 0x000fe400078e0210 */
[C---:B------:R-:W-:Y:S01]  /*144c0*/  FMUL.FTZ R25, R2.reuse, R29 ;  /* 0x0000001d02197220 */ /* 0x040fe20000410000 */
[C---:B------:R-:W-:Y:S01]  /*144d0*/  FMUL.FTZ R29, R2.reuse, R32 ;  /* 0x00000020021d7220 */ /* 0x040fe20000410000 */
[----:B------:R-:W0:Y:S01]  /*144e0*/  MUFU.TANH R8, R8 ;  /* 0x0000000800087308 */ /* 0x000e220000002400 */
[----:B------:R-:W-:Y:S02]  /*144f0*/  VIADD R5, R5, 0x19c40 ;  /* 0x00019c4005057836 */ /* 0x000fe40000000000 */
        /* <DEDUP_REMOVED lines=66> */
[----:B------:R-:W-:-:S04]  /*14920*/  FMUL.FTZ R84, R2, R87 ;  /* 0x0000005702547220 */ /* 0x000fc80000410000 */
        /* <DEDUP_REMOVED lines=28> */
[----:B--2---:R-:W-:-:S07]  /*14af0*/  PRMT R5, R136, 0x654, R5 ;  /* 0x0000065488057816 */ /* 0x004fce0000000005 */
[----:B------:R-:W2:Y:S01]  /*14b00*/  MUFU.TANH R32, R32 ;  /* 0x0000002000207308 */ /* 0x000ea20000002400 */
[----:B------:R0:W-:Y:S07]  /*14b10*/  SYNCS.ARRIVE.TRANS64.RED.A1T0 RZ, [R5+URZ], RZ ;  /* 0x000000ff05ff79a7 */ /* 0x0001ee000810043f */
[----:B------:R-:W2:Y:S01]  /*14b20*/  MUFU.TANH R38, R38 ;  /* 0x0000002600267308 */ /* 0x000ea20000002400 */
[----:B0-----:R-:W-:-:S04]  /*14b30*/  FMNMX.FTZ R5, R8, R15, !PT ;  /* 0x0000000f08057209 */ /* 0x001fc80007810000 */
[----:B-1----:R-:W-:-:S03]  /*14b40*/  FMNMX.FTZ R5, R9, R5, !PT ;  /* 0x0000000509057209 */ /* 0x002fc60007810000 */
[----:B------:R-:W0:Y:S01]  /*14b50*/  MUFU.TANH R39, R39 ;  /* 0x0000002700277308 */ /* 0x000e220000002400 */
[----:B---3--:R-:W-:-:S04]  /*14b60*/  FMNMX.FTZ R5, R24, R5, !PT ;  /* 0x0000000518057209 */ /* 0x008fc80007810000 */
[----:B----4-:R-:W-:-:S03]  /*14b70*/  FMNMX.FTZ R5, R25, R5, !PT ;  /* 0x0000000519057209 */ /* 0x010fc60007810000 */
[----:B------:R-:W1:Y:S01]  /*14b80*/  MUFU.TANH R42, R42 ;  /* 0x0000002a002a7308 */ /* 0x000e620000002400 */
[----:B-----5:R-:W-:-:S04]  /*14b90*/  FMNMX.FTZ R5, R29, R5, !PT ;  /* 0x000000051d057209 */ /* 0x020fc80007810000 */
[----:B------:R-:W-:-:S03]  /*14ba0*/  FMNMX.FTZ R5, R30, R5, !PT ;  /* 0x000000051e057209 */ /* 0x000fc60007810000 */
[----:B------:R-:W3:Y:S01]  /*14bb0*/  MUFU.TANH R43, R43 ;  /* 0x0000002b002b7308 */ /* 0x000ee20000002400 */
[----:B------:R-:W-:-:S04]  /*14bc0*/  FMNMX.FTZ R5, R33, R5, !PT ;  /* 0x0000000521057209 */ /* 0x000fc80007810000 */
[----:B------:R-:W-:-:S03]  /*14bd0*/  FMNMX.FTZ R5, R34, R5, !PT ;  /* 0x0000000522057209 */ /* 0x000fc60007810000 */
[----:B------:R-:W4:Y:S01]  /*14be0*/  MUFU.TANH R46, R46 ;  /* 0x0000002e002e7308 */ /* 0x000f220000002400 */
[----:B------:R-:W-:-:S04]  /*14bf0*/  FMNMX.FTZ R5, R35, R5, !PT ;  /* 0x0000000523057209 */ /* 0x000fc80007810000 */
[----:B------:R-:W-:-:S03]  /*14c00*/  FMNMX.FTZ R5, R36, R5, !PT ;  /* 0x0000000524057209 */ /* 0x000fc60007810000 */
[----:B------:R-:W5:Y:S01]  /*14c10*/  MUFU.TANH R47, R47 ;  /* 0x0000002f002f7308 */ /* 0x000f620000002400 */
        /* <DEDUP_REMOVED lines=32> */
[----:B------:R-:W5:Y:S02]  /*14e20*/  MUFU.TANH R70, R70 ;  /* 0x0000004600467308 */ /* 0x000f640000002400 */
[----:B------:R-:W2:Y:S06]  /*14e30*/  SHFL.BFLY PT, R14, R5, 0x2, 0x1f ;  /* 0x0c401f00050e7f89 */ /* 0x000eac00000e0000 */
[----:B------:R-:W5:Y:S08]  /*14e40*/  MUFU.TANH R71, R71 ;  /* 0x0000004700477308 */ /* 0x000f700000002400 */
[----:B------:R-:W5:Y:S08]  /*14e50*/  MUFU.TANH R74, R74 ;  /* 0x0000004a004a7308 */ /* 0x000f700000002400 */
        /* <DEDUP_REMOVED lines=16> */
[----:B------:R-:W-:-:S04]  /*14f60*/  FMNMX.FTZ R14, R32, R14, !PT ;  /* 0x0000000e200e7209 */ /* 0x000fc80007810000 */
[----:B------:R-:W-:-:S04]  /*14f70*/  FMNMX.FTZ R14, R38, R14, !PT ;  /* 0x0000000e260e7209 */ /* 0x000fc80007810000 */
[----:B0-----:R-:W-:-:S04]  /*14f80*/  FMNMX.FTZ R14, R39, R14, !PT ;  /* 0x0000000e270e7209 */ /* 0x001fc80007810000 */
[----:B-1----:R-:W-:-:S04]  /*14f90*/  FMNMX.FTZ R14, R42, R14, !PT ;  /* 0x0000000e2a0e7209 */ /* 0x002fc80007810000 */
[----:B---3--:R-:W-:-:S04]  /*14fa0*/  FMNMX.FTZ R14, R43, R14, !PT ;  /* 0x0000000e2b0e7209 */ /* 0x008fc80007810000 */
[----:B----4-:R-:W-:-:S04]  /*14fb0*/  FMNMX.FTZ R14, R46, R14, !PT ;  /* 0x0000000e2e0e7209 */ /* 0x010fc80007810000 */
[----:B-----5:R-:W-:-:S04]  /*14fc0*/  FMNMX.FTZ R14, R47, R14, !PT ;  /* 0x0000000e2f0e7209 */ /* 0x020fc80007810000 */
        /* <DEDUP_REMOVED lines=17> */
[----:B--2---:R-:W-:-:S04]  /*150e0*/  FMNMX.FTZ R14, R82, R14, !PT ;  /* 0x0000000e520e7209 */ /* 0x004fc80007810000 */
[----:B------:R-:W-:-:S04]  /*150f0*/  FMNMX.FTZ R14, R83, R14, !PT ;  /* 0x0000000e530e7209 */ /* 0x000fc80007810000 */
[----:B------:R-:W-:-:S05]  /*15100*/  FMNMX.FTZ R14, R84, R14, !PT ;  /* 0x0000000e540e7209 */ /* 0x000fca0007810000 */
[----:B------:R-:W0:Y:S02]  /*15110*/  SHFL.BFLY PT, R26, R14, 0x2, 0x1f ;  /* 0x0c401f000e1a7f89 */ /* 0x000e2400000e0000 */
[----:B0-----:R-:W-:-:S05]  /*15120*/  FMNMX.FTZ R14, R14, R26, !PT ;  /* 0x0000001a0e0e7209 */ /* 0x001fca0007810000 */
[----:B------:R-:W0:Y:S02]  /*15130*/  SHFL.BFLY PT, R26, R14, 0x1, 0x1f ;  /* 0x0c201f000e1a7f89 */ /* 0x000e2400000e0000 */
[----:B0-----:R-:W-:Y:S01]  /*15140*/  FMNMX.FTZ R14, R14, R26, !PT ;  /* 0x0000001a0e0e7209 */ /* 0x001fe20007810000 */
[----:B------:R-:W-:-:S04]  /*15150*/  IMAD.U32 R26, RZ, RZ, UR42 ;  /* 0x0000002aff1a7e24 */ /* 0x000fc8000f8e00ff */
[----:B------:R-:W-:Y:S01]  /*15160*/  FFMA.FTZ R85, R5, R26, -8 ;  /* 0xc100000005557423 */ /* 0x000fe2000001001a */
[----:B------:R-:W-:-:S01]  /*15170*/  FADD.FTZ R20, -R14, R20 ;  /* 0x000000140e147221 */ /* 0x000fc20000010100 */
[-C--:B------:R-:W-:Y:S02]  /*15180*/  FMUL.FTZ R15, R15, R26.reuse ;  /* 0x0000001a0f0f7220 */ /* 0x080fe40000410000 */
        /* <DEDUP_REMOVED lines=31> */
[-C--:B------:R-:W-:Y:S01]  /*15380*/  FFMA.FTZ R80, R80, R26.reuse, -R85 ;  /* 0x0000001a50507223 */ /* 0x080fe20000010855 */
[----:B------:R-:W-:-:S01]  /*15390*/  FFMA.FTZ R85, R14, R26, -8 ;  /* 0xc10000000e557423 */ /* 0x000fc2000001001a */
[-C--:B------:R-:W-:Y:S01]  /*153a0*/  FMUL.FTZ R20, R20, R26.reuse ;  /* 0x0000001a14147220 */ /* 0x080fe20000410000 */
[----:B------:R-:W-:Y:S02]  /*153b0*/  MUFU.EX2 R15, R15 ;  /* 0x0000000f000f7308 */ /* 0x000fe40000000800 */
        /* <DEDUP_REMOVED lines=36> */
[----:B------:R-:W-:-:S02]  /*15600*/  FFMA.FTZ R84, R84, R26, -R85 ;  /* 0x0000001a54547223 */ /* 0x000fc40000010855 */
        /* <DEDUP_REMOVED lines=126> */
.L_x_1409:
        /* <DEDUP_REMOVED lines=106> */
[----:B0-----:R-:W-:Y:S05]  /*16490*/  @P1 BRA `(.L_x_1410) ;  /* 0xffffffd800841947 */ /* 0x001fea000383ffff */
[----:B------:R-:W-:Y:S05]  /*164a0*/  BSYNC B1 ;  /* 0x0000000000017941 */ /* 0x000fea0003800000 */
.L_x_1397:
[----:B------:R-:W-:Y:S05]  /*164b0*/  BSYNC B0 ;  /* 0x0000000000007941 */ /* 0x000fea0003800000 */
.L_x_1396:
[----:B------:R-:W2:Y:S01]  /*164c0*/  LDL R8, [R1+0x44] ;  /* 0x0000440001087983 */ /* 0x000ea20000100800 */
[----:B------:R-:W-:Y:S01]  /*164d0*/  BSSY B0, `(.L_x_1411) ;  /* 0x0000387000007945 */ /* 0x000fe20003800000 */
[----:B--2---:R-:W-:-:S13]  /*164e0*/  ISETP.GE.AND P1, PT, R0, R8, PT ;  /* 0x000000080000720c */ /* 0x004fda0003f26270 */
[----:B------:R-:W-:Y:S05]  /*164f0*/  @!P1 BRA `(.L_x_1412) ;  /* 0x0000003800109947 */ /* 0x000fea0003800000 */
[----:B------:R-:W-:Y:S02]  /*16500*/  IMAD.MOV.U32 R20, RZ, RZ, R14 ;  /* 0x000000ffff147224 */ /* 0x000fe400078e000e */
[----:B------:R-:W-:Y:S02]  /*16510*/  IMAD.MOV.U32 R15, RZ, RZ, R5 ;  /* 0x000000ffff0f7224 */ /* 0x000fe400078e0005 */
[----:B------:R-:W-:Y:S02]  /*16520*/  IMAD.MOV.U32 R9, RZ, RZ, R152 ;  /* 0x000000ffff097224 */ /* 0x000fe400078e0098 */
[----:B------:R-:W-:-:S07]  /*16530*/  IMAD.MOV.U32 R8, RZ, RZ, R22 ;  /* 0x000000ffff087224 */ /* 0x000fce00078e0016 */
.L_x_1433:
        /* <DEDUP_REMOVED lines=8> */
.L_x_1413:
[----:B------:R-:W-:Y:S01]  /*165c0*/  IMAD R12, R22, 0x8, R16 ;  /* 0x00000008160c7824 */ /* 0x000fe200078e0210 */
[----:B------:R-:W-:-:S04]  /*165d0*/  SHF.L.U32 R13, R152, 0x1f, RZ ;  /* 0x0000001f980d7819 */ /* 0x000fc800000006ff */
[----:B------:R0:W1:Y:S01]  /*165e0*/  SYNCS.PHASECHK.TRANS64.TRYWAIT P1, [R12+URZ+0x19c30], R13 ;  /* 0x019c300d0c0075a7 */ /* 0x000062000802017f */
[----:B------:R-:W-:Y:S05]  /*165f0*/  @!P0 BRA `(.L_x_1414) ;  /* 0x0000000000048947 */ /* 0x000fea0003800000 */
[----:B------:R-:W-:Y:S01]  /*16600*/  BPT.TRAP 0x1 ;  /* 0x000000040000795c */ /* 0x000fe20000300000 */
.L_x_1414:
[----:B------:R-:W2:Y:S01]  /*16610*/  LDL R14, [R1+0x24] ;  /* 0x00002400010e7983 */ /* 0x000ea20000100800 */
[----:B------:R-:W-:Y:S01]  /*16620*/  BSSY B1, `(.L_x_1415) ;  /* 0x0000006000017945 */ /* 0x000fe20003800000 */
[----:B------:R-:W-:Y:S02]  /*16630*/  IMAD.MOV.U32 R25, RZ, RZ, -0x3ffffff0 ;  /* 0xc0000010ff197424 */ /* 0x000fe400078e00ff */
[----:B--2---:R-:W-:Y:S01]  /*16640*/  IMAD R24, R22, 0x300, R14 ;  /* 0x0000030016187824 */ /* 0x004fe200078e020e */
[----:B-1----:R-:W-:Y:S06]  /*16650*/  @P1 BRA `(.L_x_1416) ;  /* 0x0000000000081947 */ /* 0x002fec0003800000 */
[----:B------:R-:W1:Y:S02]  /*16660*/  SYNCS.PHASECHK.TRANS64.TRYWAIT P1, [R12+URZ+0x19c30], R13 ;  /* 0x019c300d0c0075a7 */ /* 0x000e64000802017f */
[----:B-1----:R-:W-:Y:S05]  /*16670*/  @!P1 BRA `(.L_x_1417) ;  /* 0x0000010400289947 */ /* 0x002fea0003800000 */
.L_x_1416:
[----:B------:R-:W-:Y:S05]  /*16680*/  BSYNC B1 ;  /* 0x0000000000017941 */ /* 0x000fea0003800000 */
.L_x_1415:
        /* <DEDUP_REMOVED lines=27> */
.L_x_1418:
[----:B------:R-:W-:Y:S01]  /*16840*/  SHF.L.U32 R9, R9, 0x1f, RZ ;  /* 0x0000001f09097819 */ /* 0x000fe200000006ff */
[----:B------:R-:W-:-:S04]  /*16850*/  IMAD R21, R8, 0x8, R16 ;  /* 0x0000000808157824 */ /* 0x000fc800078e0210 */
[----:B------:R0:W1:Y:S01]  /*16860*/  SYNCS.PHASECHK.TRANS64.TRYWAIT P1, [R21+URZ+0x19c50], R9 ;  /* 0x019c5009150075a7 */ /* 0x000062000802017f */
[----:B------:R-:W-:Y:S05]  /*16870*/  @!P0 BRA `(.L_x_1419) ;  /* 0x0000000000048947 */ /* 0x000fea0003800000 */
[----:B------:R-:W-:Y:S01]  /*16880*/  BPT.TRAP 0x1 ;  /* 0x000000040000795c */ /* 0x000fe20000300000 */
.L_x_1419:
[----:B------:R-:W-:Y:S04]  /*16890*/  BSSY B1, `(.L_x_1420) ;  /* 0x0000004000017945 */ /* 0x000fe80003800000 */
[----:B-1----:R-:W-:Y:S05]  /*168a0*/  @P1 BRA `(.L_x_1421) ;  /* 0x0000000000081947 */ /* 0x002fea0003800000 */
[----:B------:R-:W1:Y:S02]  /*168b0*/  SYNCS.PHASECHK.TRANS64.TRYWAIT P1, [R21+URZ+0x19c50], R9 ;  /* 0x019c5009150075a7 */ /* 0x000e64000802017f */
[----:B-1----:R-:W-:Y:S05]  /*168c0*/  @!P1 BRA `(.L_x_1422) ;  /* 0x0000010000a89947 */ /* 0x002fea0003800000 */
.L_x_1421:
[----:B------:R-:W-:Y:S05]  /*168d0*/  BSYNC B1 ;  /* 0x0000000000017941 */ /* 0x000fea0003800000 */
.L_x_1420:
        /* <DEDUP_REMOVED lines=34> */
.L_x_1423:
[----:B------:R-:W2:Y:S01]  /*16b00*/  LDL R13, [R1+0x20] ;  /* 0x00002000010d7983 */ /* 0x000ea20000100800 */
[----:B------:R-:W0:Y:S03]  /*16b10*/  LDC R9, c[0x0][0x448] ;  /* 0x00011200ff097b82 */ /* 0x000e260000000800 */
[----:B------:R-:W2:Y:S04]  /*16b20*/  LDL R8, [R1+0x40] ;  /* 0x0000400001087983 */ /* 0x000ea80000100800 */
[----:B------:R-:W3:Y:S04]  /*16b30*/  LDL R140, [R1+0x4] ;  /* 0x00000400018c7983 */ /* 0x000ee80000100800 */
[----:B------:R-:W4:Y:S01]  /*16b40*/  LDL R141, [R1] ;  /* 0x00000000018d7983 */ /* 0x000f220000100800 */
[----:B------:R-:W-:Y:S01]  /*16b50*/  FMUL.FTZ R14, R2, R27 ;  /* 0x0000001b020e7220 */ /* 0x000fe20000410000 */
[----:B------:R-:W1:Y:S01]  /*16b60*/  LDC R139, c[0x0][0x9e4] ;  /* 0x00027900ff8b7b82 */ /* 0x000e620000000800 */
[----:B0-----:R-:W-:-:S13]  /*16b70*/  ISETP.NE.AND P1, PT, R9, 0x1, PT ;  /* 0x000000010900780c */ /* 0x001fda0003f25270 */
[----:B------:R-:W0:Y:S08]  /*16b80*/  @P1 LDC R12, c[0x0][0x44c] ;  /* 0x00011300ff0c1b82 */ /* 0x000e300000000800 */
[----:B------:R-:W5:Y:S01]  /*16b90*/  @P1 LDC R9, c[0x0][0x450] ;  /* 0x00011400ff091b82 */ /* 0x000f620000000800 */
[C---:B------:R-:W-:Y:S01]  /*16ba0*/  FMUL.FTZ R27, R2.reuse, R31 ;  /* 0x0000001f021b7220 */ /* 0x040fe20000410000 */
[C---:B------:R-:W-:Y:S01]  /*16bb0*/  FMUL.FTZ R31, R2.reuse, R35 ;  /* 0x00000023021f7220 */ /* 0x040fe20000410000 */
[C---:B------:R-:W-:Y:S01]  /*16bc0*/  FMUL.FTZ R35, R2.reuse, R39 ;  /* 0x0000002702237220 */ /* 0x040fe20000410000 */
[C---:B------:R-:W-:Y:S01]  /*16bd0*/  FMUL.FTZ R39, R2.reuse, R43 ;  /* 0x0000002b02277220 */ /* 0x040fe20000410000 */
[C---:B------:R-:W-:Y:S01]  /*16be0*/  FMUL.FTZ R43, R2.reuse, R47 ;  /* 0x0000002f022b7220 */ /* 0x040fe20000410000 */
[C---:B------:R-:W-:Y:S01]  /*16bf0*/  FMUL.FTZ R47, R2.reuse, R49 ;  /* 0x00000031022f7220 */ /* 0x040fe20000410000 */
[----:B------:R-:W-:Y:S01]  /*16c00*/  FMUL.FTZ R49, R2, R51 ;  /* 0x0000003302317220 */ /* 0x000fe20000410000 */
[----:B------:R-:W-:-:S02]  /*16c10*/  IMAD R5, R5, 0x8, R16 ;  /* 0x0000000805057824 */ /* 0x000fc400078e0210 */
[C---:B------:R-:W-:Y:S01]  /*16c20*/  FMUL.FTZ R51, R2.reuse, R53 ;  /* 0x0000003502337220 */ /* 0x040fe20000410000 */
[C---:B------:R-:W-:Y:S01]  /*16c30*/  FMUL.FTZ R53, R2.reuse, R55 ;  /* 0x0000003702357220 */ /* 0x040fe20000410000 */
[C---:B------:R-:W-:Y:S01]  /*16c40*/  FMUL.FTZ R55, R2.reuse, R57 ;  /* 0x0000003902377220 */ /* 0x040fe20000410000 */
[C---:B------:R-:W-:Y:S01]  /*16c50*/  FMUL.FTZ R57, R2.reuse, R59 ;  /* 0x0000003b02397220 */ /* 0x040fe20000410000 */
[----:B------:R-:W-:Y:S02]  /*16c60*/  VIADD R5, R5, 0x19c40 ;  /* 0x00019c4005057836 */ /* 0x000fe40000000000 */
        /* <DEDUP_REMOVED lines=17> */
[----:B-1----:R-:W-:Y:S01]  /*16d80*/  ISETP.GE.AND P5, PT, R139, 0x1, PT ;  /* 0x000000018b00780c */ /* 0x002fe20003fa6270 */
[----:B------:R-:W1:Y:S08]  /*16d90*/  MUFU.TANH R14, R14 ;  /* 0x0000000e000e7308 */ /* 0x000e700000002400 */
        /* <DEDUP_REMOVED lines=23> */
[----:B--2---:R-:W-:-:S04]  /*16f10*/  IMAD.IADD R8, R8, 0x1, R13 ;  /* 0x0000000108087824 */ /* 0x004fc800078e020d */
[----:B0-----:R-:W-:-:S05]  /*16f20*/  @P1 IMAD.HI.U32 R12, R8, R12, RZ ;  /* 0x0000000c080c1227 */ /* 0x001fca00078e00ff */
[----:B-----5:R-:W-:Y:S01]  /*16f30*/  @P1 SHF.R.U32.HI R8, RZ, R9, R12 ;  /* 0x00000009ff081219 */ /* 0x020fe2000001160c */
        /* <DEDUP_REMOVED lines=38> */
[----:B--2---:R-:W-:Y:S01]  /*171a0*/  IMAD.SHL.U32 R5, R0, 0x80, RZ ;  /* 0x0000008000057824 */ /* 0x004fe200078e00ff */
[----:B------:R-:W2:Y:S04]  /*171b0*/  MUFU.TANH R9, R9 ;  /* 0x0000000900097308 */ /* 0x000ea80000002400 */
[----:B------:R-:W-:-:S04]  /*171c0*/  IADD3 R87, -R153, 0x1, -R5 ;  /* 0x0000000199577810 */ /* 0x000fc80007ffe905 */
[----:B------:R-:W3:Y:S01]  /*171d0*/  MUFU.TANH R13, R13 ;  /* 0x0000000d000d7308 */ /* 0x000ee20000002400 */
[----:B----4-:R-:W-:-:S07]  /*171e0*/  IADD3 R87, -R155, R87, R141 ;  /* 0x000000579b577210 */ /* 0x010fce0007ffe18d */
[----:B------:R-:W4:Y:S01]  /*171f0*/  MUFU.TANH R12, R12 ;  /* 0x0000000c000c7308 */ /* 0x000f220000002400 */
        /* <DEDUP_REMOVED lines=41> */
[----:B--234-:R-:W-:Y:S06]  /*17490*/  @!P5 BRA `(.L_x_1424) ;  /* 0x000000000058d947 */ /* 0x01cfec0003800000 */
        /* <DEDUP_REMOVED lines=12> */
.L_x_1426:
[----:B------:R-:W-:-:S05]  /*17560*/  IMAD.U32 R139, RZ, RZ, UR39 ;  /* 0x00000027ff8b7e24 */ /* 0x000fca000f8e00ff */
[----:B------:R-:W-:-:S13]  /*17570*/  ISETP.NE.AND P1, PT, R139, 0x1, PT ;  /* 0x000000018b00780c */ /* 0x000fda0003f25270 */
[----:B------:R-:W0:Y:S02]  /*17580*/  @P1 LDC.64 R44, c[0x0][0x9e8] ;  /* 0x00027a00ff2c1b82 */ /* 0x000e240000000a00 */
[----:B0-----:R-:W-:-:S05]  /*17590*/  @P1 IMAD.HI.U32 R44, R138, R44, RZ ;  /* 0x0000002c8a2c1227 */ /* 0x001fca00078e00ff */
[----:B------:R-:W-:-:S07]  /*175a0*/  @P1 SHF.R.U32.HI R138, RZ, R45, R44 ;  /* 0x0000002dff8a1219 */ /* 0x000fce000001162c */
.L_x_1427:
[----:B------:R-:W-:Y:S05]  /*175b0*/  BSYNC B1 ;  /* 0x0000000000017941 */ /* 0x000fea0003800000 */
.L_x_1425:
[----:B------:R-:W-:-:S04]  /*175c0*/  IMAD R138, R138, R139, -R5 ;  /* 0x0000008b8a8a7224 */ /* 0x000fc800078e0a05 */
[----:B------:R-:W-:-:S05]  /*175d0*/  IMAD.IADD R138, R138, 0x1, -R153 ;  /* 0x000000018a8a7824 */ /* 0x000fca00078e0a99 */
[----:B------:R-:W-:Y:S02]  /*175e0*/  VIMNMX R85, R85, R138, !PT ;  /* 0x0000008a55557248 */ /* 0x000fe40007fe0100 */
[----:B------:R-:W-:-:S07]  /*175f0*/  VIADDMNMX R86, R138, R139, R86, PT ;  /* 0x0000008b8a567246 */ /* 0x000fce0003800156 */
.L_x_1424:
[----:B------:R-:W-:Y:S01]  /*17600*/  ISETP.GT.AND P1, PT, R0, -0x1, PT ;  /* 0xffffffff0000780c */ /* 0x000fe20003f24270 */
[----:B------:R-:W0:Y:S03]  /*17610*/  SHFL.IDX PT, R8, R8, 0x1, 0x1c1f ;  /* 0x003c1f0008087f89 */ /* 0x000e2600000e0000 */
[C---:B------:R-:W-:Y:S02]  /*17620*/  ISETP.GT.AND P3, PT, R85.reuse, RZ, P1 ;  /* 0x000000ff5500720c */ /* 0x040fe40000f64270 */
[----:B------:R-:W-:Y:S02]  /*17630*/  ISETP.GT.AND P4, PT, R85, 0x1, P1 ;  /* 0x000000015500780c */ /* 0x000fe40000f84270 */
[C---:B------:R-:W-:Y:S02]  /*17640*/  ISETP.LT.OR P3, PT, R86.reuse, 0x1, P3 ;  /* 0x000000015600780c */ /* 0x040fe40001f61670 */
[----:B------:R-:W-:-:S02]  /*17650*/  ISETP.LT.OR P4, PT, R86, 0x2, P4 ;  /* 0x000000025600780c */ /* 0x000fc40002781670 */
[----:B------:R-:W-:Y:S02]  /*17660*/  FSEL R44, R9, -INF , !P3 ;  /* 0xff800000092c7808 */ /* 0x000fe40005800000 */
[----:B------:R-:W-:Y:S02]  /*17670*/  FSEL R13, R13, -INF , !P4 ;  /* 0xff8000000d0d7808 */ /* 0x000fe40006000000 */
[C---:B------:R-:W-:Y:S02]  /*17680*/  ISETP.GT.AND P2, PT, R85.reuse, 0x8, P1 ;  /* 0x000000085500780c */ /* 0x040fe40000f44270 */
[C---:B------:R-:W-:Y:S02]  /*17690*/  ISETP.GT.AND P3, PT, R85.reuse, 0x9, P1 ;  /* 0x000000095500780c */ /* 0x040fe40000f64270 */
[----:B------:R-:W-:Y:S02]  /*176a0*/  ISETP.GT.AND P4, PT, R85, 0x10, P1 ;  /* 0x000000105500780c */ /* 0x000fe40000f84270 */
[----:B------:R-:W-:-:S02]  /*176b0*/  ISETP.LT.OR P2, PT, R86, 0x9, P2 ;  /* 0x000000095600780c */ /* 0x000fc40001741670 */
[C---:B------:R-:W-:Y:S01]  /*176c0*/  ISETP.LT.OR P3, PT, R86.reuse, 0xa, P3 ;  /* 0x0000000a5600780c */ /* 0x040fe20001f61670 */
[--C-:B0-----:R-:W-:Y:S01]  /*176d0*/  IMAD.IADD R137, R137, 0x1, R8.reuse ;  /* 0x0000000189897824 */ /* 0x101fe200078e0208 */
[----:B------:R-:W-:Y:S01]  /*176e0*/  ISETP.LT.OR P4, PT, R86, 0x11, P4 ;  /* 0x000000115600780c */ /* 0x000fe20002781670 */
[----:B------:R-:W-:Y:S01]  /*176f0*/  IMAD.IADD R87, R87, 0x1, R8 ;  /* 0x0000000157577824 */ /* 0x000fe200078e0208 */
[----:B------:R-:W-:Y:S02]  /*17700*/  FSEL R24, R24, -INF , !P2 ;  /* 0xff80000018187808 */ /* 0x000fe40005000000 */
[----:B------:R-:W-:Y:S02]  /*17710*/  FSEL R25, R25, -INF , !P3 ;  /* 0xff80000019197808 */ /* 0x000fe40005800000 */
[----:B------:R-:W-:Y:S02]  /*17720*/  FSEL R28, R28, -INF , !P4 ;  /* 0xff8000001c1c7808 */ /* 0x000fe40006000000 */
[----:B------:R-:W-:-:S02]  /*17730*/  ISETP.GT.AND P2, PT, R85, 0x11, P1 ;  /* 0x000000115500780c */ /* 0x000fc40000f44270 */
[C---:B------:R-:W-:Y:S02]  /*17740*/  ISETP.GT.AND P3, PT, R85.reuse, 0x18, P1 ;  /* 0x000000185500780c */ /* 0x040fe40000f64270 */
[----:B------:R-:W-:Y:S02]  /*17750*/  ISETP.GT.AND P4, PT, R85, 0x19, P1 ;  /* 0x000000195500780c */ /* 0x000fe40000f84270 */
[C---:B------:R-:W-:Y:S02]  /*17760*/  ISETP.LT.OR P2, PT, R86.reuse, 0x12, P2 ;  /* 0x000000125600780c */ /* 0x040fe40001741670 */
[C---:B------:R-:W-:Y:S02]  /*17770*/  ISETP.LT.OR P3, PT, R86.reuse, 0x19, P3 ;  /* 0x000000195600780c */ /* 0x040fe40001f61670 */
[----:B------:R-:W-:Y:S02]  /*17780*/  ISETP.LT.OR P4, PT, R86, 0x1a, P4 ;  /* 0x0000001a5600780c */ /* 0x000fe40002781670 */
[----:B------:R-:W-:-:S02]  /*17790*/  FSEL R29, R29, -INF , !P2 ;  /* 0xff8000001d1d7808 */ /* 0x000fc40005000000 */
[----:B------:R-:W-:Y:S02]  /*177a0*/  FSEL R32, R32, -INF , !P3 ;  /* 0xff80000020207808 */ /* 0x000fe40005800000 */
[----:B------:R-:W-:Y:S02]  /*177b0*/  FSEL R33, R33, -INF , !P4 ;  /* 0xff80000021217808 */ /* 0x000fe40006000000 */
[C---:B------:R-:W-:Y:S02]  /*177c0*/  ISETP.GT.AND P2, PT, R85.reuse, 0x20, P1 ;  /* 0x000000205500780c */ /* 0x040fe40000f44270 */
[C---:B------:R-:W-:Y:S02]  /*177d0*/  ISETP.GT.AND P3, PT, R85.reuse, 0x21, P1 ;  /* 0x000000215500780c */ /* 0x040fe40000f64270 */
[----:B------:R-:W-:Y:S02]  /*177e0*/  ISETP.GT.AND P4, PT, R85, 0x28, P1 ;  /* 0x000000285500780c */ /* 0x000fe40000f84270 */
[----:B------:R-:W-:-:S02]  /*177f0*/  ISETP.LT.OR P2, PT, R86, 0x21, P2 ;  /* 0x000000215600780c */ /* 0x000fc40001741670 */
[C---:B------:R-:W-:Y:S02]  /*17800*/  ISETP.LT.OR P3, PT, R86.reuse, 0x22, P3 ;  /* 0x000000225600780c */ /* 0x040fe40001f61670 */
[----:B------:R-:W-:Y:S02]  /*17810*/  ISETP.LT.OR P4, PT, R86, 0x29, P4 ;  /* 0x000000295600780c */ /* 0x000fe40002781670 */
        /* <DEDUP_REMOVED lines=65> */
[----:B------:R-:W-:Y:S01]  /*17c30*/  FSEL R84, R84, -INF , !P4 ;  /* 0xff80000054547808 */ /* 0x000fe20006000000 */
[----:B------:R-:W-:Y:S06]  /*17c40*/  @!P5 BRA `(.L_x_1428) ;  /* 0x000000000058d947 */ /* 0x000fec0003800000 */
        /* <DEDUP_REMOVED lines=12> */
.L_x_1430:
[----:B------:R-:W-:-:S05]  /*17d10*/  IMAD.U32 R85, RZ, RZ, UR39 ;  /* 0x00000027ff557e24 */ /* 0x000fca000f8e00ff */
[----:B------:R-:W-:-:S13]  /*17d20*/  ISETP.NE.AND P2, PT, R85, 0x1, PT ;  /* 0x000000015500780c */ /* 0x000fda0003f45270 */
[----:B------:R-:W0:Y:S02]  /*17d30*/  @P2 LDC.64 R8, c[0x0][0x9e8] ;  /* 0x00027a00ff082b82 */ /* 0x000e240000000a00 */
[----:B0-----:R-:W-:-:S05]  /*17d40*/  @P2 IMAD.HI.U32 R8, R45, R8, RZ ;  /* 0x000000082d082227 */ /* 0x001fca00078e00ff */
[----:B------:R-:W-:-:S07]  /*17d50*/  @P2 SHF.R.U32.HI R45, RZ, R9, R8 ;  /* 0x00000009ff2d2219 */ /* 0x000fce0000011608 */
.L_x_1431:
[----:B------:R-:W-:Y:S05]  /*17d60*/  BSYNC B1 ;  /* 0x0000000000017941 */ /* 0x000fea0003800000 */
.L_x_1429:
[----:B------:R-:W-:-:S04]  /*17d70*/  IMAD R5, R45, R85, -R5 ;  /* 0x000000552d057224 */ /* 0x000fc800078e0a05 */
[----:B------:R-:W-:-:S05]  /*17d80*/  IMAD.IADD R5, R5, 0x1, -R153 ;  /* 0x0000000105057824 */ /* 0x000fca00078e0a99 */
[----:B------:R-:W-:Y:S02]  /*17d90*/  VIMNMX R87, R87, R5, !PT ;  /* 0x0000000557577248 */ /* 0x000fe40007fe0100 */
[----:B------:R-:W-:-:S07]  /*17da0*/  VIADDMNMX R137, R5, R85, R137, PT ;  /* 0x0000005505897246 */ /* 0x000fce0003800189 */
.L_x_1428:
[----:B------:R-:W-:Y:S02]  /*17db0*/  FMNMX.FTZ R5, R44, R15, !PT ;  /* 0x0000000f2c057209 */ /* 0x000fe40007810000 */
[----:B------:R-:W-:Y:S02]  /*17dc0*/  ISETP.GT.AND P4, PT, R87, 0x1, P1 ;  /* 0x000000015700780c */ /* 0x000fe40000f84270 */
[----:B------:R-:W-:Y:S02]  /*17dd0*/  FMNMX.FTZ R5, R13, R5, !PT ;  /* 0x000000050d057209 */ /* 0x000fe40007810000 */
[C---:B------:R-:W-:Y:S02]  /*17de0*/  ISETP.GT.AND P2, PT, R87.reuse, 0x8, P1 ;  /* 0x000000085700780c */ /* 0x040fe40000f44270 */
[----:B------:R-:W-:Y:S02]  /*17df0*/  FMNMX.FTZ R5, R24, R5, !PT ;  /* 0x0000000518057209 */ /* 0x000fe40007810000 */
[----:B------:R-:W-:-:S02]  /*17e00*/  ISETP.GT.AND P3, PT, R87, 0x9, P1 ;  /* 0x000000095700780c */ /* 0x000fc40000f64270 */
[----:B------:R-:W-:Y:S02]  /*17e10*/  FMNMX.FTZ R5, R25, R5, !PT ;  /* 0x0000000519057209 */ /* 0x000fe40007810000 */
[C---:B------:R-:W-:Y:S02]  /*17e20*/  ISETP.LT.OR P4, PT, R137.reuse, 0x2, P4 ;  /* 0x000000028900780c */ /* 0x040fe40002781670 */
[----:B------:R-:W-:Y:S02]  /*17e30*/  FMNMX.FTZ R5, R28, R5, !PT ;  /* 0x000000051c057209 */ /* 0x000fe40007810000 */
[----:B------:R-:W-:Y:S02]  /*17e40*/  ISETP.LT.OR P2, PT, R137, 0x9, P2 ;  /* 0x000000098900780c */ /* 0x000fe40001741670 */
[----:B------:R-:W-:Y:S02]  /*17e50*/  FMNMX.FTZ R5, R29, R5, !PT ;  /* 0x000000051d057209 */ /* 0x000fe40007810000 */
[----:B------:R-:W-:-:S02]  /*17e60*/  ISETP.LT.OR P3, PT, R137, 0xa, P3 ;  /* 0x0000000a8900780c */ /* 0x000fc40001f61670 */
[----:B------:R-:W-:Y:S02]  /*17e70*/  FMNMX.FTZ R5, R32, R5, !PT ;  /* 0x0000000520057209 */ /* 0x000fe40007810000 */
[----:B-1----:R-:W-:Y:S02]  /*17e80*/  FSEL R8, R14, -INF , !P4 ;  /* 0xff8000000e087808 */ /* 0x002fe40006000000 */
[----:B------:R-:W-:Y:S02]  /*17e90*/  FMNMX.FTZ R5, R33, R5, !PT ;  /* 0x0000000521057209 */ /* 0x000fe40007810000 */
[----:B------:R-:W-:Y:S01]  /*17ea0*/  FSEL R9, R26, -INF , !P2 ;  /* 0xff8000001a097808 */ /* 0x000fe20005000000 */
[----:B------:R-:W-:Y:S01]  /*17eb0*/  IMAD.U32 R26, RZ, RZ, UR38 ;  /* 0x00000026ff1a7e24 */ /* 0x000fe2000f8e00ff */
[----:B------:R-:W-:Y:S02]  /*17ec0*/  FMNMX.FTZ R5, R36, R5, !PT ;  /* 0x0000000524057209 */ /* 0x000fe40007810000 */
[----:B------:R-:W-:-:S02]  /*17ed0*/  FSEL R27, R27, -INF , !P3 ;  /* 0xff8000001b1b7808 */ /* 0x000fc40005800000 */
[----:B------:R-:W-:Y:S02]  /*17ee0*/  FMNMX.FTZ R5, R37, R5, !PT ;  /* 0x0000000525057209 */ /* 0x000fe40007810000 */
[C---:B------:R-:W-:Y:S02]  /*17ef0*/  ISETP.GT.AND P4, PT, R87.reuse, 0x10, P1 ;  /* 0x000000105700780c */ /* 0x040fe40000f84270 */
[----:B------:R-:W-:Y:S02]  /*17f00*/  FMNMX.FTZ R5, R40, R5, !PT ;  /* 0x0000000528057209 */ /* 0x000fe40007810000 */
[----:B------:R-:W-:Y:S02]  /*17f10*/  ISETP.GT.AND P2, PT, R87, 0x11, P1 ;  /* 0x000000115700780c */ /* 0x000fe40000f44270 */
[----:B------:R-:W-:Y:S02]  /*17f20*/  FMNMX.FTZ R5, R41, R5, !PT ;  /* 0x0000000529057209 */ /* 0x000fe40007810000 */
[----:B------:R-:W-:-:S02]  /*17f30*/  ISETP.GT.AND P3, PT, R87, 0x18, P1 ;  /* 0x000000185700780c */ /* 0x000fc40000f64270 */
[----:B------:R-:W-:Y:S02]  /*17f40*/  FMNMX.FTZ R5, R46, R5, !PT ;  /* 0x000000052e057209 */ /* 0x000fe40007810000 */
[----:B------:R-:W-:Y:S02]  /*17f50*/  ISETP.LT.OR P4, PT, R137, 0x11, P4 ;  /* 0x000000118900780c */ /* 0x000fe40002781670 */
[----:B------:R-:W-:Y:S02]  /*17f60*/  FMNMX.FTZ R5, R47, R5, !PT ;  /* 0x000000052f057209 */ /* 0x000fe40007810000 */
[C---:B------:R-:W-:Y:S02]  /*17f70*/  ISETP.LT.OR P2, PT, R137.reuse, 0x12, P2 ;  /* 0x000000128900780c */ /* 0x040fe40001741670 */
[----:B------:R-:W-:Y:S02]  /*17f80*/  FMNMX.FTZ R5, R50, R5, !PT ;  /* 0x0000000532057209 */ /* 0x000fe40007810000 */
[----:B------:R-:W-:-:S02]  /*17f90*/  ISETP.LT.OR P3, PT, R137, 0x19, P3 ;  /* 0x000000198900780c */ /* 0x000fc40001f61670 */
[----:B------:R-:W-:Y:S02]  /*17fa0*/  FMNMX.FTZ R5, R51, R5, !PT ;  /* 0x0000000533057209 */ /* 0x000fe40007810000 */
[----:B------:R-:W-:Y:S02]  /*17fb0*/  FSEL R30, R30, -INF , !P4 ;  /* 0xff8000001e1e7808 */ /* 0x000fe40006000000 */
[----:B------:R-:W-:Y:S02]  /*17fc0*/  FMNMX.FTZ R5, R54, R5, !PT ;  /* 0x0000000536057209 */ /* 0x000fe40007810000 */
[----:B------:R-:W-:Y:S02]  /*17fd0*/  FSEL R31, R31, -INF , !P2 ;  /* 0xff8000001f1f7808 */ /* 0x000fe40005000000 */
[----:B------:R-:W-:Y:S02]  /*17fe0*/  FMNMX.FTZ R5, R55, R5, !PT ;  /* 0x0000000537057209 */ /* 0x000fe40007810000 */
[----:B------:R-:W-:-:S02]  /*17ff0*/  FSEL R34, R34, -INF , !P3 ;  /* 0xff80000022227808 */ /* 0x000fc40005800000 */
        /* <DEDUP_REMOVED lines=13> */
[----:B------:R-:W-:Y:S02]  /*180d0*/  FSEL R35, R35, -INF , !P4 ;  /* 0xff80000023237808 */ /* 0x000fe40006000000 */
[----:B------:R-:W-:Y:S02]  /*180e0*/  FMNMX.FTZ R5, R73, R5, !PT ;  /* 0x0000000549057209 */ /* 0x000fe40007810000 */
[----:B------:R-:W-:Y:S02]  /*180f0*/  FSEL R38, R38, -INF , !P2 ;  /* 0xff80000026267808 */ /* 0x000fe40005000000 */
[----:B------:R-:W-:Y:S02]  /*18100*/  FSEL R39, R39, -INF , !P3 ;  /* 0xff80000027277808 */ /* 0x000fe40005800000 */
[----:B------:R-:W-:-:S02]  /*18110*/  ISETP.GT.AND P4, PT, R87, 0x28, P1 ;  /* 0x000000285700780c */ /* 0x000fc40000f84270 */
[C---:B------:R-:W-:Y:S02]  /*18120*/  ISETP.GT.AND P2, PT, R87.reuse, 0x29, P1 ;  /* 0x000000295700780c */ /* 0x040fe40000f44270 */
[----:B------:R-:W-:Y:S02]  /*18130*/  ISETP.GT.AND P3, PT, R87, 0x30, P1 ;  /* 0x000000305700780c */ /* 0x000fe40000f64270 */
[----:B------:R-:W-:Y:S02]  /*18140*/  FMNMX.FTZ R5, R76, R5, !PT ;  /* 0x000000054c057209 */ /* 0x000fe40007810000 */
[C---:B------:R-:W-:Y:S02]  /*18150*/  ISETP.LT.OR P4, PT, R137.reuse, 0x29, P4 ;  /* 0x000000298900780c */ /* 0x040fe40002781670 */
[C---:B------:R-:W-:Y:S02]  /*18160*/  ISETP.LT.OR P2, PT, R137.reuse, 0x2a, P2 ;  /* 0x0000002a8900780c */ /* 0x040fe40001741670 */
[----:B------:R-:W-:-:S02]  /*18170*/  ISETP.LT.OR P3, PT, R137, 0x31, P3 ;  /* 0x000000318900780c */ /* 0x000fc40001f61670 */
[----:B------:R-:W-:Y:S02]  /*18180*/  FMNMX.FTZ R5, R136, R5, !PT ;  /* 0x0000000588057209 */ /* 0x000fe40007810000 */
[----:B------:R-:W-:Y:S02]  /*18190*/  FSEL R42, R42, -INF , !P4 ;  /* 0xff8000002a2a7808 */ /* 0x000fe40006000000 */
[----:B------:R-:W-:Y:S02]  /*181a0*/  FSEL R43, R43, -INF , !P2 ;  /* 0xff8000002b2b7808 */ /* 0x000fe40005000000 */
[----:B------:R-:W-:Y:S02]  /*181b0*/  FSEL R48, R48, -INF , !P3 ;  /* 0xff80000030307808 */ /* 0x000fe40005800000 */
[C---:B------:R-:W-:Y:S02]  /*181c0*/  ISETP.GT.AND P4, PT, R87.reuse, 0x31, P1 ;  /* 0x000000315700780c */ /* 0x040fe40000f84270 */
[----:B------:R-:W-:-:S02]  /*181d0*/  ISETP.GT.AND P2, PT, R87, 0x38, P1 ;  /* 0x000000385700780c */ /* 0x000fc40000f44270 */
[----:B------:R-:W-:Y:S02]  /*181e0*/  ISETP.GT.AND P3, PT, R87, 0x39, P1 ;  /* 0x000000395700780c */ /* 0x000fe40000f64270 */
[----:B------:R-:W-:Y:S02]  /*181f0*/  FMNMX.FTZ R5, R79, R5, !PT ;  /* 0x000000054f057209 */ /* 0x000fe40007810000 */
        /* <DEDUP_REMOVED lines=8> */
[C---:B------:R-:W-:Y:S02]  /*18280*/  ISETP.GT.AND P4, PT, R87.reuse, 0x40, P1 ;  /* 0x000000405700780c */ /* 0x040fe40000f84270 */
[----:B------:R-:W-:-:S02]  /*18290*/  ISETP.GT.AND P2, PT, R87, 0x41, P1 ;  /* 0x000000415700780c */ /* 0x000fc40000f44270 */
[----:B------:R-:W-:Y:S02]  /*182a0*/  ISETP.GT.AND P3, PT, R87, 0x48, P1 ;  /* 0x000000485700780c */ /* 0x000fe40000f64270 */
[----:B------:R-:W-:Y:S02]  /*182b0*/  FMNMX.FTZ R5, R83, R5, !PT ;  /* 0x0000000553057209 */ /* 0x000fe40007810000 */
[----:B------:R-:W-:Y:S02]  /*182c0*/  @P0 LOP3.LUT R17, R17, 0x10000000, RZ, 0xfc, !PT ;  /* 0x1000000011110812 */ /* 0x000fe400078efcff */
[----:B------:R-:W-:Y:S02]  /*182d0*/  ISETP.GT.AND P0, PT, R87, 0x61, P1 ;  /* 0x000000615700780c */ /* 0x000fe40000f04270 */
[C---:B------:R-:W-:Y:S02]  /*182e0*/  ISETP.LT.OR P4, PT, R137.reuse, 0x41, P4 ;  /* 0x000000418900780c */ /* 0x040fe40002781670 */
[----:B------:R-:W-:-:S02]  /*182f0*/  ISETP.LT.OR P2, PT, R137, 0x42, P2 ;  /* 0x000000428900780c */ /* 0x000fc40001741670 */
[----:B------:R-:W-:Y:S02]  /*18300*/  ISETP.LT.OR P3, PT, R137, 0x49, P3 ;  /* 0x000000498900780c */ /* 0x000fe40001f61670 */
[----:B------:R-:W-:Y:S02]  /*18310*/  FMNMX.FTZ R5, R84, R5, !PT ;  /* 0x0000000554057209 */ /* 0x000fe40007810000 */
[----:B------:R-:W-:Y:S02]  /*18320*/  FSEL R56, R56, -INF , !P4 ;  /* 0xff80000038387808 */ /* 0x000fe40006000000 */
[----:B------:R-:W-:Y:S01]  /*18330*/  FSEL R57, R57, -INF , !P2 ;  /* 0xff80000039397808 */ /* 0x000fe20005000000 */
[----:B------:R-:W0:Y:S01]  /*18340*/  SHFL.BFLY PT, R14, R5, 0x2, 0x1f ;  /* 0x0c401f00050e7f89 */ /* 0x000e2200000e0000 */
[----:B------:R-:W-:Y:S02]  /*18350*/  FSEL R60, R60, -INF , !P3 ;  /* 0xff8000003c3c7808 */ /* 0x000fe40005800000 */
[----:B------:R-:W-:-:S02]  /*18360*/  ISETP.GT.AND P4, PT, R87, 0x49, P1 ;  /* 0x000000495700780c */ /* 0x000fc40000f84270 */
[C---:B------:R-:W-:Y:S02]  /*18370*/  ISETP.GT.AND P2, PT, R87.reuse, 0x50, P1 ;  /* 0x000000505700780c */ /* 0x040fe40000f44270 */
[----:B------:R-:W-:Y:S02]  /*18380*/  ISETP.GT.AND P3, PT, R87, 0x51, P1 ;  /* 0x000000515700780c */ /* 0x000fe40000f64270 */
[----:B------:R-:W-:Y:S02]  /*18390*/  LOP3.LUT R17, R17, 0xbfffffff, RZ, 0xc0, !PT ;  /* 0xbfffffff11117812 */ /* 0x000fe400078ec0ff */
[C---:B------:R-:W-:Y:S02]  /*183a0*/  ISETP.LT.OR P4, PT, R137.reuse, 0x4a, P4 ;  /* 0x0000004a8900780c */ /* 0x040fe40002781670 */
[C---:B------:R-:W-:Y:S02]  /*183b0*/  ISETP.LT.OR P2, PT, R137.reuse, 0x51, P2 ;  /* 0x000000518900780c */ /* 0x040fe40001741670 */
[----:B------:R-:W-:-:S02]  /*183c0*/  ISETP.LT.OR P3, PT, R137, 0x52, P3 ;  /* 0x000000528900780c */ /* 0x000fc40001f61670 */
[----:B------:R-:W-:Y:S02]  /*183d0*/  @P0 LOP3.LUT R17, R17, 0x40000000, RZ, 0xfc, !PT ;  /* 0x4000000011110812 */ /* 0x000fe400078efcff */
[----:B------:R-:W-:Y:S02]  /*183e0*/  ISETP.GT.AND P0, PT, R87, RZ, P1 ;  /* 0x000000ff5700720c */ /* 0x000fe40000f04270 */
        /* <DEDUP_REMOVED lines=9> */
[----:B------:R-:W-:-:S02]  /*18480*/  LOP3.LUT R17, R17, 0xfffffff7, RZ, 0xc0, !PT ;  /* 0xfffffff711117812 */ /* 0x000fc400078ec0ff */
[----:B------:R-:W-:Y:S02]  /*18490*/  FSEL R68, R68, -INF , !P4 ;  /* 0xff80000044447808 */ /* 0x000fe40006000000 */
[----:B------:R-:W-:Y:S02]  /*184a0*/  FSEL R69, R69, -INF , !P2 ;  /* 0xff80000045457808 */ /* 0x000fe40005000000 */
[----:B------:R-:W-:Y:S02]  /*184b0*/  FSEL R71, R71, -INF , !P3 ;  /* 0xff80000047477808 */ /* 0x000fe40005800000 */
[C---:B------:R-:W-:Y:S02]  /*184c0*/  ISETP.GT.AND P2, PT, R87.reuse, 0x68, P1 ;  /* 0x000000685700780c */ /* 0x040fe40000f44270 */
[C---:B------:R-:W-:Y:S02]  /*184d0*/  ISETP.GT.AND P3, PT, R87.reuse, 0x69, P1 ;  /* 0x000000695700780c */ /* 0x040fe40000f64270 */
[----:B------:R-:W-:-:S02]  /*184e0*/  ISETP.GT.AND P4, PT, R87, 0x70, P1 ;  /* 0x000000705700780c */ /* 0x000fc40000f84270 */
[C---:B------:R-:W-:Y:S02]  /*184f0*/  ISETP.GT.AND P5, PT, R87.reuse, 0x71, P1 ;  /* 0x000000715700780c */ /* 0x040fe40000fa4270 */
[C---:B------:R-:W-:Y:S02]  /*18500*/  ISETP.GT.AND P6, PT, R87.reuse, 0x78, P1 ;  /* 0x000000785700780c */ /* 0x040fe40000fc4270 */
[----:B------:R-:W-:Y:S02]  /*18510*/  ISETP.GT.AND P1, PT, R87, 0x79, P1 ;  /* 0x000000795700780c */ /* 0x000fe40000f24270 */
[----:B------:R-:W-:Y:S02]  /*18520*/  @P0 LOP3.LUT R17, R17, 0x8, RZ, 0xfc, !PT ;  /* 0x0000000811110812 */ /* 0x000fe400078efcff */
[----:B0-----:R-:W-:Y:S02]  /*18530*/  FMNMX.FTZ R5, R5, R14, !PT ;  /* 0x0000000e05057209 */ /* 0x001fe40007810000 */
[----:B------:R-:W-:-:S02]  /*18540*/  LOP3.LUT P0, RZ, R17, 0x40000000, RZ, 0xc0, !PT ;  /* 0x4000000011ff7812 */ /* 0x000fc4000780c0ff */
[----:B------:R-:W-:Y:S01]  /*18550*/  LOP3.LUT R17, R17, 0xfffffffd, RZ, 0xc0, !PT ;  /* 0xfffffffd11117812 */ /* 0x000fe200078ec0ff */
[----:B------:R-:W0:Y:S01]  /*18560*/  SHFL.BFLY PT, R14, R5, 0x1, 0x1f ;  /* 0x0c201f00050e7f89 */ /* 0x000e2200000e0000 */
[C---:B------:R-:W-:Y:S02]  /*18570*/  ISETP.LT.OR P0, PT, R137.reuse, 0x62, P0 ;  /* 0x000000628900780c */ /* 0x040fe40000701670 */
[----:B------:R-:W-:Y:S02]  /*18580*/  ISETP.LT.OR P4, PT, R137, 0x71, P4 ;  /* 0x000000718900780c */ /* 0x000fe40002781670 */
[----:B------:R-:W-:Y:S02]  /*18590*/  @P1 LOP3.LUT R17, R17, 0x2, RZ, 0xfc, !PT ;  /* 0x0000000211111812 */ /* 0x000fe400078efcff */
[----:B------:R-:W-:Y:S02]  /*185a0*/  ISETP.LT.OR P5, PT, R137, 0x72, P5 ;  /* 0x000000728900780c */ /* 0x000fe40002fa1670 */
[----:B------:R-:W-:-:S02]  /*185b0*/  LOP3.LUT P1, RZ, R17, 0x8, RZ, 0xc0, !PT ;  /* 0x0000000811ff7812 */ /* 0x000fc4000782c0ff */
[----:B------:R-:W-:Y:S02]  /*185c0*/  LOP3.LUT R17, R17, 0xffffffef, RZ, 0xc0, !PT ;  /* 0xffffffef11117812 */ /* 0x000fe400078ec0ff */
[----:B------:R-:W-:Y:S02]  /*185d0*/  ISETP.LT.OR P1, PT, R137, 0x1, P1 ;  /* 0x000000018900780c */ /* 0x000fe40000f21670 */
[----:B------:R-:W-:Y:S02]  /*185e0*/  @P0 LOP3.LUT R17, R17, 0x10, RZ, 0xfc, !PT ;  /* 0x0000001011110812 */ /* 0x000fe400078efcff */
[----:B------:R-:W-:Y:S02]  /*185f0*/  ISETP.LT.OR P0, PT, R137, 0x69, P2 ;  /* 0x000000698900780c */ /* 0x000fe40001701670 */
[C---:B------:R-:W-:Y:S02]  /*18600*/  LOP3.LUT P2, RZ, R17.reuse, 0x2, RZ, 0xc0, !PT ;  /* 0x0000000211ff7812 */ /* 0x040fe4000784c0ff */
[----:B------:R-:W-:-:S02]  /*18610*/  LOP3.LUT R17, R17, 0xfffffffb, RZ, 0xc0, !PT ;  /* 0xfffffffb11117812 */ /* 0x000fc400078ec0ff */
[----:B------:R-:W-:Y:S02]  /*18620*/  FSEL R12, R12, -INF , !P1 ;  /* 0xff8000000c0c7808 */ /* 0x000fe40004800000 */
[----:B0-----:R-:W-:Y:S02]  /*18630*/  FMNMX.FTZ R5, R5, R14, !PT ;  /* 0x0000000e05057209 */ /* 0x001fe40007810000 */
[----:B------:R-:W-:Y:S02]  /*18640*/  FSEL R77, R77, -INF , !P4 ;  /* 0xff8000004d4d7808 */ /* 0x000fe40006000000 */
[----:B------:R-:W-:Y:S01]  /*18650*/  ISETP.LT.OR P6, PT, R137, 0x79, P6 ;  /* 0x000000798900780c */ /* 0x000fe200037c1670 */
[----:B------:R-:W-:-:S01]  /*18660*/  FFMA.FTZ R45, R5, R26, -8 ;  /* 0xc1000000052d7423 */ /* 0x000fc2000001001a */
[----:B------:R-:W-:Y:S02]  /*18670*/  @P0 LOP3.LUT R17, R17, 0x4, RZ, 0xfc, !PT ;  /* 0x0000000411110812 */ /* 0x000fe400078efcff */
[----:B------:R-:W-:-:S02]  /*18680*/  ISETP.LT.OR P0, PT, R137, 0x6a, P3 ;  /* 0x0000006a8900780c */ /* 0x000fc40001f01670 */
[----:B------:R-:W-:Y:S02]  /*18690*/  FSETP.NEU.FTZ.AND P3, PT, R5, -INF , PT ;  /* 0xff8000000500780b */ /* 0x000fe40003f7d000 */
[----:B------:R-:W-:Y:S02]  /*186a0*/  LOP3.LUT R17, R17, 0xdfffffff, RZ, 0xc0, !PT ;  /* 0xdfffffff11117812 */ /* 0x000fe400078ec0ff */
[----:B------:R-:W-:Y:S02]  /*186b0*/  FSEL R14, R5, RZ, P3 ;  /* 0x000000ff050e7208 */ /* 0x000fe40001800000 */
[----:B------:R-:W-:Y:S02]  /*186c0*/  FSEL R45, R45, RZ, P3 ;  /* 0x000000ff2d2d7208 */ /* 0x000fe40001800000 */
[----:B------:R-:W-:Y:S01]  /*186d0*/  FSEL R78, R78, -INF , !P5 ;  /* 0xff8000004e4e7808 */ /* 0x000fe20006800000 */
[----:B------:R-:W-:-:S01]  /*186e0*/  FADD.FTZ R15, -R14, R15 ;  /* 0x0000000f0e0f7221 */ /* 0x000fc20000010100 */
[----:B------:R-:W-:Y:S01]  /*186f0*/  FMNMX.FTZ R14, R12, R20, !PT ;  /* 0x000000140c0e7209 */ /* 0x000fe20007810000 */
[----:B------:R-:W-:-:S01]  /*18700*/  FFMA.FTZ R44, R44, R26, -R45 ;  /* 0x0000001a2c2c7223 */ /* 0x000fc2000001082d */
[----:B------:R-:W-:Y:S01]  /*18710*/  @P0 LOP3.LUT R17, R17, 0x20000000, RZ, 0xfc, !PT ;  /* 0x2000000011110812 */ /* 0x000fe200078efcff */
[----:B------:R-:W-:-:S01]  /*18720*/  FFMA.FTZ R13, R13, R26, -R45 ;  /* 0x0000001a0d0d7223 */ /* 0x000fc2000001082d */
[----:B------:R-:W-:Y:S01]  /*18730*/  FMNMX.FTZ R14, R8, R14, !PT ;  /* 0x0000000e080e7209 */ /* 0x000fe20007810000 */
[----:B------:R-:W-:-:S01]  /*18740*/  FFMA.FTZ R24, R24, R26, -R45 ;  /* 0x0000001a18187223 */ /* 0x000fc2000001082d */
[----:B------:R-:W-:Y:S01]  /*18750*/  LOP3.LUT P0, RZ, R17, 0x10, RZ, 0xc0, !PT ;  /* 0x0000001011ff7812 */ /* 0x000fe2000780c0ff */
[----:B------:R-:W-:-:S01]  /*18760*/  FFMA.FTZ R25, R25, R26, -R45 ;  /* 0x0000001a19197223 */ /* 0x000fc2000001082d */
[----:B------:R-:W-:Y:S01]  /*18770*/  FMNMX.FTZ R14, R9, R14, !PT ;  /* 0x0000000e090e7209 */ /* 0x000fe20007810000 */
[----:B------:R-:W-:-:S01]  /*18780*/  FFMA.FTZ R28, R28, R26, -R45 ;  /* 0x0000001a1c1c7223 */ /* 0x000fc2000001082d */
[----:B------:R-:W-:Y:S01]  /*18790*/  LOP3.LUT P3, RZ, R17, 0x4, RZ, 0xc0, !PT ;  /* 0x0000000411ff7812 */ /* 0x000fe2000786c0ff */
[----:B------:R-:W-:-:S01]  /*187a0*/  FFMA.FTZ R29, R29, R26, -R45 ;  /* 0x0000001a1d1d7223 */ /* 0x000fc2000001082d */
[----:B------:R-:W-:Y:S01]  /*187b0*/  FMNMX.FTZ R14, R27, R14, !PT ;  /* 0x0000000e1b0e7209 */ /* 0x000fe20007810000 */
[----:B------:R-:W-:-:S01]  /*187c0*/  FFMA.FTZ R32, R32, R26, -R45 ;  /* 0x0000001a20207223 */ /* 0x000fc2000001082d */
[----:B------:R-:W-:Y:S01]  /*187d0*/  FSEL R70, R70, -INF , !P0 ;  /* 0xff80000046467808 */ /* 0x000fe20004000000 */
        /* <DEDUP_REMOVED lines=42> */
[----:B------:R-:W-:Y:S01]  /*18a80*/  FMUL.FTZ R15, R15, R26 ;  /* 0x0000001a0f0f7220 */ /* 0x000fe20000410000 */
[----:B------:R-:W-:Y:S01]  /*18a90*/  MUFU.EX2 R44, R44 ;  /* 0x0000002c002c7308 */ /* 0x000fe20000000800 */
[----:B------:R-:W-:-:S02]  /*18aa0*/  LOP3.LUT P0, RZ, R17, 0x10000000, RZ, 0xc0, !PT ;  /* 0x1000000011ff7812 */ /* 0x000fc4000780c0ff */
[----:B------:R-:W-:-:S04]  /*18ab0*/  FMNMX.FTZ R14, R53, R14, !PT ;  /* 0x0000000e350e7209 */ /* 0x000fc80007810000 */
[----:B------:R-:W-:Y:S01]  /*18ac0*/  FMNMX.FTZ R14, R56, R14, !PT ;  /* 0x0000000e380e7209 */ /* 0x000fe20007810000 */
[----:B------:R-:W0:Y:S03]  /*18ad0*/  MUFU.EX2 R15, R15 ;  /* 0x0000000f000f7308 */ /* 0x000e260000000800 */
[----:B------:R-:W-:-:S04]  /*18ae0*/  FMNMX.FTZ R14, R57, R14, !PT ;  /* 0x0000000e390e7209 */ /* 0x000fc80007810000 */
[----:B------:R-:W-:Y:S01]  /*18af0*/  FMNMX.FTZ R14, R60, R14, !PT ;  /* 0x0000000e3c0e7209 */ /* 0x000fe20007810000 */
[----:B------:R-:W1:Y:S03]  /*18b00*/  MUFU.EX2 R13, R13 ;  /* 0x0000000d000d7308 */ /* 0x000e660000000800 */
[----:B------:R-:W-:-:S04]  /*18b10*/  FMNMX.FTZ R14, R61, R14, !PT ;  /* 0x0000000e3d0e7209 */ /* 0x000fc80007810000 */
[----:B------:R-:W-:Y:S01]  /*18b20*/  FMNMX.FTZ R14, R64, R14, !PT ;  /* 0x0000000e400e7209 */ /* 0x000fe20007810000 */
[----:B------:R-:W-:Y:S01]  /*18b30*/  MUFU.EX2 R24, R24 ;  /* 0x0000001800187308 */ /* 0x000fe20000000800 */
[----:B0-----:R-:W-:-:S02]  /*18b40*/  FFMA.FTZ R4, R15, R4, R44 ;  /* 0x000000040f047223 */ /* 0x001fc4000001002c */
[----:B------:R-:W-:-:S04]  /*18b50*/  FMNMX.FTZ R14, R65, R14, !PT ;  /* 0x0000000e410e7209 */ /* 0x000fc80007810000 */
[----:B------:R-:W-:Y:S01]  /*18b60*/  FMNMX.FTZ R14, R68, R14, !PT ;  /* 0x0000000e440e7209 */ /* 0x000fe20007810000 */
[----:B------:R-:W-:Y:S01]  /*18b70*/  MUFU.EX2 R25, R25 ;  /* 0x0000001900197308 */ /* 0x000fe20000000800 */
[----:B-1----:R-:W-:-:S02]  /*18b80*/  FADD.FTZ R4, R13, R4 ;  /* 0x000000040d047221 */ /* 0x002fc40000010000 */
        /* <DEDUP_REMOVED lines=12> */
[----:B------:R-:W-:-:S05]  /*18c50*/  FMNMX.FTZ R14, R82, R14, !PT ;  /* 0x0000000e520e7209 */ /* 0x000fca0007810000 */
[----:B------:R-:W0:Y:S01]  /*18c60*/  SHFL.BFLY PT, R84, R14, 0x2, 0x1f ;  /* 0x0c401f000e547f89 */ /* 0x000e2200000e0000 */
        /* <DEDUP_REMOVED lines=14> */
[----:B------:R-:W-:-:S01]  /*18d50*/  FFMA.FTZ R84, R14, R26, -8 ;  /* 0xc10000000e547423 */ /* 0x000fc2000001001a */
[----:B------:R-:W-:Y:S02]  /*18d60*/  MUFU.EX2 R54, R54 ;  /* 0x0000003600367308 */ /* 0x000fe40000000800 */
[----:B------:R-:W-:Y:S02]  /*18d70*/  FMUL.FTZ R20, R20, R26 ;  /* 0x0000001a14147220 */ /* 0x000fe40000410000 */
[----:B------:R-:W-:-:S04]  /*18d80*/  FSEL R85, R84, RZ, P1 ;  /* 0x000000ff54557208 */ /* 0x000fc80000800000 */
        /* <DEDUP_REMOVED lines=33> */
[----:B-1----:R-:W-:-:S01]  /*18fa0*/  FADD.FTZ R84, R8, R3 ;  /* 0x0000000308547221 */ /* 0x002fc20000010000 */
[----:B------:R-:W-:Y:S01]  /*18fb0*/  FADD.FTZ R3, R24, R4 ;  /* 0x0000000418037221 */ /* 0x000fe20000010000 */
[----:B------:R-:W-:-:S01]  /*18fc0*/  FFMA.FTZ R75, R75, R26, -R85 ;  /* 0x0000001a4b4b7223 */ /* 0x000fc20000010855 */
[-CC-:B------:R-:W-:Y:S01]  /*18fd0*/  FFMA.FTZ R77, R77, R26.reuse, -R85.reuse ;  /* 0x0000001a4d4d7223 */ /* 0x180fe20000010855 */
[----:B------:R-:W-:-:S01]  /*18fe0*/  FFMA.FTZ R78, R78, R26, -R85 ;  /* 0x0000001a4e4e7223 */ /* 0x000fc20000010855 */
[----:B------:R-:W-:Y:S01]  /*18ff0*/  FADD.FTZ R3, R25, R3 ;  /* 0x0000000319037221 */ /* 0x000fe20000010000 */
[----:B------:R-:W-:-:S01]  /*19000*/  FFMA.FTZ R81, R81, R26, -R85 ;  /* 0x0000001a51517223 */ /* 0x000fc20000010855 */
[----:B------:R-:W1:Y:S01]  /*19010*/  MUFU.EX2 R30, R30 ;  /* 0x0000001e001e7308 */ /* 0x000e620000000800 */
[----:B--2---:R-:W-:-:S01]  /*19020*/  FADD.FTZ R4, R9, R84 ;  /* 0x0000005409047221 */ /* 0x004fc20000010000 */
[----:B------:R-:W-:Y:S01]  /*19030*/  FADD.FTZ R3, R28, R3 ;  /* 0x000000031c037221 */ /* 0x000fe20000010000 */
[----:B------:R-:W-:-:S03]  /*19040*/  FFMA.FTZ R82, R82, R26, -R85 ;  /* 0x0000001a52527223 */ /* 0x000fc60000010855 */
        /* <DEDUP_REMOVED lines=96> */
[----:B0-----:R-:W-:-:S03]  /*19650*/  FADD.FTZ R4, R45, R3 ;  /* 0x000000032d047221 */ /* 0x001fc60000010000 */
[----:B-1----:R-:W-:Y:S01]  /*19660*/  FADD.FTZ R3, R82, R84 ;  /* 0x0000005452037221 */ /* 0x002fe20000010000 */
[----:B------:R-:W-:Y:S06]  /*19670*/  @!P0 BRA `(.L_x_1432) ;  /* 0x0000000000048947 */ /* 0x000fec0003800000 */
[----:B------:R-:W-:Y:S01]  /*19680*/  BPT.TRAP 0x1 ;  /* 0x000000040000795c */ /* 0x000fe20000300000 */
.L_x_1432:
        /* <DEDUP_REMOVED lines=107> */
.L_x_1412:
[----:B------:R-:W-:Y:S05]  /*19d40*/  BSYNC B0 ;  /* 0x0000000000007941 */ /* 0x000fea0003800000 */
.L_x_1411:
[----:B------:R-:W-:Y:S06]  /*19d50*/  BAR.ARV 0x8, 0x200 ;  /* 0x0208000000007b1d */ /* 0x000fec0000002000 */
[----:B------:R-:W-:Y:S05]  /*19d60*/  @!P0 BRA `(.L_x_1434) ;  /* 0x0000000000048947 */ /* 0x000fea0003800000 */
[----:B------:R-:W-:Y:S01]  /*19d70*/  BPT.TRAP 0x1 ;  /* 0x000000040000795c */ /* 0x000fe20000300000 */
.L_x_1434:
[----:B------:R-:W-:Y:S01]  /*19d80*/  IMAD R12, R22, 0x8, R16 ;  /* 0x00000008160c7824 */ /* 0x000fe200078e0210 */
[----:B------:R-:W-:-:S04]  /*19d90*/  SHF.L.U32 R7, R152, 0x1f, RZ ;  /* 0x0000001f98077819 */ /* 0x000fc800000006ff */
[----:B------:R0:W1:Y:S01]  /*19da0*/  SYNCS.PHASECHK.TRANS64.TRYWAIT P1, [R12+URZ+0x19c50], R7 ;  /* 0x019c50070c0075a7 */ /* 0x000062000802017f */
[----:B------:R-:W-:Y:S05]  /*19db0*/  @!P0 BRA `(.L_x_1435) ;  /* 0x0000000000048947 */ /* 0x000fea0003800000 */
[----:B------:R-:W-:Y:S01]  /*19dc0*/  BPT.TRAP 0x1 ;  /* 0x000000040000795c */ /* 0x000fe20000300000 */
.L_x_1435:
[----:B------:R-:W-:Y:S04]  /*19dd0*/  BSSY B0, `(.L_x_1436) ;  /* 0x0000004000007945 */ /* 0x000fe80003800000 */
[----:B-1----:R-:W-:Y:S05]  /*19de0*/  @P1 BRA `(.L_x_1437) ;  /* 0x0000000000081947 */ /* 0x002fea0003800000 */
[----:B------:R-:W1:Y:S02]  /*19df0*/  SYNCS.PHASECHK.TRANS64.TRYWAIT P1, [R12+URZ+0x19c50], R7 ;  /* 0x019c50070c0075a7 */ /* 0x000e64000802017f */
[----:B-1----:R-:W-:Y:S05]  /*19e00*/  @!P1 BRA `(.L_x_1438) ;  /* 0x000000cc006c9947 */ /* 0x002fea0003800000 */
.L_x_1437:
[----:B------:R-:W-:Y:S05]  /*19e10*/  BSYNC B0 ;  /* 0x0000000000007941 */ /* 0x000fea0003800000 */
.L_x_1436:
[----:B------:R-:W2:Y:S01]  /*19e20*/  LDL.LU R2, [R1+0x5c] ;  /* 0x00005c0001027983 */ /* 0x000ea20000300800 */
[----:B------:R-:W-:Y:S01]  /*19e30*/  VIADD R16, R16, 0x3000 ;  /* 0x0000300010107836 */ /* 0x000fe20000000000 */
[----:B------:R-:W-:Y:S01]  /*19e40*/  ULDC.64 UR4, c[0x0][0x9a0] ;  /* 0x0002680000047ab9 */ /* 0x000fe20000000a00 */
[----:B------:R-:W-:Y:S01]  /*19e50*/  WARPGROUP.ARRIVE ;  /* 0x00000000000079c5 */ /* 0x000fe20000000000 */
[----:B------:R-:W-:Y:S02]  /*19e60*/  ISETP.NE.U32.AND P1, PT, RZ, UR4, PT ;  /* 0x00000004ff007c0c */ /* 0x000fe4000bf25070 */
[----:B------:R-:W-:Y:S02]  /*19e70*/  SHF.R.U32.HI R16, RZ, 0x4, R16 ;  /* 0x00000004ff107819 */ /* 0x000fe40000011610 */
[----:B------:R-:W-:Y:S02]  /*19e80*/  ISETP.NE.AND.EX P1, PT, RZ, UR5, PT, P1 ;  /* 0x00000005ff007c0c */ /* 0x000fe4000bf25310 */
[----:B------:R-:W-:-:S04]  /*19e90*/  LOP3.LUT R16, R16, 0x3fff, RZ, 0xc0, !PT ;  /* 0x00003fff10107812 */ /* 0x000fc800078ec0ff */
[----:B------:R-:W-:-:S05]  /*19ea0*/  LOP3.LUT R9, R16, 0x10000, RZ, 0xfc, !PT ;  /* 0x0001000010097812 */ /* 0x000fca00078efcff */
[----:B------:R-:W-:Y:S02]  /*19eb0*/  IMAD R8, R22, 0x300, R9 ;  /* 0x0000030016087824 */ /* 0x000fe400078e0209 */
[----:B------:R-:W-:Y:S01]  /*19ec0*/  IMAD.MOV.U32 R9, RZ, RZ, 0x40000040 ;  /* 0x40000040ff097424 */ /* 0x000fe200078e00ff */
[----:B01----:R-:W0:Y:S02]  /*19ed0*/  @P1 LDC.64 R6, c[0x0][0x9c8] ;  /* 0x00027200ff061b82 */ /* 0x003e240000000a00 */
[----:B------:R-:W-:Y:S02]  /*19ee0*/  R2UR UR6, R8 ;  /* 0x00000000080672ca */ /* 0x000fe400000e0000 */
[----:B------:R-:W-:-:S04]  /*19ef0*/  R2UR UR7, R9 ;  /* 0x00000000090772ca */ /* 0x000fc800000e0000 */
[----:B------:R-:W1:Y:S09]  /*19f00*/  @P1 LDC.64 R10, c[0x0][0x9d0] ;  /* 0x00027400ff0a1b82 */ /* 0x000e720000000a00 */
[----:B------:R-:W-:Y:S03]  /*19f10*/  QGMMA.64x96x32.F32.E4M3.E4M3 R88, R148, gdesc[UR4], R88, gsb0 ;  /* 0x0160000494587df3 */ /* 0x000fe60008000858 */
[----:B------:R-:W-:-:S02]  /*19f20*/  WARPGROUP.DEPBAR.LE gsb0, 0x0 ;  /* 0x00008000000079c5 */ /* 0x000fc40000010000 */
[----:B------:R-:W-:Y:S01]  /*19f30*/  WARPGROUP.ARRIVE ;  /* 0x00000000000079c5 */ /* 0x000fe20000000000 */
[----:B--2---:R-:W-:-:S05]  /*19f40*/  @P1 SHF.R.S32.HI R13, RZ, 0x1f, R2 ;  /* 0x0000001fff0d1819 */ /* 0x004fca0000011402 */
[-C--:B0-----:R-:W-:Y:S02]  /*19f50*/  @P1 IMAD R0, R13, R6.reuse, RZ ;  /* 0x000000060d001224 */ /* 0x081fe400078e02ff */
[----:B------:R-:W-:Y:S02]  /*19f60*/  IMAD.MOV.U32 R13, RZ, RZ, 0x3f800000 ;  /* 0x3f800000ff0d7424 */ /* 0x000fe400078e00ff */
[C---:B------:R-:W-:Y:S02]  /*19f70*/  @P1 IMAD R9, R2.reuse, R7, R0 ;  /* 0x0000000702091224 */ /* 0x040fe400078e0200 */
[----:B------:R-:W-:-:S04]  /*19f80*/  @P1 IMAD.WIDE.U32 R6, R2, R6, RZ ;  /* 0x0000000602061225 */ /* 0x000fc800078e00ff */
[----:B------:R-:W-:Y:S02]  /*19f90*/  @P1 IMAD.IADD R7, R7, 0x1, R9 ;  /* 0x0000000107071824 */ /* 0x000fe400078e0209 */
[----:B-1----:R-:W-:-:S04]  /*19fa0*/  @P1 IMAD.WIDE.U32 R6, R154, R10, R6 ;  /* 0x0000000a9a061225 */ /* 0x002fc800078e0006 */
[----:B------:R-:W-:Y:S01]  /*19fb0*/  @P1 IMAD R11, R154, R11, R7 ;  /* 0x0000000b9a0b1224 */ /* 0x000fe200078e0207 */
[----:B------:R-:W-:-:S04]  /*19fc0*/  @P1 LEA R10, P2, R6, UR4, 0x2 ;  /* 0x00000004060a1c11 */ /* 0x000fc8000f8410ff */
[----:B------:R-:W-:-:S05]  /*19fd0*/  @P1 LEA.HI.X R11, R6, UR5, R11, 0x2, P2 ;  /* 0x00000005060b1c11 */ /* 0x000fca00090f140b */
[----:B------:R0:W2:Y:S01]  /*19fe0*/  @P1 LDG.E R13, desc[UR40][R10.64] ;  /* 0x000000280a0d1981 */ /* 0x0000a2000c1e1900 */
[----:B------:R-:W-:Y:S02]  /*19ff0*/  VIADD R6, R8, 0x2 ;  /* 0x0000000208067836 */ /* 0x000fe40000000000 */
[----:B------:R-:W-:Y:S01]  /*1a000*/  IMAD.MOV.U32 R7, RZ, RZ, 0x40000040 ;  /* 0x40000040ff077424 */ /* 0x000fe200078e00ff */
[----:B------:R-:W1:Y:S01]  /*1a010*/  SHFL.BFLY PT, R2, R3, 0x2, 0x1f ;  /* 0x0c401f0003027f89 */ /* 0x000e6200000e0000 */
[----:B------:R-:W-:Y:S01]  /*1a020*/  IMAD.MOV.U32 R9, RZ, RZ, 0x40000040 ;  /* 0x40000040ff097424 */ /* 0x000fe200078e00ff */
[----:B------:R-:W-:Y:S01]  /*1a030*/  R2UR UR6, R6 ;  /* 0x00000000060672ca */ /* 0x000fe200000e0000 */
[C---:B------:R-:W-:Y:S01]  /*1a040*/  VIADD R6, R8.reuse, 0x4 ;  /* 0x0000000408067836 */ /* 0x040fe20000000000 */
[----:B------:R-:W-:Y:S01]  /*1a050*/  R2UR UR7, R7 ;  /* 0x00000000070772ca */ /* 0x000fe200000e0000 */
[----:B------:R-:W-:Y:S02]  /*1a060*/  IMAD.MOV.U32 R7, RZ, RZ, 0x40000040 ;  /* 0x40000040ff077424 */ /* 0x000fe400078e00ff */
[----:B------:R-:W-:-:S10]  /*1a070*/  VIADD R8, R8, 0x6 ;  /* 0x0000000608087836 */ /* 0x000fd40000000000 */
[----:B------:R-:W-:Y:S01]  /*1a080*/  QGMMA.64x96x32.F32.E4M3.E4M3 R88, R144, gdesc[UR4], R88, gsb0 ;  /* 0x0160000490587df3 */ /* 0x000fe20008000858 */
[----:B------:R-:W-:Y:S02]  /*1a090*/  R2UR UR6, R6 ;  /* 0x00000000060672ca */ /* 0x000fe400000e0000 */
[----:B------:R-:W-:Y:S02]  /*1a0a0*/  R2UR UR7, R7 ;  /* 0x00000000070772ca */ /* 0x000fe400000e0000 */
[----:B------:R-:W3:Y:S01]  /*1a0b0*/  SHFL.BFLY PT, R7, R4, 0x2, 0x1f ;  /* 0x0c401f0004077f89 */ /* 0x000ee200000e0000 */
[----:B-1----:R-:W-:-:S01]  /*1a0c0*/  FADD.FTZ R2, R2, R3 ;  /* 0x0000000302027221 */ /* 0x002fc20000010000 */
[----:B---3--:R-:W-:Y:S01]  /*1a0d0*/  FADD.FTZ R7, R7, R4 ;  /* 0x0000000407077221 */ /* 0x008fe20000010000 */
[----:B------:R-:W-:-:S04]  /*1a0e0*/  IMAD.MOV.U32 R4, RZ, RZ, RZ ;  /* 0x000000ffff047224 */ /* 0x000fc800078e00ff */
[----:B------:R-:W0:Y:S02]  /*1a0f0*/  SHFL.BFLY PT, R0, R7, 0x1, 0x1f ;  /* 0x0c201f0007007f89 */ /* 0x000e2400000e0000 */
[----:B0-----:R-:W-:-:S01]  /*1a100*/  FADD.FTZ R10, R7, R0 ;  /* 0x00000000070a7221 */ /* 0x001fc20000010000 */
[----:B------:R-:W-:-:S03]  /*1a110*/  IMAD.MOV.U32 R0, RZ, RZ, -0x800000 ;  /* 0xff800000ff007424 */ /* 0x000fc600078e00ff */
[C---:B------:R-:W-:Y:S01]  /*1a120*/  FMUL.FTZ R11, R10.reuse, 0.00390625 ;  /* 0x3b8000000a0b7820 */ /* 0x040fe20000410000 */
[----:B------:R-:W-:-:S04]  /*1a130*/  FSETP.NE.FTZ.AND P1, PT, R10, RZ, PT ;  /* 0x000000ff0a00720b */ /* 0x000fc80003f35000 */
        /* <DEDUP_REMOVED lines=9> */
[----:B------:R-:W-:Y:S01]  /*1a1d0*/  R2UR UR6, R8 ;  /* 0x00000000080672ca */ /* 0x000fe200000e0000 */
[----:B------:R-:W-:Y:S01]  /*1a1e0*/  IMAD.MOV.U32 R8, RZ, RZ, RZ ;  /* 0x000000ffff087224 */ /* 0x000fe200078e00ff */
[----:B------:R-:W-:Y:S02]  /*1a1f0*/  R2UR UR7, R9 ;  /* 0x00000000090772ca */ /* 0x000fe400000e0000 */
        /* <DEDUP_REMOVED lines=19> */
.L_x_1439:
[----:B------:R-:W2:Y:S01]  /*1a330*/  LDL.LU R3, [R1+0x4] ;  /* 0x0000040001037983 */ /* 0x000ea20000300800 */
[----:B------:R-:W-:Y:S02]  /*1a340*/  VIADD R12, R12, 0x19c60 ;  /* 0x00019c600c0c7836 */ /* 0x000fe40000000000 */
[-C--:B------:R-:W-:Y:S01]  /*1a350*/  FMUL.FTZ R15, R88, R5.reuse ;  /* 0x00000005580f7220 */ /* 0x080fe20000410000 */
[-C--:B------:R-:W-:Y:S01]  /*1a360*/  FMUL.FTZ R93, R93, R5.reuse ;  /* 0x000000055d5d7220 */ /* 0x080fe20000410000 */
[----:B------:R-:W3:Y:S01]  /*1a370*/  LDL.LU R11, [R1+0x68] ;  /* 0x00006800010b7983 */ /* 0x000ee20000300800 */
[----:B------:R-:W-:Y:S02]  /*1a380*/  VIADD R22, R22, 0x1 ;  /* 0x0000000116167836 */ /* 0x000fe40000000000 */
[-C--:B------:R-:W-:Y:S01]  /*1a390*/  FMUL.FTZ R25, R96, R5.reuse ;  /* 0x0000000560197220 */ /* 0x080fe20000410000 */
[-C--:B------:R-:W-:Y:S02]  /*1a3a0*/  FMUL.FTZ R26, R101, R5.reuse ;  /* 0x00000005651a7220 */ /* 0x080fe40000410000 */
        /* <DEDUP_REMOVED lines=45> */
[----:B--2---:R-:W-:Y:S01]  /*1a680*/  PRMT R4, R3, 0x654, R12 ;  /* 0x0000065403047816 */ /* 0x004fe2000000000c */
[----:B---3--:R-:W-:-:S03]  /*1a690*/  VIADD R11, R11, 0x1 ;  /* 0x000000010b0b7836 */ /* 0x008fc60000000000 */
[----:B------:R0:W-:Y:S02]  /*1a6a0*/  SYNCS.ARRIVE.TRANS64.RED.A1T0 RZ, [R4+URZ], RZ ;  /* 0x000000ff04ff79a7 */ /* 0x0001e4000810043f */
[----:B------:R0:W-:Y:S01]  /*1a6b0*/  STL [R1+0x68], R11 ;  /* 0x0000680b01007387 */ /* 0x0001e20000100800 */
[-C--:B------:R-:W-:Y:S01]  /*1a6c0*/  FMUL.FTZ R12, R89, R5.reuse ;  /* 0x00000005590c7220 */ /* 0x080fe20000410000 */
[----:B------:R-:W-:Y:S01]  /*1a6d0*/  FMUL.FTZ R3, R108, R5 ;  /* 0x000000056c037220 */ /* 0x000fe20000410000 */
[----:B------:R-:W-:-:S04]  /*1a6e0*/  SEL R5, RZ, 0x1, P1 ;  /* 0x00000001ff057807 */ /* 0x000fc80000800000 */
[----:B------:R-:W-:-:S07]  /*1a6f0*/  LOP3.LUT R152, R152, R5, RZ, 0x3c, !PT ;  /* 0x0000000598987212 */ /* 0x000fce00078e3cff */
.L_x_1322:
[----:B------:R-:W2:Y:S01]  /*1a700*/  LDL R88, [R1+0x60] ;  /* 0x0000600001587983 */ /* 0x000ea20000100800 */
[----:B------:R-:W0:Y:S01]  /*1a710*/  S2UR UR4, SR_CgaCtaId ;  /* 0x00000000000479c3 */ /* 0x000e220000008800 */
[----:B------:R-:W-:Y:S01]  /*1a720*/  MOV R16, 0x400 ;  /* 0x0000040000107802 */ /* 0x000fe20000000f00 */
[----:B------:R-:W-:Y:S01]  /*1a730*/  BSSY B0, `(.L_x_1440) ;  /* 0x0000333000007945 */ /* 0x000fe20003800000 */
[----:B0-----:R-:W-:-:S05]  /*1a740*/  IMAD.U32 R4, RZ, RZ, UR4 ;  /* 0x00000004ff047e24 */ /* 0x001fca000f8e00ff */
[----:B------:R-:W-:Y:S01]  /*1a750*/  LEA R16, R4, R16, 0x18 ;  /* 0x0000001004107211 */ /* 0x000fe200078ec0ff */
[----:B------:R-:W-:Y:S06]  /*1a760*/  BAR.SYNC.DEFER_BLOCKING 0x5, 0x200 ;  /* 0x0148000000007b1d */ /* 0x000fec0000010000 */
[----:B------:R-:W-:Y:S04]  /*1a770*/  STL [R1+0x4], R4 ;  /* 0x0000040401007387 */ /* 0x000fe80000100800 */
[----:B------:R-:W0:Y:S04]  /*1a780*/  LDS.128 R36, [R16+0x19cd0] ;  /* 0x019cd00010247984 */ /* 0x000e280000000c00 */
[----:B0-----:R0:W-:Y:S04]  /*1a790*/  STL.64 [R1+0x50], R36 ;  /* 0x0000502401007387 */ /* 0x0011e80000100a00 */
[----:B------:R0:W-:Y:S01]  /*1a7a0*/  STL.64 [R1+0x58], R38 ;  /* 0x0000582601007387 */ /* 0x0001e20000100a00 */
[----:B------:R-:W-:Y:S06]  /*1a7b0*/  BAR.ARV 0x4, 0x200 ;  /* 0x0108000000007b1d */ /* 0x000fec0000002000 */
[----:B--2---:R-:W-:-:S13]  /*1a7c0*/  ISETP.NE.AND P1, PT, R88, RZ, PT ;  /* 0x000000ff5800720c */ /* 0x004fda0003f25270 */
[----:B------:R-:W1:Y:S02]  /*1a7d0*/  @!P1 LDC R88, c[0x0][0xad4] ;  /* 0x0002b500ff589b82 */ /* 0x000e640000000800 */
[----:B-1----:R0:W-:Y:S01]  /*1a7e0*/  @!P1 STL [R1+0x60], R88 ;  /* 0x0000605801009387 */ /* 0x0021e20000100800 */
[----:B------:R-:W-:Y:S05]  /*1a7f0*/  @P0 BRA `(.L_x_1441) ;  /* 0x0000002400e00947 */ /* 0x000fea0003800000 */
[----:B------:R-:W1:Y:S01]  /*1a800*/  S2R R11, SR_TID.X ;  /* 0x00000000000b7919 */ /* 0x000e620000002100 */
[----:B------:R-:W-:Y:S01]  /*1a810*/  ULDC.64 UR4, c[0x4][0x38] ;  /* 0x01000e0000047ab9 */ /* 0x000fe20000000a00 */
[----:B------:R-:W-:Y:S01]  /*1a820*/  ULDC.64 UR6, c[0x0][0xc08] ;  /* 0x0003020000067ab9 */ /* 0x000fe20000000a00 */
[----:B-1----:R-:W-:-:S05]  /*1a830*/  IMAD.SHL.U32 R4, R11, 0x4, RZ ;  /* 0x000000040b047824 */ /* 0x002fca00078e00ff */
        /* <DEDUP_REMOVED lines=9> */
[----:B-1----:R-:W1:Y:S03]  /*1a8d0*/  S2R R5, SR_SWINHI ;  /* 0x0000000000057919 */ /* 0x002e660000002f00 */
[----:B------:R-:W-:Y:S02]  /*1a8e0*/  SEL R33, R92, R93, P0 ;  /* 0x0000005d5c217207 */ /* 0x000fe40000000000 */
[----:B-----5:R-:W-:Y:S02]  /*1a8f0*/  SEL R24, R93, R92, P0 ;  /* 0x0000005c5d187207 */ /* 0x020fe40000000000 */
[----:B------:R-:W4:Y:S01]  /*1a900*/  LDL.LU R92, [R1+0x64] ;  /* 0x00006400015c7983 */ /* 0x000f220000300800 */
[----:B------:R-:W-:-:S02]  /*1a910*/  SEL R35, R25, R10, P0 ;  /* 0x0000000a19237207 */ /* 0x000fc40000000000 */
[----:B------:R-:W-:Y:S01]  /*1a920*/  SEL R25, R10, R25, P0 ;  /* 0x000000190a197207 */ /* 0x000fe20000000000 */
[----:B------:R-:W4:Y:S01]  /*1a930*/  LDL R90, [R1+0x20] ;  /* 0x00002000015a7983 */ /* 0x000f220000100800 */
[----:B------:R-:W-:Y:S02]  /*1a940*/  SEL R41, R3, R28, P0 ;  /* 0x0000001c03297207 */ /* 0x000fe40000000000 */
[----:B------:R-:W-:Y:S01]  /*1a950*/  SEL R28, R28, R3, P0 ;  /* 0x000000031c1c7207 */ /* 0x000fe20000000000 */
[----:B------:R-:W4:Y:S01]  /*1a960*/  LDL R89, [R1+0x70] ;  /* 0x0000700001597983 */ /* 0x000f220000100800 */
[----:B------:R-:W-:Y:S02]  /*1a970*/  SEL R43, R29, R6, P0 ;  /* 0x000000061d2b7207 */ /* 0x000fe40000000000 */
[----:B------:R-:W-:Y:S02]  /*1a980*/  SEL R29, R6, R29, P0 ;  /* 0x0000001d061d7207 */ /* 0x000fe40000000000 */
[----:B0-----:R-:W-:-:S02]  /*1a990*/  SEL R39, R27, R8, P0 ;  /* 0x000000081b277207 */ /* 0x001fc40000000000 */
        /* <DEDUP_REMOVED lines=13> */
[----:B------:R-:W-:Y:S02]  /*1aa70*/  SEL R30, R91, R30, P0 ;  /* 0x0000001e5b1e7207 */ /* 0x000fe40000000000 */
[----:B------:R-:W-:Y:S01]  /*1aa80*/  SEL R32, R32, R9, P0 ;  /* 0x0000000920207207 */ /* 0x000fe20000000000 */
[----:B------:R-:W4:Y:S01]  /*1aa90*/  LDL R91, [R1+0x40] ;  /* 0x00004000015b7983 */ /* 0x000f220000100800 */
        /* <DEDUP_REMOVED lines=25> */
[----:B------:R-:W-:Y:S01]  /*1ac30*/  SEL R126, R127, R126, P0 ;  /* 0x0000007e7f7e7207 */ /* 0x000fe20000000000 */
[----:B---3--:R-:W-:-:S03]  /*1ac40*/  IMAD.WIDE R10, R4, 0x2, R20 ;  /* 0x00000002040a7825 */ /* 0x008fc600078e0214 */
[C---:B------:R-:W-:Y:S02]  /*1ac50*/  LOP3.LUT R3, R10.reuse, 0x180, RZ, 0xc0, !PT ;  /* 0x000001800a037812 */ /* 0x040fe400078ec0ff */
[----:B------:R-:W-:Y:S02]  /*1ac60*/  IADD3 R6, P5, R10, 0x20, RZ ;  /* 0x000000200a067810 */ /* 0x000fe40007fbe0ff */
[----:B------:R-:W-:Y:S02]  /*1ac70*/  SHF.R.U64 R3, R3, 0x3, RZ ;  /* 0x0000000303037819 */ /* 0x000fe400000012ff */
[----:B------:R-:W-:Y:S02]  /*1ac80*/  LOP3.LUT R4, R6, 0x180, RZ, 0xc0, !PT ;  /* 0x0000018006047812 */ /* 0x000fe400078ec0ff */
        /* <DEDUP_REMOVED lines=9> */
[----:B------:R-:W-:Y:S02]  /*1ad20*/  SHF.R.U64 R4, R4, 0x3, RZ ;  /* 0x0000000304047819 */ /* 0x000fe400000012ff */
[----:B------:R-:W-:Y:S01]  /*1ad30*/  SHF.R.U64 R6, R6, 0x3, RZ ;  /* 0x0000000306067819 */ /* 0x000fe200000012ff */
[--C-:B------:R-:W-:Y:S01]  /*1ad40*/  IMAD.X R83, RZ, RZ, R11.reuse, P3 ;  /* 0x000000ffff537224 */ /* 0x100fe200018e060b */
[----:B------:R-:W-:Y:S01]  /*1ad50*/  LOP3.LUT R82, R4, R79, RZ, 0x3c, !PT ;  /* 0x0000004f04527212 */ /* 0x000fe200078e3cff */
[----:B------:R-:W-:Y:S01]  /*1ad60*/  IMAD.X R7, RZ, RZ, R11, P2 ;  /* 0x000000ffff077224 */ /* 0x000fe200010e060b */
[----:B------:R-:W-:Y:S02]  /*1ad70*/  LOP3.LUT R6, R6, R81, RZ, 0x3c, !PT ;  /* 0x0000005106067212 */ /* 0x000fe400078e3cff */
[----:B------:R-:W-:-:S02]  /*1ad80*/  LOP3.LUT R3, R8, 0x180, RZ, 0xc0, !PT ;  /* 0x0000018008037812 */ /* 0x000fc400078ec0ff */
[----:B------:R-:W-:Y:S01]  /*1ad90*/  LOP3.LUT R36, R85, 0x180, RZ, 0xc0, !PT ;  /* 0x0000018055247812 */ /* 0x000fe200078ec0ff */
[--C-:B------:R-:W-:Y:S01]  /*1ada0*/  IMAD.X R13, RZ, RZ, R11.reuse, P5 ;  /* 0x000000ffff0d7224 */ /* 0x100fe200028e060b */
[----:B------:R-:W-:Y:S01]  /*1adb0*/  MOV R82, R82 ;  /* 0x0000005200527202 */ /* 0x000fe20000000f00 */
[--C-:B------:R-:W-:Y:S01]  /*1adc0*/  IMAD.X R9, RZ, RZ, R11.reuse, P4 ;  /* 0x000000ffff097224 */ /* 0x100fe200020e060b */
[----:B------:R-:W-:Y:S01]  /*1add0*/  MOV R83, R6 ;  /* 0x0000000600537202 */ /* 0x000fe20000000f00 */
[----:B------:R-:W-:Y:S01]  /*1ade0*/  IMAD.X R5, RZ, RZ, R11, P1 ;  /* 0x000000ffff057224 */ /* 0x000fe200008e060b */
[----:B------:R-:W-:Y:S01]  /*1adf0*/  SHF.R.U64 R3, R3, 0x3, RZ ;  /* 0x0000000303037819 */ /* 0x000fe200000012ff */
[----:B--2---:R0:W-:Y:S01]  /*1ae00*/  SHFL.IDX PT, R7, R45, R14, 0x1c1f ;  /* 0x001c1f0e2d077589 */ /* 0x0041e200000e0000 */
[----:B------:R-:W-:Y:S01]  /*1ae10*/  SHF.R.U64 R36, R36, 0x3, RZ ;  /* 0x0000000324247819 */ /* 0x000fe200000012ff */
[----:B------:R-:W4:Y:S01]  /*1ae20*/  LDC.64 R80, c[0x0][0xc00] ;  /* 0x00030000ff507b82 */ /* 0x000f220000000a00 */
[----:B------:R-:W-:Y:S01]  /*1ae30*/  LOP3.LUT R8, R3, R8, RZ, 0x3c, !PT ;  /* 0x0000000803087212 */ /* 0x000fe200078e3cff */
[----:B------:R-:W-:Y:S01]  /*1ae40*/  SHFL.IDX PT, R54, R39, R14, 0x1c1f ;  /* 0x001c1f0e27367589 */ /* 0x000fe200000e0000 */
[----:B------:R-:W-:-:S02]  /*1ae50*/  LOP3.LUT R4, R36, R85, RZ, 0x3c, !PT ;  /* 0x0000005524047212 */ /* 0x000fc400078e3cff */
[----:B0-----:R-:W-:Y:S01]  /*1ae60*/  LOP3.LUT R45, R14, 0x2, RZ, 0x3c, !PT ;  /* 0x000000020e2d7812 */ /* 0x001fe200078e3cff */
[----:B------:R-:W-:Y:S01]  /*1ae70*/  SHFL.IDX PT, R31, R31, R14, 0x1c1f ;  /* 0x001c1f0e1f1f7589 */ /* 0x000fe200000e0000 */
[----:B------:R-:W-:Y:S02]  /*1ae80*/  MOV R85, R12 ;  /* 0x0000000c00557202 */ /* 0x000fe40000000f00 */
[----:B------:R-:W-:Y:S01]  /*1ae90*/  MOV R3, R10 ;  /* 0x0000000a00037202 */ /* 0x000fe20000000f00 */
[----:B------:R-:W-:Y:S01]  /*1aea0*/  SHFL.IDX PT, R39, R24, R45, 0x1c1f ;  /* 0x001c1f2d18277589 */ /* 0x000fe200000e0000 */
[----:B------:R-:W-:-:S03]  /*1aeb0*/  MOV R86, R8 ;  /* 0x0000000800567202 */ /* 0x000fc60000000f00 */
[----:B------:R-:W-:Y:S01]  /*1aec0*/  SHFL.IDX PT, R12, R33, R14, 0x1c1f ;  /* 0x001c1f0e210c7589 */ /* 0x000fe200000e0000 */
[----:B------:R-:W-:-:S03]  /*1aed0*/  MOV R84, R4 ;  /* 0x0000000400547202 */ /* 0x000fc60000000f00 */
[----:B------:R-:W-:Y:S04]  /*1aee0*/  SHFL.IDX PT, R61, R61, R14, 0x1c1f ;  /* 0x001c1f0e3d3d7589 */ /* 0x000fe800000e0000 */
[----:B------:R-:W-:Y:S04]  /*1aef0*/  SHFL.IDX PT, R63, R63, R14, 0x1c1f ;  /* 0x001c1f0e3f3f7589 */ /* 0x000fe800000e0000 */
[----:B------:R-:W0:Y:S04]  /*1af00*/  SHFL.IDX PT, R38, R15, R45, 0x1c1f ;  /* 0x001c1f2d0f267589 */ /* 0x000e2800000e0000 */
[----:B------:R-:W1:Y:S04]  /*1af10*/  SHFL.IDX PT, R24, R103, R45, 0x1c1f ;  /* 0x001c1f2d67187589 */ /* 0x000e6800000e0000 */
[----:B------:R-:W2:Y:S04]  /*1af20*/  SHFL.IDX PT, R106, R106, R45, 0x1c1f ;  /* 0x001c1f2d6a6a7589 */ /* 0x000ea800000e0000 */
[----:B------:R-:W-:Y:S04]  /*1af30*/  SHFL.IDX PT, R55, R55, R14, 0x1c1f ;  /* 0x001c1f0e37377589 */ /* 0x000fe800000e0000 */
[----:B------:R-:W-:Y:S04]  /*1af40*/  SHFL.IDX PT, R57, R57, R14, 0x1c1f ;  /* 0x001c1f0e39397589 */ /* 0x000fe800000e0000 */
[----:B------:R-:W-:Y:S04]  /*1af50*/  SHFL.IDX PT, R10, R69, R14, 0x1c1f ;  /* 0x001c1f0e450a7589 */ /* 0x000fe800000e0000 */
[----:B------:R-:W-:Y:S04]  /*1af60*/  SHFL.IDX PT, R74, R71, R14, 0x1c1f ;  /* 0x001c1f0e474a7589 */ /* 0x000fe800000e0000 */
[----:B------:R-:W3:Y:S04]  /*1af70*/  SHFL.IDX PT, R30, R30, R45, 0x1c1f ;  /* 0x001c1f2d1e1e7589 */ /* 0x000ee800000e0000 */
[----:B------:R-:W4:Y:S04]  /*1af80*/  SHFL.IDX PT, R32, R32, R45, 0x1c1f ;  /* 0x001c1f2d20207589 */ /* 0x000f2800000e0000 */
[----:B------:R-:W4:Y:S04]  /*1af90*/  SHFL.IDX PT, R64, R117, R45, 0x1c1f ;  /* 0x001c1f2d75407589 */ /* 0x000f2800000e0000 */
[----:B------:R-:W-:Y:S04]  /*1afa0*/  SHFL.IDX PT, R46, R35, R14, 0x1c1f ;  /* 0x001c1f0e232e7589 */ /* 0x000fe800000e0000 */
[----:B------:R-:W-:Y:S04]  /*1afb0*/  SHFL.IDX PT, R70, R47, R14, 0x1c1f ;  /* 0x001c1f0e2f467589 */ /* 0x000fe800000e0000 */
[----:B------:R-:W-:Y:S04]  /*1afc0*/  SHFL.IDX PT, R78, R51, R14, 0x1c1f ;  /* 0x001c1f0e334e7589 */ /* 0x000fe800000e0000 */
[----:B------:R-:W-:Y:S04]  /*1afd0*/  SHFL.IDX PT, R59, R59, R14, 0x1c1f ;  /* 0x001c1f0e3b3b7589 */ /* 0x000fe800000e0000 */
[----:B------:R-:W-:Y:S04]  /*1afe0*/  SHFL.IDX PT, R66, R67, R14, 0x1c1f ;  /* 0x001c1f0e43427589 */ /* 0x000fe800000e0000 */
[----:B------:R-:W4:Y:S04]  /*1aff0*/  SHFL.IDX PT, R25, R25, R45, 0x1c1f ;  /* 0x001c1f2d19197589 */ /* 0x000f2800000e0000 */
[----:B------:R-:W-:Y:S04]  /*1b000*/  SHFL.IDX PT, R71, R120, R45, 0x1c1f ;  /* 0x001c1f2d78477589 */ /* 0x000fe800000e0000 */
[----:B------:R-:W4:Y:S04]  /*1b010*/  SHFL.IDX PT, R34, R34, R45, 0x1c1f ;  /* 0x001c1f2d22227589 */ /* 0x000f2800000e0000 */
[----:B------:R-:W-:Y:S04]  /*1b020*/  SHFL.IDX PT, R79, R128, R45, 0x1c1f ;  /* 0x001c1f2d804f7589 */ /* 0x000fe800000e0000 */
[----:B------:R-:W4:Y:S04]  /*1b030*/  SHFL.IDX PT, R69, R114, R45, 0x1c1f ;  /* 0x001c1f2d72457589 */ /* 0x000f2800000e0000 */
[----:B------:R1:W-:Y:S04]  /*1b040*/  SHFL.IDX PT, R11, R37, R14, 0x1c1f ;  /* 0x001c1f0e250b7589 */ /* 0x0003e800000e0000 */
[----:B------:R-:W-:Y:S04]  /*1b050*/  SHFL.IDX PT, R9, R41, R14, 0x1c1f ;  /* 0x001c1f0e29097589 */ /* 0x000fe800000e0000 */
[----:B------:R-:W-:Y:S04]  /*1b060*/  SHFL.IDX PT, R62, R43, R14, 0x1c1f ;  /* 0x001c1f0e2b3e7589 */ /* 0x000fe800000e0000 */
[----:B------:R2:W-:Y:S04]  /*1b070*/  SHFL.IDX PT, R5, R49, R14, 0x1c1f ;  /* 0x001c1f0e31057589 */ /* 0x0005e800000e0000 */
[----:B------:R-:W-:Y:S04]  /*1b080*/  SHFL.IDX PT, R4, R53, R14, 0x1c1f ;  /* 0x001c1f0e35047589 */ /* 0x000fe800000e0000 */
[----:B------:R-:W-:Y:S04]  /*1b090*/  SHFL.IDX PT, R65, R65, R14, 0x1c1f ;  /* 0x001c1f0e41417589 */ /* 0x000fe800000e0000 */
[----:B------:R-:W-:Y:S04]  /*1b0a0*/  SHFL.IDX PT, R8, R73, R14, 0x1c1f ;  /* 0x001c1f0e49087589 */ /* 0x000fe800000e0000 */
[----:B------:R-:W-:Y:S04]  /*1b0b0*/  SHFL.IDX PT, R77, R77, R14, 0x1c1f ;  /* 0x001c1f0e4d4d7589 */ /* 0x000fe800000e0000 */
[----:B------:R-:W-:Y:S04]  /*1b0c0*/  SHFL.IDX PT, R6, R75, R14, 0x1c1f ;  /* 0x001c1f0e4b067589 */ /* 0x000fe800000e0000 */
[----:B------:R-:W4:Y:S04]  /*1b0d0*/  SHFL.IDX PT, R134, R134, R45, 0x1c1f ;  /* 0x001c1f2d86867589 */ /* 0x000f2800000e0000 */
[----:B------:R-:W4:Y:S04]  /*1b0e0*/  SHFL.IDX PT, R26, R26, R45, 0x1c1f ;  /* 0x001c1f2d1a1a7589 */ /* 0x000f2800000e0000 */
[----:B------:R-:W4:Y:S04]  /*1b0f0*/  SHFL.IDX PT, R27, R27, R45, 0x1c1f ;  /* 0x001c1f2d1b1b7589 */ /* 0x000f2800000e0000 */
[----:B------:R-:W4:Y:S04]  /*1b100*/  SHFL.IDX PT, R60, R111, R45, 0x1c1f ;  /* 0x001c1f2d6f3c7589 */ /* 0x000f2800000e0000 */
[----:B------:R-:W4:Y:S04]  /*1b110*/  SHFL.IDX PT, R28, R28, R45, 0x1c1f ;  /* 0x001c1f2d1c1c7589 */ /* 0x000f2800000e0000 */
[----:B------:R-:W4:Y:S04]  /*1b120*/  SHFL.IDX PT, R29, R29, R45, 0x1c1f ;  /* 0x001c1f2d1d1d7589 */ /* 0x000f2800000e0000 */
[----:B------:R-:W-:Y:S04]  /*1b130*/  SHFL.IDX PT, R14, R125, R45, 0x1c1f ;  /* 0x001c1f2d7d0e7589 */ /* 0x000fe800000e0000 */
[----:B------:R-:W-:Y:S04]  /*1b140*/  SHFL.IDX PT, R133, R133, R45, 0x1c1f ;  /* 0x001c1f2d85857589 */ /* 0x000fe800000e0000 */
[----:B------:R-:W4:Y:S04]  /*1b150*/  SHFL.IDX PT, R67, R118, R45, 0x1c1f ;  /* 0x001c1f2d76437589 */ /* 0x000f2800000e0000 */
[----:B------:R-:W4:Y:S04]  /*1b160*/  SHFL.IDX PT, R75, R122, R45, 0x1c1f ;  /* 0x001c1f2d7a4b7589 */ /* 0x000f2800000e0000 */
[----:B------:R-:W4:Y:S04]  /*1b170*/  SHFL.IDX PT, R13, R130, R45, 0x1c1f ;  /* 0x001c1f2d820d7589 */ /* 0x000f2800000e0000 */
        /* <DEDUP_REMOVED lines=11> */
[----:B----4-:R-:W-:Y:S02]  /*1b230*/  SEL R41, R57, R32, P0 ;  /* 0x0000002039297207 */ /* 0x010fe40000000000 */
        /* <DEDUP_REMOVED lines=53> */
[----:B------:R-:W-:Y:S02]  /*1b590*/  F2FP.BF16.F32.PACK_AB R27, R67, R66 ;  /* 0x00000042431b723e */ /* 0x000fe400000010ff */
[----:B------:R-:W-:Y:S02]  /*1b5a0*/  F2FP.BF16.F32.PACK_AB R28, R69, R68 ;  /* 0x00000044451c723e */ /* 0x000fe400000010ff */
[----:B------:R-:W-:Y:S02]  /*1b5b0*/  F2FP.BF16.F32.PACK_AB R29, R73, R72 ;  /* 0x00000048491d723e */ /* 0x000fe400000010ff */
[----:B------:R-:W-:-:S02]  /*1b5c0*/  F2FP.BF16.F32.PACK_AB R30, R71, R70 ;  /* 0x00000046471e723e */ /* 0x000fc400000010ff */
[----:B------:R-:W-:Y:S01]  /*1b5d0*/  F2FP.BF16.F32.PACK_AB R31, R75, R74 ;  /* 0x0000004a4b1f723e */ /* 0x000fe200000010ff */
[----:B------:R1:W-:Y:S01]  /*1b5e0*/  STSM.16.M88.4 [R85], R8 ;  /* 0x0000000855007844 */ /* 0x0003e20000000200 */
[----:B0-----:R-:W-:Y:S02]  /*1b5f0*/  F2FP.BF16.F32.PACK_AB R4, R77, R76 ;  /* 0x0000004c4d04723e */ /* 0x001fe400000010ff */
[----:B------:R-:W-:Y:S02]  /*1b600*/  F2FP.BF16.F32.PACK_AB R5, R33, R32 ;  /* 0x000000202105723e */ /* 0x000fe400000010ff */
[----:B------:R-:W-:Y:S02]  /*1b610*/  F2FP.BF16.F32.PACK_AB R6, R79, R78 ;  /* 0x0000004e4f06723e */ /* 0x000fe400000010ff */
[----:B------:R-:W-:Y:S01]  /*1b620*/  F2FP.BF16.F32.PACK_AB R7, R35, R34 ;  /* 0x000000222307723e */ /* 0x000fe200000010ff */
[----:B------:R-:W-:Y:S04]  /*1b630*/  STSM.16.M88.4 [R86], R12 ;  /* 0x0000000c56007844 */ /* 0x000fe80000000200 */
[----:B------:R0:W-:Y:S04]  /*1b640*/  STSM.16.M88.4 [R82], R24 ;  /* 0x0000001852007844 */ /* 0x0001e80000000200 */
[----:B------:R-:W-:Y:S04]  /*1b650*/  STSM.16.M88.4 [R83], R28 ;  /* 0x0000001c53007844 */ /* 0x000fe80000000200 */
[----:B------:R2:W-:Y:S01]  /*1b660*/  STSM.16.M88.4 [R84], R4 ;  /* 0x0000000454007844 */ /* 0x0005e20000000200 */
[----:B------:R-:W-:Y:S01]  /*1b670*/  ISETP.NE.U32.AND P0, PT, RZ, UR4, PT ;  /* 0x00000004ff007c0c */ /* 0x000fe2000bf05070 */
[----:B------:R-:W-:-:S02]  /*1b680*/  IMAD.MOV.U32 R3, RZ, RZ, RZ ;  /* 0x000000ffff037224 */ /* 0x000fc400078e00ff */
[----:B-1----:R-:W-:Y:S01]  /*1b690*/  IMAD.WIDE R8, R92, 0x4, R80 ;  /* 0x000000045c087825 */ /* 0x002fe200078e0250 */
[----:B------:R-:W-:Y:S01]  /*1b6a0*/  ISETP.NE.AND.EX P0, PT, RZ, UR5, PT, P0 ;  /* 0x00000005ff007c0c */ /* 0x000fe2000bf05300 */
[----:B------:R-:W-:Y:S01]  /*1b6b0*/  BAR.SYNC.DEFER_BLOCKING 0x1, 0x180 ;  /* 0x0046000000007b1d */ /* 0x000fe20000010000 */
[----:B------:R-:W-:Y:S01]  /*1b6c0*/  ISETP.NE.U32.AND P1, PT, RZ, UR6, PT ;  /* 0x00000006ff007c0c */ /* 0x000fe2000bf25070 */
[----:B0-----:R-:W-:Y:S01]  /*1b6d0*/  IMAD.MOV.U32 R24, RZ, RZ, 0x9b8 ;  /* 0x000009b8ff187424 */ /* 0x001fe200078e00ff */
[----:B------:R-:W-:-:S05]  /*1b6e0*/  ISETP.GT.AND P3, PT, R88, 0x1, PT ;  /* 0x000000015800780c */ /* 0x000fca0003f64270 */
[----:B------:R-:W0:Y:S01]  /*1b6f0*/  LDC R80, c[0x0][0xbe8] ;  /* 0x0002fa00ff507b82 */ /* 0x000e220000000800 */
[----:B------:R-:W-:-:S07]  /*1b700*/  ISETP.NE.U32.AND P2, PT, RZ, UR4, PT ;  /* 0x00000004ff007c0c */ /* 0x000fce000bf45070 */
[----:B------:R-:W1:Y:S01]  /*1b710*/  LDC.64 R14, c[0x0][0xba8] ;  /* 0x0002ea00ff0e7b82 */ /* 0x000e620000000a00 */
[----:B------:R-:W3:Y:S01]  /*1b720*/  @P0 LDG.E R3, desc[UR40][R8.64] ;  /* 0x0000002808030981 */ /* 0x000ee2000c1e1900 */
[----:B------:R-:W-:Y:S02]  /*1b730*/  ISETP.NE.AND.EX P1, PT, RZ, UR7, PT, P1 ;  /* 0x00000007ff007c0c */ /* 0x000fe4000bf25310 */
[----:B------:R-:W-:-:S04]  /*1b740*/  SEL R24, R24, 0x978, P3 ;  /* 0x0000097818187807 */ /* 0x000fc80001800000 */
[----:B--2---:R-:W2:Y:S08]  /*1b750*/  LDC.64 R6, c[0x0][R24+0x220] ;  /* 0x0000880018067b82 */ /* 0x004eb00000000a00 */
[----:B------:R-:W4:Y:S08]  /*1b760*/  @P1 LDC.64 R4, c[0x0][0xc08] ;  /* 0x00030200ff041b82 */ /* 0x000f300000000a00 */
[----:B------:R-:W1:Y:S01]  /*1b770*/  LDC.64 R10, c[0x0][R24+0x218] ;  /* 0x00008600180a7b82 */ /* 0x000e620000000a00 */
[----:B------:R-:W-:Y:S01]  /*1b780*/  ULDC UR6, c[0x0][0xa88] ;  /* 0x0002a20000067ab9 */ /* 0x000fe20000000800 */
[----:B0-----:R-:W-:-:S06]  /*1b790*/  ISETP.NE.AND P4, PT, R80, 0x1, PT ;  /* 0x000000015000780c */ /* 0x001fcc0003f85270 */
[----:B------:R-:W0:Y:S01]  /*1b7a0*/  LDC.64 R12, c[0x0][R24+0x228] ;  /* 0x00008a00180c7b82 */ /* 0x000e220000000a00 */
[----:B------:R-:W-:Y:S02]  /*1b7b0*/  IMAD.U32 R85, RZ, RZ, UR6 ;  /* 0x00000006ff557e24 */ /* 0x000fe4000f8e00ff */
[----:B----4-:R-:W-:-:S05]  /*1b7c0*/  @P1 IMAD.WIDE R4, R92, 0x4, R4 ;  /* 0x000000045c041825 */ /* 0x010fca00078e0204 */
[----:B------:R-:W4:Y:S01]  /*1b7d0*/  @P4 LDC R26, c[0x0][0xbec] ;  /* 0x0002fb00ff1a4b82 */ /* 0x000f220000000800 */
[----:B------:R2:W5:Y:S01]  /*1b7e0*/  @P1 LDG.E R85, desc[UR40][R4.64] ;  /* 0x0000002804551981 */ /* 0x000562000c1e1900 */
[----:B------:R-:W-:-:S06]  /*1b7f0*/  ISETP.NE.AND.EX P2, PT, RZ, UR5, PT, P2 ;  /* 0x00000005ff007c0c */ /* 0x000fcc000bf45320 */
[----:B------:R-:W4:Y:S08]  /*1b800*/  @P4 LDC R87, c[0x0][0xbf0] ;  /* 0x0002fc00ff574b82 */ /* 0x000f300000000800 */
[----:B--2---:R2:W2:Y:S01]  /*1b810*/  LDC.64 R4, c[0x0][R24+0x210] ;  /* 0x0000840018047b82 */ /* 0x0044a20000000a00 */
[----:B------:R-:W-:Y:S02]  /*1b820*/  SHF.R.S32.HI R25, RZ, 0x1f, R92 ;  /* 0x0000001fff197819 */ /* 0x000fe4000001145c */
[----:B------:R-:W-:-:S02]  /*1b830*/  SEL R81, R92, RZ, !P2 ;  /* 0x000000ff5c517207 */ /* 0x000fc40005000000 */
[----:B------:R-:W-:-:S03]  /*1b840*/  SEL R25, R25, RZ, !P2 ;  /* 0x000000ff19197207 */ /* 0x000fc60005000000 */
[----:B------:R-:W-:Y:S01]  /*1b850*/  IMAD R7, R7, R81, RZ ;  /* 0x0000005107077224 */ /* 0x000fe200078e02ff */
[----:B------:R-:W-:Y:S01]  /*1b860*/  SEL R27, R89, RZ, P3 ;  /* 0x000000ff591b7207 */ /* 0x000fe20001800000 */
[----:B-1----:R-:W1:Y:S02]  /*1b870*/  @!P3 LDC R14, c[0x0][0xb50] ;  /* 0x0002d400ff0ebb82 */ /* 0x002e640000000800 */
[C---:B------:R-:W-:Y:S02]  /*1b880*/  IMAD R31, R6.reuse, R25, R7 ;  /* 0x00000019061f7224 */ /* 0x040fe400078e0207 */
[----:B------:R-:W-:-:S04]  /*1b890*/  IMAD.WIDE.U32 R6, R6, R81, RZ ;  /* 0x0000005106067225 */ /* 0x000fc800078e00ff */
[-C--:B------:R-:W-:Y:S01]  /*1b8a0*/  IMAD R29, R11, R154.reuse, RZ ;  /* 0x0000009a0b1d7224 */ /* 0x080fe200078e02ff */
[----:B------:R-:W1:Y:S01]  /*1b8b0*/  @!P3 LDC R15, c[0x0][0xb54] ;  /* 0x0002d500ff0fbb82 */ /* 0x000e620000000800 */
[----:B------:R-:W-:-:S04]  /*1b8c0*/  IMAD.WIDE.U32 R10, R10, R154, RZ ;  /* 0x0000009a0a0a7225 */ /* 0x000fc800078e00ff */
[----:B------:R-:W-:Y:S02]  /*1b8d0*/  IMAD.IADD R25, R91, 0x1, R90 ;  /* 0x000000015b197824 */ /* 0x000fe400078e025a */
[----:B------:R-:W-:Y:S02]  /*1b8e0*/  IMAD.IADD R28, R11, 0x1, R29 ;  /* 0x000000010b1c7824 */ /* 0x000fe400078e021d */
[----:B------:R-:W-:Y:S02]  /*1b8f0*/  IMAD.IADD R11, R7, 0x1, R31 ;  /* 0x00000001070b7824 */ /* 0x000fe400078e021f */
[----:B------:R-:W-:Y:S02]  /*1b900*/  IMAD.MOV.U32 R7, RZ, RZ, R25 ;  /* 0x000000ffff077224 */ /* 0x000fe400078e0019 */
[-C--:B0-----:R-:W-:Y:S02]  /*1b910*/  IMAD R29, R13, R27.reuse, RZ ;  /* 0x0000001b0d1d7224 */ /* 0x081fe400078e02ff */
[----:B------:R-:W-:-:S04]  /*1b920*/  IMAD.WIDE.U32 R12, R12, R27, RZ ;  /* 0x0000001b0c0c7225 */ /* 0x000fc800078e00ff */
[----:B------:R-:W-:Y:S01]  /*1b930*/  IMAD.IADD R29, R13, 0x1, R29 ;  /* 0x000000010d1d7824 */ /* 0x000fe200078e021d */
[--C-:B---3--:R-:W-:Y:S01]  /*1b940*/  IADD3 R10, P2, P5, R6, R10, R3.reuse ;  /* 0x0000000a060a7210 */ /* 0x108fe20007d5e003 */
[----:B----4-:R-:W-:Y:S01]  /*1b950*/  @P4 IMAD.HI.U32 R6, R25, R26, RZ ;  /* 0x0000001a19064227 */ /* 0x010fe200078e00ff */
        /* <DEDUP_REMOVED lines=12> */
[----:B-1----:R-:W-:-:S03]  /*1ba20*/  LEA R14, P2, R12, R14, 0x2 ;  /* 0x0000000e0c0e7211 */ /* 0x002fc600078410ff */
[----:B------:R-:W-:-:S05]  /*1ba30*/  IMAD.IADD R4, R13, 0x1, R5 ;  /* 0x000000010d047824 */ /* 0x000fca00078e0205 */
[----:B------:R-:W-:Y:S01]  /*1ba40*/  LEA.HI.X R15, R12, R15, R4, 0x2, P2 ;  /* 0x0000000f0c0f7211 */ /* 0x000fe200010f1404 */
[----:B------:R-:W-:Y:S06]  /*1ba50*/  @P1 BRA `(.L_x_1442) ;  /* 0x0000000000101947 */ /* 0x000fec0003800000 */
[----:B------:R-:W-:Y:S05]  /*1ba60*/  @!P0 BRA `(.L_x_1442) ;  /* 0x00000000000c8947 */ /* 0x000fea0003800000 */
[----:B------:R-:W2:Y:S04]  /*1ba70*/  LDG.E R4, desc[UR40][R8.64] ;  /* 0x0000002808047981 */ /* 0x000ea8000c1e1900 */
[----:B-----5:R-:W2:Y:S02]  /*1ba80*/  LDG.E R85, desc[UR40][R8.64+0x4] ;  /* 0x0000042808557981 */ /* 0x020ea4000c1e1900 */
[----:B--2---:R-:W-:-:S07]  /*1ba90*/  IMAD.IADD R85, R85, 0x1, -R4 ;  /* 0x0000000155557824 */ /* 0x004fce00078e0a04 */
.L_x_1442:
        /* <DEDUP_REMOVED lines=13> */
[----:B--2---:R-:W-:-:S04]  /*1bb70*/  IMAD.IADD R11, R9, 0x1, R90 ;  /* 0x00000001090b7824 */ /* 0x004fc800078e025a */
[C---:B------:R-:W-:Y:S01]  /*1bb80*/  VIADD R9, R11.reuse, 0x8 ;  /* 0x000000080b097836 */ /* 0x040fe20000000000 */
[----:B------:R-:W-:-:S04]  /*1bb90*/  ISETP.GE.OR P1, PT, R11, R82, P0 ;  /* 0x000000520b00720c */ /* 0x000fc80000726670 */
[----:B------:R-:W-:-:S09]  /*1bba0*/  ISETP.GE.OR P0, PT, R9, R82, P0 ;  /* 0x000000520900720c */ /* 0x000fd20000706670 */
[----:B0-----:R0:W-:Y:S04]  /*1bbb0*/  @!P1 ST.E desc[UR40][R4.64], R0 ;  /* 0x0000000004009985 */ /* 0x0011e8000c101928 */
[----:B------:R0:W-:Y:S01]  /*1bbc0*/  @!P0 ST.E desc[UR40][R6.64], R2 ;  /* 0x0000000206008985 */ /* 0x0001e2000c101928 */
[----:B------:R-:W-:Y:S05]  /*1bbd0*/  @P3 BRA `(.L_x_1443) ;  /* 0x00000008001c3947 */ /* 0x000fea0003800000 */
[----:B------:R-:W0:Y:S01]  /*1bbe0*/  LDL R84, [R1+0x4c] ;  /* 0x00004c0001547983 */ /* 0x000e220000100800 */
[----:B------:R-:W1:Y:S01]  /*1bbf0*/  @P4 LDC R39, c[0x0][0xbec] ;  /* 0x0002fb00ff274b82 */ /* 0x000e620000000800 */
[----:B------:R-:W-:Y:S02]  /*1bc00*/  ULDC.64 UR4, c[0x0][0xaa0] ;  /* 0x0002a80000047ab9 */ /* 0x000fe40000000a00 */
[----:B------:R-:W5:Y:S04]  /*1bc10*/  LDL R46, [R1+0x8c] ;  /* 0x00008c00012e7983 */ /* 0x000f680000100800 */
[----:B------:R-:W5:Y:S01]  /*1bc20*/  LDL R45, [R1+0x6c] ;  /* 0x00006c00012d7983 */ /* 0x000f620000100800 */
[----:B------:R-:W2:Y:S03]  /*1bc30*/  @P4 LDC R41, c[0x0][0xbf0] ;  /* 0x0002fc00ff294b82 */ /* 0x000ea60000000800 */
[----:B------:R-:W5:Y:S04]  /*1bc40*/  LDL R44, [R1+0x88] ;  /* 0x00008800012c7983 */ /* 0x000f680000100800 */
[----:B------:R-:W5:Y:S01]  /*1bc50*/  LDL R42, [R1+0x74] ;  /* 0x00007400012a7983 */ /* 0x000f620000100800 */
[----:B------:R-:W3:Y:S02]  /*1bc60*/  S2R R8, SR_TID.X ;  /* 0x0000000000087919 */ /* 0x000ee40000002100 */
[----:B---3--:R-:W-:-:S05]  /*1bc70*/  VIADD R87, R8, 0xffffff80 ;  /* 0xffffff8008577836 */ /* 0x008fca0000000000 */
[----:B------:R-:W-:-:S04]  /*1bc80*/  SHF.R.S32.HI R86, RZ, 0x1f, R87 ;  /* 0x0000001fff567819 */ /* 0x000fc80000011457 */
[----:B------:R-:W-:-:S04]  /*1bc90*/  LEA.HI R86, R86, R87, RZ, 0x2 ;  /* 0x0000005756567211 */ /* 0x000fc800078f10ff */
[----:B------:R-:W-:Y:S02]  /*1bca0*/  SHF.R.S32.HI R86, RZ, 0x2, R86 ;  /* 0x00000002ff567819 */ /* 0x000fe40000011456 */
[----:B------:R-:W-:-:S04]  /*1bcb0*/  SHF.R.S32.HI R36, RZ, 0x1f, R87 ;  /* 0x0000001fff247819 */ /* 0x000fc80000011457 */
[----:B------:R-:W-:-:S04]  /*1bcc0*/  LEA.HI R36, R36, R87, RZ, 0x2 ;  /* 0x0000005724247211 */ /* 0x000fc800078f10ff */
[----:B------:R-:W-:-:S05]  /*1bcd0*/  LOP3.LUT R36, R36, 0xfffffffc, RZ, 0xc0, !PT ;  /* 0xfffffffc24247812 */ /* 0x000fca00078ec0ff */
[----:B------:R-:W-:Y:S02]  /*1bce0*/  IMAD.IADD R36, R87, 0x1, -R36 ;  /* 0x0000000157247824 */ /* 0x000fe400078e0a24 */
[C---:B------:R-:W-:Y:S01]  /*1bcf0*/  IMAD.IADD R43, R86.reuse, 0x1, R90 ;  /* 0x00000001562b7824 */ /* 0x040fe200078e025a */
[----:B------:R-:W-:Y:S01]  /*1bd00*/  BSSY B1, `(.L_x_1444) ;  /* 0x0000061000017945 */ /* 0x000fe20003800000 */
[----:B0-----:R-:W-:-:S04]  /*1bd10*/  IMAD R5, R86, 0x20, R84 ;  /* 0x0000002056057824 */ /* 0x001fc800078e0254 */
[----:B------:R-:W-:-:S03]  /*1bd20*/  IMAD.WIDE R20, R5, 0x2, R20 ;  /* 0x0000000205147825 */ /* 0x000fc600078e0214 */
[----:B------:R-:W-:-:S04]  /*1bd30*/  IADD3 R5, P5, R20, 0x7800, RZ ;  /* 0x0000780014057810 */ /* 0x000fc80007fbe0ff */
[----:B------:R-:W-:-:S04]  /*1bd40*/  LOP3.LUT R0, R5, 0x180, RZ, 0xc0, !PT ;  /* 0x0000018005007812 */ /* 0x000fc800078ec0ff */
[----:B------:R-:W-:Y:S02]  /*1bd50*/  SHF.R.U64 R0, R0, 0x3, RZ ;  /* 0x0000000300007819 */ /* 0x000fe400000012ff */
[----:B------:R-:W-:Y:S02]  /*1bd60*/  LOP3.LUT R7, R20, 0x180, RZ, 0xc0, !PT ;  /* 0x0000018014077812 */ /* 0x000fe400078ec0ff */
[----:B------:R-:W-:Y:S01]  /*1bd70*/  LOP3.LUT R32, R0, R5, RZ, 0x3c, !PT ;  /* 0x0000000500207212 */ /* 0x000fe200078e3cff */
[----:B------:R-:W-:Y:S01]  /*1bd80*/  IMAD R0, R83, UR4, RZ ;  /* 0x0000000453007c24 */ /* 0x000fe2000f8e02ff */
[C---:B------:R-:W-:Y:S02]  /*1bd90*/  IADD3 R9, P0, R20.reuse, 0x1800, RZ ;  /* 0x0000180014097810 */ /* 0x040fe40007f1e0ff */
[C---:B------:R-:W-:Y:S01]  /*1bda0*/  IADD3 R13, P1, R20.reuse, 0x3000, RZ ;  /* 0x00003000140d7810 */ /* 0x040fe20007f3e0ff */
[C---:B------:R-:W-:Y:S01]  /*1bdb0*/  IMAD R37, R3.reuse, UR5, R0 ;  /* 0x0000000503257c24 */ /* 0x040fe2000f8e0200 */
[C---:B------:R-:W-:Y:S01]  /*1bdc0*/  IADD3 R25, P2, R20.reuse, 0x4800, RZ ;  /* 0x0000480014197810 */ /* 0x040fe20007f5e0ff */
[----:B------:R-:W-:Y:S01]  /*1bdd0*/  IMAD.WIDE.U32 R2, R3, UR4, RZ ;  /* 0x0000000403027c25 */ /* 0x000fe2000f8e00ff */
[----:B------:R-:W-:Y:S01]  /*1bde0*/  IADD3 R29, P3, R20, 0x6000, RZ ;  /* 0x00006000141d7810 */ /* 0x000fe20007f7e0ff */
[----:B------:R-:W-:Y:S01]  /*1bdf0*/  ULDC.64 UR4, c[0x0][0xae8] ;  /* 0x0002ba0000047ab9 */ /* 0x000fe20000000a00 */
[----:B------:R-:W-:Y:S01]  /*1be00*/  SHF.R.U64 R7, R7, 0x3, RZ ;  /* 0x0000000307077819 */ /* 0x000fe200000012ff */
[----:B------:R-:W-:Y:S01]  /*1be10*/  IMAD R0, R36, 0x60, R86 ;  /* 0x0000006024007824 */ /* 0x000fe200078e0256 */
[----:B------:R-:W-:Y:S01]  /*1be20*/  LOP3.LUT R8, R9, 0x180, RZ, 0xc0, !PT ;  /* 0x0000018009087812 */ /* 0x000fe200078ec0ff */
[----:B------:R-:W-:Y:S01]  /*1be30*/  IMAD.IADD R3, R3, 0x1, R37 ;  /* 0x0000000103037824 */ /* 0x000fe200078e0225 */
[----:B------:R-:W-:-:S02]  /*1be40*/  LOP3.LUT R12, R13, 0x180, RZ, 0xc0, !PT ;  /* 0x000001800d0c7812 */ /* 0x000fc400078ec0ff */
[----:B------:R-:W-:Y:S02]  /*1be50*/  LOP3.LUT R24, R25, 0x180, RZ, 0xc0, !PT ;  /* 0x0000018019187812 */ /* 0x000fe400078ec0ff */
[----:B------:R-:W-:Y:S02]  /*1be60*/  LOP3.LUT R28, R29, 0x180, RZ, 0xc0, !PT ;  /* 0x000001801d1c7812 */ /* 0x000fe400078ec0ff */
[----:B------:R-:W-:Y:S01]  /*1be70*/  LOP3.LUT R20, R7, R20, RZ, 0x3c, !PT ;  /* 0x0000001407147212 */ /* 0x000fe200078e3cff */
[----:B------:R-:W-:Y:S01]  /*1be80*/  IMAD.IADD R36, R90, 0x1, R0 ;  /* 0x000000015a247824 */ /* 0x000fe200078e0200 */
[----:B------:R-:W-:Y:S01]  /*1be90*/  SHF.R.U64 R8, R8, 0x3, RZ ;  /* 0x0000000308087819 */ /* 0x000fe200000012ff */
[----:B------:R-:W-:Y:S01]  /*1bea0*/  IMAD.WIDE.U32 R2, R154, UR4, R2 ;  /* 0x000000049a027c25 */ /* 0x000fe2000f8e0002 */
[----:B------:R-:W-:Y:S01]  /*1beb0*/  SHF.R.U64 R12, R12, 0x3, RZ ;  /* 0x000000030c0c7819 */ /* 0x000fe200000012ff */
[----:B------:R0:W5:Y:S01]  /*1bec0*/  LD.E.128 R4, desc[UR40][R20.64] ;  /* 0x0000002814047980 */ /* 0x000162000c101d00 */
[----:B------:R-:W-:-:S02]  /*1bed0*/  SHF.R.U64 R24, R24, 0x3, RZ ;  /* 0x0000000318187819 */ /* 0x000fc400000012ff */
[----:B------:R-:W-:Y:S01]  /*1bee0*/  SHF.R.U64 R28, R28, 0x3, RZ ;  /* 0x000000031c1c7819 */ /* 0x000fe200000012ff */
[----:B-1----:R-:W-:Y:S01]  /*1bef0*/  @P4 IMAD.HI.U32 R0, R36, R39, RZ ;  /* 0x0000002724004227 */ /* 0x002fe200078e00ff */
[----:B------:R-:W-:Y:S02]  /*1bf00*/  LOP3.LUT R8, R8, R9, RZ, 0x3c, !PT ;  /* 0x0000000908087212 */ /* 0x000fe400078e3cff */
[----:B------:R-:W-:Y:S01]  /*1bf10*/  LOP3.LUT R12, R12, R13, RZ, 0x3c, !PT ;  /* 0x0000000d0c0c7212 */ /* 0x000fe200078e3cff */
[----:B------:R-:W-:Y:S01]  /*1bf20*/  IMAD R3, R154, UR5, R3 ;  /* 0x000000059a037c24 */ /* 0x000fe2000f8e0203 */
[----:B0-----:R-:W-:Y:S01]  /*1bf30*/  SHF.R.S32.HI R20, RZ, 0x1f, R81 ;  /* 0x0000001fff147819 */ /* 0x001fe20000011451 */
[--C-:B------:R-:W-:Y:S01]  /*1bf40*/  IMAD.X R9, RZ, RZ, R21.reuse, P0 ;  /* 0x000000ffff097224 */ /* 0x100fe200000e0615 */
[----:B------:R-:W-:Y:S01]  /*1bf50*/  LOP3.LUT R24, R24, R25, RZ, 0x3c, !PT ;  /* 0x0000001918187212 */ /* 0x000fe200078e3cff */
[--C-:B------:R-:W-:Y:S01]  /*1bf60*/  IMAD.X R13, RZ, RZ, R21.reuse, P1 ;  /* 0x000000ffff0d7224 */ /* 0x100fe200008e0615 */
[----:B------:R-:W-:Y:S01]  /*1bf70*/  LOP3.LUT R28, R28, R29, RZ, 0x3c, !PT ;  /* 0x0000001d1c1c7212 */ /* 0x000fe200078e3cff */
[--C-:B------:R-:W-:Y:S01]  /*1bf80*/  IMAD.X R25, RZ, RZ, R21.reuse, P2 ;  /* 0x000000ffff197224 */ /* 0x100fe200010e0615 */
[----:B------:R-:W-:Y:S01]  /*1bf90*/  ULDC.64 UR4, c[0x0][0xaf0] ;  /* 0x0002bc0000047ab9 */ /* 0x000fe20000000a00 */
[--C-:B------:R-:W-:Y:S01]  /*1bfa0*/  IMAD.X R29, RZ, RZ, R21.reuse, P3 ;  /* 0x000000ffff1d7224 */ /* 0x100fe200018e0615 */
[----:B------:R-:W5:Y:S01]  /*1bfb0*/  LD.E.128 R8, desc[UR40][R8.64] ;  /* 0x0000002808087980 */ /* 0x000f62000c101d00 */
[----:B------:R-:W-:-:S02]  /*1bfc0*/  IMAD.X R33, RZ, RZ, R21, P5 ;  /* 0x000000ffff217224 */ /* 0x000fc400028e0615 */
[----:B------:R-:W-:Y:S01]  /*1bfd0*/  IMAD.MOV.U32 R21, RZ, RZ, R36 ;  /* 0x000000ffff157224 */ /* 0x000fe200078e0024 */
[----:B--2---:R-:W-:Y:S01]  /*1bfe0*/  @P4 SHF.R.U32.HI R21, RZ, R41, R0 ;  /* 0x00000029ff154219 */ /* 0x004fe20000011600 */
[----:B------:R-:W-:Y:S01]  /*1bff0*/  IMAD R20, R20, UR4, RZ ;  /* 0x0000000414147c24 */ /* 0x000fe2000f8e02ff */
[----:B------:R-:W5:Y:S01]  /*1c000*/  LD.E.128 R12, desc[UR40][R12.64] ;  /* 0x000000280c0c7980 */ /* 0x000f62000c101d00 */
[C---:B------:R-:W-:Y:S01]  /*1c010*/  IMAD.WIDE.U32 R2, R81.reuse, UR4, R2 ;  /* 0x0000000451027c25 */ /* 0x040fe2000f8e0002 */
[--C-:B------:R-:W-:Y:S02]  /*1c020*/  SHF.R.S32.HI R0, RZ, 0x1f, R21.reuse ;  /* 0x0000001fff007819 */ /* 0x100fe40000011415 */
[----:B------:R-:W5:Y:S01]  /*1c030*/  LD.E.128 R24, desc[UR40][R24.64] ;  /* 0x0000002818187980 */ /* 0x000f62000c101d00 */
[----:B------:R-:W-:Y:S01]  /*1c040*/  IMAD R37, R81, UR5, R20 ;  /* 0x0000000551257c24 */ /* 0x000fe2000f8e0214 */
[----:B------:R-:W-:Y:S01]  /*1c050*/  ULDC.64 UR4, c[0x0][0xae0] ;  /* 0x0002b80000047ab9 */ /* 0x000fe20000000a00 */
[----:B------:R-:W-:Y:S01]  /*1c060*/  IMAD.MOV R39, RZ, RZ, -R21 ;  /* 0x000000ffff277224 */ /* 0x000fe200078e0a15 */
[----:B------:R-:W5:Y:S01]  /*1c070*/  LD.E.128 R28, desc[UR40][R28.64] ;  /* 0x000000281c1c7980 */ /* 0x000f62000c101d00 */
[----:B------:R-:W-:-:S02]  /*1c080*/  IMAD.IADD R3, R3, 0x1, R37 ;  /* 0x0000000103037824 */ /* 0x000fc400078e0225 */
[----:B------:R-:W-:Y:S01]  /*1c090*/  IMAD R0, R0, UR4, RZ ;  /* 0x0000000400007c24 */ /* 0x000fe2000f8e02ff */
[----:B------:R-:W5:Y:S01]  /*1c0a0*/  LD.E.128 R32, desc[UR40][R32.64] ;  /* 0x0000002820207980 */ /* 0x000f62000c101d00 */
[----:B------:R-:W-:Y:S02]  /*1c0b0*/  IMAD R37, R80, R39, R36 ;  /* 0x0000002750257224 */ /* 0x000fe400078e0224 */
[C---:B------:R-:W-:Y:S01]  /*1c0c0*/  IMAD R39, R21.reuse, UR5, R0 ;  /* 0x0000000515277c24 */ /* 0x040fe2000f8e0200 */
[----:B------:R-:W-:Y:S01]  /*1c0d0*/  @!PT LDS RZ, [RZ] ;  /* 0x00000000fffff984 */ /* 0x000fe20000000800 */
[----:B------:R-:W-:Y:S01]  /*1c0e0*/  @!PT LDS RZ, [RZ] ;  /* 0x00000000fffff984 */ /* 0x000fe20000000800 */
[----:B------:R-:W-:Y:S01]  /*1c0f0*/  @!PT LDS RZ, [RZ] ;  /* 0x00000000fffff984 */ /* 0x000fe20000000800 */
[----:B------:R-:W-:Y:S01]  /*1c100*/  @!PT LDS RZ, [RZ] ;  /* 0x00000000fffff984 */ /* 0x000fe20000000800 */
[----:B------:R0:W-:Y:S06]  /*1c110*/  MEMBAR.ALL.CTA ;  /* 0x0000000000007992 */ /* 0x0001ec0000008000 */
[----:B0-----:R-:W0:Y:S01]  /*1c120*/  FENCE.VIEW.ASYNC.S ;  /* 0x00000000000073c6 */ /* 0x001e220000000000 */
[----:B------:R-:W-:Y:S01]  /*1c130*/  IMAD.WIDE.U32 R2, R21, UR4, R2 ;  /* 0x0000000415027c25 */ /* 0x000fe2000f8e0002 */
[----:B------:R-:W-:Y:S01]  /*1c140*/  SHF.R.S32.HI R0, RZ, 0x1f, R37 ;  /* 0x0000001fff007819 */ /* 0x000fe20000011425 */
[----:B------:R-:W-:-:S02]  /*1c150*/  ULDC.64 UR4, c[0x0][0xad8] ;  /* 0x0002b60000047ab9 */ /* 0x000fc40000000a00 */
        /* <DEDUP_REMOVED lines=11> */
[----:B0-----:R0:W1:Y:S01]  /*1c210*/  SHFL.IDX PT, R20, R40, RZ, 0x1c1f ;  /* 0x001c1fff28147589 */ /* 0x00106200000e0000 */
[----:B------:R0:W-:Y:S03]  /*1c220*/  SYNCS.ARRIVE.TRANS64.RED.A1T0 RZ, [R0+URZ], RZ ;  /* 0x000000ff00ff79a7 */ /* 0x0001e6000810043f */
[----:B------:R0:W2:Y:S01]  /*1c230*/  SHFL.IDX PT, R21, R41, RZ, 0x1c1f ;  /* 0x001c1fff29157589 */ /* 0x0000a200000e0000 */
[----:B------:R-:W-:Y:S05]  /*1c240*/  @P0 BRA `(.L_x_1445) ;  /* 0x0000000000300947 */ /* 0x000fea0003800000 */
[----:B------:R-:W-:Y:S02]  /*1c250*/  ULDC UR4, c[0x0][0xac8] ;  /* 0x0002b20000047ab9 */ /* 0x000fe40000000800 */
[----:B-----5:R-:W-:Y:S02]  /*1c260*/  ISETP.GE.AND P1, PT, R45, UR4, PT ;  /* 0x000000042d007c0c */ /* 0x020fe4000bf26270 */
[----:B------:R-:W-:Y:S02]  /*1c270*/  ISETP.GE.AND P2, PT, R42, UR4, PT ;  /* 0x000000042a007c0c */ /* 0x000fe4000bf46270 */
[----:B------:R-:W-:-:S09]  /*1c280*/  ISETP.GE.AND P0, PT, R84, UR4, PT ;  /* 0x0000000454007c0c */ /* 0x000fd2000bf06270 */
[CC--:B-1----:R-:W-:Y:S02]  /*1c290*/  @!P1 LEA R36, P3, R45.reuse, R20.reuse, 0x1 ;  /* 0x000000142d249211 */ /* 0x0c2fe400078608ff */
[----:B------:R-:W-:Y:S02]  /*1c2a0*/  @!P2 LEA R38, P4, R42, R20, 0x1 ;  /* 0x000000142a26a211 */ /* 0x000fe400078808ff */
[----:B--2---:R-:W-:Y:S01]  /*1c2b0*/  @!P0 IMAD.WIDE R2, R84, 0x2, R20 ;  /* 0x0000000254028825 */ /* 0x004fe200078e0214 */
[-C--:B------:R-:W-:Y:S02]  /*1c2c0*/  @!P1 LEA.HI.X R37, R45, R21.reuse, R46, 0x1, P3 ;  /* 0x000000152d259211 */ /* 0x080fe400018f0c2e */
[----:B------:R-:W-:Y:S02]  /*1c2d0*/  @!P2 LEA.HI.X R39, R42, R21, R44, 0x1, P4 ;  /* 0x000000152a27a211 */ /* 0x000fe400020f0c2c */
[----:B------:R3:W-:Y:S04]  /*1c2e0*/  @!P0 ST.E.128 desc[UR40][R2.64], R4 ;  /* 0x0000000402008985 */ /* 0x0007e8000c101d28 */
[----:B------:R3:W-:Y:S04]  /*1c2f0*/  @!P1 ST.E.128 desc[UR40][R36.64], R12 ;  /* 0x0000000c24009985 */ /* 0x0007e8000c101d28 */
[----:B------:R3:W-:Y:S02]  /*1c300*/  @!P2 ST.E.128 desc[UR40][R38.64], R28 ;  /* 0x0000001c2600a985 */ /* 0x0007e4000c101d28 */
.L_x_1445:
[----:B------:R-:W-:Y:S05]  /*1c310*/  BSYNC B1 ;  /* 0x0000000000017941 */ /* 0x000fea0003800000 */
.L_x_1444:
[----:B---3--:R-:W-:Y:S01]  /*1c320*/  VIADD R3, R43, 0x60 ;  /* 0x000000602b037836 */ /* 0x008fe20000000000 */
[----:B-----5:R3:W4:Y:S04]  /*1c330*/  SHFL.IDX PT, R5, R41, 0x1, 0x1c1f ;  /* 0x003c1f0029057f89 */ /* 0x02072800000e0000 */
[----:B------:R-:W-:Y:S01]  /*1c340*/  ISETP.GE.AND P0, PT, R3, R82, PT ;  /* 0x000000520300720c */ /* 0x000fe20003f06270 */
[----:B------:R3:W0:-:S12]  /*1c350*/  SHFL.IDX PT, R4, R40, 0x1, 0x1c1f ;  /* 0x003c1f0028047f89 */ /* 0x00061800000e0000 */
[----:B---3--:R-:W-:Y:S05]  /*1c360*/  @P0 BRA `(.L_x_1446) ;  /* 0x0000001400bc0947 */ /* 0x008fea0003800000 */
[----:B------:R-:W-:Y:S02]  /*1c370*/  ULDC UR4, c[0x0][0xac8] ;  /* 0x0002b20000047ab9 */ /* 0x000fe40000000800 */
[----:B------:R-:W-:Y:S02]  /*1c380*/  ISETP.GE.AND P2, PT, R45, UR4, PT ;  /* 0x000000042d007c0c */ /* 0x000fe4000bf46270 */
[----:B------:R-:W-:-:S11]  /*1c390*/  ISETP.GE.AND P1, PT, R84, UR4, PT ;  /* 0x0000000454007c0c */ /* 0x000fd6000bf26270 */
[C---:B0-----:R-:W-:Y:S02]  /*1c3a0*/  @!P2 LEA R6, P0, R45.reuse, R4, 0x1 ;  /* 0x000000042d06a211 */ /* 0x041fe400078008ff */
        /* <DEDUP_REMOVED lines=10> */
.L_x_1443:
[----:B0-----:R-:W0:Y:S01]  /*1c450*/  @P4 LDC R2, c[0x0][0xbec] ;  /* 0x0002fb00ff024b82 */ /* 0x001e220000000800 */
[----:B------:R-:W-:Y:S01]  /*1c460*/  ULDC.64 UR4, c[0x0][0xb08] ;  /* 0x0002c20000047ab9 */ /* 0x000fe20000000a00 */
[----:B------:R-:W-:Y:S01]  /*1c470*/  ULDC.64 UR6, c[0x0][0xb30] ;  /* 0x0002cc0000067ab9 */ /* 0x000fe20000000a00 */
[----:B------:R-:W-:Y:S01]  /*1c480*/  IMAD R0, R83, UR4, RZ ;  /* 0x0000000453007c24 */ /* 0x000fe2000f8e02ff */
[----:B------:R-:W-:Y:S01]  /*1c490*/  ISETP.GE.AND P0, PT, R11, R82, PT ;  /* 0x000000520b00720c */ /* 0x000fe20003f06270 */
[C---:B------:R-:W-:Y:S01]  /*1c4a0*/  IMAD.WIDE.U32 R4, R3.reuse, UR4, RZ ;  /* 0x0000000403047c25 */ /* 0x040fe2000f8e00ff */
[----:B------:R-:W-:Y:S01]  /*1c4b0*/  BSSY B1, `(.L_x_1447) ;  /* 0x0000075000017945 */ /* 0x000fe20003800000 */
[----:B------:R-:W-:Y:S01]  /*1c4c0*/  SHF.R.S32.HI R28, RZ, 0x1f, R153 ;  /* 0x0000001fff1c7819 */ /* 0x000fe20000011499 */
[----:B------:R-:W1:Y:S01]  /*1c4d0*/  @P4 LDC R13, c[0x0][0xbf0] ;  /* 0x0002fc00ff0d4b82 */ /* 0x000e620000000800 */
[----:B------:R-:W-:Y:S01]  /*1c4e0*/  IMAD R3, R3, UR5, R0 ;  /* 0x0000000503037c24 */ /* 0x000fe2000f8e0200 */
[----:B------:R-:W-:Y:S01]  /*1c4f0*/  ULDC.64 UR4, c[0x0][0xb38] ;  /* 0x0002ce0000047ab9 */ /* 0x000fe20000000a00 */
[----:B------:R-:W-:Y:S01]  /*1c500*/  SHF.R.S32.HI R0, RZ, 0x1f, R81 ;  /* 0x0000001fff007819 */ /* 0x000fe20000011451 */
[----:B------:R-:W-:-:S02]  /*1c510*/  VIADD R30, R153, 0x8 ;  /* 0x00000008991e7836 */ /* 0x000fc40000000000 */
[----:B------:R-:W-:Y:S02]  /*1c520*/  IMAD.IADD R5, R5, 0x1, R3 ;  /* 0x0000000105057824 */ /* 0x000fe400078e0203 */
[----:B------:R-:W-:Y:S01]  /*1c530*/  IMAD.MOV.U32 R3, RZ, RZ, R25 ;  /* 0x000000ffff037224 */ /* 0x000fe200078e0019 */
[----:B------:R-:W-:Y:S01]  /*1c540*/  SHF.R.S32.HI R31, RZ, 0x1f, R30 ;  /* 0x0000001fff1f7819 */ /* 0x000fe2000001141e */
[----:B------:R-:W-:-:S04]  /*1c550*/  IMAD.WIDE.U32 R4, R154, UR4, R4 ;  /* 0x000000049a047c25 */ /* 0x000fc8000f8e0004 */
[----:B------:R-:W-:Y:S01]  /*1c560*/  IMAD R5, R154, UR5, R5 ;  /* 0x000000059a057c24 */ /* 0x000fe2000f8e0205 */
[----:B------:R-:W-:Y:S01]  /*1c570*/  ULDC.64 UR4, c[0x0][0xb40] ;  /* 0x0002d00000047ab9 */ /* 0x000fe20000000a00 */
[----:B0-----:R-:W-:-:S04]  /*1c580*/  @P4 IMAD.HI.U32 R2, R25, R2, RZ ;  /* 0x0000000219024227 */ /* 0x001fc800078e00ff */
[----:B------:R-:W-:Y:S02]  /*1c590*/  IMAD R0, R0, UR4, RZ ;  /* 0x0000000400007c24 */ /* 0x000fe4000f8e02ff */
[----:B------:R-:W-:Y:S01]  /*1c5a0*/  IMAD.WIDE.U32 R4, R81, UR4, R4 ;  /* 0x0000000451047c25 */ /* 0x000fe2000f8e0004 */
[----:B-1----:R-:W-:-:S03]  /*1c5b0*/  @P4 SHF.R.U32.HI R3, RZ, R13, R2 ;  /* 0x0000000dff034219 */ /* 0x002fc60000011602 */
[----:B------:R-:W-:Y:S01]  /*1c5c0*/  IMAD R7, R81, UR5, R0 ;  /* 0x0000000551077c24 */ /* 0x000fe2000f8e0200 */
[----:B------:R-:W-:Y:S01]  /*1c5d0*/  ULDC.64 UR4, c[0x0][0xb48] ;  /* 0x0002d20000047ab9 */ /* 0x000fe20000000a00 */
[----:B------:R-:W-:Y:S01]  /*1c5e0*/  SHF.R.S32.HI R0, RZ, 0x1f, R3 ;  /* 0x0000001fff007819 */ /* 0x000fe20000011403 */
[----:B------:R-:W-:Y:S02]  /*1c5f0*/  VIADD R2, R16, 0x19c20 ;  /* 0x00019c2010027836 */ /* 0x000fe40000000000 */
[----:B------:R-:W-:Y:S02]  /*1c600*/  IMAD.IADD R5, R5, 0x1, R7 ;  /* 0x0000000105057824 */ /* 0x000fe400078e0207 */
[----:B------:R-:W-:Y:S01]  /*1c610*/  IMAD.MOV R7, RZ, RZ, -R3 ;  /* 0x000000ffff077224 */ /* 0x000fe200078e0a03 */
[----:B------:R-:W-:Y:S01]  /*1c620*/  PRMT R2, RZ, 0x654, R2 ;  /* 0x00000654ff027816 */ /* 0x000fe20000000002 */
[----:B------:R-:W-:-:S03]  /*1c630*/  IMAD.WIDE.U32 R4, R89, UR4, R4 ;  /* 0x0000000459047c25 */ /* 0x000fc6000f8e0004 */
[----:B------:R0:W-:Y:S01]  /*1c640*/  SYNCS.ARRIVE.TRANS64.RED.A1T0 RZ, [R2+URZ], RZ ;  /* 0x000000ff02ff79a7 */ /* 0x0001e2000810043f */
[----:B------:R-:W-:Y:S02]  /*1c650*/  IMAD R7, R80, R7, R25 ;  /* 0x0000000750077224 */ /* 0x000fe400078e0219 */
[----:B------:R-:W-:Y:S02]  /*1c660*/  IMAD R0, R0, UR6, RZ ;  /* 0x0000000600007c24 */ /* 0x000fe4000f8e02ff */
[----:B------:R-:W-:Y:S01]  /*1c670*/  IMAD R5, R89, UR5, R5 ;  /* 0x0000000559057c24 */ /* 0x000fe2000f8e0205 */
[----:B------:R-:W-:Y:S01]  /*1c680*/  ULDC.64 UR4, c[0x0][0xb28] ;  /* 0x0002ca0000047ab9 */ /* 0x000fe20000000a00 */
        /* <DEDUP_REMOVED lines=9> */
[C---:B------:R-:W-:Y:S01]  /*1c720*/  LEA R24, P1, R4.reuse, UR4, 0x2 ;  /* 0x0000000404187c11 */ /* 0x040fe2000f8210ff */
[C---:B------:R-:W-:Y:S02]  /*1c730*/  VIADD R80, R153.reuse, 0x10 ;  /* 0x0000001099507836 */ /* 0x040fe40000000000 */
[C---:B------:R-:W-:Y:S01]  /*1c740*/  VIADD R84, R153.reuse, 0x18 ;  /* 0x0000001899547836 */ /* 0x040fe20000000000 */
[----:B------:R-:W-:Y:S01]  /*1c750*/  LEA.HI.X R26, R4, UR5, R3, 0x2, P1 ;  /* 0x00000005041a7c11 */ /* 0x000fe200088f1403 */
[C---:B------:R-:W-:Y:S01]  /*1c760*/  VIADD R95, R153.reuse, 0x38 ;  /* 0x00000038995f7836 */ /* 0x040fe20000000000 */
[----:B------:R0:W1:Y:S01]  /*1c770*/  SHFL.IDX PT, R29, R24, RZ, 0x1c1f ;  /* 0x001c1fff181d7589 */ /* 0x00006200000e0000 */
[C---:B------:R-:W-:Y:S01]  /*1c780*/  VIADD R86, R153.reuse, 0x20 ;  /* 0x0000002099567836 */ /* 0x040fe20000000000 */
[----:B------:R-:W-:Y:S01]  /*1c790*/  SHF.R.S32.HI R81, RZ, 0x1f, R80 ;  /* 0x0000001fff517819 */ /* 0x000fe20000011450 */
[C---:B------:R-:W-:Y:S01]  /*1c7a0*/  VIADD R20, R153.reuse, 0x28 ;  /* 0x0000002899147836 */ /* 0x040fe20000000000 */
[----:B------:R0:W2:Y:S01]  /*1c7b0*/  SHFL.IDX PT, R27, R26, RZ, 0x1c1f ;  /* 0x001c1fff1a1b7589 */ /* 0x0000a200000e0000 */
        /* <DEDUP_REMOVED lines=18> */
[----:B0-----:R-:W-:Y:S06]  /*1c8e0*/  @P0 BRA `(.L_x_1448) ;  /* 0x0000000000c40947 */ /* 0x001fec0003800000 */
[----:B------:R-:W-:Y:S02]  /*1c8f0*/  ULDC UR4, c[0x0][0xac8] ;  /* 0x0002b20000047ab9 */ /* 0x000fe40000000800 */
[----:B------:R-:W-:Y:S02]  /*1c900*/  ISETP.GE.AND P2, PT, R153, UR4, PT ;  /* 0x0000000499007c0c */ /* 0x000fe4000bf46270 */
[----:B------:R-:W-:Y:S02]  /*1c910*/  ISETP.GE.AND P4, PT, R30, UR4, PT ;  /* 0x000000041e007c0c */ /* 0x000fe4000bf86270 */
[----:B------:R-:W-:Y:S02]  /*1c920*/  ISETP.GE.AND P3, PT, R80, UR4, PT ;  /* 0x0000000450007c0c */ /* 0x000fe4000bf66270 */
[----:B------:R-:W-:-:S07]  /*1c930*/  ISETP.GE.AND P0, PT, R84, UR4, PT ;  /* 0x0000000454007c0c */ /* 0x000fce000bf06270 */
[CC--:B-1----:R-:W-:Y:S02]  /*1c940*/  @!P2 LEA R4, P1, R153.reuse, R29.reuse, 0x2 ;  /* 0x0000001d9904a211 */ /* 0x0c2fe400078210ff */
[----:B------:R-:W-:Y:S02]  /*1c950*/  @!P4 LEA R6, P6, R30, R29, 0x2 ;  /* 0x0000001d1e06c211 */ /* 0x000fe400078c10ff */
[-C--:B--2---:R-:W-:Y:S02]  /*1c960*/  @!P2 LEA.HI.X R5, R153, R27.reuse, R28, 0x2, P1 ;  /* 0x0000001b9905a211 */ /* 0x084fe400008f141c */
[----:B------:R-:W-:Y:S02]  /*1c970*/  ISETP.GE.AND P1, PT, R86, UR4, PT ;  /* 0x0000000456007c0c */ /* 0x000fe4000bf26270 */
[----:B------:R-:W-:Y:S01]  /*1c980*/  @!P4 LEA.HI.X R7, R30, R27, R31, 0x2, P6 ;  /* 0x0000001b1e07c211 */ /* 0x000fe200030f141f */
[----:B------:R-:W-:Y:S01]  /*1c990*/  @!P2 ST.E.64 desc[UR40][R4.64], R36 ;  /* 0x000000240400a985 */ /* 0x000fe2000c101b28 */
[----:B------:R-:W-:-:S02]  /*1c9a0*/  ISETP.GE.AND P2, PT, R20, UR4, PT ;  /* 0x0000000414007c0c */ /* 0x000fc4000bf46270 */
[----:B------:R-:W-:Y:S01]  /*1c9b0*/  @!P3 LEA R2, P5, R80, R29, 0x2 ;  /* 0x0000001d5002b211 */ /* 0x000fe200078a10ff */
[----:B------:R-:W-:Y:S01]  /*1c9c0*/  @!P4 ST.E.64 desc[UR40][R6.64], R38 ;  /* 0x000000260600c985 */ /* 0x000fe2000c101b28 */
[----:B------:R-:W-:Y:S02]  /*1c9d0*/  ISETP.GE.AND P4, PT, R8, UR4, PT ;  /* 0x0000000408007c0c */ /* 0x000fe4000bf86270 */
[----:B------:R-:W-:Y:S02]  /*1c9e0*/  @!P3 LEA.HI.X R3, R80, R27, R81, 0x2, P5 ;  /* 0x0000001b5003b211 */ /* 0x000fe400028f1451 */
[-C--:B------:R-:W-:Y:S02]  /*1c9f0*/  @!P0 LEA R10, P6, R84, R29.reuse, 0x2 ;  /* 0x0000001d540a8211 */ /* 0x080fe400078c10ff */
[----:B------:R-:W-:Y:S01]  /*1ca00*/  @!P1 LEA R14, P5, R86, R29, 0x2 ;  /* 0x0000001d560e9211 */ /* 0x000fe200078a10ff */
[----:B------:R0:W-:Y:S01]  /*1ca10*/  @!P3 ST.E.64 desc[UR40][R2.64], R44 ;  /* 0x0000002c0200b985 */ /* 0x0001e2000c101b28 */
[----:B------:R-:W-:-:S02]  /*1ca20*/  @!P0 LEA.HI.X R11, R84, R27, R83, 0x2, P6 ;  /* 0x0000001b540b8211 */ /* 0x000fc400030f1453 */
[----:B------:R-:W-:Y:S02]  /*1ca30*/  ISETP.GE.AND P3, PT, R95, UR4, PT ;  /* 0x000000045f007c0c */ /* 0x000fe4000bf66270 */
[----:B------:R-:W-:Y:S01]  /*1ca40*/  @!P2 LEA R12, P6, R20, R29, 0x2 ;  /* 0x0000001d140ca211 */ /* 0x000fe200078c10ff */
[----:B------:R-:W-:Y:S01]  /*1ca50*/  @!P0 ST.E.64 desc[UR40][R10.64], R46 ;  /* 0x0000002e0a008985 */ /* 0x000fe2000c101b28 */
[-C--:B------:R-:W-:Y:S02]  /*1ca60*/  @!P1 LEA.HI.X R15, R86, R27.reuse, R85, 0x2, P5 ;  /* 0x0000001b560f9211 */ /* 0x080fe400028f1455 */
[----:B------:R-:W-:Y:S02]  /*1ca70*/  @!P2 LEA.HI.X R13, R20, R27, R25, 0x2, P6 ;  /* 0x0000001b140da211 */ /* 0x000fe400030f1419 */
[----:B------:R-:W-:Y:S01]  /*1ca80*/  ISETP.GE.AND P0, PT, R93, UR4, PT ;  /* 0x000000045d007c0c */ /* 0x000fe2000bf06270 */
[----:B------:R-:W-:Y:S01]  /*1ca90*/  @!P1 ST.E.64 desc[UR40][R14.64], R52 ;  /* 0x000000340e009985 */ /* 0x000fe2000c101b28 */
[----:B------:R-:W-:-:S02]  /*1caa0*/  ISETP.GE.AND P5, PT, R91, UR4, PT ;  /* 0x000000045b007c0c */ /* 0x000fc4000bfa6270 */
[C---:B0-----:R-:W-:Y:S01]  /*1cab0*/  @!P4 LEA R2, P1, R8.reuse, R29, 0x2 ;  /* 0x0000001d0802c211 */ /* 0x041fe200078210ff */
[----:B------:R0:W-:Y:S01]  /*1cac0*/  @!P2 ST.E.64 desc[UR40][R12.64], R54 ;  /* 0x000000360c00a985 */ /* 0x0001e2000c101b28 */
[----:B------:R-:W-:Y:S02]  /*1cad0*/  ISETP.GE.AND P2, PT, R89, UR4, PT ;  /* 0x0000000459007c0c */ /* 0x000fe4000bf46270 */
[----:B------:R-:W-:Y:S02]  /*1cae0*/  @!P4 LEA.HI.X R3, R8, R27, R21, 0x2, P1 ;  /* 0x0000001b0803c211 */ /* 0x000fe400008f1415 */
[----:B------:R-:W-:Y:S02]  /*1caf0*/  ISETP.GE.AND P1, PT, R87, UR4, PT ;  /* 0x0000000457007c0c */ /* 0x000fe4000bf26270 */
[-C--:B------:R-:W-:Y:S01]  /*1cb00*/  @!P3 LEA R6, P6, R95, R29.reuse, 0x2 ;  /* 0x0000001d5f06b211 */ /* 0x080fe200078c10ff */
[----:B------:R3:W-:Y:S01]  /*1cb10*/  @!P4 ST.E.64 desc[UR40][R2.64], R60 ;  /* 0x0000003c0200c985 */ /* 0x0007e2000c101b28 */
[----:B------:R-:W-:-:S02]  /*1cb20*/  @!P0 LEA R4, P4, R93, R29, 0x2 ;  /* 0x0000001d5d048211 */ /* 0x000fc400078810ff */
[-C--:B------:R-:W-:Y:S02]  /*1cb30*/  @!P3 LEA.HI.X R7, R95, R27.reuse, R0, 0x2, P6 ;  /* 0x0000001b5f07b211 */ /* 0x080fe400030f1400 */
[----:B------:R-:W-:Y:S02]  /*1cb40*/  @!P0 LEA.HI.X R5, R93, R27, R94, 0x2, P4 ;  /* 0x0000001b5d058211 */ /* 0x000fe400020f145e */
[-C--:B0-----:R-:W-:Y:S01]  /*1cb50*/  @!P2 LEA R12, P4, R89, R29.reuse, 0x2 ;  /* 0x0000001d590ca211 */ /* 0x081fe200078810ff */
[----:B------:R3:W-:Y:S01]  /*1cb60*/  @!P3 ST.E.64 desc[UR40][R6.64], R62 ;  /* 0x0000003e0600b985 */ /* 0x0007e2000c101b28 */
[-C--:B------:R-:W-:Y:S02]  /*1cb70*/  @!P5 LEA R10, P3, R91, R29.reuse, 0x2 ;  /* 0x0000001d5b0ad211 */ /* 0x080fe400078610ff */
[----:B------:R-:W-:Y:S01]  /*1cb80*/  @!P1 LEA R14, P6, R87, R29, 0x2 ;  /* 0x0000001d570e9211 */ /* 0x000fe200078c10ff */
[----:B------:R3:W-:Y:S01]  /*1cb90*/  @!P0 ST.E.64 desc[UR40][R4.64], R68 ;  /* 0x0000004404008985 */ /* 0x0007e2000c101b28 */
[----:B------:R-:W-:-:S02]  /*1cba0*/  @!P5 LEA.HI.X R11, R91, R27, R92, 0x2, P3 ;  /* 0x0000001b5b0bd211 */ /* 0x000fc400018f145c */
[-C--:B------:R-:W-:Y:S02]  /*1cbb0*/  @!P2 LEA.HI.X R13, R89, R27.reuse, R90, 0x2, P4 ;  /* 0x0000001b590da211 */ /* 0x080fe400020f145a */
[----:B------:R-:W-:Y:S01]  /*1cbc0*/  @!P1 LEA.HI.X R15, R87, R27, R88, 0x2, P6 ;  /* 0x0000001b570f9211 */ /* 0x000fe200030f1458 */
[----:B------:R3:W-:Y:S04]  /*1cbd0*/  @!P5 ST.E.64 desc[UR40][R10.64], R70 ;  /* 0x000000460a00d985 */ /* 0x0007e8000c101b28 */
[----:B------:R3:W-:Y:S04]  /*1cbe0*/  @!P2 ST.E.64 desc[UR40][R12.64], R76 ;  /* 0x0000004c0c00a985 */ /* 0x0007e8000c101b28 */
[----:B------:R3:W-:Y:S02]  /*1cbf0*/  @!P1 ST.E.64 desc[UR40][R14.64], R78 ;  /* 0x0000004e0e009985 */ /* 0x0007e4000c101b28 */
.L_x_1448:
[----:B------:R-:W-:Y:S05]  /*1cc00*/  BSYNC B1 ;  /* 0x0000000000017941 */ /* 0x000fea0003800000 */
.L_x_1447:
[----:B------:R-:W-:Y:S01]  /*1cc10*/  ISETP.GE.AND P0, PT, R9, R82, PT ;  /* 0x000000520900720c */ /* 0x000fe20003f06270 */
[----:B------:R-:W0:Y:S04]  /*1cc20*/  SHFL.IDX PT, R26, R26, 0x1, 0x1c1f ;  /* 0x003c1f001a1a7f89 */ /* 0x000e2800000e0000 */
[----:B--2---:R2:W4:Y:S08]  /*1cc30*/  SHFL.IDX PT, R27, R24, 0x1, 0x1c1f ;  /* 0x003c1f00181b7f89 */ /* 0x00453000000e0000 */
[----:B--2---:R-:W-:Y:S05]  /*1cc40*/  @P0 BRA `(.L_x_1446) ;  /* 0x0000000c00840947 */ /* 0x004fea0003800000 */
[----:B------:R-:W-:Y:S02]  /*1cc50*/  ULDC UR4, c[0x0][0xac8] ;  /* 0x0002b20000047ab9 */ /* 0x000fe40000000800 */
[----:B------:R-:W-:Y:S02]  /*1cc60*/  ISETP.GE.AND P2, PT, R153, UR4, PT ;  /* 0x0000000499007c0c */ /* 0x000fe4000bf46270 */
[----:B------:R-:W-:Y:S02]  /*1cc70*/  ISETP.GE.AND P3, PT, R30, UR4, PT ;  /* 0x000000041e007c0c */ /* 0x000fe4000bf66270 */
[----:B------:R-:W-:Y:S02]  /*1cc80*/  ISETP.GE.AND P5, PT, R80, UR4, PT ;  /* 0x0000000450007c0c */ /* 0x000fe4000bfa6270 */
[----:B------:R-:W-:Y:S02]  /*1cc90*/  ISETP.GE.AND P4, PT, R84, UR4, PT ;  /* 0x0000000454007c0c */ /* 0x000fe4000bf86270 */
[----:B------:R-:W-:-:S05]  /*1cca0*/  ISETP.GE.AND P0, PT, R86, UR4, PT ;  /* 0x0000000456007c0c */ /* 0x000fca000bf06270 */
[CC--:B---34-:R-:W-:Y:S02]  /*1ccb0*/  @!P2 LEA R2, P6, R153.reuse, R27.reuse, 0x2 ;  /* 0x0000001b9902a211 */ /* 0x0d8fe400078c10ff */
[-C--:B------:R-:W-:Y:S02]  /*1ccc0*/  @!P3 LEA R4, P1, R30, R27.reuse, 0x2 ;  /* 0x0000001b1e04b211 */ /* 0x080fe400078210ff */
[-C--:B0-----:R-:W-:Y:S02]  /*1ccd0*/  @!P2 LEA.HI.X R3, R153, R26.reuse, R28, 0x2, P6 ;  /* 0x0000001a9903a211 */ /* 0x081fe400030f141c */
[----:B------:R-:W-:Y:S02]  /*1cce0*/  @!P5 LEA R6, P6, R80, R27, 0x2 ;  /* 0x0000001b5006d211 */ /* 0x000fe400078c10ff */
[----:B------:R-:W-:Y:S01]  /*1ccf0*/  @!P3 LEA.HI.X R5, R30, R26, R31, 0x2, P1 ;  /* 0x0000001a1e05b211 */ /* 0x000fe200008f141f */
[----:B------:R0:W-:Y:S01]  /*1cd00*/  @!P2 ST.E.64 desc[UR40][R2.64], R40 ;  /* 0x000000280200a985 */ /* 0x0001e2000c101b28 */
[----:B------:R-:W-:-:S02]  /*1cd10*/  ISETP.GE.AND P1, PT, R20, UR4, PT ;  /* 0x0000000414007c0c */ /* 0x000fc4000bf26270 */
[-C--:B------:R-:W-:Y:S01]  /*1cd20*/  @!P5 LEA.HI.X R7, R80, R26.reuse, R81, 0x2, P6 ;  /* 0x0000001a5007d211 */ /* 0x080fe200030f1451 */
[----:B------:R2:W-:Y:S01]  /*1cd30*/  @!P3 ST.E.64 desc[UR40][R4.64], R42 ;  /* 0x0000002a0400b985 */ /* 0x0005e2000c101b28 */
[-C--:B------:R-:W-:Y:S02]  /*1cd40*/  @!P4 LEA R10, P6, R84, R27.reuse, 0x2 ;  /* 0x0000001b540ac211 */ /* 0x080fe400078c10ff */
[----:B------:R-:W-:Y:S01]  /*1cd50*/  ISETP.GE.AND P2, PT, R8, UR4, PT ;  /* 0x0000000408007c0c */ /* 0x000fe2000bf46270 */
[----:B------:R3:W-:Y:S01]  /*1cd60*/  @!P5 ST.E.64 desc[UR40][R6.64], R48 ;  /* 0x000000300600d985 */ /* 0x0007e2000c101b28 */
[-C--:B------:R-:W-:Y:S02]  /*1cd70*/  @!P4 LEA.HI.X R11, R84, R26.reuse, R83, 0x2, P6 ;  /* 0x0000001a540bc211 */ /* 0x080fe400030f1453 */
[C---:B------:R-:W-:Y:S02]  /*1cd80*/  @!P0 LEA R12, P6, R86.reuse, R27, 0x2 ;  /* 0x0000001b560c8211 */ /* 0x040fe400078c10ff */
[----:B------:R-:W-:Y:S01]  /*1cd90*/  ISETP.GE.AND P5, PT, R95, UR4, PT ;  /* 0x000000045f007c0c */ /* 0x000fe2000bfa6270 */
[----:B------:R4:W-:Y:S01]  /*1cda0*/  @!P4 ST.E.64 desc[UR40][R10.64], R50 ;  /* 0x000000320a00c985 */ /* 0x0009e2000c101b28 */
[----:B------:R-:W-:-:S02]  /*1cdb0*/  @!P0 LEA.HI.X R13, R86, R26, R85, 0x2, P6 ;  /* 0x0000001a560d8211 */ /* 0x000fc400030f1455 */
[CC--:B------:R-:W-:Y:S02]  /*1cdc0*/  @!P1 LEA R14, P6, R20.reuse, R27.reuse, 0x2 ;  /* 0x0000001b140e9211 */ /* 0x0c0fe400078c10ff */
[----:B------:R-:W-:Y:S01]  /*1cdd0*/  ISETP.GE.AND P4, PT, R93, UR4, PT ;  /* 0x000000045d007c0c */ /* 0x000fe2000bf86270 */
[----:B------:R4:W-:Y:S01]  /*1cde0*/  @!P0 ST.E.64 desc[UR40][R12.64], R56 ;  /* 0x000000380c008985 */ /* 0x0009e2000c101b28 */
[----:B------:R-:W-:Y:S02]  /*1cdf0*/  @!P1 LEA.HI.X R15, R20, R26, R25, 0x2, P6 ;  /* 0x0000001a140f9211 */ /* 0x000fe400030f1419 */
[----:B------:R-:W-:Y:S02]  /*1ce00*/  ISETP.GE.AND P6, PT, R91, UR4, PT ;  /* 0x000000045b007c0c */ /* 0x000fe4000bfc6270 */
[----:B------:R-:W-:Y:S01]  /*1ce10*/  ISETP.GE.AND P0, PT, R89, UR4, PT ;  /* 0x0000000459007c0c */ /* 0x000fe2000bf06270 */
[----:B------:R4:W-:Y:S01]  /*1ce20*/  @!P1 ST.E.64 desc[UR40][R14.64], R58 ;  /* 0x0000003a0e009985 */ /* 0x0009e2000c101b28 */
[----:B------:R-:W-:-:S04]  /*1ce30*/  @!P2 LEA R20, P3, R8, R27, 0x2 ;  /* 0x0000001b0814a211 */ /* 0x000fc800078610ff */
[-C--:B------:R-:W-:Y:S02]  /*1ce40*/  @!P2 LEA.HI.X R21, R8, R26.reuse, R21, 0x2, P3 ;  /* 0x0000001a0815a211 */ /* 0x080fe400018f1415 */
[-C--:B0-----:R-:W-:Y:S02]  /*1ce50*/  @!P5 LEA R2, P3, R95, R27.reuse, 0x2 ;  /* 0x0000001b5f02d211 */ /* 0x081fe400078610ff */
[-C--:B--2---:R-:W-:Y:S01]  /*1ce60*/  @!P4 LEA R4, P1, R93, R27.reuse, 0x2 ;  /* 0x0000001b5d04c211 */ /* 0x084fe200078210ff */
[----:B------:R4:W-:Y:S01]  /*1ce70*/  @!P2 ST.E.64 desc[UR40][R20.64], R64 ;  /* 0x000000401400a985 */ /* 0x0009e2000c101b28 */
[-C--:B------:R-:W-:Y:S02]  /*1ce80*/  @!P5 LEA.HI.X R3, R95, R26.reuse, R0, 0x2, P3 ;  /* 0x0000001a5f03d211 */ /* 0x080fe400018f1400 */
[-C--:B---3--:R-:W-:Y:S02]  /*1ce90*/  @!P6 LEA R6, P2, R91, R27.reuse, 0x2 ;  /* 0x0000001b5b06e211 */ /* 0x088fe400078410ff */
[----:B------:R-:W-:Y:S01]  /*1cea0*/  @!P0 LEA R8, P3, R89, R27, 0x2 ;  /* 0x0000001b59088211 */ /* 0x000fe200078610ff */
[----:B------:R4:W-:Y:S01]  /*1ceb0*/  @!P5 ST.E.64 desc[UR40][R2.64], R66 ;  /* 0x000000420200d985 */ /* 0x0009e2000c101b28 */
[----:B------:R-:W-:-:S02]  /*1cec0*/  @!P4 LEA.HI.X R5, R93, R26, R94, 0x2, P1 ;  /* 0x0000001a5d05c211 */ /* 0x000fc400008f145e */
[-C--:B------:R-:W-:Y:S02]  /*1ced0*/  @!P6 LEA.HI.X R7, R91, R26.reuse, R92, 0x2, P2 ;  /* 0x0000001a5b07e211 */ /* 0x080fe400010f145c */
[----:B------:R-:W-:Y:S01]  /*1cee0*/  @!P0 LEA.HI.X R9, R89, R26, R90, 0x2, P3 ;  /* 0x0000001a59098211 */ /* 0x000fe200018f145a */
[----:B------:R4:W-:Y:S04]  /*1cef0*/  @!P4 ST.E.64 desc[UR40][R4.64], R72 ;  /* 0x000000480400c985 */ /* 0x0009e8000c101b28 */
[----:B------:R4:W-:Y:S04]  /*1cf00*/  @!P6 ST.E.64 desc[UR40][R6.64], R74 ;  /* 0x0000004a0600e985 */ /* 0x0009e8000c101b28 */
[----:B------:R4:W-:Y:S01]  /*1cf10*/  @!P0 ST.E.64 desc[UR40][R8.64], R32 ;  /* 0x0000002008008985 */ /* 0x0009e2000c101b28 */
[----:B------:R-:W-:-:S13]  /*1cf20*/  ISETP.GE.AND P0, PT, R87, UR4, PT ;  /* 0x0000000457007c0c */ /* 0x000fda000bf06270 */
[----:B----4-:R-:W-:Y:S05]  /*1cf30*/  @P0 BRA `(.L_x_1446) ;  /* 0x0000000800c80947 */ /* 0x010fea0003800000 */
[----:B------:R-:W-:-:S04]  /*1cf40*/  LEA R2, P0, R87, R27, 0x2 ;  /* 0x0000001b57027211 */ /* 0x000fc800078010ff */
[----:B------:R-:W-:-:S05]  /*1cf50*/  LEA.HI.X R3, R87, R26, R88, 0x2, P0 ;  /* 0x0000001a57037211 */ /* 0x000fca00000f1458 */
[----:B------:R0:W-:Y:S01]  /*1cf60*/  ST.E.64 desc[UR40][R2.64], R34 ;  /* 0x0000002202007985 */ /* 0x0001e2000c101b28 */
[----:B------:R-:W-:Y:S05]  /*1cf70*/  BRA `(.L_x_1446) ;  /* 0x0000000800b87947 */ /* 0x000fea0003800000 */
.L_x_1441:
[----:B------:R-:W2:Y:S01]  /*1cf80*/  LDL R7, [R1+0x64] ;  /* 0x0000640001077983 */ /* 0x000ea20000100800 */
[----:B------:R-:W-:Y:S01]  /*1cf90*/  ULDC.64 UR4, c[0x0][0xc08] ;  /* 0x0003020000047ab9 */ /* 0x000fe20000000a00 */
[----:B------:R-:W2:Y:S01]  /*1cfa0*/  LDC.64 R2, c[0x0][0xc00] ;  /* 0x00030000ff027b82 */ /* 0x000ea20000000a00 */
[----:B------:R-:W-:Y:S01]  /*1cfb0*/  ISETP.NE.U32.AND P0, PT, RZ, UR4, PT ;  /* 0x00000004ff007c0c */ /* 0x000fe2000bf05070 */
[----:B------:R-:W-:Y:S01]  /*1cfc0*/  IMAD.MOV.U32 R15, RZ, RZ, RZ ;  /* 0x000000ffff0f7224 */ /* 0x000fe200078e00ff */
[----:B------:R-:W1:Y:S02]  /*1cfd0*/  S2R R6, SR_TID.X ;  /* 0x0000000000067919 */ /* 0x000e640000002100 */
[----:B------:R-:W-:Y:S01]  /*1cfe0*/  ISETP.NE.AND.EX P1, PT, RZ, UR5, PT, P0 ;  /* 0x00000005ff007c0c */ /* 0x000fe2000bf25300 */
[----:B------:R-:W-:Y:S02]  /*1cff0*/  ULDC.64 UR4, c[0x0][0xc00] ;  /* 0x0003000000047ab9 */ /* 0x000fe40000000a00 */
[----:B------:R-:W-:-:S04]  /*1d000*/  ISETP.NE.U32.AND P0, PT, RZ, UR4, PT ;  /* 0x00000004ff007c0c */ /* 0x000fc8000bf05070 */
[----:B------:R-:W-:-:S06]  /*1d010*/  ISETP.NE.AND.EX P0, PT, RZ, UR5, PT, P0 ;  /* 0x00000005ff007c0c */ /* 0x000fcc000bf05300 */
[----:B------:R-:W3:Y:S01]  /*1d020*/  @P1 LDC.64 R4, c[0x0][0xc08] ;  /* 0x00030200ff041b82 */ /* 0x000ee20000000a00 */
[----:B------:R-:W-:Y:S02]  /*1d030*/  ULDC UR4, c[0x0][0xa88] ;  /* 0x0002a20000047ab9 */ /* 0x000fe40000000800 */
[----:B------:R-:W-:Y:S02]  /*1d040*/  IMAD.U32 R0, RZ, RZ, UR4 ;  /* 0x00000004ff007e24 */ /* 0x000fe4000f8e00ff */
[----:B--2---:R-:W-:-:S04]  /*1d050*/  IMAD.WIDE R2, R7, 0x4, R2 ;  /* 0x0000000407027825 */ /* 0x004fc800078e0202 */
[----:B---3--:R-:W-:Y:S01]  /*1d060*/  @P1 IMAD.WIDE R4, R7, 0x4, R4 ;  /* 0x0000000407041825 */ /* 0x008fe200078e0204 */
[----:B------:R2:W5:Y:S03]  /*1d070*/  @P0 LDG.E R15, desc[UR40][R2.64] ;  /* 0x00000028020f0981 */ /* 0x000566000c1e1900 */
[----:B-1----:R-:W-:Y:S01]  /*1d080*/  VIADD R28, R6, 0xffffff80 ;  /* 0xffffff80061c7836 */ /* 0x002fe20000000000 */
[----:B------:R2:W5:Y:S01]  /*1d090*/  @P1 LDG.E R0, desc[UR40][R4.64] ;  /* 0x0000002804001981 */ /* 0x000562000c1e1900 */
[----:B------:R-:W-:Y:S02]  /*1d0a0*/  ISETP.GT.AND P2, PT, R88, 0x1, PT ;  /* 0x000000015800780c */ /* 0x000fe40003f44270 */
[----:B-----5:R-:W-:Y:S02]  /*1d0b0*/  SHF.R.S32.HI R24, RZ, 0x1f, R7 ;  /* 0x0000001fff187819 */ /* 0x020fe40000011407 */
[----:B------:R-:W-:Y:S01]  /*1d0c0*/  ISETP.GT.AND P3, PT, R28, 0xbf, PT ;  /* 0x000000bf1c00780c */ /* 0x000fe20003f64270 */
[----:B------:R-:W-:-:S12]  /*1d0d0*/  @P1 BRA `(.L_x_1449) ;  /* 0x0000000000101947 */ /* 0x000fd80003800000 */
[----:B------:R-:W-:Y:S05]  /*1d0e0*/  @!P0 BRA `(.L_x_1449) ;  /* 0x00000000000c8947 */ /* 0x000fea0003800000 */
[----:B--2---:R-:W2:Y:S04]  /*1d0f0*/  LDG.E R5, desc[UR40][R2.64] ;  /* 0x0000002802057981 */ /* 0x004ea8000c1e1900 */
[----:B------:R-:W2:Y:S02]  /*1d100*/  LDG.E R0, desc[UR40][R2.64+0x4] ;  /* 0x0000042802007981 */ /* 0x000ea4000c1e1900 */
[----:B--2---:R-:W-:-:S07]  /*1d110*/  IMAD.IADD R0, R0, 0x1, -R5 ;  /* 0x0000000100007824 */ /* 0x004fce00078e0a05 */
.L_x_1449:
[----:B------:R-:W-:Y:S01]  /*1d120*/  BSSY B1, `(.L_x_1450) ;  /* 0x0000037000017945 */ /* 0x000fe20003800000 */
[----:B------:R-:W-:Y:S02]  /*1d130*/  SEL R25, R7, RZ, !P0 ;  /* 0x000000ff07197207 */ /* 0x000fe40004000000 */
[----:B------:R-:W-:Y:S02]  /*1d140*/  SEL R24, R24, RZ, !P0 ;  /* 0x000000ff18187207 */ /* 0x000fe40004000000 */
[----:B------:R-:W-:Y:S01]  /*1d150*/  SHF.R.S32.HI R20, RZ, 0x1f, R15 ;  /* 0x0000001fff147819 */ /* 0x000fe2000001140f */
[----:B------:R-:W-:Y:S06]  /*1d160*/  @P3 BRA `(.L_x_1451) ;  /* 0x0000000000c83947 */ /* 0x000fec0003800000 */
[----:B--2---:R-:W2:Y:S01]  /*1d170*/  LDL R3, [R1+0x20] ;  /* 0x0000200001037983 */ /* 0x004ea20000100800 */
[----:B------:R-:W1:Y:S02]  /*1d180*/  LDC R29, c[0x0][0xbe8] ;  /* 0x0002fa00ff1d7b82 */ /* 0x000e640000000800 */
[----:B-1----:R-:W-:Y:S01]  /*1d190*/  IMAD R2, R0, R29, RZ ;  /* 0x0000001d00027224 */ /* 0x002fe200078e02ff */
[----:B--2---:R-:W-:-:S04]  /*1d1a0*/  IADD3 R27, R3, -0x80, R6 ;  /* 0xffffff80031b7810 */ /* 0x004fc80007ffe006 */
[----:B------:R-:W-:-:S13]  /*1d1b0*/  ISETP.GE.AND P0, PT, R27, R2, PT ;  /* 0x000000021b00720c */ /* 0x000fda0003f06270 */
[----:B------:R-:W-:Y:S05]  /*1d1c0*/  @P0 BRA `(.L_x_1451) ;  /* 0x0000000000b00947 */ /* 0x000fea0003800000 */
[----:B------:R-:W2:Y:S01]  /*1d1d0*/  LDL.LU R30, [R1+0x70] ;  /* 0x00007000011e7983 */ /* 0x000ea20000300800 */
[----:B------:R-:W-:Y:S01]  /*1d1e0*/  IMAD.MOV.U32 R2, RZ, RZ, 0x9b8 ;  /* 0x000009b8ff027424 */ /* 0x000fe200078e00ff */
[----:B------:R-:W-:Y:S01]  /*1d1f0*/  ISETP.GT.AND P3, PT, R88, 0x1, PT ;  /* 0x000000015800780c */ /* 0x000fe20003f64270 */
[----:B------:R-:W-:Y:S01]  /*1d200*/  IMAD.MOV.U32 R21, RZ, RZ, R27 ;  /* 0x000000ffff157224 */ /* 0x000fe200078e001b */
[----:B------:R-:W-:Y:S02]  /*1d210*/  ISETP.NE.AND P0, PT, R29, 0x1, PT ;  /* 0x000000011d00780c */ /* 0x000fe40003f05270 */
[----:B------:R-:W-:Y:S02]  /*1d220*/  SEL R26, R2, 0x978, P3 ;  /* 0x00000978021a7807 */ /* 0x000fe40001800000 */
[----:B------:R-:W1:Y:S08]  /*1d230*/  LDC.64 R2, c[0x0][0xba8] ;  /* 0x0002ea00ff027b82 */ /* 0x000e700000000a00 */
[----:B------:R-:W3:Y:S08]  /*1d240*/  LDC.64 R10, c[0x0][R26+0x220] ;  /* 0x000088001a0a7b82 */ /* 0x000ef00000000a00 */
[----:B------:R-:W4:Y:S08]  /*1d250*/  LDC.64 R8, c[0x0][R26+0x218] ;  /* 0x000086001a087b82 */ /* 0x000f300000000a00 */
[----:B------:R-:W5:Y:S08]  /*1d260*/  LDC.64 R6, c[0x0][R26+0x228] ;  /* 0x00008a001a067b82 */ /* 0x000f700000000a00 */
[----:B------:R-:W0:Y:S08]  /*1d270*/  LDC.64 R4, c[0x0][R26+0x210] ;  /* 0x000084001a047b82 */ /* 0x000e300000000a00 */
[----:B------:R-:W4:Y:S08]  /*1d280*/  @P0 LDC R14, c[0x0][0xbec] ;  /* 0x0002fb00ff0e0b82 */ /* 0x000f300000000800 */
[----:B------:R-:W5:Y:S01]  /*1d290*/  @P0 LDC R33, c[0x0][0xbf0] ;  /* 0x0002fc00ff210b82 */ /* 0x000f620000000800 */
[----:B---3--:R-:W-:-:S07]  /*1d2a0*/  IMAD R11, R11, R25, RZ ;  /* 0x000000190b0b7224 */ /* 0x008fce00078e02ff */
[----:B-1----:R-:W1:Y:S01]  /*1d2b0*/  @!P3 LDC R2, c[0x0][0xb50] ;  /* 0x0002d400ff02bb82 */ /* 0x002e620000000800 */
[----:B------:R-:W-:Y:S02]  /*1d2c0*/  IMAD R11, R10, R24, R11 ;  /* 0x000000180a0b7224 */ /* 0x000fe400078e020b */
[----:B----4-:R-:W-:-:S05]  /*1d2d0*/  @P0 IMAD.HI.U32 R14, R27, R14, RZ ;  /* 0x0000000e1b0e0227 */ /* 0x010fca00078e00ff */
[----:B------:R-:W3:Y:S01]  /*1d2e0*/  @!P3 LDC R3, c[0x0][0xb54] ;  /* 0x0002d500ff03bb82 */ /* 0x000ee20000000800 */
[-C--:B------:R-:W-:Y:S02]  /*1d2f0*/  IMAD R31, R9, R154.reuse, RZ ;  /* 0x0000009a091f7224 */ /* 0x080fe400078e02ff */
[----:B------:R-:W-:Y:S01]  /*1d300*/  IMAD.WIDE.U32 R12, R8, R154, RZ ;  /* 0x0000009a080c7225 */ /* 0x000fe200078e00ff */
[----:B-----5:R-:W-:-:S03]  /*1d310*/  @P0 SHF.R.U32.HI R21, RZ, R33, R14 ;  /* 0x00000021ff150219 */ /* 0x020fc6000001160e */
[----:B------:R-:W-:-:S04]  /*1d320*/  IMAD.WIDE.U32 R8, R10, R25, RZ ;  /* 0x000000190a087225 */ /* 0x000fc800078e00ff */
[----:B------:R-:W-:Y:S01]  /*1d330*/  IMAD.IADD R13, R31, 0x1, R13 ;  /* 0x000000011f0d7824 */ /* 0x000fe200078e020d */
[----:B------:R-:W-:Y:S01]  /*1d340*/  IADD3 R12, P0, P1, R8, R12, R15 ;  /* 0x0000000c080c7210 */ /* 0x000fe2000791e00f */
[----:B------:R-:W-:Y:S02]  /*1d350*/  IMAD.MOV R8, RZ, RZ, -R21 ;  /* 0x000000ffff087224 */ /* 0x000fe400078e0a15 */
[----:B------:R-:W-:Y:S02]  /*1d360*/  IMAD.IADD R11, R9, 0x1, R11 ;  /* 0x00000001090b7824 */ /* 0x000fe400078e020b */
[----:B------:R-:W-:-:S03]  /*1d370*/  IMAD R9, R29, R8, R27 ;  /* 0x000000081d097224 */ /* 0x000fc600078e021b */
[----:B------:R-:W-:Y:S01]  /*1d380*/  IADD3.X R8, R11, R13, R20, P0, P1 ;  /* 0x0000000d0b087210 */ /* 0x000fe200007e2414 */
[----:B0-----:R-:W-:Y:S01]  /*1d390*/  IMAD R5, R5, R9, RZ ;  /* 0x0000000905057224 */ /* 0x001fe200078e02ff */
        /* <DEDUP_REMOVED lines=11> */
[----:B-1----:R-:W-:-:S04]  /*1d450*/  LEA R2, P0, R4, R2, 0x2 ;  /* 0x0000000204027211 */ /* 0x002fc800078010ff */
[----:B---3--:R-:W-:Y:S01]  /*1d460*/  LEA.HI.X R3, R4, R3, R5, 0x2, P0 ;  /* 0x0000000304037211 */ /* 0x008fe200000f1405 */
[----:B------:R-:W-:-:S05]  /*1d470*/  IMAD.MOV.U32 R5, RZ, RZ, -0x800000 ;  /* 0xff800000ff057424 */ /* 0x000fca00078e00ff */
[----:B------:R1:W-:Y:S03]  /*1d480*/  STG.E desc[UR40][R2.64], R5 ;  /* 0x0000000502007986 */ /* 0x0003e6000c101928 */
.L_x_1451:
[----:B------:R-:W-:Y:S05]  /*1d490*/  BSYNC B1 ;  /* 0x0000000000017941 */ /* 0x000fea0003800000 */
.L_x_1450:
[----:B------:R-:W-:Y:S05]  /*1d4a0*/  @P2 BRA `(.L_x_1446) ;  /* 0x00000004006c2947 */ /* 0x000fea0003800000 */
[----:B------:R3:W5:Y:S01]  /*1d4b0*/  LDL R10, [R1+0x74] ;  /* 0x00007400010a7983 */ /* 0x0007620000100800 */
[----:B------:R-:W4:Y:S03]  /*1d4c0*/  LDC R11, c[0x0][0xbe8] ;  /* 0x0002fa00ff0b7b82 */ /* 0x000f260000000800 */
[----:B------:R3:W5:Y:S04]  /*1d4d0*/  LDL R14, [R1+0x88] ;  /* 0x00008800010e7983 */ /* 0x0007680000100800 */
[----:B------:R3:W5:Y:S04]  /*1d4e0*/  LDL R21, [R1+0x6c] ;  /* 0x00006c0001157983 */ /* 0x0007680000100800 */
[----:B------:R-:W3:Y:S04]  /*1d4f0*/  LDL R8, [R1+0x8c] ;  /* 0x00008c0001087983 */ /* 0x000ee80000100800 */
[----:B------:R-:W3:Y:S01]  /*1d500*/  LDL R6, [R1+0x4c] ;  /* 0x00004c0001067983 */ /* 0x000ee20000100800 */
[--C-:B--2---:R-:W-:Y:S01]  /*1d510*/  SHF.R.S32.HI R4, RZ, 0x1f, R28.reuse ;  /* 0x0000001fff047819 */ /* 0x104fe2000001141c */
[----:B------:R-:W-:Y:S01]  /*1d520*/  ULDC.64 UR4, c[0x0][0xaa0] ;  /* 0x0002a80000047ab9 */ /* 0x000fe20000000a00 */
[----:B------:R-:W-:Y:S01]  /*1d530*/  SHF.R.S32.HI R12, RZ, 0x1f, R28 ;  /* 0x0000001fff0c7819 */ /* 0x000fe2000001141c */
[----:B------:R-:W2:Y:S01]  /*1d540*/  LDL.LU R13, [R1+0x20] ;  /* 0x00002000010d7983 */ /* 0x000ea20000300800 */
[-C--:B------:R-:W-:Y:S01]  /*1d550*/  LEA.HI R4, R4, R28.reuse, RZ, 0x2 ;  /* 0x0000001c04047211 */ /* 0x080fe200078f10ff */
[----:B-1----:R-:W-:Y:S01]  /*1d560*/  IMAD R2, R20, UR4, RZ ;  /* 0x0000000414027c24 */ /* 0x002fe2000f8e02ff */
[----:B------:R-:W-:Y:S01]  /*1d570*/  LEA.HI R12, R12, R28, RZ, 0x2 ;  /* 0x0000001c0c0c7211 */ /* 0x000fe200078f10ff */
[----:B------:R-:W-:Y:S01]  /*1d580*/  ULDC.64 UR6, c[0x0][0xaf0] ;  /* 0x0002bc0000067ab9 */ /* 0x000fe20000000a00 */
[----:B----4-:R-:W-:Y:S01]  /*1d590*/  ISETP.NE.AND P0, PT, R11, 0x1, PT ;  /* 0x000000010b00780c */ /* 0x010fe20003f05270 */
[C---:B------:R-:W-:Y:S01]  /*1d5a0*/  IMAD R5, R15.reuse, UR5, R2 ;  /* 0x000000050f057c24 */ /* 0x040fe2000f8e0202 */
[----:B------:R-:W-:Y:S01]  /*1d5b0*/  LOP3.LUT R4, R4, 0xfffffffc, RZ, 0xc0, !PT ;  /* 0xfffffffc04047812 */ /* 0x000fe200078ec0ff */
[----:B------:R-:W-:Y:S01]  /*1d5c0*/  IMAD.WIDE.U32 R2, R15, UR4, RZ ;  /* 0x000000040f027c25 */ /* 0x000fe2000f8e00ff */
[----:B------:R-:W-:Y:S01]  /*1d5d0*/  SHF.R.S32.HI R12, RZ, 0x2, R12 ;  /* 0x00000002ff0c7819 */ /* 0x000fe2000001140c */
[----:B------:R-:W-:Y:S01]  /*1d5e0*/  ULDC.64 UR4, c[0x0][0xae8] ;  /* 0x0002ba0000047ab9 */ /* 0x000fe20000000a00 */
[----:B------:R-:W-:Y:S01]  /*1d5f0*/  BSSY B1, `(.L_x_1452) ;  /* 0x0000035000017945 */ /* 0x000fe20003800000 */
[----:B------:R-:W-:-:S02]  /*1d600*/  IMAD.IADD R4, R28, 0x1, -R4 ;  /* 0x000000011c047824 */ /* 0x000fc400078e0a04 */
[----:B------:R-:W-:Y:S02]  /*1d610*/  IMAD.IADD R3, R3, 0x1, R5 ;  /* 0x0000000103037824 */ /* 0x000fe400078e0205 */
[----:B------:R-:W-:Y:S02]  /*1d620*/  IMAD R4, R4, 0x60, R12 ;  /* 0x0000006004047824 */ /* 0x000fe400078e020c */
[----:B------:R-:W1:Y:S01]  /*1d630*/  @P0 LDC R7, c[0x0][0xbec] ;  /* 0x0002fb00ff070b82 */ /* 0x000e620000000800 */
[----:B------:R-:W-:-:S04]  /*1d640*/  IMAD.WIDE.U32 R2, R154, UR4, R2 ;  /* 0x000000049a027c25 */ /* 0x000fc8000f8e0002 */
[----:B------:R-:W-:Y:S01]  /*1d650*/  IMAD R3, R154, UR5, R3 ;  /* 0x000000059a037c24 */ /* 0x000fe2000f8e0203 */
[----:B------:R-:W-:Y:S02]  /*1d660*/  ULDC.64 UR4, c[0x0][0xae0] ;  /* 0x0002b80000047ab9 */ /* 0x000fe40000000a00 */
[----:B------:R-:W4:Y:S01]  /*1d670*/  @P0 LDC R9, c[0x0][0xbf0] ;  /* 0x0002fc00ff090b82 */ /* 0x000f220000000800 */
[----:B------:R-:W-:-:S04]  /*1d680*/  IMAD.WIDE.U32 R2, R25, UR6, R2 ;  /* 0x0000000619027c25 */ /* 0x000fc8000f8e0002 */
[----:B---3--:R-:W-:Y:S02]  /*1d690*/  IMAD.MOV.U32 R26, RZ, RZ, R8 ;  /* 0x000000ffff1a7224 */ /* 0x008fe400078e0008 */
[----:B------:R-:W-:Y:S02]  /*1d6a0*/  IMAD.MOV.U32 R27, RZ, RZ, R6 ;  /* 0x000000ffff1b7224 */ /* 0x000fe400078e0006 */
[----:B------:R-:W-:Y:S02]  /*1d6b0*/  IMAD R6, R24, UR6, RZ ;  /* 0x0000000618067c24 */ /* 0x000fe4000f8e02ff */
[----:B--2---:R-:W-:-:S04]  /*1d6c0*/  IMAD.IADD R8, R13, 0x1, R4 ;  /* 0x000000010d087824 */ /* 0x004fc800078e0204 */
[----:B-1----:R-:W-:-:S04]  /*1d6d0*/  @P0 IMAD.HI.U32 R4, R8, R7, RZ ;  /* 0x0000000708040227 */ /* 0x002fc800078e00ff */
[----:B------:R-:W-:Y:S01]  /*1d6e0*/  IMAD.MOV.U32 R5, RZ, RZ, R8 ;  /* 0x000000ffff057224 */ /* 0x000fe200078e0008 */
[----:B----4-:R-:W-:Y:S01]  /*1d6f0*/  @P0 SHF.R.U32.HI R5, RZ, R9, R4 ;  /* 0x00000009ff050219 */ /* 0x010fe20000011604 */
        /* <DEDUP_REMOVED lines=13> */
[----:B------:R-:W-:Y:S02]  /*1d7d0*/  IMAD.IADD R0, R12, 0x1, R13 ;  /* 0x000000010c007824 */ /* 0x000fe400078e020d */
[----:B------:R-:W-:-:S02]  /*1d7e0*/  IMAD R5, R7, UR5, R4 ;  /* 0x0000000507057c24 */ /* 0x000fc4000f8e0204 */
[----:B------:R-:W-:Y:S01]  /*1d7f0*/  IMAD.WIDE.U32 R2, R7, UR4, R2 ;  /* 0x0000000407027c25 */ /* 0x000fe2000f8e0002 */
[----:B------:R-:W-:Y:S01]  /*1d800*/  ISETP.GE.AND P0, PT, R0, R11, PT ;  /* 0x0000000b0000720c */ /* 0x000fe20003f06270 */
[----:B------:R-:W-:Y:S02]  /*1d810*/  ULDC.64 UR4, c[0x0][0xa80] ;  /* 0x0002a00000047ab9 */ /* 0x000fe40000000a00 */
[----:B------:R-:W-:Y:S01]  /*1d820*/  IMAD.IADD R3, R3, 0x1, R5 ;  /* 0x0000000103037824 */ /* 0x000fe200078e0205 */
[----:B------:R-:W-:-:S04]  /*1d830*/  LEA R4, P1, R2, UR4, 0x1 ;  /* 0x0000000402047c11 */ /* 0x000fc8000f8208ff */
[----:B------:R-:W-:Y:S02]  /*1d840*/  LEA.HI.X R5, R2, UR5, R3, 0x1, P1 ;  /* 0x0000000502057c11 */ /* 0x000fe400088f0c03 */
[----:B------:R1:W2:Y:S04]  /*1d850*/  SHFL.IDX PT, R2, R4, RZ, 0x1c1f ;  /* 0x001c1fff04027589 */ /* 0x0002a800000e0000 */
[----:B------:R1:W3:Y:S01]  /*1d860*/  SHFL.IDX PT, R3, R5, RZ, 0x1c1f ;  /* 0x001c1fff05037589 */ /* 0x0002e200000e0000 */
[----:B------:R-:W-:Y:S05]  /*1d870*/  @P0 BRA `(.L_x_1453) ;  /* 0x0000000000300947 */ /* 0x000fea0003800000 */
[----:B------:R-:W-:Y:S02]  /*1d880*/  ULDC UR4, c[0x0][0xac8] ;  /* 0x0002b20000047ab9 */ /* 0x000fe40000000800 */
[----:B-----5:R-:W-:Y:S02]  /*1d890*/  ISETP.GE.AND P3, PT, R21, UR4, PT ;  /* 0x0000000415007c0c */ /* 0x020fe4000bf66270 */
[----:B------:R-:W-:Y:S02]  /*1d8a0*/  ISETP.GE.AND P4, PT, R10, UR4, PT ;  /* 0x000000040a007c0c */ /* 0x000fe4000bf86270 */
[----:B------:R-:W-:-:S09]  /*1d8b0*/  ISETP.GE.AND P2, PT, R27, UR4, PT ;  /* 0x000000041b007c0c */ /* 0x000fd2000bf46270 */
[-C--:B--2---:R-:W-:Y:S02]  /*1d8c0*/  @!P3 LEA R8, P0, R21, R2.reuse, 0x1 ;  /* 0x000000021508b211 */ /* 0x084fe400078008ff */
[C---:B------:R-:W-:Y:S02]  /*1d8d0*/  @!P4 LEA R12, P1, R10.reuse, R2, 0x1 ;  /* 0x000000020a0cc211 */ /* 0x040fe400078208ff */
[----:B---3--:R-:W-:Y:S01]  /*1d8e0*/  @!P2 IMAD.WIDE R6, R27, 0x2, R2 ;  /* 0x000000021b06a825 */ /* 0x008fe200078e0202 */
[-C--:B------:R-:W-:Y:S02]  /*1d8f0*/  @!P3 LEA.HI.X R9, R21, R3.reuse, R26, 0x1, P0 ;  /* 0x000000031509b211 */ /* 0x080fe400000f0c1a */
[----:B------:R-:W-:Y:S02]  /*1d900*/  @!P4 LEA.HI.X R13, R10, R3, R14, 0x1, P1 ;  /* 0x000000030a0dc211 */ /* 0x000fe400008f0c0e */
[----:B------:R4:W-:Y:S04]  /*1d910*/  @!P2 ST.E.128 desc[UR40][R6.64], RZ ;  /* 0x000000ff0600a985 */ /* 0x0009e8000c101d28 */
[----:B------:R4:W-:Y:S04]  /*1d920*/  @!P3 ST.E.128 desc[UR40][R8.64], RZ ;  /* 0x000000ff0800b985 */ /* 0x0009e8000c101d28 */
[----:B------:R4:W-:Y:S02]  /*1d930*/  @!P4 ST.E.128 desc[UR40][R12.64], RZ ;  /* 0x000000ff0c00c985 */ /* 0x0009e4000c101d28 */
.L_x_1453:
[----:B------:R-:W-:Y:S05]  /*1d940*/  BSYNC B1 ;  /* 0x0000000000017941 */ /* 0x000fea0003800000 */
.L_x_1452:
[----:B------:R-:W-:Y:S01]  /*1d950*/  VIADD R0, R0, 0x60 ;  /* 0x0000006000007836 */ /* 0x000fe20000000000 */
[----:B---3--:R3:W0:Y:S04]  /*1d960*/  SHFL.IDX PT, R3, R5, 0x1, 0x1c1f ;  /* 0x003c1f0005037f89 */ /* 0x00862800000e0000 */
[----:B------:R-:W-:Y:S01]  /*1d970*/  ISETP.GE.AND P0, PT, R0, R11, PT ;  /* 0x0000000b0000720c */ /* 0x000fe20003f06270 */
[----:B--2---:R3:W2:-:S12]  /*1d980*/  SHFL.IDX PT, R2, R4, 0x1, 0x1c1f ;  /* 0x003c1f0004027f89 */ /* 0x00469800000e0000 */
[----:B---3--:R-:W-:Y:S05]  /*1d990*/  @P0 BRA `(.L_x_1446) ;  /* 0x0000000000300947 */ /* 0x008fea0003800000 */
[----:B------:R-:W-:Y:S02]  /*1d9a0*/  ULDC UR4, c[0x0][0xac8] ;  /* 0x0002b20000047ab9 */ /* 0x000fe40000000800 */
[----:B-----5:R-:W-:Y:S02]  /*1d9b0*/  ISETP.GE.AND P3, PT, R21, UR4, PT ;  /* 0x0000000415007c0c */ /* 0x020fe4000bf66270 */
[----:B------:R-:W-:Y:S02]  /*1d9c0*/  ISETP.GE.AND P4, PT, R10, UR4, PT ;  /* 0x000000040a007c0c */ /* 0x000fe4000bf86270 */
[----:B------:R-:W-:-:S09]  /*1d9d0*/  ISETP.GE.AND P2, PT, R27, UR4, PT ;  /* 0x000000041b007c0c */ /* 0x000fd2000bf46270 */
[-C--:B--2-4-:R-:W-:Y:S02]  /*1d9e0*/  @!P3 LEA R6, P0, R21, R2.reuse, 0x1 ;  /* 0x000000021506b211 */ /* 0x094fe400078008ff */
[C---:B------:R-:W-:Y:S02]  /*1d9f0*/  @!P4 LEA R8, P1, R10.reuse, R2, 0x1 ;  /* 0x000000020a08c211 */ /* 0x040fe400078208ff */
[----:B01----:R-:W-:Y:S01]  /*1da00*/  @!P2 IMAD.WIDE R4, R27, 0x2, R2 ;  /* 0x000000021b04a825 */ /* 0x003fe200078e0202 */
[-C--:B------:R-:W-:Y:S02]  /*1da10*/  @!P3 LEA.HI.X R7, R21, R3.reuse, R26, 0x1, P0 ;  /* 0x000000031507b211 */ /* 0x080fe400000f0c1a */
[----:B------:R-:W-:Y:S02]  /*1da20*/  @!P4 LEA.HI.X R9, R10, R3, R14, 0x1, P1 ;  /* 0x000000030a09c211 */ /* 0x000fe400008f0c0e */
[----:B------:R3:W-:Y:S04]  /*1da30*/  @!P2 ST.E.128 desc[UR40][R4.64], RZ ;  /* 0x000000ff0400a985 */ /* 0x0007e8000c101d28 */
[----:B------:R3:W-:Y:S04]  /*1da40*/  @!P3 ST.E.128 desc[UR40][R6.64], RZ ;  /* 0x000000ff0600b985 */ /* 0x0007e8000c101d28 */
[----:B------:R3:W-:Y:S02]  /*1da50*/  @!P4 ST.E.128 desc[UR40][R8.64], RZ ;  /* 0x000000ff0800c985 */ /* 0x0007e4000c101d28 */
.L_x_1446:
[----:B------:R-:W-:Y:S05]  /*1da60*/  BSYNC B0 ;  /* 0x0000000000007941 */ /* 0x000fea0003800000 */
.L_x_1440:
[----:B0-----:R-:W2:Y:S01]  /*1da70*/  LDL R0, [R1+0x5c] ;  /* 0x00005c0001007983 */ /* 0x001ea20000100800 */
[----:B------:R-:W-:Y:S02]  /*1da80*/  ULDC UR4, c[0x0][0xc3c] ;  /* 0x00030f0000047ab9 */ /* 0x000fe40000000800 */
[----:B--2---:R-:W-:-:S13]  /*1da90*/  ISETP.GE.AND P0, PT, R0, UR4, PT ;  /* 0x0000000400007c0c */ /* 0x004fda000bf06270 */
[----:B------:R-:W-:Y:S05]  /*1daa0*/  @!P0 BRA `(.L_x_1454) ;  /* 0xfffffe3400d48947 */ /* 0x000fea000383ffff */
[----:B------:R-:W-:Y:S05]  /*1dab0*/  BRA `(.L_x_1248) ;  /* 0x0000008400807947 */ /* 0x000fea0003800000 */
.L_x_1246:
        /* <DEDUP_REMOVED lines=10> */
[----:B------:R0:W1:Y:S01]  /*1db60*/  @P0 LDS.128 R24, [R0+0x19cd0] ;  /* 0x019cd00000180984 */ /* 0x0000620000000c00 */
[----:B------:R-:W-:Y:S06]  /*1db70*/  @P0 BAR.ARV 0x4, 0x200 ;  /* 0x0108000000000b1d */ /* 0x000fec0000002000 */
[----:B------:R-:W-:Y:S05]  /*1db80*/  @P0 BRA `(.L_x_1455) ;  /* 0x0000000c00900947 */ /* 0x000fea0003800000 */
[----:B------:R-:W0:Y:S01]  /*1db90*/  S2R R4, SR_TID.X ;  /* 0x0000000000047919 */ /* 0x000e220000002100 */
[----:B------:R-:W-:Y:S01]  /*1dba0*/  ULDC UR4, c[0x0][0xc3c] ;  /* 0x00030f0000047ab9 */ /* 0x000fe20000000800 */
[----:B-1----:R-:W-:Y:S02]  /*1dbb0*/  IMAD.MOV.U32 R25, RZ, RZ, RZ ;  /* 0x000000ffff197224 */ /* 0x002fe400078e00ff */
[----:B------:R-:W-:Y:S01]  /*1dbc0*/  IMAD.MOV.U32 R8, RZ, RZ, RZ ;  /* 0x000000ffff087224 */ /* 0x000fe200078e00ff */
[----:B------:R-:W1:Y:S01]  /*1dbd0*/  S2UR UR6, SR_CTAID.X ;  /* 0x00000000000679c3 */ /* 0x000e620000002500 */
[----:B------:R-:W-:Y:S01]  /*1dbe0*/  ULDC UR5, c[0x0][0xc38] ;  /* 0x00030e0000057ab9 */ /* 0x000fe20000000800 */
        /* <DEDUP_REMOVED lines=33> */
[----:B-1----:R-:W-:Y:S01]  /*1de00*/  ISETP.GT.AND P6, PT, R7, UR6, PT ;  /* 0x0000000607007c0c */ /* 0x002fe2000bfc4270 */
[----:B------:R-:W-:-:S12]  /*1de10*/  IMAD.MOV.U32 R4, RZ, RZ, R7 ;  /* 0x000000ffff047224 */ /* 0x000fd800078e0007 */
[----:B------:R-:W-:Y:S05]  /*1de20*/  @P6 BRA `(.L_x_1456) ;  /* 0x0000000000a06947 */ /* 0x000fea0003800000 */
[----:B------:R-:W-:Y:S01]  /*1de30*/  IMAD.MOV.U32 R7, RZ, RZ, R4 ;  /* 0x000000ffff077224 */ /* 0x000fe200078e0004 */
[----:B------:R-:W-:Y:S01]  /*1de40*/  UMOV UR4, URZ ;  /* 0x0000003f00047c82 */ /* 0x000fe20008000000 */
[----:B------:R-:W-:-:S05]  /*1de50*/  ULDC UR5, c[0x0][0xc38] ;  /* 0x00030e0000057ab9 */ /* 0x000fca0000000800 */
.L_x_1458:
[----:B------:R-:W0:Y:S01]  /*1de60*/  LDC R2, c[0x0][0xc3c] ;  /* 0x00030f00ff027b82 */ /* 0x000e220000000800 */
[----:B------:R-:W-:Y:S01]  /*1de70*/  UIADD3 UR4, UR4, 0x1f, URZ ;  /* 0x0000001f04047890 */ /* 0x000fe2000fffe03f */
[----:B------:R-:W-:Y:S02]  /*1de80*/  ULDC UR7, c[0x0][0xc3c] ;  /* 0x00030f0000077ab9 */ /* 0x000fe40000000800 */
[----:B------:R-:W-:-:S03]  /*1de90*/  IMAD.U32 R27, RZ, RZ, UR7 ;  /* 0x00000007ff1b7e24 */ /* 0x000fc6000f8e00ff */
        /* <DEDUP_REMOVED lines=33> */
.L_x_1456:
[----:B------:R-:W-:Y:S02]  /*1e0b0*/  IMAD.IADD R5, R7, 0x1, -R4 ;  /* 0x0000000107057824 */ /* 0x000fe400078e0a04 */
[----:B------:R-:W-:Y:S02]  /*1e0c0*/  IMAD.MOV.U32 R24, RZ, RZ, RZ ;  /* 0x000000ffff187224 */ /* 0x000fe400078e00ff */
[----:B------:R-:W-:-:S05]  /*1e0d0*/  IMAD R3, R2, UR5, R5 ;  /* 0x0000000502037c24 */ /* 0x000fca000f8e0205 */
[----:B------:R-:W-:-:S13]  /*1e0e0*/  ISETP.GT.AND P0, PT, R3, UR6, PT ;  /* 0x0000000603007c0c */ /* 0x000fda000bf04270 */
[----:B------:R-:W-:-:S04]  /*1e0f0*/  VOTE.ANY R3, PT, !P0 ;  /* 0x0000000000037806 */ /* 0x000fc800040e0100 */
[----:B------:R-:W0:Y:S01]  /*1e100*/  POPC R27, R3 ;  /* 0x00000003001b7309 */ /* 0x000e220000000000 */
[----:B------:R-:W-:Y:S01]  /*1e110*/  ISETP.NE.AND P0, PT, R3, RZ, PT ;  /* 0x000000ff0300720c */ /* 0x000fe20003f05270 */
[----:B0-----:R-:W0:Y:S04]  /*1e120*/  SHFL.IDX PT, R8, R8, R27, 0x1f ;  /* 0x00001f1b08087589 */ /* 0x001e2800000e0000 */
[----:B------:R1:W2:Y:S01]  /*1e130*/  SHFL.IDX PT, R25, R25, R27, 0x1f ;  /* 0x00001f1b19197589 */ /* 0x0002a200000e0000 */
[----:B0-----:R-:W-:-:S07]  /*1e140*/  ISETP.NE.AND P1, PT, R8, 0x1, PT ;  /* 0x000000010800780c */ /* 0x001fce0003f25270 */
[----:B-1----:R-:W-:Y:S06]  /*1e150*/  @!P0 BRA `(.L_x_1459) ;  /* 0x0000000000088947 */ /* 0x002fec0003800000 */
[----:B------:R-:W-:-:S05]  /*1e160*/  VIADD R3, R27, 0xffffffff ;  /* 0xffffffff1b037836 */ /* 0x000fca0000000000 */
[----:B------:R0:W1:Y:S02]  /*1e170*/  SHFL.IDX PT, R24, R2, R3, 0x1f ;  /* 0x00001f0302187589 */ /* 0x00006400000e0000 */
.L_x_1459:
[----:B-1----:R-:W-:Y:S02]  /*1e180*/  IMAD R24, R24, UR5, R5 ;  /* 0x0000000518187c24 */ /* 0x002fe4000f8e0205 */
[----:B------:R-:W-:-:S03]  /*1e190*/  VIADD R27, R27, UR4 ;  /* 0x000000041b1b7c36 */ /* 0x000fc60008000000 */
[----:B------:R-:W-:Y:S01]  /*1e1a0*/  IADD3 R4, -R24, UR6, RZ ;  /* 0x0000000618047c10 */ /* 0x000fe2000fffe1ff */
[----:B------:R-:W-:Y:S06]  /*1e1b0*/  @!P1 BRA `(.L_x_1460) ;  /* 0x0000000000e49947 */ /* 0x000fec0003800000 */
[-C--:B--2---:R-:W-:Y:S02]  /*1e1c0*/  IABS R7, R25.reuse ;  /* 0x0000001900077213 */ /* 0x084fe40000000000 */
[----:B------:R-:W-:Y:S02]  /*1e1d0*/  IABS R5, R8 ;  /* 0x0000000800057213 */ /* 0x000fe40000000000 */
[----:B------:R-:W1:Y:S08]  /*1e1e0*/  I2F.RP R9, R7 ;  /* 0x0000000700097306 */ /* 0x000e700000209400 */
[----:B-1----:R-:W0:Y:S02]  /*1e1f0*/  MUFU.RCP R9, R9 ;  /* 0x0000000900097308 */ /* 0x002e240000001000 */
[----:B0-----:R-:W-:Y:S01]  /*1e200*/  VIADD R2, R9, 0xffffffe ;  /* 0x0ffffffe09027836 */ /* 0x001fe20000000000 */
[----:B------:R-:W-:-:S05]  /*1e210*/  IABS R9, R25 ;  /* 0x0000001900097213 */ /* 0x000fca0000000000 */
[----:B------:R0:W1:Y:S01]  /*1e220*/  F2I.FTZ.U32.TRUNC.NTZ R3, R2 ;  /* 0x0000000200037305 */ /* 0x000062000021f000 */
[----:B------:R-:W-:Y:S02]  /*1e230*/  IMAD.MOV R9, RZ, RZ, -R9 ;  /* 0x000000ffff097224 */ /* 0x000fe400078e0a09 */
[----:B0-----:R-:W-:Y:S02]  /*1e240*/  IMAD.MOV.U32 R2, RZ, RZ, RZ ;  /* 0x000000ffff027224 */ /* 0x001fe400078e00ff */
[----:B-1----:R-:W-:-:S04]  /*1e250*/  IMAD.MOV R10, RZ, RZ, -R3 ;  /* 0x000000ffff0a7224 */ /* 0x002fc800078e0a03 */
[----:B------:R-:W-:Y:S01]  /*1e260*/  IMAD R11, R10, R7, RZ ;  /* 0x000000070a0b7224 */ /* 0x000fe200078e02ff */
[----:B------:R-:W-:-:S03]  /*1e270*/  IABS R10, R4 ;  /* 0x00000004000a7213 */ /* 0x000fc60000000000 */
[----:B------:R-:W-:Y:S02]  /*1e280*/  IMAD.HI.U32 R3, R3, R11, R2 ;  /* 0x0000000b03037227 */ /* 0x000fe400078e0002 */
[----:B------:R-:W0:Y:S04]  /*1e290*/  I2F.RP R11, R5 ;  /* 0x00000005000b7306 */ /* 0x000e280000209400 */
        /* <DEDUP_REMOVED lines=13> */
[----:B------:R-:W-:-:S04]  /*1e370*/  IMAD.MOV.U32 R7, RZ, RZ, R2 ;  /* 0x000000ffff077224 */ /* 0x000fc800078e0002 */
[----:B------:R-:W-:Y:S01]  /*1e380*/  @!P2 IMAD.MOV R7, RZ, RZ, -R7 ;  /* 0x000000ffff07a224 */ /* 0x000fe200078e0a07 */
[----:B------:R-:W-:Y:S01]  /*1e390*/  @!P1 LOP3.LUT R7, RZ, R25, RZ, 0x33, !PT ;  /* 0x00000019ff079212 */ /* 0x000fe200078e33ff */
[----:B0-----:R-:W-:-:S04]  /*1e3a0*/  IMAD.MOV R9, RZ, RZ, -R3 ;  /* 0x000000ffff097224 */ /* 0x001fc800078e0a03 */
[----:B------:R-:W-:-:S04]  /*1e3b0*/  IMAD.MOV.U32 R2, RZ, RZ, R9 ;  /* 0x000000ffff027224 */ /* 0x000fc800078e0009 */
[----:B------:R-:W-:Y:S02]  /*1e3c0*/  IMAD R9, R2, R5, RZ ;  /* 0x0000000502097224 */ /* 0x000fe400078e02ff */
[----:B------:R-:W-:-:S04]  /*1e3d0*/  IMAD.MOV.U32 R2, RZ, RZ, RZ ;  /* 0x000000ffff027224 */ /* 0x000fc800078e00ff */
[----:B------:R-:W-:Y:S01]  /*1e3e0*/  IMAD.HI.U32 R2, R3, R9, R2 ;  /* 0x0000000903027227 */ /* 0x000fe200078e0002 */
[----:B------:R-:W-:Y:S02]  /*1e3f0*/  IABS R9, R8 ;  /* 0x0000000800097213 */ /* 0x000fe40000000000 */
[----:B------:R-:W-:-:S03]  /*1e400*/  IABS R3, R7 ;  /* 0x0000000700037213 */ /* 0x000fc60000000000 */
[----:B------:R-:W-:Y:S02]  /*1e410*/  IMAD.MOV R10, RZ, RZ, -R9 ;  /* 0x000000ffff0a7224 */ /* 0x000fe400078e0a09 */
[----:B------:R-:W-:-:S04]  /*1e420*/  IMAD.HI.U32 R2, R2, R3, RZ ;  /* 0x0000000302027227 */ /* 0x000fc800078e00ff */
[----:B------:R-:W-:Y:S01]  /*1e430*/  IMAD R10, R2, R10, R3 ;  /* 0x0000000a020a7224 */ /* 0x000fe200078e0203 */
[----:B------:R-:W-:-:S04]  /*1e440*/  LOP3.LUT R3, R7, R8, RZ, 0x3c, !PT ;  /* 0x0000000807037212 */ /* 0x000fc800078e3cff */
[----:B------:R-:W-:Y:S02]  /*1e450*/  ISETP.GT.U32.AND P1, PT, R5, R10, PT ;  /* 0x0000000a0500720c */ /* 0x000fe40003f24070 */
[----:B------:R-:W-:Y:S01]  /*1e460*/  ISETP.GE.AND P2, PT, R3, RZ, PT ;  /* 0x000000ff0300720c */ /* 0x000fe20003f46270 */
[----:B------:R-:W-:-:S10]  /*1e470*/  IMAD.MOV R3, RZ, RZ, -R7 ;  /* 0x000000ffff037224 */ /* 0x000fd400078e0a07 */
        /* <DEDUP_REMOVED lines=9> */
[----:B------:R-:W-:Y:S02]  /*1e510*/  IMAD R8, R8, 0x1000000, R2 ;  /* 0x0100000008087824 */ /* 0x000fe400078e0202 */
[----:B------:R-:W-:Y:S02]  /*1e520*/  IMAD R2, R25, R3, R4 ;  /* 0x0000000319027224 */ /* 0x000fe400078e0204 */
[----:B------:R-:W-:Y:S01]  /*1e530*/  IMAD R26, R7, 0x10000, R8 ;  /* 0x00010000071a7824 */ /* 0x000fe200078e0208 */
[----:B------:R-:W-:Y:S06]  /*1e540*/  BRA `(.L_x_1461) ;  /* 0x0000000000f07947 */ /* 0x000fec0003800000 */
.L_x_1460:
[----:B0-----:R-:W0:Y:S02]  /*1e550*/  LDC.64 R2, c[0x0][0xc90] ;  /* 0x00032400ff027b82 */ /* 0x001e240000000a00 */
[----:B0-----:R-:W-:-:S05]  /*1e560*/  IMAD.WIDE R2, R27, 0x4, R2 ;  /* 0x000000041b027825 */ /* 0x001fca00078e0202 */
[----:B------:R0:W2:Y:S02]  /*1e570*/  LDG.E R8, desc[UR40][R2.64] ;  /* 0x0000002802087981 */ /* 0x0000a4000c1e1900 */
[----:B0-----:R-:W-:Y:S02]  /*1e580*/  IMAD.MOV.U32 R2, RZ, RZ, RZ ;  /* 0x000000ffff027224 */ /* 0x001fe400078e00ff */
[----:B--2---:R-:W-:-:S05]  /*1e590*/  IMAD R5, R25, R8, RZ ;  /* 0x0000000819057224 */ /* 0x004fca00078e02ff */
[----:B------:R-:W-:-:S04]  /*1e5a0*/  IABS R10, R5 ;  /* 0x00000005000a7213 */ /* 0x000fc80000000000 */
[----:B------:R-:W0:Y:S08]  /*1e5b0*/  I2F.RP R7, R10 ;  /* 0x0000000a00077306 */ /* 0x000e300000209400 */
[----:B0-----:R-:W0:Y:S02]  /*1e5c0*/  MUFU.RCP R7, R7 ;  /* 0x0000000700077308 */ /* 0x001e240000001000 */
[----:B0-----:R-:W-:-:S06]  /*1e5d0*/  VIADD R9, R7, 0xffffffe ;  /* 0x0ffffffe07097836 */ /* 0x001fcc0000000000 */
[----:B------:R-:W0:Y:S02]  /*1e5e0*/  F2I.FTZ.U32.TRUNC.NTZ R3, R9 ;  /* 0x0000000900037305 */ /* 0x000e24000021f000 */
[----:B0-----:R-:W-:-:S04]  /*1e5f0*/  IMAD.MOV R11, RZ, RZ, -R3 ;  /* 0x000000ffff0b7224 */ /* 0x001fc800078e0a03 */
[----:B------:R-:W-:-:S04]  /*1e600*/  IMAD R11, R11, R10, RZ ;  /* 0x0000000a0b0b7224 */ /* 0x000fc800078e02ff */
        /* <DEDUP_REMOVED lines=21> */
[----:B------:R-:W-:Y:S02]  /*1e760*/  VIADDMNMX R8, R3, UR5, R8, PT ;  /* 0x0000000503087c46 */ /* 0x000fe4000b800108 */
[----:B------:R-:W-:-:S02]  /*1e770*/  IADD3 R7, R7, 0x1000000, R11 ;  /* 0x0100000007077810 */ /* 0x000fc40007ffe00b */
[-C--:B------:R-:W-:Y:S01]  /*1e780*/  IABS R9, R8.reuse ;  /* 0x0000000800097213 */ /* 0x080fe20000000000 */
[----:B------:R-:W-:Y:S01]  /*1e790*/  IMAD.MOV R26, RZ, RZ, -R8 ;  /* 0x000000ffff1a7224 */ /* 0x000fe200078e0a08 */
[----:B------:R-:W-:Y:S02]  /*1e7a0*/  IABS R4, R8 ;  /* 0x0000000800047213 */ /* 0x000fe40000000000 */
[----:B------:R-:W0:Y:S03]  /*1e7b0*/  I2F.RP R10, R9 ;  /* 0x00000009000a7306 */ /* 0x000e260000209400 */
[----:B------:R-:W-:-:S05]  /*1e7c0*/  IMAD.MOV R4, RZ, RZ, -R4 ;  /* 0x000000ffff047224 */ /* 0x000fca00078e0a04 */
[----:B0-----:R-:W0:Y:S02]  /*1e7d0*/  MUFU.RCP R10, R10 ;  /* 0x0000000a000a7308 */ /* 0x001e240000001000 */
[----:B0-----:R-:W-:-:S06]  /*1e7e0*/  VIADD R3, R10, 0xffffffe ;  /* 0x0ffffffe0a037836 */ /* 0x001fcc0000000000 */
[----:B------:R-:W0:Y:S02]  /*1e7f0*/  F2I.FTZ.U32.TRUNC.NTZ R3, R3 ;  /* 0x0000000300037305 */ /* 0x000e24000021f000 */
[----:B0-----:R-:W-:-:S04]  /*1e800*/  IMAD.MOV R12, RZ, RZ, -R3 ;  /* 0x000000ffff0c7224 */ /* 0x001fc800078e0a03 */
[----:B------:R-:W-:-:S04]  /*1e810*/  IMAD R5, R12, R9, RZ ;  /* 0x000000090c057224 */ /* 0x000fc800078e02ff */
[----:B------:R-:W-:Y:S01]  /*1e820*/  IMAD.HI.U32 R2, R3, R5, R2 ;  /* 0x0000000503027227 */ /* 0x000fe200078e0002 */
[----:B------:R-:W-:Y:S02]  /*1e830*/  IABS R5, R11 ;  /* 0x0000000b00057213 */ /* 0x000fe40000000000 */
[----:B------:R-:W-:-:S03]  /*1e840*/  LOP3.LUT R3, R11, R8, RZ, 0x3c, !PT ;  /* 0x000000080b037212 */ /* 0x000fc600078e3cff */
        /* <DEDUP_REMOVED lines=11> */
[----:B------:R-:W-:-:S07]  /*1e900*/  IMAD R26, R2, R26, R7 ;  /* 0x0000001a021a7224 */ /* 0x000fce00078e0207 */
.L_x_1461:
[----:B------:R-:W-:-:S05]  /*1e910*/  LOP3.LUT R2, RZ, R2, RZ, 0x33, !PT ;  /* 0x00000002ff027212 */ /* 0x000fca00078e33ff */
[----:B------:R-:W-:Y:S01]  /*1e920*/  IMAD.IADD R25, R25, 0x1, R2 ;  /* 0x0000000119197824 */ /* 0x000fe200078e0202 */
[----:B------:R-:W-:Y:S06]  /*1e930*/  BRA `(.L_x_1462) ;  /* 0x00000000000c7947 */ /* 0x000fec0003800000 */
.L_x_1457:
[----:B------:R-:W-:Y:S02]  /*1e940*/  IMAD.MOV.U32 R25, RZ, RZ, RZ ;  /* 0x000000ffff197224 */ /* 0x000fe400078e00ff */
[----:B------:R-:W-:Y:S02]  /*1e950*/  IMAD.U32 R24, RZ, RZ, UR6 ;  /* 0x00000006ff187e24 */ /* 0x000fe4000f8e00ff */
[----:B------:R-:W-:-:S07]  /*1e960*/  IMAD.MOV.U32 R26, RZ, RZ, RZ ;  /* 0x000000ffff1a7224 */ /* 0x000fce00078e00ff */
.L_x_1462:
[----:B------:R-:W-:-:S13]  /*1e970*/  ISETP.NE.AND P0, PT, R0, RZ, PT ;  /* 0x000000ff0000720c */ /* 0x000fda0003f05270 */
[----:B------:R-:W0:Y:S01]  /*1e980*/  @!P0 S2R R3, SR_CgaCtaId ;  /* 0x0000000000038919 */ /* 0x000e220000008800 */
[----:B------:R-:W-:-:S04]  /*1e990*/  @!P0 MOV R0, 0x400 ;  /* 0x0000040000008802 */ /* 0x000fc80000000f00 */
[----:B0-----:R-:W-:-:S05]  /*1e9a0*/  @!P0 LEA R0, R3, R0, 0x18 ;  /* 0x0000000003008211 */ /* 0x001fca00078ec0ff */
[----:B------:R2:W-:Y:S01]  /*1e9b0*/  @!P0 STS.128 [R0+0x19cd0], R24 ;  /* 0x019cd01800008388 */ /* 0x0005e20000000c00 */
[----:B------:R-:W-:Y:S06]  /*1e9c0*/  BAR.ARV 0x5, 0x200 ;  /* 0x0148000000007b1d */ /* 0x000fec0000002000 */
.L_x_1455:
[----:B------:R3:W-:Y:S01]  /*1e9d0*/  STL [R1+0x44], RZ ;  /* 0x000044ff01007387 */ /* 0x0007e20000100800 */
[----:B------:R-:W-:Y:S01]  /*1e9e0*/  ULDC UR4, c[0x0][0xc3c] ;  /* 0x00030f0000047ab9 */ /* 0x000fe20000000800 */
[----:B------:R-:W-:Y:S01]  /*1e9f0*/  IMAD.MOV.U32 R28, RZ, RZ, 0x1 ;  /* 0x00000001ff1c7424 */ /* 0x000fe200078e00ff */
[----:B-1----:R-:W-:Y:S01]  /*1ea00*/  ISETP.GE.AND P0, PT, R27, UR4, PT ;  /* 0x000000041b007c0c */ /* 0x002fe2000bf06270 */
[----:B------:R-:W-:-:S12]  /*1ea10*/  IMAD.MOV.U32 R22, RZ, RZ, RZ ;  /* 0x000000ffff167224 */ /* 0x000fd800078e00ff */
[----:B---3--:R-:W-:Y:S05]  /*1ea20*/  @P0 BRA `(.L_x_1463) ;  /* 0x0000007000a80947 */ /* 0x008fea0003800000 */
[----:B------:R-:W1:Y:S01]  /*1ea30*/  S2R R13, SR_TID.X ;  /* 0x00000000000d7919 */ /* 0x000e620000002100 */
[----:B------:R-:W3:Y:S01]  /*1ea40*/  S2UR UR4, SR_CgaCtaId ;  /* 0x00000000000479c3 */ /* 0x000ee20000008800 */
[----:B------:R-:W-:Y:S01]  /*1ea50*/  MOV R18, 0x400 ;  /* 0x0000040000127802 */ /* 0x000fe20000000f00 */
[----:B------:R-:W-:Y:S01]  /*1ea60*/  BSSY B7, `(.L_x_1463) ;  /* 0x0000726000077945 */ /* 0x000fe20003800000 */
[----:B------:R-:W-:Y:S01]  /*1ea70*/  IMAD.MOV.U32 R29, RZ, RZ, 0x1 ;  /* 0x00000001ff1d7424 */ /* 0x000fe200078e00ff */
[----:B------:R-:W-:Y:S01]  /*1ea80*/  CS2R R22, SRZ ;  /* 0x0000000000167805 */ /* 0x000fe2000001ff00 */
[----:B------:R-:W-:Y:S01]  /*1ea90*/  IMAD.MOV.U32 R28, RZ, RZ, 0x1 ;  /* 0x00000001ff1c7424 */ /* 0x000fe200078e00ff */
[----:B------:R-:W-:Y:S01]  /*1eaa0*/  ULDC.64 UR42, c[0x0][0x198] ;  /* 0x00006600002a7ab9 */ /* 0x000fe20000000a00 */
[----:B------:R-:W-:Y:S02]  /*1eab0*/  ULOP3.LUT UR39, UR37, 0x2, URZ, 0xfc, !UPT ;  /* 0x0000000225277892 */ /* 0x000fe4000f8efc3f */
[----:B------:R-:W-:Y:S01]  /*1eac0*/  ULOP3.LUT UR36, UR37, 0x1, URZ, 0xfc, !UPT ;  /* 0x0000000125247892 */ /* 0x000fe2000f8efc3f */
[----:B------:R-:W-:Y:S01]  /*1ead0*/  ULDC UR38, c[0x0][0xc] ;  /* 0x0000030000267ab9 */ /* 0x000fe20000000800 */
[C---:B-1----:R-:W-:Y:S01]  /*1eae0*/  IMAD.SHL.U32 R2, R13.reuse, 0x20, RZ ;  /* 0x000000200d027824 */ /* 0x042fe200078e00ff */
[C---:B------:R-:W-:Y:S01]  /*1eaf0*/  LOP3.LUT R12, R13.reuse, 0x7f, RZ, 0xc0, !PT ;  /* 0x0000007f0d0c7812 */ /* 0x040fe200078ec0ff */
[C---:B0-2---:R-:W-:Y:S01]  /*1eb00*/  IMAD.SHL.U32 R0, R13.reuse, 0x10, RZ ;  /* 0x000000100d007824 */ /* 0x045fe200078e00ff */
[----:B------:R-:W-:Y:S01]  /*1eb10*/  SHF.R.U32.HI R4, RZ, 0x1, R13 ;  /* 0x00000001ff047819 */ /* 0x000fe2000001160d */
[----:B------:R-:W-:Y:S01]  /*1eb20*/  IMAD.SHL.U32 R9, R13, 0x2, RZ ;  /* 0x000000020d097824 */ /* 0x000fe200078e00ff */
[----:B------:R-:W-:Y:S01]  /*1eb30*/  LOP3.LUT R3, R2, 0x80, RZ, 0xc0, !PT ;  /* 0x0000008002037812 */ /* 0x000fe200078ec0ff */
[----:B------:R-:W-:Y:S01]  /*1eb40*/  IMAD.SHL.U32 R5, R12, 0x10, RZ ;  /* 0x000000100c057824 */ /* 0x000fe200078e00ff */
[----:B------:R-:W-:-:S02]  /*1eb50*/  LOP3.LUT R7, R4, 0x20, RZ, 0xc0, !PT ;  /* 0x0000002004077812 */ /* 0x000fc400078ec0ff */
[----:B------:R-:W-:Y:S02]  /*1eb60*/  LOP3.LUT R8, R0, 0x60, RZ, 0xc0, !PT ;  /* 0x0000006000087812 */ /* 0x000fe400078ec0ff */
[----:B------:R-:W-:Y:S02]  /*1eb70*/  LOP3.LUT R2, R2, 0x360, RZ, 0xc0, !PT ;  /* 0x0000036002027812 */ /* 0x000fe400078ec0ff */
[----:B------:R-:W-:Y:S01]  /*1eb80*/  LOP3.LUT R3, R3, 0x10, R4, 0xf8, !PT ;  /* 0x0000001003037812 */ /* 0x000fe200078ef804 */
[----:B------:R-:W-:Y:S01]  /*1eb90*/  IMAD.SHL.U32 R4, R13, 0x80, RZ ;  /* 0x000000800d047824 */ /* 0x000fe200078e00ff */
[----:B------:R-:W-:Y:S02]  /*1eba0*/  LOP3.LUT R7, R7, 0x10, R13, 0xf8, !PT ;  /* 0x0000001007077812 */ /* 0x000fe400078ef80d */
[--C-:B------:R-:W-:Y:S01]  /*1ebb0*/  LOP3.LUT R11, R8, 0x700, R5.reuse, 0xf8, !PT ;  /* 0x00000700080b7812 */ /* 0x100fe200078ef805 */
[----:B------:R-:W-:Y:S01]  /*1ebc0*/  IMAD.SHL.U32 R8, R13, 0x4, RZ ;  /* 0x000000040d087824 */ /* 0x000fe200078e00ff */
[----:B------:R-:W-:Y:S01]  /*1ebd0*/  LOP3.LUT R2, R2, 0x400, R5, 0xf8, !PT ;  /* 0x0000040002027812 */ /* 0x000fe200078ef805 */
[----:B------:R-:W-:Y:S01]  /*1ebe0*/  IMAD.SHL.U32 R5, R6, 0x800, RZ ;  /* 0x0000080006057824 */ /* 0x000fe200078e00ff */
[----:B------:R-:W-:-:S02]  /*1ebf0*/  LOP3.LUT R6, R0, 0x90, RZ, 0xc0, !PT ;  /* 0x0000009000067812 */ /* 0x000fc400078ec0ff */
[----:B------:R-:W-:Y:S02]  /*1ec00*/  LOP3.LUT R7, R7, 0x380, R4, 0xf8, !PT ;  /* 0x0000038007077812 */ /* 0x000fe400078ef804 */
[----:B------:R-:W-:Y:S02]  /*1ec10*/  LOP3.LUT R4, R4, 0x400, RZ, 0xc0, !PT ;  /* 0x0000040004047812 */ /* 0x000fe400078ec0ff */
[----:B------:R-:W-:Y:S02]  /*1ec20*/  LOP3.LUT R3, R3, 0x10, R8, 0x78, !PT ;  /* 0x0000001003037812 */ /* 0x000fe400078e7808 */
[----:B------:R-:W-:Y:S02]  /*1ec30*/  LOP3.LUT R6, R6, 0x10, R9, 0x78, !PT ;  /* 0x0000001006067812 */ /* 0x000fe400078e7809 */
[----:B------:R-:W-:Y:S01]  /*1ec40*/  LOP3.LUT R4, R4, 0x800, R5, 0xf8, !PT ;  /* 0x0000080004047812 */ /* 0x000fe200078ef805 */
[----:B---3--:R-:W-:Y:S01]  /*1ec50*/  IMAD.U32 R5, RZ, RZ, UR4 ;  /* 0x00000004ff057e24 */ /* 0x008fe2000f8e00ff */
[----:B------:R-:W-:-:S02]  /*1ec60*/  LOP3.LUT R7, R7, 0x70, R0, 0x78, !PT ;  /* 0x0000007007077812 */ /* 0x000fc400078e7800 */
[----:B------:R-:W-:Y:S02]  /*1ec70*/  LOP3.LUT R3, R2, R3, RZ, 0xfc, !PT ;  /* 0x0000000302037212 */ /* 0x000fe400078efcff */
[----:B------:R-:W-:Y:S02]  /*1ec80*/  LOP3.LUT R10, R11, R6, RZ, 0xfc, !PT ;  /* 0x000000060b0a7212 */ /* 0x000fe400078efcff */
[----:B------:R-:W-:Y:S01]  /*1ec90*/  LOP3.LUT R2, R4, R7, RZ, 0xfc, !PT ;  /* 0x0000000704027212 */ /* 0x000fe200078efcff */
[----:B------:R0:W-:Y:S01]  /*1eca0*/  STL [R1+0x20], R3 ;  /* 0x0000200301007387 */ /* 0x0001e20000100800 */
[----:B------:R-:W-:Y:S02]  /*1ecb0*/  LOP3.LUT P0, RZ, R13, 0x4, RZ, 0xc0, !PT ;  /* 0x000000040dff7812 */ /* 0x000fe4000780c0ff */
[----:B------:R-:W-:Y:S01]  /*1ecc0*/  SHF.R.U32.HI R4, RZ, 0x1, R12 ;  /* 0x00000001ff047819 */ /* 0x000fe2000001160c */
[----:B------:R-:W-:Y:S01]  /*1ecd0*/  STL [R1+0x14], R10 ;  /* 0x0000140a01007387 */ /* 0x000fe20000100800 */
[----:B------:R-:W-:-:S02]  /*1ece0*/  LOP3.LUT R0, R0, 0x10, RZ, 0xc0, !PT ;  /* 0x0000001000007812 */ /* 0x000fc400078ec0ff */
[----:B------:R-:W-:Y:S01]  /*1ecf0*/  LEA R18, R5, R18, 0x18 ;  /* 0x0000001205127211 */ /* 0x000fe200078ec0ff */
[----:B------:R1:W-:Y:S01]  /*1ed00*/  STL [R1+0x18], R2 ;  /* 0x0000180201007387 */ /* 0x0003e20000100800 */
[----:B0-----:R-:W-:-:S03]  /*1ed10*/  IMAD.MOV.U32 R3, RZ, RZ, 0x40 ;  /* 0x00000040ff037424 */ /* 0x001fc600078e00ff */
[----:B------:R-:W-:Y:S02]  /*1ed20*/  STL [R1+0x10], R5 ;  /* 0x0000100501007387 */ /* 0x000fe40000100800 */
[----:B------:R-:W-:Y:S01]  /*1ed30*/  SEL R3, R3, 0xffffffc0, !P0 ;  /* 0xffffffc003037807 */ /* 0x000fe20004000000 */
[----:B-1----:R-:W-:-:S04]  /*1ed40*/  IMAD.SHL.U32 R2, R13, 0x40, RZ ;  /* 0x000000400d027824 */ /* 0x002fc800078e00ff */
[----:B------:R0:W-:Y:S01]  /*1ed50*/  STL [R1+0x1c], R3 ;  /* 0x00001c0301007387 */ /* 0x0001e20000100800 */
[----:B------:R-:W-:-:S03]  /*1ed60*/  LOP3.LUT R2, R2, 0x40, RZ, 0xc0, !PT ;  /* 0x0000004002027812 */ /* 0x000fc600078ec0ff */
[----:B------:R1:W-:Y:S01]  /*1ed70*/  STL [R1+0x44], RZ ;  /* 0x000044ff01007387 */ /* 0x0003e20000100800 */
[----:B------:R-:W-:Y:S02]  /*1ed80*/  LOP3.LUT R4, R4, R2, RZ, 0xfc, !PT ;  /* 0x0000000204047212 */ /* 0x000fe400078efcff */
[C---:B------:R-:W-:Y:S02]  /*1ed90*/  LOP3.LUT R2, R0.reuse, 0x40, RZ, 0xfc, !PT ;  /* 0x0000004000027812 */ /* 0x040fe400078efcff */
[----:B0-----:R-:W-:Y:S01]  /*1eda0*/  LOP3.LUT R3, R0, 0x20, RZ, 0xfc, !PT ;  /* 0x0000002000037812 */ /* 0x001fe200078efcff */
[----:B------:R-:W-:-:S05]  /*1edb0*/  IMAD.IADD R0, R18, 0x1, R10 ;  /* 0x0000000112007824 */ /* 0x000fca00078e020a */
[----:B------:R1:W-:Y:S02]  /*1edc0*/  STL [R1+0x30], R0 ;  /* 0x0000300001007387 */ /* 0x0003e40000100800 */
.L_x_1601:
[----:B------:R-:W-:Y:S05]  /*1edd0*/  YIELD ;  /* 0x0000000000007946 */ /* 0x000fea0003800000 */
[----:B------:R-:W-:Y:S01]  /*1ede0*/  ULDC.64 UR4, c[0x0][0xa28] ;  /* 0x00028a0000047ab9 */ /* 0x000fe20000000a00 */
[----:B0-----:R-:W-:Y:S01]  /*1edf0*/  IMAD.MOV.U32 R11, RZ, RZ, RZ ;  /* 0x000000ffff0b7224 */ /* 0x001fe200078e00ff */
[----:B------:R-:W-:Y:S01]  /*1ee00*/  ISETP.NE.U32.AND P0, PT, RZ, UR4, PT ;  /* 0x00000004ff007c0c */ /* 0x000fe2000bf05070 */
[----:B------:R-:W0:Y:S01]  /*1ee10*/  LDC.64 R6, c[0x0][0xa00] ;  /* 0x00028000ff067b82 */ /* 0x000e220000000a00 */
[----:B-12---:R-:W-:Y:S01]  /*1ee20*/  IMAD.MOV.U32 R0, RZ, RZ, RZ ;  /* 0x000000ffff007224 */ /* 0x006fe200078e00ff */
[----:B------:R-:W-:Y:S01]  /*1ee30*/  ULDC.64 UR6, c[0x0][0xa10] ;  /* 0x0002840000067ab9 */ /* 0x000fe20000000a00 */
[----:B------:R-:W-:Y:S01]  /*1ee40*/  ISETP.NE.AND.EX P0, PT, RZ, UR5, PT, P0 ;  /* 0x00000005ff007c0c */ /* 0x000fe2000bf05300 */
[----:B------:R-:W-:-:S12]  /*1ee50*/  ULDC.64 UR4, c[0x0][0xa18] ;  /* 0x0002860000047ab9 */ /* 0x000fd80000000a00 */
[----:B------:R-:W1:Y:S02]  /*1ee60*/  @P0 LDC.64 R2, c[0x0][0xa28] ;  /* 0x00028a00ff020b82 */ /* 0x000e640000000a00 */
[----:B-1----:R-:W-:-:S05]  /*1ee70*/  @P0 IMAD.WIDE R2, R27, 0x4, R2 ;  /* 0x000000041b020825 */ /* 0x002fca00078e0202 */
[----:B------:R1:W2:Y:S01]  /*1ee80*/  @P0 LDG.E R11, desc[UR40][R2.64] ;  /* 0x00000028020b0981 */ /* 0x0002a2000c1e1900 */
[----:B------:R-:W-:Y:S01]  /*1ee90*/  ISETP.NE.U32.AND P0, PT, RZ, UR4, PT ;  /* 0x00000004ff007c0c */ /* 0x000fe2000bf05070 */
[----:B0-----:R-:W-:Y:S01]  /*1eea0*/  IMAD.WIDE R6, R27, 0x4, R6 ;  /* 0x000000041b067825 */ /* 0x001fe200078e0206 */
[----:B------:R-:W-:Y:S02]  /*1eeb0*/  ISETP.NE.U32.AND P1, PT, RZ, UR6, PT ;  /* 0x00000006ff007c0c */ /* 0x000fe4000bf25070 */
[----:B------:R-:W-:Y:S01]  /*1eec0*/  ISETP.NE.AND.EX P2, PT, RZ, UR5, PT, P0 ;  /* 0x00000005ff007c0c */ /* 0x000fe2000bf45300 */
[----:B------:R-:W-:Y:S01]  /*1eed0*/  ULDC.64 UR4, c[0x0][0xa00] ;  /* 0x0002800000047ab9 */ /* 0x000fe20000000a00 */
[----:B------:R-:W-:Y:S01]  /*1eee0*/  ISETP.NE.AND.EX P1, PT, RZ, UR7, PT, P1 ;  /* 0x00000007ff007c0c */ /* 0x000fe2000bf25310 */
[----:B------:R-:W-:Y:S01]  /*1eef0*/  IMAD.MOV.U32 R4, RZ, RZ, RZ ;  /* 0x000000ffff047224 */ /* 0x000fe200078e00ff */
[----:B------:R-:W-:Y:S01]  /*1ef00*/  ISETP.NE.U32.AND P0, PT, RZ, UR4, PT ;  /* 0x00000004ff007c0c */ /* 0x000fe2000bf05070 */
[----:B-1----:R-:W0:Y:S03]  /*1ef10*/  LDC.64 R2, c[0x0][0xa10] ;  /* 0x00028400ff027b82 */ /* 0x002e260000000a00 */
[----:B------:R-:W-:-:S05]  /*1ef20*/  ISETP.NE.AND.EX P0, PT, RZ, UR5, PT, P0 ;  /* 0x00000005ff007c0c */ /* 0x000fca000bf05300 */
[----:B------:R-:W1:Y:S08]  /*1ef30*/  @P2 LDC.64 R8, c[0x0][0xa18] ;  /* 0x00028600ff082b82 */ /* 0x000e700000000a00 */
[----:B------:R-:W3:Y:S01]  /*1ef40*/  @P0 LDG.E R0, desc[UR40][R6.64] ;  /* 0x0000002806000981 */ /* 0x000ee2000c1e1900 */
[----:B------:R-:W-:Y:S01]  /*1ef50*/  ULDC UR4, c[0x0][0x288] ;  /* 0x0000a20000047ab9 */ /* 0x000fe20000000800 */
[----:B0-----:R-:W-:-:S05]  /*1ef60*/  IMAD.WIDE R2, R27, 0x4, R2 ;  /* 0x000000041b027825 */ /* 0x001fca00078e0202 */
[----:B------:R-:W5:Y:S01]  /*1ef70*/  @P1 LDG.E R4, desc[UR40][R2.64] ;  /* 0x0000002802041981 */ /* 0x000f62000c1e1900 */
[----:B-1----:R-:W-:-:S03]  /*1ef80*/  @P2 IMAD.WIDE R8, R27, 0x4, R8 ;  /* 0x000000041b082825 */ /* 0x002fc600078e0208 */
[----:B---3--:R0:W-:Y:S02]  /*1ef90*/  STL [R1+0x28], R0 ;  /* 0x0000280001007387 */ /* 0x0081e40000100800 */
[----:B0-----:R-:W-:Y:S01]  /*1efa0*/  IMAD.U32 R0, RZ, RZ, UR4 ;  /* 0x00000004ff007e24 */ /* 0x001fe2000f8e00ff */
[----:B------:R-:W-:-:S05]  /*1efb0*/  ULDC.64 UR4, c[0x0][0x418] ;  /* 0x0001060000047ab9 */ /* 0x000fca0000000a00 */
[----:B------:R0:W3:Y:S01]  /*1efc0*/  @P2 LDG.E R0, desc[UR40][R8.64] ;  /* 0x0000002808002981 */ /* 0x0000e2000c1e1900 */
[----:B------:R-:W-:-:S03]  /*1efd0*/  UISETP.NE.U32.AND UP0, UPT, UR4, URZ, UPT ;  /* 0x0000003f0400728c */ /* 0x000fc6000bf05070 */
[----:B------:R-:W-:Y:S01]  /*1efe0*/  ULDC UR4, c[0x0][0x424] ;  /* 0x0001090000047ab9 */ /* 0x000fe20000000800 */
[----:B------:R-:W-:-:S03]  /*1eff0*/  UISETP.NE.AND.EX UP0, UPT, UR5, URZ, UPT, UP0 ;  /* 0x0000003f0500728c */ /* 0x000fc6000bf05300 */
[----:B------:R-:W-:Y:S01]  /*1f000*/  ULDC UR5, c[0x0][0x2f0] ;  /* 0x0000bc0000057ab9 */ /* 0x000fe20000000800 */
[----:B------:R-:W-:-:S04]  /*1f010*/  USEL UR4, UR4, 0x1, UP0 ;  /* 0x0000000104047887 */ /* 0x000fc80008000000 */
[----:B------:R-:W-:-:S03]  /*1f020*/  UIMAD UR4, UR4, UR5, URZ ;  /* 0x00000005040472a4 */ /* 0x000fc6000f8e023f */
[----:B------:R-:W-:Y:S02]  /*1f030*/  ULDC UR5, c[0x0][0x348] ;  /* 0x0000d20000057ab9 */ /* 0x000fe40000000800 */
[----:B0-----:R-:W-:Y:S02]  /*1f040*/  IMAD.U32 R9, RZ, RZ, UR5 ;  /* 0x00000005ff097e24 */ /* 0x001fe4000f8e00ff */
[----:B------:R-:W-:Y:S01]  /*1f050*/  IMAD.U32 R5, RZ, RZ, UR4 ;  /* 0x00000004ff057e24 */ /* 0x000fe2000f8e00ff */
[----:B---3--:R0:W-:Y:S04]  /*1f060*/  STL [R1+0x24], R0 ;  /* 0x0000240001007387 */ /* 0x0081e80000100800 */
[----:B--2---:R0:W-:Y:S01]  /*1f070*/  STL [R1+0x8], R11 ;  /* 0x0000080b01007387 */ /* 0x0041e20000100800 */
[----:B------:R-:W-:Y:S01]  /*1f080*/  IMAD.MOV.U32 R12, RZ, RZ, R0 ;  /* 0x000000ffff0c7224 */ /* 0x000fe200078e0000 */
[----:B------:R-:W-:Y:S06]  /*1f090*/  @P2 BRA `(.L_x_1464) ;  /* 0x0000000000142947 */ /* 0x000fec0003800000 */
[----:B------:R-:W-:Y:S05]  /*1f0a0*/  @!P0 BRA `(.L_x_1464) ;  /* 0x0000000000108947 */ /* 0x000fea0003800000 */
[----:B0-----:R-:W2:Y:S04]  /*1f0b0*/  LDG.E R0, desc[UR40][R6.64] ;  /* 0x0000002806007981 */ /* 0x001ea8000c1e1900 */
[----:B------:R-:W2:Y:S02]  /*1f0c0*/  LDG.E R6, desc[UR40][R6.64+0x4] ;  /* 0x0000042806067981 */ /* 0x000ea4000c1e1900 */
[----:B--2---:R-:W-:-:S05]  /*1f0d0*/  IMAD.IADD R12, R6, 0x1, -R0 ;  /* 0x00000001060c7824 */ /* 0x004fca00078e0a00 */
[----:B------:R1:W-:Y:S02]  /*1f0e0*/  STL [R1+0x24], R12 ;  /* 0x0000240c01007387 */ /* 0x0003e40000100800 */
.L_x_1464:
[----:B------:R-:W-:Y:S01]  /*1f0f0*/  ULDC.64 UR4, c[0x0][0xa20] ;  /* 0x0002880000047ab9 */ /* 0x000fe20000000a00 */
[C---:B------:R-:W-:Y:S02]  /*1f100*/  LOP3.LUT R10, R26.reuse, 0xff000000, RZ, 0xc0, !PT ;  /* 0xff0000001a0a7812 */ /* 0x040fe400078ec0ff */
[----:B------:R-:W-:Y:S02]  /*1f110*/  ISETP.NE.U32.AND P0, PT, RZ, UR4, PT ;  /* 0x00000004ff007c0c */ /* 0x000fe4000bf05070 */
[----:B------:R-:W-:Y:S02]  /*1f120*/  SHF.R.U32.HI R10, RZ, 0x8, R10 ;  /* 0x00000008ff0a7819 */ /* 0x000fe4000001160a */
[----:B------:R-:W-:Y:S02]  /*1f130*/  ISETP.NE.AND.EX P0, PT, RZ, UR5, PT, P0 ;  /* 0x00000005ff007c0c */ /* 0x000fe4000bf05300 */
[C---:B0-----:R-:W-:Y:S02]  /*1f140*/  LOP3.LUT R0, R26.reuse, 0xff0000, RZ, 0xc0, !PT ;  /* 0x00ff00001a007812 */ /* 0x041fe400078ec0ff */
[----:B------:R-:W-:-:S02]  /*1f150*/  LOP3.LUT R16, R26, 0xffff, RZ, 0xc0, !PT ;  /* 0x0000ffff1a107812 */ /* 0x000fc400078ec0ff */
[----:B------:R-:W-:-:S07]  /*1f160*/  LEA.HI R10, R0, R10, RZ, 0x10 ;  /* 0x0000000a000a7211 */ /* 0x000fce00078f80ff */
[----:B------:R-:W-:Y:S05]  /*1f170*/  @!P0 BRA `(.L_x_1465) ;  /* 0x0000000000108947 */ /* 0x000fea0003800000 */
[----:B------:R-:W0:Y:S02]  /*1f180*/  LDC.64 R6, c[0x0][0xa20] ;  /* 0x00028800ff067b82 */ /* 0x000e240000000a00 */
[----:B0-----:R-:W-:-:S05]  /*1f190*/  IMAD.WIDE R6, R27, 0x4, R6 ;  /* 0x000000041b067825 */ /* 0x001fca00078e0206 */
[----:B------:R0:W5:Y:S01]  /*1f1a0*/  LDG.E R5, desc[UR40][R6.64] ;  /* 0x0000002806057981 */ /* 0x000162000c1e1900 */
[----:B------:R-:W-:Y:S05]  /*1f1b0*/  BRA `(.L_x_1466) ;  /* 0x0000000000247947 */ /* 0x000fea0003800000 */
.L_x_1465:
        /* <DEDUP_REMOVED lines=9> */
.L_x_1466:
[----:B------:R-:W2:Y:S04]  /*1f250*/  @P1 LDG.E R0, desc[UR40][R2.64] ;  /* 0x0000002802001981 */ /* 0x000ea8000c1e1900 */
[----:B0-----:R0:W2:Y:S01]  /*1f260*/  @P1 LDG.E R6, desc[UR40][R2.64+0x4] ;  /* 0x0000042802061981 */ /* 0x0010a2000c1e1900 */
[----:B------:R-:W-:Y:S02]  /*1f270*/  IMAD R25, R25, 0xc0, RZ ;  /* 0x000000c019197824 */ /* 0x000fe400078e02ff */
[----:B-----5:R-:W-:Y:S01]  /*1f280*/  IMAD.IADD R5, R5, 0x1, -R11 ;  /* 0x0000000105057824 */ /* 0x020fe200078e0a0b */
[----:B0-----:R-:W0:Y:S02]  /*1f290*/  LDC R2, c[0x0][0x448] ;  /* 0x00011200ff027b82 */ /* 0x001e240000000800 */
[----:B0-----:R-:W-:-:S13]  /*1f2a0*/  ISETP.NE.AND P2, PT, R2, 0x1, PT ;  /* 0x000000010200780c */ /* 0x001fda0003f45270 */
[----:B------:R-:W0:Y:S08]  /*1f2b0*/  @P2 LDC R3, c[0x0][0x44c] ;  /* 0x00011300ff032b82 */ /* 0x000e300000000800 */
[----:B------:R-:W3:Y:S01]  /*1f2c0*/  @P2 LDC R2, c[0x0][0x450] ;  /* 0x00011400ff022b82 */ /* 0x000ee20000000800 */
[----:B--2---:R-:W-:Y:S02]  /*1f2d0*/  @P1 IMAD.IADD R9, R6, 0x1, -R0 ;  /* 0x0000000106091824 */ /* 0x004fe400078e0a00 */
[----:B------:R-:W-:-:S02]  /*1f2e0*/  VIADD R0, R25, 0xbf ;  /* 0x000000bf19007836 */ /* 0x000fc40000000000 */
[----:B------:R-:W-:Y:S02]  /*1f2f0*/  IMAD.IADD R19, R5, 0x1, R9 ;  /* 0x0000000105137824 */ /* 0x000fe400078e0209 */
[----:B0-----:R-:W-:-:S03]  /*1f300*/  @P2 IMAD.HI.U32 R3, R0, R3, RZ ;  /* 0x0000000300032227 */ /* 0x001fc600078e00ff */
[C---:B------:R-:W-:Y:S01]  /*1f310*/  IADD3 R26, R19.reuse, 0x1, -R12 ;  /* 0x00000001131a7810 */ /* 0x040fe20007ffe80c */
[----:B------:R-:W-:Y:S01]  /*1f320*/  VIADD R6, R19, 0x7f ;  /* 0x0000007f13067836 */ /* 0x000fe20000000000 */
[----:B---3--:R-:W-:-:S04]  /*1f330*/  @P2 SHF.R.U32.HI R0, RZ, R2, R3 ;  /* 0x00000002ff002219 */ /* 0x008fc80000011603 */
[----:B------:R-:W-:Y:S01]  /*1f340*/  SHF.R.S32.HI R2, RZ, 0x1f, R6 ;  /* 0x0000001fff027819 */ /* 0x000fe20000011406 */
[----:B------:R-:W-:-:S03]  /*1f350*/  IMAD.IADD R0, R26, 0x1, R0 ;  /* 0x000000011a007824 */ /* 0x000fc600078e0200 */
[----:B------:R-:W-:Y:S02]  /*1f360*/  LEA.HI R6, R2, R6, RZ, 0x7 ;  /* 0x0000000602067211 */ /* 0x000fe400078f38ff */
[----:B------:R-:W0:Y:S02]  /*1f370*/  LDC.64 R2, c[0x0][0x9e0] ;  /* 0x00027800ff027b82 */ /* 0x000e240000000a00 */
[----:B------:R-:W-:-:S05]  /*1f380*/  SHF.R.S32.HI R11, RZ, 0x7, R6 ;  /* 0x00000007ff0b7819 */ /* 0x000fca0000011406 */
[----:B------:R2:W-:Y:S01]  /*1f390*/  STL [R1+0x4], R11 ;  /* 0x0000040b01007387 */ /* 0x0005e20000100800 */
[----:B0-----:R-:W-:Y:S01]  /*1f3a0*/  ISETP.GE.AND P3, PT, R3, 0x1, PT ;  /* 0x000000010300780c */ /* 0x001fe20003f66270 */
[----:B------:R-:W-:-:S12]  /*1f3b0*/  IMAD.IADD R2, R0, 0x1, R2 ;  /* 0x0000000100027824 */ /* 0x000fd800078e0202 */
[----:B--2---:R-:W-:Y:S05]  /*1f3c0*/  @!P3 BRA `(.L_x_1467) ;  /* 0x000000000048b947 */ /* 0x004fea0003800000 */
        /* <DEDUP_REMOVED lines=11> */
.L_x_1469:
[----:B------:R-:W-:-:S13]  /*1f480*/  ISETP.NE.AND P0, PT, R3, 0x1, PT ;  /* 0x000000010300780c */ /* 0x000fda0003f05270 */
[----:B------:R-:W0:Y:S02]  /*1f490*/  @P0 LDC.64 R6, c[0x0][0x9e8] ;  /* 0x00027a00ff060b82 */ /* 0x000e240000000a00 */
[----:B0-----:R-:W-:-:S05]  /*1f4a0*/  @P0 IMAD.HI.U32 R6, R8, R6, RZ ;  /* 0x0000000608060227 */ /* 0x001fca00078e00ff */
[----:B------:R-:W-:-:S07]  /*1f4b0*/  @P0 SHF.R.U32.HI R8, RZ, R7, R6 ;  /* 0x00000007ff080219 */ /* 0x000fce0000011606 */
.L_x_1470:
[----:B------:R-:W-:Y:S05]  /*1f4c0*/  BSYNC B0 ;  /* 0x0000000000007941 */ /* 0x000fea0003800000 */
.L_x_1468:
[----:B------:R-:W-:-:S05]  /*1f4d0*/  IMAD R8, R8, R3, R3 ;  /* 0x0000000308087224 */ /* 0x000fca00078e0203 */
[----:B------:R-:W-:-:S07]  /*1f4e0*/  VIMNMX R2, R2, R8, PT ;  /* 0x0000000802027248 */ /* 0x000fce0003fe0100 */
.L_x_1467:
[----:B------:R-:W0:Y:S01]  /*1f4f0*/  @P2 LDC R6, c[0x0][0x44c] ;  /* 0x00011300ff062b82 */ /* 0x000e220000000800 */
[----:B------:R-:W-:Y:S01]  /*1f500*/  VIADD R2, R2, 0x7f ;  /* 0x0000007f02027836 */ /* 0x000fe20000000000 */
[----:B------:R-:W-:Y:S01]  /*1f510*/  ULDC UR4, c[0x0][0x9dc] ;  /* 0x0002770000047ab9 */ /* 0x000fe20000000800 */
[----:B------:R-:W-:Y:S02]  /*1f520*/  IMAD.MOV.U32 R0, RZ, RZ, R25 ;  /* 0x000000ffff007224 */ /* 0x000fe400078e0019 */
[----:B------:R-:W-:-:S03]  /*1f530*/  IMAD.IADD R20, R19, 0x1, -R12 ;  /* 0x0000000113147824 */ /* 0x000fc600078e0a0c */
[----:B------:R-:W2:Y:S01]  /*1f540*/  @P2 LDC R7, c[0x0][0x450] ;  /* 0x00011400ff072b82 */ /* 0x000ea20000000800 */
[----:B0-----:R-:W-:-:S05]  /*1f550*/  @P2 IMAD.HI.U32 R6, R25, R6, RZ ;  /* 0x0000000619062227 */ /* 0x001fca00078e00ff */
[----:B--2---:R-:W-:Y:S02]  /*1f560*/  @P2 SHF.R.U32.HI R0, RZ, R7, R6 ;  /* 0x00000007ff002219 */ /* 0x004fe40000011606 */
[----:B------:R-:W-:-:S04]  /*1f570*/  SHF.R.S32.HI R6, RZ, 0x1f, R2 ;  /* 0x0000001fff067819 */ /* 0x000fc80000011402 */
[----:B------:R-:W-:Y:S01]  /*1f580*/  LEA.HI R6, R6, R2, RZ, 0x7 ;  /* 0x0000000206067211 */ /* 0x000fe200078f38ff */
[----:B------:R-:W-:-:S03]  /*1f590*/  IMAD.IADD R2, R20, 0x1, R0 ;  /* 0x0000000114027824 */ /* 0x000fc600078e0200 */
[----:B------:R-:W-:Y:S01]  /*1f5a0*/  SHF.R.S32.HI R8, RZ, 0x7, R6 ;  /* 0x00000007ff087819 */ /* 0x000fe20000011406 */
[----:B------:R-:W-:-:S03]  /*1f5b0*/  VIADD R0, R2, -UR4 ;  /* 0x8000000402007c36 */ /* 0x000fc60008000000 */
[----:B------:R-:W-:Y:S01]  /*1f5c0*/  VIMNMX R8, R11, R8, PT ;  /* 0x000000080b087248 */ /* 0x000fe20003fe0100 */
        /* <DEDUP_REMOVED lines=11> */
.L_x_1473:
[----:B------:R-:W-:-:S13]  /*1f680*/  ISETP.NE.AND P0, PT, R3, 0x1, PT ;  /* 0x000000010300780c */ /* 0x000fda0003f05270 */
[----:B------:R-:W0:Y:S02]  /*1f690*/  @P0 LDC.64 R6, c[0x0][0x9e8] ;  /* 0x00027a00ff060b82 */ /* 0x000e240000000a00 */
[----:B0-----:R-:W-:-:S05]  /*1f6a0*/  @P0 IMAD.HI.U32 R6, R2, R6, RZ ;  /* 0x0000000602060227 */ /* 0x001fca00078e00ff */
[----:B------:R-:W-:-:S07]  /*1f6b0*/  @P0 SHF.R.U32.HI R2, RZ, R7, R6 ;  /* 0x00000007ff020219 */ /* 0x000fce0000011606 */
.L_x_1474:
[----:B------:R-:W-:Y:S05]  /*1f6c0*/  BSYNC B0 ;  /* 0x0000000000007941 */ /* 0x000fea0003800000 */
.L_x_1472:
[----:B------:R-:W-:-:S05]  /*1f6d0*/  IMAD R2, R2, R3, RZ ;  /* 0x0000000302027224 */ /* 0x000fca00078e02ff */
[----:B------:R-:W-:-:S07]  /*1f6e0*/  VIMNMX R0, R0, R2, !PT ;  /* 0x0000000200007248 */ /* 0x000fce0007fe0100 */
.L_x_1471:
[----:B------:R-:W-:Y:S01]  /*1f6f0*/  SHF.R.S32.HI R2, RZ, 0x1f, R0 ;  /* 0x0000001fff027819 */ /* 0x000fe20000011400 */
[----:B------:R-:W-:Y:S01]  /*1f700*/  BSSY B0, `(.L_x_1475) ;  /* 0x0000027000007945 */ /* 0x000fe20003800000 */
[----:B------:R-:W-:Y:S02]  /*1f710*/  LOP3.LUT R21, R10, 0xff, RZ, 0xc0, !PT ;  /* 0x000000ff0a157812 */ /* 0x000fe400078ec0ff */
[----:B------:R-:W-:Y:S02]  /*1f720*/  LEA.HI R2, R2, R0, RZ, 0x7 ;  /* 0x0000000002027211 */ /* 0x000fe400078f38ff */
[----:B------:R-:W-:Y:S02]  /*1f730*/  SHF.R.U32.HI R0, RZ, 0x10, R10 ;  /* 0x00000010ff007819 */ /* 0x000fe4000001160a */
[----:B------:R-:W-:-:S04]  /*1f740*/  SHF.R.S32.HI R2, RZ, 0x7, R2 ;  /* 0x00000007ff027819 */ /* 0x000fc80000011402 */
[----:B------:R-:W-:Y:S01]  /*1f750*/  VIMNMX R6, RZ, R2, !PT ;  /* 0x00000002ff067248 */ /* 0x000fe20007fe0100 */
[----:B------:R-:W-:-:S03]  /*1f760*/  IMAD.MOV.U32 R2, RZ, RZ, RZ ;  /* 0x000000ffff027224 */ /* 0x000fc600078e00ff */
[----:B------:R-:W-:-:S13]  /*1f770*/  ISETP.GT.AND P0, PT, R8, R6, PT ;  /* 0x000000060800720c */ /* 0x000fda0003f04270 */
[----:B------:R-:W-:Y:S05]  /*1f780*/  @!P0 BRA `(.L_x_1476) ;  /* 0x0000000000788947 */ /* 0x000fea0003800000 */
[----:B------:R-:W-:Y:S01]  /*1f790*/  ISETP.NE.AND P0, PT, R0, RZ, PT ;  /* 0x000000ff0000720c */ /* 0x000fe20003f05270 */
[----:B------:R-:W-:-:S03]  /*1f7a0*/  ULDC UR4, c[0x0][0x9f0] ;  /* 0x00027c0000047ab9 */ /* 0x000fc60000000800 */
[----:B------:R-:W-:-:S04]  /*1f7b0*/  SEL R7, R0, UR4, P0 ;  /* 0x0000000400077c07 */ /* 0x000fc80008000000 */
[----:B------:R-:W-:Y:S02]  /*1f7c0*/  IABS R10, R7 ;  /* 0x00000007000a7213 */ /* 0x000fe40000000000 */
[----:B------:R-:W-:Y:S02]  /*1f7d0*/  IADD3 R11, R7, -0x1, R8 ;  /* 0xffffffff070b7810 */ /* 0x000fe40007ffe008 */
[----:B------:R-:W0:Y:S03]  /*1f7e0*/  I2F.RP R2, R10 ;  /* 0x0000000a00027306 */ /* 0x000e260000209400 */
[----:B------:R-:W-:-:S05]  /*1f7f0*/  IMAD.IADD R11, R11, 0x1, -R6 ;  /* 0x000000010b0b7824 */ /* 0x000fca00078e0a06 */
[----:B0-----:R-:W0:Y:S02]  /*1f800*/  MUFU.RCP R2, R2 ;  /* 0x0000000200027308 */ /* 0x001e240000001000 */
[----:B0-----:R-:W-:-:S06]  /*1f810*/  VIADD R2, R2, 0xffffffe ;  /* 0x0ffffffe02027836 */ /* 0x001fcc0000000000 */
[----:B------:R0:W2:Y:S02]  /*1f820*/  F2I.FTZ.U32.TRUNC.NTZ R3, R2 ;  /* 0x0000000200037305 */ /* 0x0000a4000021f000 */
[----:B0-----:R-:W-:-:S04]  /*1f830*/  LOP3.LUT R2, R11, R7, RZ, 0x3c, !PT ;  /* 0x000000070b027212 */ /* 0x001fc800078e3cff */
[----:B------:R-:W-:Y:S01]  /*1f840*/  ISETP.GE.AND P3, PT, R2, RZ, PT ;  /* 0x000000ff0200720c */ /* 0x000fe20003f66270 */
[----:B--2---:R-:W-:-:S04]  /*1f850*/  IMAD.MOV R2, RZ, RZ, -R3 ;  /* 0x000000ffff027224 */ /* 0x004fc800078e0a03 */
[----:B-1----:R-:W-:Y:S02]  /*1f860*/  IMAD R12, R2, R10, RZ ;  /* 0x0000000a020c7224 */ /* 0x002fe400078e02ff */
[----:B------:R-:W-:-:S04]  /*1f870*/  IMAD.MOV.U32 R2, RZ, RZ, RZ ;  /* 0x000000ffff027224 */ /* 0x000fc800078e00ff */
[----:B------:R-:W-:Y:S01]  /*1f880*/  IMAD.HI.U32 R12, R3, R12, R2 ;  /* 0x0000000c030c7227 */ /* 0x000fe200078e0002 */
[----:B------:R-:W-:Y:S02]  /*1f890*/  IABS R2, R7 ;  /* 0x0000000700027213 */ /* 0x000fe40000000000 */
[----:B------:R-:W-:-:S03]  /*1f8a0*/  IABS R3, R11 ;  /* 0x0000000b00037213 */ /* 0x000fc60000000000 */
[----:B------:R-:W-:-:S04]  /*1f8b0*/  IMAD.MOV R2, RZ, RZ, -R2 ;  /* 0x000000ffff027224 */ /* 0x000fc800078e0a02 */
[----:B------:R-:W-:Y:S02]  /*1f8c0*/  IMAD.MOV.U32 R11, RZ, RZ, R2 ;  /* 0x000000ffff0b7224 */ /* 0x000fe400078e0002 */
        /* <DEDUP_REMOVED lines=10> */
.L_x_1476:
[----:B------:R-:W-:Y:S05]  /*1f970*/  BSYNC B0 ;  /* 0x0000000000007941 */ /* 0x000fea0003800000 */
.L_x_1475:
[-C--:B------:R-:W-:Y:S01]  /*1f980*/  IMAD R6, R21, R2.reuse, R6 ;  /* 0x0000000215067224 */ /* 0x080fe200078e0206 */
[----:B------:R-:W-:Y:S04]  /*1f990*/  BSSY B0, `(.L_x_1477) ;  /* 0x0000151000007945 */ /* 0x000fe80003800000 */
[C---:B------:R-:W-:Y:S01]  /*1f9a0*/  VIADDMNMX R2, R6.reuse, R2, R8, PT ;  /* 0x0000000206027246 */ /* 0x040fe20003800108 */
[----:B------:R-:W-:-:S04]  /*1f9b0*/  IMAD R6, R6, 0x80, -R5 ;  /* 0x0000008006067824 */ /* 0x000fc800078e0a05 */
[----:B------:R-:W-:Y:S01]  /*1f9c0*/  IMAD R2, R2, 0x80, -R5 ;  /* 0x0000008002027824 */ /* 0x000fe200078e0a05 */
[----:B------:R-:W-:-:S04]  /*1f9d0*/  VIMNMX R6, RZ, R6, !PT ;  /* 0x00000006ff067248 */ /* 0x000fc80007fe0100 */
[----:B------:R-:W-:Y:S02]  /*1f9e0*/  VIMNMX R2, R2, R9, PT ;  /* 0x0000000902027248 */ /* 0x000fe40003fe0100 */
[----:B------:R-:W-:Y:S02]  /*1f9f0*/  SHF.R.U32.HI R3, RZ, 0x7, R6 ;  /* 0x00000007ff037819 */ /* 0x000fe40000011606 */
[----:B------:R-:W-:-:S13]  /*1fa00*/  ISETP.GT.AND P0, PT, R2, R6, PT ;  /* 0x000000060200720c */ /* 0x000fda0003f04270 */
[----:B------:R-:W-:-:S05]  /*1fa10*/  @P0 VIADD R2, R2, 0x7f ;  /* 0x0000007f02020836 */ /* 0x000fca0000000000 */
[----:B------:R-:W-:-:S04]  /*1fa20*/  @P0 SHF.R.S32.HI R5, RZ, 0x1f, R2 ;  /* 0x0000001fff050819 */ /* 0x000fc80000011402 */
[----:B------:R-:W-:Y:S01]  /*1fa30*/  @P0 LEA.HI R2, R5, R2, RZ, 0x7 ;  /* 0x0000000205020211 */ /* 0x000fe200078f38ff */
[----:B------:R-:W-:-:S03]  /*1fa40*/  IMAD.MOV.U32 R5, RZ, RZ, R3 ;  /* 0x000000ffff057224 */ /* 0x000fc600078e0003 */
        /* <DEDUP_REMOVED lines=11> */
.L_x_1649:
[----:B--2---:R-:W-:Y:S02]  /*1fb00*/  ISETP.NE.AND P0, PT, R14, RZ, PT ;  /* 0x000000ff0e00720c */ /* 0x004fe40003f05270 */
[----:B------:R-:W-:-:S11]  /*1fb10*/  PLOP3.LUT P6, PT, PT, PT, PT, 0x8, 0x0 ;  /* 0x000000000000781c */ /* 0x000fd60003fce170 */
[----:B------:R-:W-:Y:S05]  /*1fb20*/  @P0 BRA `(.L_x_1480) ;  /* 0x00000000000c0947 */ /* 0x000fea0003800000 */
[----:B------:R-:W-:-:S03]  /*1fb30*/  UMOV UR4, 0xffffffff ;  /* 0xffffffff00047882 */ /* 0x000fc60000000000 */
[----:B------:R-:W-:Y:S05]  /*1fb40*/  BRA.DIV UR4, `(.L_x_1481) ;  /* 0x0000007204647947 */ /* 0x000fea000b800000 */
[----:B------:R-:W-:-:S13]  /*1fb50*/  ELECT P6, URZ, PT ;  /* 0x00000000003f782f */ /* 0x000fda00038c0000 */
.L_x_1480:
[----:B0-----:R-:W2:Y:S01]  /*1fb60*/  LDL R6, [R1+0x44] ;  /* 0x0000440001067983 */ /* 0x001ea20000100800 */
[----:B------:R-:W-:Y:S01]  /*1fb70*/  BSSY B1, `(.L_x_1482) ;  /* 0x0000008000017945 */ /* 0x000fe20003800000 */
[----:B--2---:R-:W-:-:S05]  /*1fb80*/  VIADD R6, R6, 0x1 ;  /* 0x0000000106067836 */ /* 0x004fca0000000000 */
[----:B------:R-:W-:-:S04]  /*1fb90*/  LEA.HI R7, R6, R6, RZ, 0x1 ;  /* 0x0000000606077211 */ /* 0x000fc800078f08ff */
[----:B------:R-:W-:-:S05]  /*1fba0*/  LOP3.LUT R7, R7, 0xfffffffe, RZ, 0xc0, !PT ;  /* 0xfffffffe07077812 */ /* 0x000fca00078ec0ff */
[----:B------:R-:W-:-:S05]  /*1fbb0*/  IMAD.IADD R6, R6, 0x1, -R7 ;  /* 0x0000000106067824 */ /* 0x000fca00078e0a07 */
[----:B------:R-:W-:-:S04]  /*1fbc0*/  SHF.L.U32 R6, R6, 0x1f, RZ ;  /* 0x0000001f06067819 */ /* 0x000fc800000006ff */
[----:B------:R-:W0:Y:S02]  /*1fbd0*/  SYNCS.PHASECHK.TRANS64.TRYWAIT P0, [R18+URZ+0x19c20], R6 ;  /* 0x019c2006120075a7 */ /* 0x000e24000800017f */
[----:B0-----:R-:W-:Y:S05]  /*1fbe0*/  @!P0 BRA `(.L_x_1483) ;  /* 0x00000070005c8947 */ /* 0x001fea0003800000 */
.L_x_1652:
[----:B------:R-:W-:Y:S05]  /*1fbf0*/  BSYNC B1 ;  /* 0x0000000000017941 */ /* 0x000fea0003800000 */
.L_x_1482:
        /* <DEDUP_REMOVED lines=10> */
.L_x_1653:
[----:B------:R-:W-:Y:S05]  /*1fca0*/  BSYNC B2 ;  /* 0x0000000000027941 */ /* 0x000fea0003800000 */
.L_x_1486:
        /* <DEDUP_REMOVED lines=9> */
.L_x_1489:
[----:B------:R-:W-:Y:S05]  /*1fd40*/  BSYNC B2 ;  /* 0x0000000000027941 */ /* 0x000fea0003800000 */
.L_x_1488:
        /* <DEDUP_REMOVED lines=8> */
[----:B0-----:R-:W-:Y:S01]  /*1fdd0*/  VIADD R6, R9, 0x19c90 ;  /* 0x00019c9009067836 */ /* 0x001fe20000000000 */
[----:B------:R-:W-:Y:S01]  /*1fde0*/  UMOV UR6, 0x0 ;  /* 0x0000000000067882 */ /* 0x000fe20000000000 */
[----:B------:R-:W-:Y:S01]  /*1fdf0*/  VIADD R10, R8, 0x13800 ;  /* 0x00013800080a7836 */ /* 0x000fe20000000000 */
[----:B------:R-:W-:-:S09]  /*1fe00*/  UMOV UR7, 0x12f00000 ;  /* 0x12f0000000077882 */ /* 0x000fd20000000000 */
.L_x_1490:
        /* <DEDUP_REMOVED lines=16> */
.L_x_1491:
        /* <DEDUP_REMOVED lines=10> */
[----:B-1----:R-:W-:Y:S01]  /*1ffb0*/  IMAD.MOV.U32 R12, RZ, RZ, 0x40 ;  /* 0x00000040ff0c7424 */ /* 0x002fe200078e00ff */
[----:B------:R-:W-:Y:S01]  /*1ffc0*/  PLOP3.LUT P0, PT, PT, PT, PT, 0x80, 0x0 ;  /* 0x000000000000781c */ /* 0x000fe20003f0f070 */
[----:B------:R-:W-:Y:S01]  /*1ffd0*/  VIADD R10, R8, 0x15800 ;  /* 0x00015800080a7836 */ /* 0x000fe20000000000 */
[----:B------:R-:W-:Y:S01]  /*1ffe0*/  UMOV UR6, 0x0 ;  /* 0x0000000000067882 */ /* 0x000fe20000000000 */
[----:B------:R-:W-:Y:S01]  /*1fff0*/  UMOV UR7, 0x12f00000 ;  /* 0x12f0000000077882 */ /* 0x000fe20000000000 */
[----:B------:R-:W-:-:S15]  /*20000*/  R2UR UR10, R12 ;  /* 0x000000000c0a72ca */ /* 0x000fde00000e0000 */
.L_x_1492:
        /* <DEDUP_REMOVED lines=13> */
.L_x_1654:
[----:B------:R-:W-:Y:S05]  /*200e0*/  BSYNC B2 ;  /* 0x0000000000027941 */ /* 0x000fea0003800000 */
.L_x_1493:
[----:B------:R-:W-:Y:S01]  /*200f0*/  BSSY B2, `(.L_x_1495) ;  /* 0x000000b000027945 */ /* 0x000fe20003800000 */
[----:B------:R-:W-:Y:S02]  /*20100*/  IMAD.MOV.U32 R10, RZ, RZ, 0x0 ;  /* 0x00000000ff0a7424 */ /* 0x000fe400078e00ff */
[----:B0-2---:R-:W-:Y:S01]  /*20110*/  IMAD.MOV.U32 R11, RZ, RZ, 0x12f00000 ;  /* 0x12f00000ff0b7424 */ /* 0x005fe200078e00ff */
[----:B------:R-:W-:Y:S06]  /*20120*/  @P1 BRA `(.L_x_1496) ;  /* 0x00000000001c1947 */ /* 0x000fec0003800000 */
[----:B------:R-:W0:Y:S02]  /*20130*/  S2R R6, SR_TID.X ;  /* 0x0000000000067919 */ /* 0x000e240000002100 */
[----:B0-----:R-:W-:Y:S01]  /*20140*/  LOP3.LUT R15, R6, 0x1f, RZ, 0xc0, !PT ;  /* 0x0000001f060f7812 */ /* 0x001fe200078ec0ff */
[----:B------:R-:W-:-:S03]  /*20150*/  IMAD.MOV.U32 R6, RZ, RZ, 0x3000 ;  /* 0x00003000ff067424 */ /* 0x000fc600078e00ff */
[----:B------:R-:W-:Y:S01]  /*20160*/  ISETP.NE.AND P0, PT, R15, RZ, PT ;  /* 0x000000ff0f00720c */ /* 0x000fe20003f05270 */
[----:B------:R0:W-:-:S12]  /*20170*/  SYNCS.ARRIVE.TRANS64 RZ, [R9+URZ+0x19cb0], R6 ;  /* 0x019cb00609ff79a7 */ /* 0x0001d8000800003f */
[----:B0-----:R-:W-:Y:S05]  /*20180*/  @!P0 BRA `(.L_x_1496) ;  /* 0x0000000000048947 */ /* 0x001fea0003800000 */
[----:B------:R-:W-:Y:S01]  /*20190*/  BPT.TRAP 0x1 ;  /* 0x000000040000795c */ /* 0x000fe20000300000 */
.L_x_1496:
[----:B------:R-:W-:Y:S05]  /*201a0*/  BSYNC B2 ;  /* 0x0000000000027941 */ /* 0x000fea0003800000 */
.L_x_1495:
[----:B------:R-:W-:Y:S01]  /*201b0*/  R2UR UR10, R14 ;  /* 0x000000000e0a72ca */ /* 0x000fe200000e0000 */
[----:B------:R-:W-:Y:S01]  /*201c0*/  UIADD3 UR4, UP0, UR42, 0x670, URZ ;  /* 0x000006702a047890 */ /* 0x000fe2000ff1e03f */
[----:B------:R-:W-:Y:S01]  /*201d0*/  R2UR UR6, R10 ;  /* 0x000000000a0672ca */ /* 0x000fe200000e0000 */
[----:B------:R-:W-:Y:S01]  /*201e0*/  VIADD R9, R9, 0x19cb0 ;  /* 0x00019cb009097836 */ /* 0x000fe20000000000 */
[----:B------:R-:W-:Y:S01]  /*201f0*/  R2UR UR7, R11 ;  /* 0x000000000b0772ca */ /* 0x000fe200000e0000 */
[----:B------:R-:W-:Y:S01]  /*20200*/  VIADD R6, R8, 0x9000 ;  /* 0x0000900008067836 */ /* 0x000fe20000000000 */
[----:B------:R-:W-:Y:S01]  /*20210*/  PLOP3.LUT P0, PT, PT, PT, PT, 0x80, 0x0 ;  /* 0x000000000000781c */ /* 0x000fe20003f0f070 */
[----:B------:R-:W-:-:S12]  /*20220*/  UIADD3.X UR5, URZ, UR43, URZ, UP0, !UPT ;  /* 0x0000002b3f057290 */ /* 0x000fd800087fe43f */
.L_x_1497:
        /* <DEDUP_REMOVED lines=15> */
.L_x_1498:
        /* <DEDUP_REMOVED lines=15> */
.L_x_1499:
        /* <DEDUP_REMOVED lines=10> */
.L_x_1485:
[----:B------:R-:W-:Y:S05]  /*204b0*/  BSYNC B1 ;  /* 0x0000000000017941 */ /* 0x000fea0003800000 */
.L_x_1484:
[----:B------:R-:W-:Y:S01]  /*204c0*/  VIADD R10, R5, 0xfffffffe ;  /* 0xfffffffe050a7836 */ /* 0x000fe20000000000 */
[----:B------:R-:W-:Y:S01]  /*204d0*/  PLOP3.LUT P0, PT, PT, PT, PT, 0x8, 0x0 ;  /* 0x000000000000781c */ /* 0x000fe20003f0e170 */
[----:B------:R-:W-:-:S03]  /*204e0*/  VIADD R23, R23, 0x1 ;  /* 0x0000000117177836 */ /* 0x000fc60000000000 */
[----:B------:R-:W-:Y:S02]  /*204f0*/  ISETP.GE.AND P2, PT, R10, R3, PT ;  /* 0x000000030a00720c */ /* 0x000fe40003f46270 */
[----:B------:R-:W-:-:S04]  /*20500*/  ISETP.NE.AND P1, PT, R23, 0x2, PT ;  /* 0x000000021700780c */ /* 0x000fc80003f25270 */
[----:B------:R-:W-:Y:S02]  /*20510*/  SEL R5, RZ, 0x1, P1 ;  /* 0x00000001ff057807 */ /* 0x000fe40000800000 */
[----:B------:R-:W-:Y:S02]  /*20520*/  SEL R23, R23, RZ, P1 ;  /* 0x000000ff17177207 */ /* 0x000fe40000800000 */
[----:B------:R-:W-:-:S03]  /*20530*/  LOP3.LUT R29, R29, R5, RZ, 0x3c, !PT ;  /* 0x000000051d1d7212 */ /* 0x000fc600078e3cff */
[----:B------:R-:W-:Y:S05]  /*20540*/  @!P2 BRA `(.L_x_1478) ;  /* 0x000000080054a947 */ /* 0x000fea0003800000 */
.L_x_1516:
[----:B------:R-:W-:Y:S05]  /*20550*/  YIELD ;  /* 0x0000000000007946 */ /* 0x000fea0003800000 */
        /* <DEDUP_REMOVED lines=10> */
.L_x_1655:
[----:B------:R-:W-:Y:S05]  /*20600*/  BSYNC B2 ;  /* 0x0000000000027941 */ /* 0x000fea0003800000 */
.L_x_1502:
[----:B------:R-:W-:Y:S04]  /*20610*/  BSSY B2, `(.L_x_1504) ;  /* 0x0000009000027945 */ /* 0x000fe80003800000 */
[----:B------:R-:W-:Y:S05]  /*20620*/  @P2 BRA `(.L_x_1505) ;  /* 0x00000000001c2947 */ /* 0x000fea0003800000 */
[----:B------:R-:W0:Y:S02]  /*20630*/  S2R R5, SR_TID.X ;  /* 0x0000000000057919 */ /* 0x000e240000002100 */
[----:B0-----:R-:W-:Y:S01]  /*20640*/  LOP3.LUT R6, R5, 0x1f, RZ, 0xc0, !PT ;  /* 0x0000001f05067812 */ /* 0x001fe200078ec0ff */
[----:B------:R-:W-:-:S03]  /*20650*/  IMAD.MOV.U32 R5, RZ, RZ, 0x3000 ;  /* 0x00003000ff057424 */ /* 0x000fc600078e00ff */
[----:B------:R-:W-:Y:S01]  /*20660*/  ISETP.NE.AND P1, PT, R6, RZ, PT ;  /* 0x000000ff0600720c */ /* 0x000fe20003f25270 */
[----:B------:R3:W-:-:S12]  /*20670*/  SYNCS.ARRIVE.TRANS64 RZ, [R9+URZ+0x19c90], R5 ;  /* 0x019c900509ff79a7 */ /* 0x0007d8000800003f */
[----:B---3--:R-:W-:Y:S05]  /*20680*/  @!P1 BRA `(.L_x_1505) ;  /* 0x0000000000049947 */ /* 0x008fea0003800000 */
[----:B------:R-:W-:Y:S01]  /*20690*/  BPT.TRAP 0x1 ;  /* 0x000000040000795c */ /* 0x000fe20000300000 */
.L_x_1505:
[----:B------:R-:W-:Y:S05]  /*206a0*/  BSYNC B2 ;  /* 0x0000000000027941 */ /* 0x000fea0003800000 */
.L_x_1504:
[----:B------:R-:W-:Y:S01]  /*206b0*/  IMAD.MOV.U32 R14, RZ, RZ, RZ ;  /* 0x000000ffff0e7224 */ /* 0x000fe200078e00ff */
[----:B------:R-:W-:Y:S01]  /*206c0*/  UIADD3 UR4, UP0, UR42, 0x570, URZ ;  /* 0x000005702a047890 */ /* 0x000fe2000ff1e03f */
[----:B------:R-:W-:Y:S01]  /*206d0*/  IMAD R7, R23, 0x3000, R18 ;  /* 0x0000300017077824 */ /* 0x000fe200078e0212 */
[----:B------:R-:W-:Y:S01]  /*206e0*/  PLOP3.LUT P1, PT, PT, PT, PT, 0x80, 0x0 ;  /* 0x000000000000781c */ /* 0x000fe20003f2f070 */
[----:B0-----:R-:W-:Y:S01]  /*206f0*/  IMAD R6, R10, 0x80, R4 ;  /* 0x000000800a067824 */ /* 0x001fe200078e0204 */
[----:B------:R-:W-:Y:S01]  /*20700*/  R2UR UR10, R14 ;  /* 0x000000000e0a72ca */ /* 0x000fe200000e0000 */
[----:B------:R-:W-:Y:S01]  /*20710*/  VIADD R5, R9, 0x19c90 ;  /* 0x00019c9009057836 */ /* 0x000fe20000000000 */
[----:B------:R-:W-:Y:S01]  /*20720*/  UIADD3.X UR5, URZ, UR43, URZ, UP0, !UPT ;  /* 0x0000002b3f057290 */ /* 0x000fe200087fe43f */
[----:B------:R-:W-:Y:S01]  /*20730*/  VIADD R11, R7, 0x13800 ;  /* 0x00013800070b7836 */ /* 0x000fe20000000000 */
[----:B------:R-:W-:Y:S01]  /*20740*/  UMOV UR6, 0x0 ;  /* 0x0000000000067882 */ /* 0x000fe20000000000 */
[----:B------:R-:W-:-:S10]  /*20750*/  UMOV UR7, 0x12f00000 ;  /* 0x12f0000000077882 */ /* 0x000fd40000000000 */
.L_x_1506:
        /* <DEDUP_REMOVED lines=12> */
[----:B------:R-:W-:Y:S01]  /*20820*/  UMOV UR6, 0x0 ;  /* 0x0000000000067882 */ /* 0x000fe20000000000 */
[----:B------:R-:W-:Y:S02]  /*20830*/  UMOV UR7, 0x12f00000 ;  /* 0x12f0000000077882 */ /* 0x000fe40000000000 */
[----:B------:R-:W-:Y:S01]  /*20840*/  R2UR UR10, R11 ;  /* 0x000000000b0a72ca */ /* 0x000fe200000e0000 */
[----:B------:R-:W-:-:S14]  /*20850*/  VIADD R11, R7, 0x14800 ;  /* 0x00014800070b7836 */ /* 0x000fdc0000000000 */
.L_x_1507:
        /* <DEDUP_REMOVED lines=16> */
.L_x_1508:
        /* <DEDUP_REMOVED lines=13> */
.L_x_1656:
[----:B------:R-:W-:Y:S05]  /*20a30*/  BSYNC B2 ;  /* 0x0000000000027941 */ /* 0x000fea0003800000 */
.L_x_1509:
[----:B------:R-:W-:Y:S01]  /*20a40*/  BSSY B2, `(.L_x_1511) ;  /* 0x000000b000027945 */ /* 0x000fe20003800000 */
[----:B-1----:R-:W-:Y:S02]  /*20a50*/  IMAD.MOV.U32 R12, RZ, RZ, 0x0 ;  /* 0x00000000ff0c7424 */ /* 0x002fe400078e00ff */
        /* <DEDUP_REMOVED lines=9> */
.L_x_1512:
[----:B------:R-:W-:Y:S05]  /*20af0*/  BSYNC B2 ;  /* 0x0000000000027941 */ /* 0x000fea0003800000 */
.L_x_1511:
[----:B------:R-:W-:Y:S01]  /*20b00*/  R2UR UR10, R14 ;  /* 0x000000000e0a72ca */ /* 0x000fe200000e0000 */
[----:B------:R-:W-:Y:S01]  /*20b10*/  UIADD3 UR4, UP0, UR42, 0x670, URZ ;  /* 0x000006702a047890 */ /* 0x000fe2000ff1e03f */
[----:B------:R-:W-:Y:S01]  /*20b20*/  R2UR UR6, R12 ;  /* 0x000000000c0672ca */ /* 0x000fe200000e0000 */
[----:B0-2---:R-:W-:Y:S01]  /*20b30*/  VIADD R9, R9, 0x19cb0 ;  /* 0x00019cb009097836 */ /* 0x005fe20000000000 */
[----:B------:R-:W-:Y:S01]  /*20b40*/  R2UR UR7, R13 ;  /* 0x000000000d0772ca */ /* 0x000fe200000e0000 */
[----:B------:R-:W-:Y:S01]  /*20b50*/  VIADD R5, R7, 0x9000 ;  /* 0x0000900007057836 */ /* 0x000fe20000000000 */
[----:B------:R-:W-:Y:S01]  /*20b60*/  PLOP3.LUT P1, PT, PT, PT, PT, 0x80, 0x0 ;  /* 0x000000000000781c */ /* 0x000fe20003f2f070 */
[----:B------:R-:W-:-:S12]  /*20b70*/  UIADD3.X UR5, URZ, UR43, URZ, UP0, !UPT ;  /* 0x0000002b3f057290 */ /* 0x000fd800087fe43f */
.L_x_1513:
        /* <DEDUP_REMOVED lines=16> */
.L_x_1514:
        /* <DEDUP_REMOVED lines=15> */
.L_x_1515:
        /* <DEDUP_REMOVED lines=10> */
.L_x_1501:
[----:B------:R-:W-:Y:S05]  /*20e10*/  BSYNC B1 ;  /* 0x0000000000017941 */ /* 0x000fea0003800000 */
.L_x_1500:
[C---:B------:R-:W-:Y:S01]  /*20e20*/  ISETP.GT.AND P2, PT, R10.reuse, R3, PT ;  /* 0x000000030a00720c */ /* 0x040fe20003f44270 */
[----:B------:R-:W-:Y:S02]  /*20e30*/  VIADD R23, R23, 0x1 ;  /* 0x0000000117177836 */ /* 0x000fe40000000000 */
[----:B------:R-:W-:-:S03]  /*20e40*/  VIADD R10, R10, 0xffffffff ;  /* 0xffffffff0a0a7836 */ /* 0x000fc60000000000 */
[----:B------:R-:W-:-:S04]  /*20e50*/  ISETP.NE.AND P1, PT, R23, 0x2, PT ;  /* 0x000000021700780c */ /* 0x000fc80003f25270 */
[----:B------:R-:W-:Y:S02]  /*20e60*/  SEL R5, RZ, 0x1, P1 ;  /* 0x00000001ff057807 */ /* 0x000fe40000800000 */
[----:B------:R-:W-:Y:S02]  /*20e70*/  SEL R23, R23, RZ, P1 ;  /* 0x000000ff17177207 */ /* 0x000fe40000800000 */
[----:B------:R-:W-:Y:S01]  /*20e80*/  LOP3.LUT R29, R29, R5, RZ, 0x3c, !PT ;  /* 0x000000051d1d7212 */ /* 0x000fe200078e3cff */
[----:B------:R-:W-:Y:S06]  /*20e90*/  @P2 BRA `(.L_x_1516) ;  /* 0xfffffff400ac2947 */ /* 0x000fec000383ffff */
.L_x_1478:
[----:B------:R-:W-:Y:S05]  /*20ea0*/  BSYNC B0 ;  /* 0x0000000000007941 */ /* 0x000fea0003800000 */
.L_x_1477:
[----:B------:R-:W2:Y:S01]  /*20eb0*/  LDC R2, c[0x0][0x448] ;  /* 0x00011200ff027b82 */ /* 0x000ea20000000800 */
[----:B------:R-:W-:Y:S07]  /*20ec0*/  @!P0 WARPSYNC.ALL ;  /* 0x0000000000008948 */ /* 0x000fee0003800000 */
[----:B------:R-:W-:Y:S01]  /*20ed0*/  @!P0 BAR.SYNC.DEFER_BLOCKING 0xc, 0x200 ;  /* 0x0308000000008b1d */ /* 0x000fe20000010000 */
[----:B--2---:R-:W-:Y:S01]  /*20ee0*/  ISETP.NE.AND P1, PT, R2, 0x1, PT ;  /* 0x000000010200780c */ /* 0x004fe20003f25270 */
[----:B------:R-:W-:-:S04]  /*20ef0*/  VIADD R2, R25, 0xbf ;  /* 0x000000bf19027836 */ /* 0x000fc80000000000 */
[----:B0-----:R-:W-:-:S08]  /*20f00*/  IMAD.MOV.U32 R6, RZ, RZ, R2 ;  /* 0x000000ffff067224 */ /* 0x001fd000078e0002 */
[----:B------:R-:W0:Y:S08]  /*20f10*/  @P1 LDC R3, c[0x0][0x44c] ;  /* 0x00011300ff031b82 */ /* 0x000e300000000800 */
[----:B------:R-:W2:Y:S01]  /*20f20*/  @P1 LDC R4, c[0x0][0x450] ;  /* 0x00011400ff041b82 */ /* 0x000ea20000000800 */
[----:B0-----:R-:W-:-:S05]  /*20f30*/  @P1 IMAD.HI.U32 R3, R2, R3, RZ ;  /* 0x0000000302031227 */ /* 0x001fca00078e00ff */
[----:B--2---:R-:W-:Y:S02]  /*20f40*/  @P1 SHF.R.U32.HI R6, RZ, R4, R3 ;  /* 0x00000004ff061219 */ /* 0x004fe40000011603 */
[----:B------:R-:W0:Y:S03]  /*20f50*/  LDC.64 R2, c[0x0][0x9e0] ;  /* 0x00027800ff027b82 */ /* 0x000e260000000a00 */
[----:B------:R-:W-:Y:S01]  /*20f60*/  IMAD.IADD R6, R26, 0x1, R6 ;  /* 0x000000011a067824 */ /* 0x000fe200078e0206 */
[----:B0-----:R-:W-:-:S03]  /*20f70*/  ISETP.GE.AND P2, PT, R3, 0x1, PT ;  /* 0x000000010300780c */ /* 0x001fc60003f46270 */
[----:B------:R-:W-:-:S10]  /*20f80*/  IMAD.IADD R2, R6, 0x1, R2 ;  /* 0x0000000106027824 */ /* 0x000fd400078e0202 */
[----:B------:R-:W-:Y:S05]  /*20f90*/  @!P2 BRA `(.L_x_1517) ;  /* 0x000000000048a947 */ /* 0x000fea0003800000 */
        /* <DEDUP_REMOVED lines=11> */
.L_x_1519:
[----:B------:R-:W-:-:S13]  /*21050*/  ISETP.NE.AND P0, PT, R3, 0x1, PT ;  /* 0x000000010300780c */ /* 0x000fda0003f05270 */
[----:B------:R-:W0:Y:S02]  /*21060*/  @P0 LDC.64 R4, c[0x0][0x9e8] ;  /* 0x00027a00ff040b82 */ /* 0x000e240000000a00 */
[----:B0-----:R-:W-:-:S05]  /*21070*/  @P0 IMAD.HI.U32 R4, R7, R4, RZ ;  /* 0x0000000407040227 */ /* 0x001fca00078e00ff */
[----:B------:R-:W-:-:S07]  /*21080*/  @P0 SHF.R.U32.HI R7, RZ, R5, R4 ;  /* 0x00000005ff070219 */ /* 0x000fce0000011604 */
.L_x_1520:
[----:B------:R-:W-:Y:S05]  /*21090*/  BSYNC B0 ;  /* 0x0000000000007941 */ /* 0x000fea0003800000 */
.L_x_1518:
[----:B------:R-:W-:-:S05]  /*210a0*/  IMAD R7, R7, R3, R3 ;  /* 0x0000000307077224 */ /* 0x000fca00078e0203 */
[----:B------:R-:W-:-:S07]  /*210b0*/  VIMNMX R2, R2, R7, PT ;  /* 0x0000000702027248 */ /* 0x000fce0003fe0100 */
.L_x_1517:
[----:B------:R-:W2:Y:S01]  /*210c0*/  LDL.LU R5, [R1+0x4] ;  /* 0x0000040001057983 */ /* 0x000ea20000300800 */
[----:B------:R-:W-:Y:S01]  /*210d0*/  VIADD R2, R2, 0x7f ;  /* 0x0000007f02027836 */ /* 0x000fe20000000000 */
[----:B------:R-:W-:-:S04]  /*210e0*/  ULDC UR4, c[0x0][0x9dc] ;  /* 0x0002770000047ab9 */ /* 0x000fc80000000800 */
[----:B------:R-:W-:-:S04]  /*210f0*/  SHF.R.S32.HI R4, RZ, 0x1f, R2 ;  /* 0x0000001fff047819 */ /* 0x000fc80000011402 */
[----:B------:R-:W-:Y:S02]  /*21100*/  LEA.HI R4, R4, R2, RZ, 0x7 ;  /* 0x0000000204047211 */ /* 0x000fe400078f38ff */
[----:B------:R-:W0:Y:S02]  /*21110*/  @P1 LDC R2, c[0x0][0x44c] ;  /* 0x00011300ff021b82 */ /* 0x000e240000000800 */
[----:B------:R-:W-:Y:S01]  /*21120*/  SHF.R.S32.HI R4, RZ, 0x7, R4 ;  /* 0x00000007ff047819 */ /* 0x000fe20000011404 */
[----:B0-----:R-:W-:-:S03]  /*21130*/  @P1 IMAD.HI.U32 R2, R25, R2, RZ ;  /* 0x0000000219021227 */ /* 0x001fc600078e00ff */
[----:B--2---:R-:W-:Y:S01]  /*21140*/  VIMNMX R6, R5, R4, PT ;  /* 0x0000000405067248 */ /* 0x004fe20003fe0100 */
[----:B------:R-:W-:Y:S01]  /*21150*/  IMAD.MOV.U32 R4, RZ, RZ, R25 ;  /* 0x000000ffff047224 */ /* 0x000fe200078e0019 */
[----:B------:R-:W0:Y:S02]  /*21160*/  @P1 LDC R5, c[0x0][0x450] ;  /* 0x00011400ff051b82 */ /* 0x000e240000000800 */
[----:B0-----:R-:W-:-:S05]  /*21170*/  @P1 SHF.R.U32.HI R4, RZ, R5, R2 ;  /* 0x00000005ff041219 */ /* 0x001fca0000011602 */
        /* <DEDUP_REMOVED lines=13> */
.L_x_1523:
[----:B------:R-:W-:-:S13]  /*21250*/  ISETP.NE.AND P0, PT, R3, 0x1, PT ;  /* 0x000000010300780c */ /* 0x000fda0003f05270 */
[----:B------:R-:W0:Y:S02]  /*21260*/  @P0 LDC.64 R4, c[0x0][0x9e8] ;  /* 0x00027a00ff040b82 */ /* 0x000e240000000a00 */
[----:B0-----:R-:W-:-:S05]  /*21270*/  @P0 IMAD.HI.U32 R4, R7, R4, RZ ;  /* 0x0000000407040227 */ /* 0x001fca00078e00ff */
[----:B------:R-:W-:-:S07]  /*21280*/  @P0 SHF.R.U32.HI R7, RZ, R5, R4 ;  /* 0x00000005ff070219 */ /* 0x000fce0000011604 */
.L_x_1524:
[----:B------:R-:W-:Y:S05]  /*21290*/  BSYNC B0 ;  /* 0x0000000000007941 */ /* 0x000fea0003800000 */
.L_x_1522:
[----:B------:R-:W-:-:S05]  /*212a0*/  IMAD R3, R7, R3, RZ ;  /* 0x0000000307037224 */ /* 0x000fca00078e02ff */
[----:B------:R-:W-:-:S07]  /*212b0*/  VIMNMX R2, R2, R3, !PT ;  /* 0x0000000302027248 */ /* 0x000fce0007fe0100 */
.L_x_1521:
[----:B------:R-:W-:Y:S01]  /*212c0*/  ISETP.NE.AND P1, PT, R0, RZ, PT ;  /* 0x000000ff0000720c */ /* 0x000fe20003f25270 */
[----:B------:R-:W-:Y:S01]  /*212d0*/  BSSY B0, `(.L_x_1525) ;  /* 0x0000024000007945 */ /* 0x000fe20003800000 */
[----:B------:R-:W-:-:S04]  /*212e0*/  SHF.R.S32.HI R3, RZ, 0x1f, R2 ;  /* 0x0000001fff037819 */ /* 0x000fc80000011402 */
[----:B------:R-:W-:Y:S01]  /*212f0*/  LEA.HI R3, R3, R2, RZ, 0x7 ;  /* 0x0000000203037211 */ /* 0x000fe200078f38ff */
[----:B------:R-:W-:-:S03]  /*21300*/  IMAD.MOV.U32 R2, RZ, RZ, RZ ;  /* 0x000000ffff027224 */ /* 0x000fc600078e00ff */
[----:B------:R-:W-:-:S03]  /*21310*/  SHF.R.S32.HI R3, RZ, 0x7, R3 ;  /* 0x00000007ff037819 */ /* 0x000fc60000011403 */
[----:B------:R-:W0:Y:S01]  /*21320*/  @!P1 LDC R0, c[0x0][0x9f0] ;  /* 0x00027c00ff009b82 */ /* 0x000e220000000800 */
[----:B------:R-:W-:-:S04]  /*21330*/  VIMNMX R4, RZ, R3, !PT ;  /* 0x00000003ff047248 */ /* 0x000fc80007fe0100 */
[----:B------:R-:W-:-:S13]  /*21340*/  ISETP.GT.AND P0, PT, R6, R4, PT ;  /* 0x000000040600720c */ /* 0x000fda0003f04270 */
[----:B------:R-:W-:Y:S05]  /*21350*/  @!P0 BRA `(.L_x_1526) ;  /* 0x00000000006c8947 */ /* 0x000fea0003800000 */
[-C--:B0-----:R-:W-:Y:S02]  /*21360*/  IABS R5, R0.reuse ;  /* 0x0000000000057213 */ /* 0x081fe40000000000 */
[----:B------:R-:W-:Y:S02]  /*21370*/  IABS R8, R0 ;  /* 0x0000000000087213 */ /* 0x000fe40000000000 */
[----:B------:R-:W0:Y:S03]  /*21380*/  I2F.RP R2, R5 ;  /* 0x0000000500027306 */ /* 0x000e260000209400 */
[----:B------:R-:W-:-:S05]  /*21390*/  IMAD.MOV R8, RZ, RZ, -R8 ;  /* 0x000000ffff087224 */ /* 0x000fca00078e0a08 */
[----:B0-----:R-:W0:Y:S02]  /*213a0*/  MUFU.RCP R2, R2 ;  /* 0x0000000200027308 */ /* 0x001e240000001000 */
[----:B0-----:R-:W-:-:S06]  /*213b0*/  VIADD R2, R2, 0xffffffe ;  /* 0x0ffffffe02027836 */ /* 0x001fcc0000000000 */
[----:B------:R-:W0:Y:S02]  /*213c0*/  F2I.FTZ.U32.TRUNC.NTZ R3, R2 ;  /* 0x0000000200037305 */ /* 0x000e24000021f000 */
[----:B0-----:R-:W-:-:S04]  /*213d0*/  IMAD.MOV R2, RZ, RZ, -R3 ;  /* 0x000000ffff027224 */ /* 0x001fc800078e0a03 */
[----:B------:R-:W-:Y:S02]  /*213e0*/  IMAD R7, R2, R5, RZ ;  /* 0x0000000502077224 */ /* 0x000fe400078e02ff */
[----:B------:R-:W-:-:S04]  /*213f0*/  IMAD.MOV.U32 R2, RZ, RZ, RZ ;  /* 0x000000ffff027224 */ /* 0x000fc800078e00ff */
[----:B------:R-:W-:Y:S01]  /*21400*/  IMAD.HI.U32 R7, R3, R7, R2 ;  /* 0x0000000703077227 */ /* 0x000fe200078e0002 */
[----:B------:R-:W-:-:S05]  /*21410*/  IADD3 R3, R0, -0x1, R6 ;  /* 0xffffffff00037810 */ /* 0x000fca0007ffe006 */
[----:B------:R-:W-:-:S05]  /*21420*/  IMAD.IADD R3, R3, 0x1, -R4 ;  /* 0x0000000103037824 */ /* 0x000fca00078e0a04 */
        /* <DEDUP_REMOVED lines=14> */
.L_x_1526:
[----:B------:R-:W-:Y:S05]  /*21510*/  BSYNC B0 ;  /* 0x0000000000007941 */ /* 0x000fea0003800000 */
.L_x_1525:
[----:B0-----:R-:W-:-:S05]  /*21520*/  IMAD R0, R21, R2, R4 ;  /* 0x0000000215007224 */ /* 0x001fca00078e0204 */
[----:B------:R-:W-:Y:S01]  /*21530*/  VIADDMNMX R26, R0, R2, R6, PT ;  /* 0x00000002001a7246 */ /* 0x000fe20003800106 */
[----:B------:R0:W-:Y:S03]  /*21540*/  STL [R1+0x4], R0 ;  /* 0x0000040001007387 */ /* 0x0001e60000100800 */
        /* <DEDUP_REMOVED lines=9> */
[----:B------:R-:W2:Y:S01]  /*215e0*/  LDC.64 R2, c[0x0][0xc60] ;  /* 0x00031800ff027b82 */ /* 0x000ea20000000a00 */
[----:B------:R-:W0:Y:S02]  /*215f0*/  FLO.U32 R0, UR4 ;  /* 0x0000000400007d00 */ /* 0x000e2400080e0000 */
[----:B0-----:R-:W-:-:S06]  /*21600*/  ISETP.EQ.U32.AND P0, PT, R0, R5, PT ;  /* 0x000000050000720c */ /* 0x001fcc0003f02070 */
[----:B------:R-:W2:Y:S07]  /*21610*/  POPC R5, UR4 ;  /* 0x0000000400057d09 */ /* 0x000eae0008000000 */
[----:B--2---:R-:W2:Y:S01]  /*21620*/  @P0 ATOMG.E.ADD.STRONG.GPU PT, R3, desc[UR40][R2.64], R5 ;  /* 0x00000005020309a8 */ /* 0x004ea200081ee1e8 */
[----:B------:R-:W0:Y:S02]  /*21630*/  S2R R4, SR_LTMASK ;  /* 0x0000000000047919 */ /* 0x000e240000003900 */
[----:B0-----:R-:W-:-:S04]  /*21640*/  LOP3.LUT R4, R4, UR4, RZ, 0xc0, !PT ;  /* 0x0000000404047c12 */ /* 0x001fc8000f8ec0ff */
[----:B------:R-:W0:Y:S01]  /*21650*/  POPC R7, R4 ;  /* 0x0000000400077309 */ /* 0x000e220000000000 */
[----:B--2---:R-:W0:Y:S02]  /*21660*/  SHFL.IDX PT, R0, R3, R0, 0x1f ;  /* 0x00001f0003007589 */ /* 0x004e2400000e0000 */
[----:B0-----:R-:W-:Y:S01]  /*21670*/  IADD3 R24, R0, UR38, R7 ;  /* 0x0000002600187c10 */ /* 0x001fe2000fffe007 */
[----:B------:R-:W-:Y:S06]  /*21680*/  BRA `(.L_x_1528) ;  /* 0x00000034006c7947 */ /* 0x000fec0003800000 */
.L_x_1527:
        /* <DEDUP_REMOVED lines=16> */
[----:B-1----:R-:W-:Y:S02]  /*21790*/  IMAD.MOV.U32 R12, RZ, RZ, 0x1 ;  /* 0x00000001ff0c7424 */ /* 0x002fe400078e00ff */
[----:B------:R-:W-:-:S07]  /*217a0*/  IMAD.MOV.U32 R13, RZ, RZ, RZ ;  /* 0x000000ffff0d7224 */ /* 0x000fce00078e00ff */
[----:B------:R-:W-:-:S07]  /*217b0*/  LEPC R20, `(.L_x_1530) ;  /* 0x000000001014794e */ /* 0x000fce0000000000 */
[----:B0-----:R-:W-:Y:S05]  /*217c0*/  CALL.ABS.NOINC R2 ;  /* 0x0000000002007343 */ /* 0x001fea0003c00000 */
.L_x_1530:
[----:B------:R-:W-:Y:S05]  /*217d0*/  BSYNC B6 ;  /* 0x0000000000067941 */ /* 0x000fea0003800000 */
.L_x_1529:
        /* <DEDUP_REMOVED lines=22> */
.L_x_1532:
[----:B------:R-:W-:Y:S05]  /*21940*/  BSYNC B6 ;  /* 0x0000000000067941 */ /* 0x000fea0003800000 */
.L_x_1531:
        /* <DEDUP_REMOVED lines=20> */
.L_x_1534:
[----:B------:R-:W-:Y:S05]  /*21a90*/  BSYNC B6 ;  /* 0x0000000000067941 */ /* 0x000fea0003800000 */
.L_x_1533:
        /* <DEDUP_REMOVED lines=19> */
.L_x_1536:
[----:B------:R-:W-:Y:S05]  /*21bd0*/  BSYNC B6 ;  /* 0x0000000000067941 */ /* 0x000fea0003800000 */
.L_x_1535:
[----:B------:R-:W-:Y:S01]  /*21be0*/  ULDC.64 UR4, c[0x0][0x9f8] ;  /* 0x00027e0000047ab9 */ /* 0x000fe20000000a00 */
[----:B------:R-:W2:Y:S01]  /*21bf0*/  LDL R21, [R1+0x8] ;  /* 0x0000080001157983 */ /* 0x000ea20000100800 */
[----:B------:R-:W-:Y:S01]  /*21c00*/  ISETP.NE.U32.AND P0, PT, RZ, UR4, PT ;  /* 0x00000004ff007c0c */ /* 0x000fe2000bf05070 */
[----:B------:R-:W-:Y:S01]  /*21c10*/  IMAD.MOV.U32 R0, RZ, RZ, R26 ;  /* 0x000000ffff007224 */ /* 0x000fe200078e001a */
[----:B------:R-:W0:Y:S02]  /*21c20*/  LDC R8, c[0x0][0x430] ;  /* 0x00010c00ff087b82 */ /* 0x000e240000000800 */
[----:B------:R-:W-:Y:S01]  /*21c30*/  ISETP.NE.AND.EX P0, PT, RZ, UR5, PT, P0 ;  /* 0x00000005ff007c0c */ /* 0x000fe2000bf05300 */
[----:B------:R-:W3:Y:S01]  /*21c40*/  S2R R4, SR_TID.X ;  /* 0x0000000000047919 */ /* 0x000ee20000002100 */
[----:B------:R-:W4:Y:S04]  /*21c50*/  S2R R20, SR_TID.X ;  /* 0x0000000000147919 */ /* 0x000f280000002100 */
[----:B------:R-:W1:Y:S08]  /*21c60*/  LDC R11, c[0x0][0x2f4] ;  /* 0x0000bd00ff0b7b82 */ /* 0x000e700000000800 */
[----:B------:R-:W3:Y:S01]  /*21c70*/  @P0 LDC.64 R2, c[0x0][0x9f8] ;  /* 0x00027e00ff020b82 */ /* 0x000ee20000000a00 */
[----:B------:R-:W-:-:S02]  /*21c80*/  IMAD.MOV.U32 R26, RZ, RZ, R27 ;  /* 0x000000ffff1a7224 */ /* 0x000fc400078e001b */
[----:B---3--:R-:W-:-:S05]  /*21c90*/  @P0 IMAD.WIDE R2, R27, 0x4, R2 ;  /* 0x000000041b020825 */ /* 0x008fca00078e0202 */
[----:B------:R3:W2:Y:S01]  /*21ca0*/  @P0 LDG.E R26, desc[UR40][R2.64] ;  /* 0x00000028021a0981 */ /* 0x0006a2000c1e1900 */
[----:B0-----:R-:W-:Y:S01]  /*21cb0*/  ISETP.NE.AND P1, PT, R8, 0x1, PT ;  /* 0x000000010800780c */ /* 0x001fe20003f25270 */
[----:B------:R-:W-:Y:S01]  /*21cc0*/  IMAD.SHL.U32 R4, R4, 0x40, RZ ;  /* 0x0000004004047824 */ /* 0x000fe200078e00ff */
[----:B----4-:R-:W-:Y:S02]  /*21cd0*/  LOP3.LUT R20, R20, 0x7f, RZ, 0xc0, !PT ;  /* 0x0000007f14147812 */ /* 0x010fe400078ec0ff */
[----:B------:R-:W-:Y:S02]  /*21ce0*/  LEA R0, R0, 0xffffff80, 0x7 ;  /* 0xffffff8000007811 */ /* 0x000fe400078e38ff */
[----:B------:R-:W-:Y:S02]  /*21cf0*/  SHF.R.U32.HI R20, RZ, 0x1, R20 ;  /* 0x00000001ff147819 */ /* 0x000fe40000011614 */
[----:B------:R-:W-:-:S04]  /*21d00*/  LOP3.LUT R4, R4, 0x40, RZ, 0xc0, !PT ;  /* 0x0000004004047812 */ /* 0x000fc800078ec0ff */
[----:B------:R-:W-:Y:S01]  /*21d10*/  LOP3.LUT R4, R0, R20, R4, 0xfe, !PT ;  /* 0x0000001400047212 */ /* 0x000fe200078efe04 */
[----:B------:R-:W0:Y:S03]  /*21d20*/  @P1 LDC R5, c[0x0][0x434] ;  /* 0x00010d00ff051b82 */ /* 0x000e260000000800 */
[----:B------:R-:W-:-:S05]  /*21d30*/  ISETP.GE.AND P0, PT, R4, R19, PT ;  /* 0x000000130400720c */ /* 0x000fca0003f06270 */
[----:B------:R-:W4:Y:S08]  /*21d40*/  @P1 LDC R7, c[0x0][0x438] ;  /* 0x00010e00ff071b82 */ /* 0x000f300000000800 */
[----:B---3--:R-:W3:Y:S01]  /*21d50*/  @!P0 LDC.64 R2, c[0x0][0x428] ;  /* 0x00010a00ff028b82 */ /* 0x008ee20000000a00 */
[----:B------:R-:W-:Y:S01]  /*21d60*/  LOP3.LUT R17, R17, 0xfffffffb, RZ, 0xc0, !PT ;  /* 0xfffffffb11117812 */ /* 0x000fe200078ec0ff */
[----:B------:R-:W-:Y:S01]  /*21d70*/  UMOV UR4, 0xffffffff ;  /* 0xffffffff00047882 */ /* 0x000fe20000000000 */
[----:B--2---:R-:W-:-:S02]  /*21d80*/  IMAD.IADD R4, R4, 0x1, R21 ;  /* 0x0000000104047824 */ /* 0x004fc400078e0215 */
[----:B------:R-:W2:Y:S02]  /*21d90*/  S2R R21, SR_TID.X ;  /* 0x0000000000157919 */ /* 0x000ea40000002100 */
[----:B0-----:R-:W-:-:S04]  /*21da0*/  @P1 IMAD.HI.U32 R5, R4, R5, RZ ;  /* 0x0000000504051227 */ /* 0x001fc800078e00ff */
[----:B------:R-:W-:Y:S01]  /*21db0*/  IMAD.MOV.U32 R6, RZ, RZ, R4 ;  /* 0x000000ffff067224 */ /* 0x000fe200078e0004 */
[----:B----4-:R-:W-:-:S05]  /*21dc0*/  @P1 SHF.R.U32.HI R6, RZ, R7, R5 ;  /* 0x00000007ff061219 */ /* 0x010fca0000011605 */
[--C-:B------:R-:W-:Y:S01]  /*21dd0*/  IMAD.MOV R5, RZ, RZ, -R6.reuse ;  /* 0x000000ffff057224 */ /* 0x100fe200078e0a06 */
[----:B------:R-:W-:-:S03]  /*21de0*/  @!P0 SHF.R.S32.HI R7, RZ, 0x1f, R6 ;  /* 0x0000001fff078819 */ /* 0x000fc60000011406 */
[----:B------:R-:W-:Y:S01]  /*21df0*/  IMAD R5, R8, R5, R4 ;  /* 0x0000000508057224 */ /* 0x000fe200078e0204 */
[----:B------:R-:W-:Y:S01]  /*21e00*/  SHF.R.S32.HI R9, RZ, 0x1f, R26 ;  /* 0x0000001fff097819 */ /* 0x000fe2000001141a */
[----:B---3--:R-:W-:-:S04]  /*21e10*/  @!P0 IMAD.WIDE.U32 R6, R26, R2, R6 ;  /* 0x000000021a068225 */ /* 0x008fc800078e0006 */
[----:B------:R-:W-:-:S04]  /*21e20*/  @!P0 IMAD R4, R9, R2, RZ ;  /* 0x0000000209048224 */ /* 0x000fc800078e02ff */
[----:B------:R-:W-:Y:S02]  /*21e30*/  @!P0 IMAD R4, R26, R3, R4 ;  /* 0x000000031a048224 */ /* 0x000fe400078e0204 */
[----:B------:R-:W0:Y:S01]  /*21e40*/  @!P0 LDC.64 R2, c[0x0][0x418] ;  /* 0x00010600ff028b82 */ /* 0x000e220000000a00 */
[----:B--2---:R-:W-:-:S05]  /*21e50*/  IMAD.SHL.U32 R21, R21, 0x10, RZ ;  /* 0x0000001015157824 */ /* 0x004fca00078e00ff */
[----:B------:R-:W-:-:S04]  /*21e60*/  LOP3.LUT R21, R21, 0x10, RZ, 0xc0, !PT ;  /* 0x0000001015157812 */ /* 0x000fc800078ec0ff */
[C---:B-1----:R-:W-:Y:S01]  /*21e70*/  ISETP.GE.AND P3, PT, R21.reuse, R11, PT ;  /* 0x0000000b1500720c */ /* 0x042fe20003f66270 */
[----:B------:R1:W-:Y:S01]  /*21e80*/  STL [R1+0xc], R9 ;  /* 0x00000c0901007387 */ /* 0x0003e20000100800 */
[----:B------:R-:W-:Y:S02]  /*21e90*/  LOP3.LUT R12, R21, 0x20, RZ, 0xfc, !PT ;  /* 0x00000020150c7812 */ /* 0x000fe400078efcff */
[----:B0-----:R-:W-:Y:S01]  /*21ea0*/  @!P0 LEA R8, P1, R6, R2, 0x2 ;  /* 0x0000000206088211 */ /* 0x001fe200078210ff */
[----:B------:R-:W-:-:S08]  /*21eb0*/  @!P0 IMAD.IADD R2, R7, 0x1, R4 ;  /* 0x0000000107028824 */ /* 0x000fd000078e0204 */
[----:B------:R-:W-:Y:S02]  /*21ec0*/  @P3 LOP3.LUT R17, R17, 0x4, RZ, 0xfc, !PT ;  /* 0x0000000411113812 */ /* 0x000fe400078efcff */
[----:B-1----:R-:W-:Y:S01]  /*21ed0*/  @!P0 LEA.HI.X R9, R6, R3, R2, 0x2, P1 ;  /* 0x0000000306098211 */ /* 0x002fe200008f1402 */
[----:B------:R-:W-:Y:S01]  /*21ee0*/  IMAD.U32 R3, RZ, RZ, UR39 ;  /* 0x00000027ff037e24 */ /* 0x000fe2000f8e00ff */
[----:B------:R-:W-:Y:S01]  /*21ef0*/  ISETP.GE.AND P1, PT, R12, R11, PT ;  /* 0x0000000b0c00720c */ /* 0x000fe20003f26270 */
[----:B------:R-:W-:Y:S01]  /*21f00*/  IMAD.MOV.U32 R2, RZ, RZ, RZ ;  /* 0x000000ffff027224 */ /* 0x000fe200078e00ff */
[----:B------:R-:W-:Y:S02]  /*21f10*/  LOP3.LUT R17, R17, 0xfffffff7, RZ, 0xc0, !PT ;  /* 0xfffffff711117812 */ /* 0x000fe400078ec0ff */
[----:B------:R-:W-:Y:S02]  /*21f20*/  ISETP.NE.AND P2, PT, R3, 0x3, PT ;  /* 0x000000030300780c */ /* 0x000fe40003f45270 */
[----:B------:R-:W-:Y:S01]  /*21f30*/  LOP3.LUT R10, R21, 0x40, RZ, 0xfc, !PT ;  /* 0x00000040150a7812 */ /* 0x000fe200078efcff */
[----:B------:R0:W5:Y:S01]  /*21f40*/  @!P0 LDG.E R2, desc[UR40][R8.64] ;  /* 0x0000002808028981 */ /* 0x000162000c1e1900 */
[----:B------:R-:W-:-:S02]  /*21f50*/  LOP3.LUT R17, R17, 0xfffffffd, RZ, 0xc0, !PT ;  /* 0xfffffffd11117812 */ /* 0x000fc400078ec0ff */
[----:B------:R-:W-:-:S03]  /*21f60*/  ISETP.GE.AND P0, PT, R10, R11, PT ;  /* 0x0000000b0a00720c */ /* 0x000fc60003f06270 */
[----:B------:R-:W-:-:S04]  /*21f70*/  @P1 LOP3.LUT R17, R17, 0x2, RZ, 0xfc, !PT ;  /* 0x0000000211111812 */ /* 0x000fc800078efcff */
[----:B------:R-:W-:-:S04]  /*21f80*/  @P2 LOP3.LUT R17, R17, 0x8, RZ, 0xfc, !PT ;  /* 0x0000000811112812 */ /* 0x000fc800078efcff */
[----:B------:R-:W-:-:S04]  /*21f90*/  LOP3.LUT R17, R17, 0xfffffffe, RZ, 0xc0, !PT ;  /* 0xfffffffe11117812 */ /* 0x000fc800078ec0ff */
[----:B------:R-:W-:Y:S01]  /*21fa0*/  @P0 LOP3.LUT R17, R17, 0x1, RZ, 0xfc, !PT ;  /* 0x0000000111110812 */ /* 0x000fe200078efcff */
[----:B0-----:R-:W-:Y:S06]  /*21fb0*/  BRA.DIV UR4, `(.L_x_1537) ;  /* 0x0000004e04cc7947 */ /* 0x001fec000b800000 */
.L_x_1659:
[----:B------:R-:W-:Y:S05]  /*21fc0*/  @!P2 BRA `(.L_x_1538) ;  /* 0x000000000004a947 */ /* 0x000fea0003800000 */
[----:B------:R-:W-:Y:S01]  /*21fd0*/  BPT.TRAP 0x1 ;  /* 0x000000040000795c */ /* 0x000fe20000300000 */
.L_x_1538:
[----:B------:R-:W-:Y:S01]  /*21fe0*/  IMAD R4, R22, 0x8, R18 ;  /* 0x0000000816047824 */ /* 0x000fe200078e0212 */
[----:B------:R-:W-:Y:S01]  /*21ff0*/  SHF.L.U32 R21, R28, 0x1f, RZ ;  /* 0x0000001f1c157819 */ /* 0x000fe200000006ff */
[----:B------:R-:W-:Y:S01]  /*22000*/  BSSY B0, `(.L_x_1539) ;  /* 0x0000005000007945 */ /* 0x000fe20003800000 */
[----:B------:R-:W-:Y:S02]  /*22010*/  IADD3 R3, -R20, R19, -R0 ;  /* 0x0000001314037210 */ /* 0x000fe40007ffe900 */
[----:B------:R-:W0:Y:S01]  /*22020*/  SYNCS.PHASECHK.TRANS64.TRYWAIT P0, [R4+URZ+0x19c80], R21 ;  /* 0x019c8015040075a7 */ /* 0x000e22000800017f */
[----:B------:R-:W-:Y:S01]  /*22030*/  SHF.R.S32.HI R19, RZ, 0x1f, R5 ;  /* 0x0000001fff137819 */ /* 0x000fe20000011405 */
[----:B0-----:R-:W-:Y:S06]  /*22040*/  @!P0 BRA `(.L_x_1540) ;  /* 0x0000004c00dc8947 */ /* 0x001fec0003800000 */
.L_x_1660:
[----:B------:R-:W-:Y:S05]  /*22050*/  BSYNC B0 ;  /* 0x0000000000007941 */ /* 0x000fea0003800000 */
.L_x_1539:
[----:B------:R-:W2:Y:S01]  /*22060*/  LDL R10, [R1+0x14] ;  /* 0x00001400010a7983 */ /* 0x000ea20000100800 */
[----:B------:R-:W-:Y:S01]  /*22070*/  ULDC.64 UR4, c[0x0][0x328] ;  /* 0x0000ca0000047ab9 */ /* 0x000fe20000000a00 */
[----:B-----5:R-:W-:Y:S01]  /*22080*/  SHF.R.S32.HI R20, RZ, 0x1f, R2 ;  /* 0x0000001fff147819 */ /* 0x020fe20000011402 */
[----:B------:R-:W-:Y:S01]  /*22090*/  IMAD R0, R19, UR4, RZ ;  /* 0x0000000413007c24 */ /* 0x000fe2000f8e02ff */
[----:B------:R-:W-:Y:S01]  /*220a0*/  ULDC.64 UR6, c[0x0][0x318] ;  /* 0x0000c60000067ab9 */ /* 0x000fe20000000a00 */
[----:B------:R-:W-:Y:S01]  /*220b0*/  IMAD.WIDE.U32 R6, R5, UR4, RZ ;  /* 0x0000000405067c25 */ /* 0x000fe2000f8e00ff */
[----:B------:R-:W-:-:S03]  /*220c0*/  ISETP.GE.AND P1, PT, R3, 0x1, PT ;  /* 0x000000010300780c */ /* 0x000fc60003f26270 */
        /* <DEDUP_REMOVED lines=15> */
[----:B------:R-:W1:Y:S01]  /*221c0*/  S2R R7, SR_TID.X ;  /* 0x0000000000077919 */ /* 0x000e620000002100 */
[----:B------:R-:W2:Y:S01]  /*221d0*/  LDC R12, c[0x0][0x2f4] ;  /* 0x0000bd00ff0c7b82 */ /* 0x000ea20000000800 */
[----:B------:R-:W3:Y:S04]  /*221e0*/  SHFL.IDX PT, R6, R8, RZ, 0x1e1f ;  /* 0x001e1fff08067589 */ /* 0x000ee800000e0000 */
[----:B------:R-:W4:Y:S04]  /*221f0*/  SHFL.IDX PT, R0, R9, RZ, 0x1e1f ;  /* 0x001e1fff09007589 */ /* 0x000f2800000e0000 */
[----:B------:R-:W0:Y:S01]  /*22200*/  SHFL.IDX PT, R9, R9, 0x1, 0x1e1f ;  /* 0x003e1f0009097f89 */ /* 0x000e2200000e0000 */
[----:B-1----:R-:W-:-:S05]  /*22210*/  IMAD.SHL.U32 R11, R7, 0x10, RZ ;  /* 0x00000010070b7824 */ /* 0x002fca00078e00ff */
[----:B------:R-:W-:-:S04]  /*22220*/  LOP3.LUT R11, R11, 0x10, RZ, 0xc0, !PT ;  /* 0x000000100b0b7812 */ /* 0x000fc800078ec0ff */
[C---:B---3--:R-:W-:Y:S02]  /*22230*/  IADD3 R6, P0, R11.reuse, R6, RZ ;  /* 0x000000060b067210 */ /* 0x048fe40007f1e0ff */
[CC--:B--2---:R-:W-:Y:S02]  /*22240*/  ISETP.GE.AND P4, PT, R11.reuse, R12.reuse, PT ;  /* 0x0000000c0b00720c */ /* 0x0c4fe40003f86270 */
[----:B------:R-:W-:Y:S01]  /*22250*/  LOP3.LUT R13, R11, 0x20, RZ, 0xfc, !PT ;  /* 0x000000200b0d7812 */ /* 0x000fe200078efcff */
[----:B----4-:R-:W-:Y:S01]  /*22260*/  IMAD.X R7, RZ, RZ, R0, P0 ;  /* 0x000000ffff077224 */ /* 0x010fe200000e0600 */
[----:B------:R-:W-:Y:S01]  /*22270*/  ISETP.LT.OR P0, PT, R3, 0x1, P4 ;  /* 0x000000010300780c */ /* 0x000fe20002701670 */
[----:B------:R-:W-:Y:S01]  /*22280*/  IMAD.IADD R0, R18, 0x1, R10 ;  /* 0x0000000112007824 */ /* 0x000fe200078e020a */
[----:B------:R-:W-:Y:S02]  /*22290*/  ISETP.GE.AND P2, PT, R13, R12, PT ;  /* 0x0000000c0d00720c */ /* 0x000fe40003f46270 */
[----:B------:R-:W-:-:S09]  /*222a0*/  LOP3.LUT R11, R11, 0x40, RZ, 0xfc, !PT ;  /* 0x000000400b0b7812 */ /* 0x000fd200078efcff */
[----:B------:R-:W-:Y:S01]  /*222b0*/  LDGSTS.E.BYPASS.LTC128B.128 [R0+0x9000], desc[UR40][R6.64], !P0 ;  /* 0x0900000006007fae */ /* 0x000fe2000c101d68 */
[----:B------:R-:W-:-:S13]  /*222c0*/  ISETP.LT.OR P0, PT, R3, 0x1, P2 ;  /* 0x000000010300780c */ /* 0x000fda0001701670 */
[----:B------:R-:W-:Y:S01]  /*222d0*/  LDGSTS.E.BYPASS.LTC128B.128 [R0+0xa000], desc[UR40][R6.64+0x20], !P0 ;  /* 0x0a00002006007fae */ /* 0x000fe2000c101d68 */
[----:B------:R-:W-:-:S04]  /*222e0*/  ISETP.GE.AND P0, PT, R11, R12, PT ;  /* 0x0000000c0b00720c */ /* 0x000fc80003f06270 */
[----:B------:R-:W-:-:S13]  /*222f0*/  ISETP.LT.OR P3, PT, R3, 0x1, P0 ;  /* 0x000000010300780c */ /* 0x000fda0000761670 */
[----:B------:R1:W-:Y:S01]  /*22300*/  LDGSTS.E.BYPASS.LTC128B.128 [R0+0xb000], desc[UR40][R6.64+0x40], !P3 ;  /* 0x0b00004006007fae */ /* 0x0003e2000d901d68 */
[----:B------:R-:W-:-:S03]  /*22310*/  ISETP.GE.AND P3, PT, R3, 0x41, PT ;  /* 0x000000410300780c */ /* 0x000fc60003f66270 */
[----:B01----:R1:W2:Y:S10]  /*22320*/  SHFL.IDX PT, R6, R8, 0x1, 0x1e1f ;  /* 0x003e1f0008067f89 */ /* 0x0032b400000e0000 */
.L_x_1666:
[----:B------:R-:W0:Y:S01]  /*22330*/  S2R R7, SR_TID.X ;  /* 0x0000000000077919 */ /* 0x000e220000002100 */
[C---:B------:R-:W-:Y:S02]  /*22340*/  ISETP.LT.OR P4, PT, R3.reuse, 0x41, P4 ;  /* 0x000000410300780c */ /* 0x040fe40002781670 */
[C---:B------:R-:W-:Y:S02]  /*22350*/  ISETP.LT.OR P2, PT, R3.reuse, 0x41, P2 ;  /* 0x000000410300780c */ /* 0x040fe40001741670 */
[----:B------:R-:W-:Y:S01]  /*22360*/  ISETP.LT.OR P0, PT, R3, 0x41, P0 ;  /* 0x000000410300780c */ /* 0x000fe20000701670 */
[----:B0-----:R-:W-:-:S05]  /*22370*/  IMAD.SHL.U32 R7, R7, 0x10, RZ ;  /* 0x0000001007077824 */ /* 0x001fca00078e00ff */
[----:B------:R-:W-:-:S04]  /*22380*/  LOP3.LUT R7, R7, 0x10, RZ, 0xc0, !PT ;  /* 0x0000001007077812 */ /* 0x000fc800078ec0ff */
        /* <DEDUP_REMOVED lines=10> */
.L_x_1542:
        /* <DEDUP_REMOVED lines=11> */
.L_x_1543:
[----:B------:R2:W-:Y:S01]  /*224e0*/  SYNCS.ARRIVE.TRANS64.A1T0 RZ, [R4+URZ+0x19c70], RZ ;  /* 0x019c70ff04ff79a7 */ /* 0x0005e2000810003f */
[----:B------:R-:W-:Y:S05]  /*224f0*/  @!P4 BRA `(.L_x_1544) ;  /* 0x000000000004c947 */ /* 0x000fea0003800000 */
[----:B------:R-:W-:Y:S01]  /*22500*/  BPT.TRAP 0x1 ;  /* 0x000000040000795c */ /* 0x000fe20000300000 */
.L_x_1544:
[----:B------:R-:W3:Y:S01]  /*22510*/  SYNCS.PHASECHK.TRANS64.TRYWAIT P0, [R4+URZ+0x19c40], R21 ;  /* 0x019c4015040075a7 */ /* 0x000ee2000800017f */
[----:B------:R-:W-:Y:S04]  /*22520*/  BSSY B0, `(.L_x_1545) ;  /* 0x0000002000007945 */ /* 0x000fe80003800000 */
[----:B---3--:R-:W-:Y:S05]  /*22530*/  @!P0 BRA `(.L_x_1546) ;  /* 0x0000004c00988947 */ /* 0x008fea0003800000 */
.L_x_1667:
[----:B------:R-:W-:Y:S05]  /*22540*/  BSYNC B0 ;  /* 0x0000000000007941 */ /* 0x000fea0003800000 */
.L_x_1545:
[----:B-1----:R-:W1:Y:S01]  /*22550*/  S2R R8, SR_TID.X ;  /* 0x0000000000087919 */ /* 0x002e620000002100 */
[----:B------:R-:W-:Y:S01]  /*22560*/  ULDC.64 UR4, c[0x0][0x300] ;  /* 0x0000c00000047ab9 */ /* 0x000fe20000000a00 */
[----:B------:R-:W4:Y:S01]  /*22570*/  LDC R9, c[0x0][0x2f4] ;  /* 0x0000bd00ff097b82 */ /* 0x000f220000000800 */
[----:B------:R-:W-:Y:S01]  /*22580*/  IMAD R19, R19, UR4, RZ ;  /* 0x0000000413137c24 */ /* 0x000fe2000f8e02ff */
[----:B------:R-:W-:Y:S01]  /*22590*/  ULDC.64 UR6, c[0x0][0x2e8] ;  /* 0x0000ba0000067ab9 */ /* 0x000fe20000000a00 */
[----:B0-----:R-:W-:-:S04]  /*225a0*/  IMAD.WIDE.U32 R6, R5, UR4, RZ ;  /* 0x0000000405067c25 */ /* 0x001fc8000f8e00ff */
[----:B------:R-:W-:Y:S01]  /*225b0*/  IMAD R19, R5, UR5, R19 ;  /* 0x0000000505137c24 */ /* 0x000fe2000f8e0213 */
[----:B------:R-:W-:Y:S02]  /*225c0*/  ULDC.64 UR4, c[0x0][0x310] ;  /* 0x0000c40000047ab9 */ /* 0x000fe40000000a00 */
[----:B------:R-:W-:Y:S02]  /*225d0*/  IMAD R20, R20, UR4, RZ ;  /* 0x0000000414147c24 */ /* 0x000fe4000f8e02ff */
[----:B------:R-:W-:Y:S02]  /*225e0*/  IMAD.IADD R7, R7, 0x1, R19 ;  /* 0x0000000107077824 */ /* 0x000fe400078e0213 */
[----:B------:R-:W-:-:S04]  /*225f0*/  IMAD.WIDE.U32 R6, R2, UR4, R6 ;  /* 0x0000000402067c25 */ /* 0x000fc8000f8e0006 */
[----:B------:R-:W-:Y:S01]  /*22600*/  IMAD R2, R2, UR5, R20 ;  /* 0x0000000502027c24 */ /* 0x000fe2000f8e0214 */
[----:B------:R-:W-:-:S03]  /*22610*/  ULDC.64 UR4, c[0x0][0x308] ;  /* 0x0000c20000047ab9 */ /* 0x000fc60000000a00 */
[----:B------:R-:W-:Y:S02]  /*22620*/  IMAD.IADD R3, R7, 0x1, R2 ;  /* 0x0000000107037824 */ /* 0x000fe400078e0202 */
[----:B------:R-:W-:Y:S02]  /*22630*/  IMAD.MOV.U32 R2, RZ, RZ, R6 ;  /* 0x000000ffff027224 */ /* 0x000fe400078e0006 */
[----:B-1----:R-:W-:Y:S02]  /*22640*/  IMAD.SHL.U32 R10, R8, 0x10, RZ ;  /* 0x00000010080a7824 */ /* 0x002fe400078e00ff */
[----:B------:R-:W-:Y:S01]  /*22650*/  IMAD.WIDE.U32 R2, R16, UR4, R2 ;  /* 0x0000000410027c25 */ /* 0x000fe2000f8e0002 */
[----:B------:R-:W-:Y:S02]  /*22660*/  UMOV UR4, 0xffffffff ;  /* 0xffffffff00047882 */ /* 0x000fe40000000000 */
[----:B------:R-:W-:Y:S01]  /*22670*/  LOP3.LUT R10, R10, 0x10, RZ, 0xc0, !PT ;  /* 0x000000100a0a7812 */ /* 0x000fe200078ec0ff */
[----:B------:R-:W-:Y:S01]  /*22680*/  IMAD.SHL.U32 R8, R8, 0x10, RZ ;  /* 0x0000001008087824 */ /* 0x000fe200078e00ff */
[----:B------:R-:W-:Y:S01]  /*22690*/  IADD3 R5, P0, R2, UR6, RZ ;  /* 0x0000000602057c10 */ /* 0x000fe2000ff1e0ff */
[----:B------:R-:W-:Y:S01]  /*226a0*/  IMAD R6, R16, UR5, R3 ;  /* 0x0000000510067c24 */ /* 0x000fe2000f8e0203 */
[----:B------:R-:W-:-:S02]  /*226b0*/  LOP3.LUT R11, R10, 0x40, RZ, 0xfc, !PT ;  /* 0x000000400a0b7812 */ /* 0x000fc400078efcff */
[----:B------:R-:W-:Y:S02]  /*226c0*/  LOP3.LUT R10, R10, 0x20, RZ, 0xfc, !PT ;  /* 0x000000200a0a7812 */ /* 0x000fe400078efcff */
[----:B------:R-:W-:Y:S02]  /*226d0*/  LOP3.LUT R8, R8, 0x10, RZ, 0xc0, !PT ;  /* 0x0000001008087812 */ /* 0x000fe400078ec0ff */
[----:B------:R-:W-:Y:S02]  /*226e0*/  IADD3.X R6, R6, UR7, RZ, P0, !PT ;  /* 0x0000000706067c10 */ /* 0x000fe400087fe4ff */
[-C--:B----4-:R-:W-:Y:S02]  /*226f0*/  ISETP.GE.AND P2, PT, R11, R9.reuse, PT ;  /* 0x000000090b00720c */ /* 0x090fe40003f46270 */
[-C--:B------:R-:W-:Y:S02]  /*22700*/  ISETP.GE.AND P4, PT, R10, R9.reuse, PT ;  /* 0x000000090a00720c */ /* 0x080fe40003f86270 */
[----:B------:R-:W-:Y:S01]  /*22710*/  ISETP.GE.AND P5, PT, R8, R9, PT ;  /* 0x000000090800720c */ /* 0x000fe20003fa6270 */
[----:B------:R-:W-:-:S12]  /*22720*/  BRA.DIV UR4, `(.L_x_1547) ;  /* 0x0000004e04307947 */ /* 0x000fd8000b800000 */
[----:B------:R-:W0:Y:S04]  /*22730*/  SHFL.IDX PT, R3, R5, RZ, 0x1e1f ;  /* 0x001e1fff05037589 */ /* 0x000e2800000e0000 */
[----:B------:R-:W1:Y:S04]  /*22740*/  SHFL.IDX PT, R2, R6, RZ, 0x1e1f ;  /* 0x001e1fff06027589 */ /* 0x000e6800000e0000 */
[----:B------:R-:W4:Y:S04]  /*22750*/  SHFL.IDX PT, R5, R5, 0x1, 0x1e1f ;  /* 0x003e1f0005057f89 */ /* 0x000f2800000e0000 */
[----:B------:R-:W2:Y:S01]  /*22760*/  SHFL.IDX PT, R6, R6, 0x1, 0x1e1f ;  /* 0x003e1f0006067f89 */ /* 0x000ea200000e0000 */
[----:B0-----:R-:W-:-:S05]  /*22770*/  @P1 IADD3 R3, P0, R8, R3, RZ ;  /* 0x0000000308031210 */ /* 0x001fca0007f1e0ff */
[----:B-1----:R-:W-:-:S05]  /*22780*/  @P1 IMAD.X R2, RZ, RZ, R2, P0 ;  /* 0x000000ffff021224 */ /* 0x002fca00000e0602 */
[----:B------:R-:W-:-:S04]  /*22790*/  @P1 LOP3.LUT R3, R3, R2, RZ, 0x3c, !PT ;  /* 0x0000000203031212 */ /* 0x000fc800078e3cff */
[----:B------:R-:W-:-:S04]  /*227a0*/  @P1 LOP3.LUT R2, R3, R2, RZ, 0x3c, !PT ;  /* 0x0000000203021212 */ /* 0x000fc800078e3cff */
[----:B------:R-:W-:-:S05]  /*227b0*/  @P1 LOP3.LUT R3, R3, R2, RZ, 0x3c, !PT ;  /* 0x0000000203031212 */ /* 0x000fca00078e3cff */
[----:B------:R1:W-:Y:S04]  /*227c0*/  @P1 LDGSTS.E.BYPASS.LTC128B.128 [R0+0x13800], desc[UR40][R2.64], !P5 ;  /* 0x1380000002001fae */ /* 0x0003e8000e901d68 */
[----:B------:R1:W-:Y:S04]  /*227d0*/  @P1 LDGSTS.E.BYPASS.LTC128B.128 [R0+0x14800], desc[UR40][R2.64+0x20], !P4 ;  /* 0x1480002002001fae */ /* 0x0003e8000e101d68 */
[----:B--2-4-:R1:W-:Y:S02]  /*227e0*/  @P1 LDGSTS.E.BYPASS.LTC128B.128 [R0+0x15800], desc[UR40][R2.64+0x40], !P2 ;  /* 0x1580004002001fae */ /* 0x0143e4000d101d68 */
.L_x_1673:
[----:B01----:R-:W-:-:S05]  /*227f0*/  @P3 IADD3 R2, P0, R8, R5, RZ ;  /* 0x0000000508023210 */ /* 0x003fca0007f1e0ff */
[----:B------:R-:W-:Y:S01]  /*22800*/  @P3 IMAD.X R3, RZ, RZ, R6, P0 ;  /* 0x000000ffff033224 */ /* 0x000fe200000e0606 */
[----:B------:R-:W-:-:S04]  /*22810*/  PLOP3.LUT P0, PT, PT, PT, PT, 0x80, 0x0 ;  /* 0x000000000000781c */ /* 0x000fc80003f0f070 */
[----:B------:R-:W-:Y:S01]  /*22820*/  @!PT LDS RZ, [RZ] ;  /* 0x00000000fffff984 */ /* 0x000fe20000000800 */
[----:B------:R-:W-:Y:S01]  /*22830*/  @!PT LDS RZ, [RZ] ;  /* 0x00000000fffff984 */ /* 0x000fe20000000800 */
[----:B------:R-:W-:Y:S01]  /*22840*/  @!PT LDS RZ, [RZ] ;  /* 0x00000000fffff984 */ /* 0x000fe20000000800 */
[----:B------:R0:W-:Y:S04]  /*22850*/  @P3 LDGSTS.E.BYPASS.LTC128B.128 [R0+0x14000], desc[UR40][R2.64], !P5 ;  /* 0x1400000002003fae */ /* 0x0001e8000e901d68 */
[----:B------:R0:W-:Y:S04]  /*22860*/  @P3 LDGSTS.E.BYPASS.LTC128B.128 [R0+0x15000], desc[UR40][R2.64+0x20], !P4 ;  /* 0x1500002002003fae */ /* 0x0001e8000e101d68 */
[----:B------:R0:W-:Y:S01]  /*22870*/  @P3 LDGSTS.E.BYPASS.LTC128B.128 [R0+0x16000], desc[UR40][R2.64+0x40], !P2 ;  /* 0x1600004002003fae */ /* 0x0001e2000d101d68 */
[----:B------:R-:W-:Y:S01]  /*22880*/  NOP ;  /* 0x0000000000007918 */ /* 0x000fe20000000000 */
.L_x_1548:
        /* <DEDUP_REMOVED lines=11> */
.L_x_1549:
[----:B------:R0:W5:Y:S01]  /*22940*/  LDL.LU R3, [R1+0x28] ;  /* 0x0000280001037983 */ /* 0x0001620000300800 */
[----:B------:R0:W-:Y:S02]  /*22950*/  SYNCS.ARRIVE.TRANS64.A1T0 RZ, [R4+URZ+0x19c30], RZ ;  /* 0x019c30ff04ff79a7 */ /* 0x0001e4000810003f */
[----:B------:R-:W-:Y:S05]  /*22960*/  WARPSYNC.ALL ;  /* 0x0000000000007948 */ /* 0x000fea0003800000 */
[----:B------:R-:W-:Y:S01]  /*22970*/  ULDC.64 UR4, c[0x0][0x298] ;  /* 0x0000a60000047ab9 */ /* 0x000fe20000000a00 */
[----:B------:R-:W-:Y:S01]  /*22980*/  VIADD R0, R18, 0xf000 ;  /* 0x0000f00012007836 */ /* 0x000fe20000000000 */
[----:B------:R-:W-:Y:S01]  /*22990*/  ULDC.64 UR6, c[0x0][0xa00] ;  /* 0x0002800000067ab9 */ /* 0x000fe20000000a00 */
[----:B------:R-:W-:Y:S01]  /*229a0*/  BSSY B6, `(.L_x_1550) ;  /* 0x0000021000067945 */ /* 0x000fe20003800000 */
[----:B------:R-:W-:Y:S01]  /*229b0*/  BAR.SYNC.DEFER_BLOCKING 0x8, 0x200 ;  /* 0x0208000000007b1d */ /* 0x000fe20000010000 */
[----:B------:R-:W-:-:S02]  /*229c0*/  ISETP.NE.U32.AND P0, PT, RZ, UR6, PT ;  /* 0x00000006ff007c0c */ /* 0x000fc4000bf05070 */
[----:B------:R-:W-:Y:S02]  /*229d0*/  LOP3.LUT P1, RZ, R0, 0x9f, RZ, 0xc0, !PT ;  /* 0x0000009f00ff7812 */ /* 0x000fe4000782c0ff */
[----:B------:R-:W-:-:S04]  /*229e0*/  ISETP.NE.AND.EX P0, PT, RZ, UR7, PT, P0 ;  /* 0x00000007ff007c0c */ /* 0x000fc8000bf05300 */
[----:B------:R-:W-:Y:S02]  /*229f0*/  SEL R19, R27, RZ, !P0 ;  /* 0x000000ff1b137207 */ /* 0x000fe40004000000 */
[----:B-----5:R-:W-:Y:S01]  /*22a00*/  SHF.R.S32.HI R2, RZ, 0x1f, R3 ;  /* 0x0000001fff027819 */ /* 0x020fe20000011403 */
[----:B0--3--:R-:W-:-:S04]  /*22a10*/  IMAD.WIDE.U32 R4, R3, UR4, RZ ;  /* 0x0000000403047c25 */ /* 0x009fc8000f8e00ff */
[----:B------:R-:W-:Y:S01]  /*22a20*/  IMAD R2, R2, UR4, RZ ;  /* 0x0000000402027c24 */ /* 0x000fe2000f8e02ff */
[----:B------:R0:W-:Y:S03]  /*22a30*/  STL.64 [R1+0x28], R4 ;  /* 0x0000280401007387 */ /* 0x0001e60000100a00 */
[----:B------:R-:W-:Y:S01]  /*22a40*/  IMAD R0, R3, UR5, R2 ;  /* 0x0000000503007c24 */ /* 0x000fe2000f8e0202 */
[----:B------:R-:W-:-:S03]  /*22a50*/  SHF.R.S32.HI R2, RZ, 0x1f, R27 ;  /* 0x0000001fff027819 */ /* 0x000fc6000001141b */
[----:B------:R-:W-:Y:S01]  /*22a60*/  IMAD.IADD R3, R5, 0x1, R0 ;  /* 0x0000000105037824 */ /* 0x000fe200078e0200 */
[----:B------:R-:W-:-:S04]  /*22a70*/  SEL R0, R2, RZ, !P0 ;  /* 0x000000ff02007207 */ /* 0x000fc80004000000 */
[----:B------:R0:W-:Y:S04]  /*22a80*/  STL [R1+0x38], R3 ;  /* 0x0000380301007387 */ /* 0x0001e80000100800 */
[----:B------:R0:W-:Y:S01]  /*22a90*/  STL [R1+0x3c], R0 ;  /* 0x00003c0001007387 */ /* 0x0001e20000100800 */
[----:B------:R-:W-:Y:S05]  /*22aa0*/  @!P1 BRA `(.L_x_1551) ;  /* 0x0000000000409947 */ /* 0x000fea0003800000 */
[----:B------:R-:W-:Y:S01]  /*22ab0*/  MOV R2, 0x0 ;  /* 0x0000000000027802 */ /* 0x000fe20000000f00 */
[----:B------:R-:W-:Y:S01]  /*22ac0*/  ULDC.64 UR4, c[0x4][0x98] ;  /* 0x0100260000047ab9 */ /* 0x000fe20000000a00 */
[----:B------:R-:W-:Y:S01]  /*22ad0*/  ULDC.64 UR6, c[0x4][0xa0] ;  /* 0x0100280000067ab9 */ /* 0x000fe20000000a00 */
[----:B------:R-:W-:Y:S01]  /*22ae0*/  ULDC.64 UR8, c[0x4][0x28] ;  /* 0x01000a0000087ab9 */ /* 0x000fe20000000a00 */
[----:B0-----:R-:W-:Y:S02]  /*22af0*/  IMAD.U32 R4, RZ, RZ, UR4 ;  /* 0x00000004ff047e24 */ /* 0x001fe4000f8e00ff */
        /* <DEDUP_REMOVED lines=11> */
.L_x_1551:
[----:B------:R-:W-:Y:S05]  /*22bb0*/  BSYNC B6 ;  /* 0x0000000000067941 */ /* 0x000fea0003800000 */
.L_x_1550:
[----:B------:R-:W2:Y:S01]  /*22bc0*/  LDL.LU R2, [R1+0x38] ;  /* 0x0000380001027983 */ /* 0x000ea20000300800 */
[----:B------:R-:W1:Y:S01]  /*22bd0*/  LDC R9, c[0x0][0x448] ;  /* 0x00011200ff097b82 */ /* 0x000e620000000800 */
[----:B------:R-:W-:Y:S01]  /*22be0*/  ULDC.64 UR4, c[0x0][0x2d8] ;  /* 0x0000b60000047ab9 */ /* 0x000fe20000000a00 */
[----:B------:R-:W-:Y:S01]  /*22bf0*/  ULDC.64 UR6, c[0x0][0x2e0] ;  /* 0x0000b80000067ab9 */ /* 0x000fe20000000a00 */
[----:B------:R-:W3:Y:S01]  /*22c00*/  LDL.LU.64 R20, [R1+0x28] ;  /* 0x0000280001147983 */ /* 0x000ee20000300a00 */
[----:B------:R-:W-:-:S03]  /*22c10*/  ULDC.64 UR8, c[0x0][0x280] ;  /* 0x0000a00000087ab9 */ /* 0x000fc60000000a00 */
[----:B0-----:R-:W4:Y:S01]  /*22c20*/  LDL.LU R0, [R1+0x3c] ;  /* 0x00003c0001007983 */ /* 0x001f220000300800 */
[----:B-1----:R-:W-:-:S13]  /*22c30*/  ISETP.NE.AND P1, PT, R9, 0x1, PT ;  /* 0x000000010900780c */ /* 0x002fda0003f25270 */
        /* <DEDUP_REMOVED lines=20> */
[----:B------:R-:W-:Y:S02]  /*22d80*/  IMAD.IADD R0, R20, 0x1, R25 ;  /* 0x0000000114007824 */ /* 0x000fe400078e0219 */
[----:B------:R2:W5:Y:S02]  /*22d90*/  LDL R20, [R1+0x24] ;  /* 0x0000240001147983 */ /* 0x0005640000100800 */
[----:B0-----:R-:W-:Y:S01]  /*22da0*/  @P1 IMAD.HI.U32 R5, R0, R5, RZ ;  /* 0x0000000500051227 */ /* 0x001fe200078e00ff */
[----:B------:R-:W0:Y:S03]  /*22db0*/  S2R R21, SR_TID.X ;  /* 0x0000000000157919 */ /* 0x000e260000002100 */
[----:B------:R-:W-:Y:S01]  /*22dc0*/  IMAD.MOV.U32 R4, RZ, RZ, R0 ;  /* 0x000000ffff047224 */ /* 0x000fe200078e0000 */
[----:B-1----:R-:W-:-:S04]  /*22dd0*/  @P1 SHF.R.U32.HI R4, RZ, R6, R5 ;  /* 0x00000006ff041219 */ /* 0x002fc80000011605 */
[--C-:B------:R-:W-:Y:S01]  /*22de0*/  SHF.R.S32.HI R5, RZ, 0x1f, R4.reuse ;  /* 0x0000001fff057819 */ /* 0x100fe20000011404 */
[----:B------:R-:W-:-:S04]  /*22df0*/  IMAD.MOV R7, RZ, RZ, -R4 ;  /* 0x000000ffff077224 */ /* 0x000fc800078e0a04 */
[----:B------:R-:W-:-:S04]  /*22e00*/  IMAD R5, R5, UR4, RZ ;  /* 0x0000000405057c24 */ /* 0x000fc8000f8e02ff */
[C---:B------:R-:W-:Y:S02]  /*22e10*/  IMAD R6, R4.reuse, UR5, R5 ;  /* 0x0000000504067c24 */ /* 0x040fe4000f8e0205 */
[----:B------:R-:W-:-:S04]  /*22e20*/  IMAD.WIDE.U32 R4, R4, UR4, R2 ;  /* 0x0000000404047c25 */ /* 0x000fc8000f8e0002 */
[----:B------:R-:W-:Y:S02]  /*22e30*/  IMAD.IADD R5, R5, 0x1, R6 ;  /* 0x0000000105057824 */ /* 0x000fe400078e0206 */
[----:B------:R-:W-:Y:S02]  /*22e40*/  IMAD R6, R9, R7, R0 ;  /* 0x0000000709067224 */ /* 0x000fe400078e0200 */
[----:B------:R-:W-:Y:S02]  /*22e50*/  VIADD R0, R0, 0x80 ;  /* 0x0000008000007836 */ /* 0x000fe40000000000 */
[----:B------:R-:W-:Y:S01]  /*22e60*/  IMAD.WIDE.U32 R4, R6, UR6, R4 ;  /* 0x0000000606047c25 */ /* 0x000fe2000f8e0004 */
[----:B------:R-:W-:-:S03]  /*22e70*/  SHF.R.S32.HI R7, RZ, 0x1f, R6 ;  /* 0x0000001fff077819 */ /* 0x000fc60000011406 */
[----:B0-----:R-:W-:Y:S02]  /*22e80*/  IMAD.SHL.U32 R11, R21, 0x10, RZ ;  /* 0x00000010150b7824 */ /* 0x001fe400078e00ff */
[----:B------:R-:W-:Y:S02]  /*22e90*/  IMAD R7, R7, UR6, RZ ;  /* 0x0000000607077c24 */ /* 0x000fe4000f8e02ff */
[----:B------:R-:W-:Y:S01]  /*22ea0*/  IMAD.SHL.U32 R10, R21, 0x10, RZ ;  /* 0x00000010150a7824 */ /* 0x000fe200078e00ff */
[----:B------:R-:W-:Y:S01]  /*22eb0*/  LOP3.LUT R11, R11, 0x10, RZ, 0xc0, !PT ;  /* 0x000000100b0b7812 */ /* 0x000fe200078ec0ff */
[----:B------:R-:W-:Y:S01]  /*22ec0*/  IMAD R7, R6, UR7, R7 ;  /* 0x0000000706077c24 */ /* 0x000fe2000f8e0207 */
[----:B------:R-:W-:Y:S02]  /*22ed0*/  IADD3 R6, P0, R4, UR8, RZ ;  /* 0x0000000804067c10 */ /* 0x000fe4000ff1e0ff */
[----:B------:R-:W-:Y:S02]  /*22ee0*/  LOP3.LUT R12, R11, 0x20, RZ, 0xfc, !PT ;  /* 0x000000200b0c7812 */ /* 0x000fe400078efcff */
[----:B------:R-:W-:Y:S01]  /*22ef0*/  IADD3.X R4, R5, UR9, R7, P0, !PT ;  /* 0x0000000905047c10 */ /* 0x000fe200087fe407 */
[----:B------:R-:W-:Y:S01]  /*22f00*/  IMAD.MOV.U32 R5, RZ, RZ, R0 ;  /* 0x000000ffff057224 */ /* 0x000fe200078e0000 */
[----:B------:R-:W0:Y:S01]  /*22f10*/  @P1 LDC R7, c[0x0][0x44c] ;  /* 0x00011300ff071b82 */ /* 0x000e220000000800 */
[----:B------:R-:W-:-:S02]  /*22f20*/  LOP3.LUT R10, R10, 0x10, RZ, 0xc0, !PT ;  /* 0x000000100a0a7812 */ /* 0x000fc400078ec0ff */
[----:B------:R-:W-:Y:S02]  /*22f30*/  LOP3.LUT R11, R11, 0x40, RZ, 0xfc, !PT ;  /* 0x000000400b0b7812 */ /* 0x000fe400078efcff */
[----:B------:R-:W-:Y:S01]  /*22f40*/  LOP3.LUT R21, R21, 0x7f, RZ, 0xc0, !PT ;  /* 0x0000007f15157812 */ /* 0x000fe200078ec0ff */
[----:B0-----:R-:W-:-:S05]  /*22f50*/  @P1 IMAD.HI.U32 R7, R0, R7, RZ ;  /* 0x0000000700071227 */ /* 0x001fca00078e00ff */
[----:B------:R-:W-:Y:S02]  /*22f60*/  @P1 SHF.R.U32.HI R5, RZ, R8, R7 ;  /* 0x00000008ff051219 */ /* 0x000fe40000011607 */
[----:B------:R2:W5:Y:S03]  /*22f70*/  LDL R8, [R1+0x30] ;  /* 0x0000300001087983 */ /* 0x0005660000100800 */
[----:B------:R-:W-:Y:S02]  /*22f80*/  IMAD.MOV R7, RZ, RZ, -R5 ;  /* 0x000000ffff077224 */ /* 0x000fe400078e0a05 */
[----:B------:R-:W-:-:S04]  /*22f90*/  IMAD.WIDE.U32 R2, R5, UR4, R2 ;  /* 0x0000000405027c25 */ /* 0x000fc8000f8e0002 */
[----:B------:R-:W-:Y:S01]  /*22fa0*/  IMAD R0, R9, R7, R0 ;  /* 0x0000000709007224 */ /* 0x000fe200078e0200 */
[----:B------:R-:W-:-:S05]  /*22fb0*/  SHF.R.S32.HI R7, RZ, 0x1f, R5 ;  /* 0x0000001fff077819 */ /* 0x000fca0000011405 */
[----:B------:R-:W-:Y:S01]  /*22fc0*/  IMAD R7, R7, UR4, RZ ;  /* 0x0000000407077c24 */ /* 0x000fe2000f8e02ff */
[----:B------:R-:W-:Y:S02]  /*22fd0*/  ULDC UR4, c[0x0][0x2b8] ;  /* 0x0000ae0000047ab9 */ /* 0x000fe40000000800 */
[----:B------:R-:W-:Y:S01]  /*22fe0*/  ISETP.GE.AND P3, PT, R10, UR4, PT ;  /* 0x000000040a007c0c */ /* 0x000fe2000bf66270 */
[----:B------:R-:W-:Y:S01]  /*22ff0*/  IMAD R7, R5, UR5, R7 ;  /* 0x0000000505077c24 */ /* 0x000fe2000f8e0207 */
[----:B------:R-:W-:Y:S01]  /*23000*/  SHF.R.S32.HI R5, RZ, 0x1f, R0 ;  /* 0x0000001fff057819 */ /* 0x000fe20000011400 */
[----:B------:R-:W-:Y:S02]  /*23010*/  UMOV UR5, 0xffffffff ;  /* 0xffffffff00057882 */ /* 0x000fe40000000000 */
[----:B------:R-:W-:Y:S02]  /*23020*/  IMAD.IADD R3, R3, 0x1, R7 ;  /* 0x0000000103037824 */ /* 0x000fe400078e0207 */
[----:B------:R-:W-:-:S02]  /*23030*/  IMAD R5, R5, UR6, RZ ;  /* 0x0000000605057c24 */ /* 0x000fc4000f8e02ff */
[----:B------:R-:W-:-:S04]  /*23040*/  IMAD.WIDE.U32 R2, R0, UR6, R2 ;  /* 0x0000000600027c25 */ /* 0x000fc8000f8e0002 */
[----:B------:R-:W-:Y:S01]  /*23050*/  IMAD R5, R0, UR7, R5 ;  /* 0x0000000700057c24 */ /* 0x000fe2000f8e0205 */
[----:B------:R-:W-:Y:S02]  /*23060*/  IADD3 R7, P0, R2, UR8, RZ ;  /* 0x0000000802077c10 */ /* 0x000fe4000ff1e0ff */
[----:B------:R-:W-:Y:S02]  /*23070*/  ISETP.GE.AND P1, PT, R11, UR4, PT ;  /* 0x000000040b007c0c */ /* 0x000fe4000bf26270 */
[----:B------:R-:W-:Y:S02]  /*23080*/  IADD3.X R5, R3, UR9, R5, P0, !PT ;  /* 0x0000000903057c10 */ /* 0x000fe400087fe405 */
[----:B------:R-:W-:Y:S02]  /*23090*/  ISETP.GE.AND P0, PT, R12, UR4, PT ;  /* 0x000000040c007c0c */ /* 0x000fe4000bf06270 */
[----:B------:R-:W-:Y:S01]  /*230a0*/  SHF.R.U32.HI R19, RZ, 0x1, R21 ;  /* 0x00000001ff137819 */ /* 0x000fe20000011615 */
[----:B--2---:R-:W-:Y:S10]  /*230b0*/  BRA.DIV UR5, `(.L_x_1552) ;  /* 0x0000004605707947 */ /* 0x004ff4000b800000 */
[----:B------:R-:W0:Y:S01]  /*230c0*/  SHFL.IDX PT, R3, R6, RZ, 0x1e1f ;  /* 0x001e1fff06037589 */ /* 0x000e2200000e0000 */
[----:B-----5:R-:W-:Y:S02]  /*230d0*/  IMAD R0, R20, R9, RZ ;  /* 0x0000000914007224 */ /* 0x020fe400078e02ff */
[----:B------:R-:W-:Y:S01]  /*230e0*/  IMAD.IADD R25, R19, 0x1, R25 ;  /* 0x0000000113197824 */ /* 0x000fe200078e0219 */
        /* <DEDUP_REMOVED lines=21> */
.L_x_1680:
[----:B------:R-:W-:Y:S01]  /*23240*/  VIADD R25, R25, 0x80 ;  /* 0x0000008019197836 */ /* 0x000fe20000000000 */
[----:B------:R-:W-:Y:S04]  /*23250*/  BSSY B0, `(.L_x_1553) ;  /* 0x000000b000007945 */ /* 0x000fe80003800000 */
[----:B------:R-:W-:-:S13]  /*23260*/  ISETP.GE.AND P2, PT, R25, R0, PT ;  /* 0x000000001900720c */ /* 0x000fda0003f46270 */
[----:B------:R-:W-:Y:S05]  /*23270*/  @P2 BRA `(.L_x_1554) ;  /* 0x0000000000202947 */ /* 0x000fea0003800000 */
[----:B--2---:R-:W-:-:S05]  /*23280*/  IADD3 R2, P2, R10, R2, RZ ;  /* 0x000000020a027210 */ /* 0x004fca0007f5e0ff */
[----:B-1----:R-:W-:-:S05]  /*23290*/  IMAD.X R3, RZ, RZ, R3, P2 ;  /* 0x000000ffff037224 */ /* 0x002fca00010e0603 */
[----:B------:R-:W-:Y:S01]  /*232a0*/  @!PT LDS RZ, [RZ] ;  /* 0x00000000fffff984 */ /* 0x000fe20000000800 */
[----:B------:R-:W-:Y:S01]  /*232b0*/  @!PT LDS RZ, [RZ] ;  /* 0x00000000fffff984 */ /* 0x000fe20000000800 */
[----:B------:R-:W-:Y:S01]  /*232c0*/  @!PT LDS RZ, [RZ] ;  /* 0x00000000fffff984 */ /* 0x000fe20000000800 */
[----:B------:R3:W-:Y:S04]  /*232d0*/  LDGSTS.E.BYPASS.LTC128B.128 [R8+0x10000], desc[UR40][R2.64], !P3 ;  /* 0x1000000002087fae */ /* 0x0007e8000d901d68 */
[----:B------:R3:W-:Y:S04]  /*232e0*/  LDGSTS.E.BYPASS.LTC128B.128 [R8+0x11800], desc[UR40][R2.64+0x20], !P0 ;  /* 0x1180002002087fae */ /* 0x0007e8000c101d68 */
[----:B------:R3:W-:Y:S02]  /*232f0*/  LDGSTS.E.BYPASS.LTC128B.128 [R8+0x13000], desc[UR40][R2.64+0x40], !P1 ;  /* 0x1300004002087fae */ /* 0x0007e4000c901d68 */
.L_x_1554:
[----:B------:R-:W-:Y:S05]  /*23300*/  BSYNC B0 ;  /* 0x0000000000007941 */ /* 0x000fea0003800000 */
.L_x_1553:
[----:B------:R-:W-:Y:S01]  /*23310*/  NOP ;  /* 0x0000000000007918 */ /* 0x000fe20000000000 */
[----:B------:R-:W-:-:S13]  /*23320*/  PLOP3.LUT P0, PT, PT, PT, PT, 0x80, 0x0 ;  /* 0x000000000000781c */ /* 0x000fda0003f0f070 */
.L_x_1555:
        /* <DEDUP_REMOVED lines=18> */
.L_x_1681:
[----:B------:R-:W-:Y:S05]  /*23450*/  BSYNC B0 ;  /* 0x0000000000007941 */ /* 0x000fea0003800000 */
.L_x_1556:
[----:B-1----:R-:W3:Y:S04]  /*23460*/  LDL.LU R3, [R1+0x34] ;  /* 0x0000340001037983 */ /* 0x002ee80000300800 */
[----:B------:R-:W4:Y:S01]  /*23470*/  LDL R2, [R1+0x4] ;  /* 0x0000040001027983 */ /* 0x000f220000100800 */
[----:B---3--:R-:W-:-:S05]  /*23480*/  VIADD R20, R3, 0xfffffffe ;  /* 0xfffffffe03147836 */ /* 0x008fca0000000000 */
[----:B----4-:R-:W-:-:S13]  /*23490*/  ISETP.GE.AND P0, PT, R20, R2, PT ;  /* 0x000000021400720c */ /* 0x010fda0003f06270 */
[----:B------:R-:W-:Y:S05]  /*234a0*/  @!P0 BRA `(.L_x_1558) ;  /* 0x0000001000408947 */ /* 0x000fea0003800000 */
[----:B------:R-:W-:Y:S02]  /*234b0*/  IMAD.MOV.U32 R4, RZ, RZ, R22 ;  /* 0x000000ffff047224 */ /* 0x000fe400078e0016 */
[----:B------:R-:W-:-:S07]  /*234c0*/  IMAD.MOV.U32 R6, RZ, RZ, R28 ;  /* 0x000000ffff067224 */ /* 0x000fce00078e001c */
.L_x_1578:
[----:B0--3--:R-:W3:Y:S01]  /*234d0*/  LDL R9, [R1+0x8] ;  /* 0x0000080001097983 */ /* 0x009ee20000100800 */
[----:B0-----:R-:W0:Y:S03]  /*234e0*/  LDC R7, c[0x0][0x430] ;  /* 0x00010c00ff077b82 */ /* 0x001e260000000800 */
[----:B------:R-:W4:Y:S01]  /*234f0*/  LDL R8, [R1+0xc] ;  /* 0x00000c0001087983 */ /* 0x000f220000100800 */
[----:B------:R-:W2:Y:S03]  /*23500*/  S2R R2, SR_TID.X ;  /* 0x0000000000027919 */ /* 0x000ea60000002100 */
[----:B------:R-:W5:Y:S01]  /*23510*/  LDL R10, [R1+0x4] ;  /* 0x00000400010a7983 */ /* 0x000f620000100800 */
        /* <DEDUP_REMOVED lines=13> */
[----:B-1----:R-:W-:-:S05]  /*235f0*/  @P0 SHF.R.U32.HI R2, RZ, R0, R5 ;  /* 0x00000000ff020219 */ /* 0x002fca0000011605 */
[----:B------:R-:W-:-:S04]  /*23600*/  IMAD.MOV R0, RZ, RZ, -R2 ;  /* 0x000000ffff007224 */ /* 0x000fc800078e0a02 */
        /* <DEDUP_REMOVED lines=10> */
[----:B------:R-:W-:-:S05]  /*236b0*/  IMAD.MOV.U32 R0, RZ, RZ, R20 ;  /* 0x000000ffff007224 */ /* 0x000fca00078e0014 */
[----:B-----5:R-:W-:Y:S01]  /*236c0*/  ISETP.GT.AND P1, PT, R0, R10, PT ;  /* 0x0000000a0000720c */ /* 0x020fe20003f24270 */
[----:B------:R-:W-:Y:S02]  /*236d0*/  IMAD.U32 R10, RZ, RZ, UR39 ;  /* 0x00000027ff0a7e24 */ /* 0x000fe4000f8e00ff */
[----:B------:R-:W-:-:S03]  /*236e0*/  VIADD R22, R4, 0x1 ;  /* 0x0000000104167836 */ /* 0x000fc60000000000 */
[----:B------:R-:W-:Y:S02]  /*236f0*/  ISETP.NE.AND P2, PT, R10, 0x3, PT ;  /* 0x000000030a00780c */ /* 0x000fe40003f45270 */
[----:B------:R-:W-:-:S04]  /*23700*/  ISETP.NE.AND P0, PT, R22, 0x2, PT ;  /* 0x000000021600780c */ /* 0x000fc80003f05270 */
[----:B------:R-:W-:Y:S01]  /*23710*/  SEL R28, RZ, 0x1, P0 ;  /* 0x00000001ff1c7807 */ /* 0x000fe20000000000 */
[----:B------:R-:W-:Y:S01]  /*23720*/  VIADD R20, R20, 0xffffffff ;  /* 0xffffffff14147836 */ /* 0x000fe20000000000 */
[----:B------:R-:W-:Y:S02]  /*23730*/  SEL R22, R22, RZ, P0 ;  /* 0x000000ff16167207 */ /* 0x000fe40000000000 */
[----:B------:R-:W-:Y:S02]  /*23740*/  LOP3.LUT R28, R6, R28, RZ, 0x3c, !PT ;  /* 0x0000001c061c7212 */ /* 0x000fe400078e3cff */
[----:B--2---:R-:W-:Y:S01]  /*23750*/  SHF.R.S32.HI R19, RZ, 0x1f, R8 ;  /* 0x0000001fff137819 */ /* 0x004fe20000011408 */
[----:B------:R-:W-:Y:S06]  /*23760*/  @!P2 BRA `(.L_x_1559) ;  /* 0x000000000004a947 */ /* 0x000fec0003800000 */
[----:B------:R-:W-:Y:S01]  /*23770*/  BPT.TRAP 0x1 ;  /* 0x000000040000795c */ /* 0x000fe20000300000 */
.L_x_1559:
[----:B------:R-:W-:Y:S01]  /*23780*/  IMAD R0, R22, 0x8, R18 ;  /* 0x0000000816007824 */ /* 0x000fe200078e0212 */
[----:B------:R-:W-:Y:S01]  /*23790*/  SHF.L.U32 R10, R28, 0x1f, RZ ;  /* 0x0000001f1c0a7819 */ /* 0x000fe200000006ff */
[----:B------:R-:W-:Y:S01]  /*237a0*/  BSSY B0, `(.L_x_1560) ;  /* 0x0000004000007945 */ /* 0x000fe20003800000 */
[----:B------:R-:W-:Y:S02]  /*237b0*/  SHF.R.S32.HI R9, RZ, 0x1f, R7 ;  /* 0x0000001fff097819 */ /* 0x000fe40000011407 */
[----:B------:R-:W0:Y:S02]  /*237c0*/  SYNCS.PHASECHK.TRANS64.TRYWAIT P0, [R0+URZ+0x19c80], R10 ;  /* 0x019c800a000075a7 */ /* 0x000e24000800017f */
[----:B0-----:R-:W-:Y:S05]  /*237d0*/  @!P0 BRA `(.L_x_1561) ;  /* 0x0000004000ac8947 */ /* 0x001fea0003800000 */
.L_x_1682:
[----:B------:R-:W-:Y:S05]  /*237e0*/  BSYNC B0 ;  /* 0x0000000000007941 */ /* 0x000fea0003800000 */
.L_x_1560:
[----:B------:R-:W2:Y:S01]  /*237f0*/  LDL R15, [R1+0x14] ;  /* 0x00001400010f7983 */ /* 0x000ea20000100800 */
[----:B------:R-:W-:Y:S01]  /*23800*/  ULDC.64 UR4, c[0x0][0x328] ;  /* 0x0000ca0000047ab9 */ /* 0x000fe20000000a00 */
[----:B------:R-:W1:Y:S01]  /*23810*/  LDC R12, c[0x0][0x2f4] ;  /* 0x0000bd00ff0c7b82 */ /* 0x000e620000000800 */
[----:B------:R-:W-:Y:S01]  /*23820*/  IMAD R5, R9, UR4, RZ ;  /* 0x0000000409057c24 */ /* 0x000fe2000f8e02ff */
[----:B------:R-:W3:Y:S01]  /*23830*/  S2R R11, SR_TID.X ;  /* 0x00000000000b7919 */ /* 0x000ee20000002100 */
[----:B------:R-:W-:Y:S01]  /*23840*/  IMAD.WIDE.U32 R2, R7, UR4, RZ ;  /* 0x0000000407027c25 */ /* 0x000fe2000f8e00ff */
[----:B------:R-:W-:-:S03]  /*23850*/  ULDC.64 UR6, c[0x0][0x318] ;  /* 0x0000c60000067ab9 */ /* 0x000fc60000000a00 */
        /* <DEDUP_REMOVED lines=11> */
[----:B------:R-:W-:Y:S01]  /*23910*/  IADD3 R25, P0, R2, UR6, RZ ;  /* 0x0000000602197c10 */ /* 0x000fe2000ff1e0ff */
[C---:B---3--:R-:W-:Y:S02]  /*23920*/  IMAD.SHL.U32 R13, R11.reuse, 0x10, RZ ;  /* 0x000000100b0d7824 */ /* 0x048fe400078e00ff */
[----:B------:R-:W-:Y:S01]  /*23930*/  IMAD.SHL.U32 R11, R11, 0x10, RZ ;  /* 0x000000100b0b7824 */ /* 0x000fe200078e00ff */
[----:B------:R-:W-:Y:S02]  /*23940*/  IADD3.X R21, R21, UR7, RZ, P0, !PT ;  /* 0x0000000715157c10 */ /* 0x000fe400087fe4ff */
[----:B------:R-:W-:Y:S02]  /*23950*/  LOP3.LUT R13, R13, 0x10, RZ, 0xc0, !PT ;  /* 0x000000100d0d7812 */ /* 0x000fe400078ec0ff */
[----:B------:R-:W-:Y:S02]  /*23960*/  LOP3.LUT R11, R11, 0x10, RZ, 0xc0, !PT ;  /* 0x000000100b0b7812 */ /* 0x000fe400078ec0ff */
[----:B------:R-:W-:-:S02]  /*23970*/  LOP3.LUT R14, R13, 0x40, RZ, 0xfc, !PT ;  /* 0x000000400d0e7812 */ /* 0x000fc400078efcff */
[----:B------:R-:W-:Y:S02]  /*23980*/  LOP3.LUT R13, R13, 0x20, RZ, 0xfc, !PT ;  /* 0x000000200d0d7812 */ /* 0x000fe400078efcff */
[-C--:B-1----:R-:W-:Y:S02]  /*23990*/  ISETP.GE.AND P2, PT, R14, R12.reuse, PT ;  /* 0x0000000c0e00720c */ /* 0x082fe40003f46270 */
[-C--:B------:R-:W-:Y:S02]  /*239a0*/  ISETP.GE.AND P3, PT, R13, R12.reuse, PT ;  /* 0x0000000c0d00720c */ /* 0x080fe40003f66270 */
[----:B------:R-:W-:Y:S01]  /*239b0*/  ISETP.GE.AND P4, PT, R11, R12, PT ;  /* 0x0000000c0b00720c */ /* 0x000fe20003f86270 */
[----:B--2---:R-:W-:Y:S01]  /*239c0*/  IMAD R5, R22, 0x3000, R15 ;  /* 0x0000300016057824 */ /* 0x004fe200078e020f */
[----:B------:R-:W-:Y:S11]  /*239d0*/  BRA.DIV UR4, `(.L_x_1562) ;  /* 0x0000004204407947 */ /* 0x000ff6000b800000 */
[----:B------:R-:W1:Y:S01]  /*239e0*/  S2R R3, SR_TID.X ;  /* 0x0000000000037919 */ /* 0x000e620000002100 */
[----:B------:R-:W-:Y:S01]  /*239f0*/  IMAD.IADD R5, R18, 0x1, R5 ;  /* 0x0000000112057824 */ /* 0x000fe200078e0205 */
[----:B------:R-:W2:Y:S01]  /*23a00*/  SHFL.IDX PT, R2, R25, RZ, 0x1e1f ;  /* 0x001e1fff19027589 */ /* 0x000ea200000e0000 */
[----:B-1----:R-:W-:-:S03]  /*23a10*/  IMAD.SHL.U32 R11, R3, 0x10, RZ ;  /* 0x00000010030b7824 */ /* 0x002fc600078e00ff */
[----:B------:R-:W1:Y:S02]  /*23a20*/  SHFL.IDX PT, R3, R21, RZ, 0x1e1f ;  /* 0x001e1fff15037589 */ /* 0x000e6400000e0000 */
[----:B------:R-:W-:Y:S02]  /*23a30*/  LOP3.LUT R11, R11, 0x10, RZ, 0xc0, !PT ;  /* 0x000000100b0b7812 */ /* 0x000fe400078ec0ff */
[----:B------:R-:W3:Y:S02]  /*23a40*/  SHFL.IDX PT, R21, R21, 0x1, 0x1e1f ;  /* 0x003e1f0015157f89 */ /* 0x000ee400000e0000 */
[----:B--2---:R-:W-:-:S05]  /*23a50*/  IADD3 R2, P0, R11, R2, RZ ;  /* 0x000000020b027210 */ /* 0x004fca0007f1e0ff */
[----:B-1----:R-:W-:-:S05]  /*23a60*/  IMAD.X R3, RZ, RZ, R3, P0 ;  /* 0x000000ffff037224 */ /* 0x002fca00000e0603 */
[----:B------:R-:W-:Y:S04]  /*23a70*/  LDGSTS.E.BYPASS.LTC128B.128 [R5+0x9000], desc[UR40][R2.64], !P4 ;  /* 0x0900000002057fae */ /* 0x000fe8000e101d68 */
[----:B------:R-:W-:Y:S04]  /*23a80*/  LDGSTS.E.BYPASS.LTC128B.128 [R5+0xa000], desc[UR40][R2.64+0x20], !P3 ;  /* 0x0a00002002057fae */ /* 0x000fe8000d901d68 */
[----:B------:R1:W-:Y:S04]  /*23a90*/  LDGSTS.E.BYPASS.LTC128B.128 [R5+0xb000], desc[UR40][R2.64+0x40], !P2 ;  /* 0x0b00004002057fae */ /* 0x0003e8000d101d68 */
[----:B-1-3--:R1:W2:Y:S02]  /*23aa0*/  SHFL.IDX PT, R2, R25, 0x1, 0x1e1f ;  /* 0x003e1f0019027f89 */ /* 0x00a2a400000e0000 */
.L_x_1688:
[----:B------:R-:W3:Y:S02]  /*23ab0*/  S2R R3, SR_TID.X ;  /* 0x0000000000037919 */ /* 0x000ee40000002100 */
[----:B---3--:R-:W-:-:S05]  /*23ac0*/  IMAD.SHL.U32 R3, R3, 0x10, RZ ;  /* 0x0000001003037824 */ /* 0x008fca00078e00ff */
[----:B------:R-:W-:-:S04]  /*23ad0*/  LOP3.LUT R3, R3, 0x10, RZ, 0xc0, !PT ;  /* 0x0000001003037812 */ /* 0x000fc800078ec0ff */
        /* <DEDUP_REMOVED lines=10> */
.L_x_1563:
        /* <DEDUP_REMOVED lines=11> */
.L_x_1564:
[----:B------:R2:W-:Y:S01]  /*23c30*/  SYNCS.ARRIVE.TRANS64.A1T0 RZ, [R0+URZ+0x19c70], RZ ;  /* 0x019c70ff00ff79a7 */ /* 0x0005e2000810003f */
[----:B------:R-:W-:Y:S05]  /*23c40*/  @!P3 BRA `(.L_x_1565) ;  /* 0x000000000004b947 */ /* 0x000fea0003800000 */
[----:B------:R-:W-:Y:S01]  /*23c50*/  BPT.TRAP 0x1 ;  /* 0x000000040000795c */ /* 0x000fe20000300000 */
.L_x_1565:
[----:B------:R-:W3:Y:S01]  /*23c60*/  SYNCS.PHASECHK.TRANS64.TRYWAIT P0, [R0+URZ+0x19c40], R10 ;  /* 0x019c400a000075a7 */ /* 0x000ee2000800017f */
[----:B------:R-:W-:Y:S04]  /*23c70*/  BSSY B0, `(.L_x_1566) ;  /* 0x0000002000007945 */ /* 0x000fe80003800000 */
[----:B---3--:R-:W-:Y:S05]  /*23c80*/  @!P0 BRA `(.L_x_1567) ;  /* 0x0000004000408947 */ /* 0x008fea0003800000 */
.L_x_1689:
[----:B------:R-:W-:Y:S05]  /*23c90*/  BSYNC B0 ;  /* 0x0000000000007941 */ /* 0x000fea0003800000 */
.L_x_1566:
[----:B------:R-:W4:Y:S01]  /*23ca0*/  S2R R13, SR_TID.X ;  /* 0x00000000000d7919 */ /* 0x000f220000002100 */
[----:B------:R-:W-:Y:S01]  /*23cb0*/  ULDC.64 UR4, c[0x0][0x300] ;  /* 0x0000c00000047ab9 */ /* 0x000fe20000000a00 */
[----:B------:R-:W5:Y:S01]  /*23cc0*/  LDC R11, c[0x0][0x2f4] ;  /* 0x0000bd00ff0b7b82 */ /* 0x000f620000000800 */
[----:B------:R-:W-:Y:S01]  /*23cd0*/  IMAD R9, R9, UR4, RZ ;  /* 0x0000000409097c24 */ /* 0x000fe2000f8e02ff */
[----:B------:R-:W-:Y:S01]  /*23ce0*/  ULDC.64 UR6, c[0x0][0x2e8] ;  /* 0x0000ba0000067ab9 */ /* 0x000fe20000000a00 */
[----:B------:R-:W-:-:S04]  /*23cf0*/  IMAD.WIDE.U32 R2, R7, UR4, RZ ;  /* 0x0000000407027c25 */ /* 0x000fc8000f8e00ff */
        /* <DEDUP_REMOVED lines=12> */
[C---:B----4-:R-:W-:Y:S02]  /*23dc0*/  IMAD.SHL.U32 R12, R13.reuse, 0x10, RZ ;  /* 0x000000100d0c7824 */ /* 0x050fe400078e00ff */
[----:B------:R-:W-:Y:S01]  /*23dd0*/  IMAD.SHL.U32 R21, R13, 0x10, RZ ;  /* 0x000000100d157824 */ /* 0x000fe200078e00ff */
[----:B------:R-:W-:Y:S02]  /*23de0*/  IADD3.X R8, R8, UR7, RZ, P0, !PT ;  /* 0x0000000708087c10 */ /* 0x000fe400087fe4ff */
[----:B------:R-:W-:Y:S02]  /*23df0*/  LOP3.LUT R12, R12, 0x10, RZ, 0xc0, !PT ;  /* 0x000000100c0c7812 */ /* 0x000fe400078ec0ff */
[----:B------:R-:W-:Y:S02]  /*23e00*/  LOP3.LUT R21, R21, 0x10, RZ, 0xc0, !PT ;  /* 0x0000001015157812 */ /* 0x000fe400078ec0ff */
[----:B------:R-:W-:-:S02]  /*23e10*/  LOP3.LUT R13, R12, 0x40, RZ, 0xfc, !PT ;  /* 0x000000400c0d7812 */ /* 0x000fc400078efcff */
[----:B------:R-:W-:Y:S02]  /*23e20*/  LOP3.LUT R12, R12, 0x20, RZ, 0xfc, !PT ;  /* 0x000000200c0c7812 */ /* 0x000fe400078efcff */
[-C--:B-----5:R-:W-:Y:S02]  /*23e30*/  ISETP.GE.AND P2, PT, R13, R11.reuse, PT ;  /* 0x0000000b0d00720c */ /* 0x0a0fe40003f46270 */
[-C--:B------:R-:W-:Y:S02]  /*23e40*/  ISETP.GE.AND P3, PT, R12, R11.reuse, PT ;  /* 0x0000000b0c00720c */ /* 0x080fe40003f66270 */
        /* <DEDUP_REMOVED lines=11> */
.L_x_1695:
        /* <DEDUP_REMOVED lines=10> */
.L_x_1569:
        /* <DEDUP_REMOVED lines=11> */
.L_x_1570:
[----:B------:R2:W-:Y:S02]  /*24050*/  SYNCS.ARRIVE.TRANS64.A1T0 RZ, [R0+URZ+0x19c30], RZ ;  /* 0x019c30ff00ff79a7 */ /* 0x0005e4000810003f */
[----:B--23--:R-:W-:-:S05]  /*24060*/  IMAD.U32 R0, RZ, RZ, UR36 ;  /* 0x00000024ff007e24 */ /* 0x00cfca000f8e00ff */
[----:B------:R-:W-:-:S13]  /*24070*/  ISETP.NE.AND P0, PT, R0, 0x3, PT ;  /* 0x000000030000780c */ /* 0x000fda0003f05270 */
[----:B------:R-:W-:Y:S05]  /*24080*/  @!P0 BRA `(.L_x_1571) ;  /* 0x0000000000048947 */ /* 0x000fea0003800000 */
[----:B------:R-:W-:Y:S01]  /*24090*/  BPT.TRAP 0x1 ;  /* 0x000000040000795c */ /* 0x000fe20000300000 */
.L_x_1571:
[----:B------:R-:W-:Y:S01]  /*240a0*/  LOP3.LUT R0, R6, 0x1, RZ, 0x3c, !PT ;  /* 0x0000000106007812 */ /* 0x000fe200078e3cff */
[----:B------:R-:W-:Y:S01]  /*240b0*/  IMAD R2, R4, 0x8, R18 ;  /* 0x0000000804027824 */ /* 0x000fe200078e0212 */
[----:B------:R-:W-:Y:S02]  /*240c0*/  BSSY B0, `(.L_x_1572) ;  /* 0x0000004000007945 */ /* 0x000fe40003800000 */
[----:B------:R-:W-:-:S04]  /*240d0*/  SHF.L.U32 R0, R0, 0x1f, RZ ;  /* 0x0000001f00007819 */ /* 0x000fc800000006ff */
[----:B------:R-:W0:Y:S02]  /*240e0*/  SYNCS.PHASECHK.TRANS64.TRYWAIT P2, [R2+URZ+0x19c70], R0 ;  /* 0x019c7000020075a7 */ /* 0x000e24000804017f */
[----:B0-----:R-:W-:Y:S05]  /*240f0*/  @!P2 BRA `(.L_x_1573) ;  /* 0x0000003c00d0a947 */ /* 0x001fea0003800000 */
.L_x_1696:
[----:B------:R-:W-:Y:S05]  /*24100*/  BSYNC B0 ;  /* 0x0000000000007941 */ /* 0x000fea0003800000 */
.L_x_1572:
[----:B------:R-:W-:-:S05]  /*24110*/  IMAD.U32 R3, RZ, RZ, UR39 ;  /* 0x00000027ff037e24 */ /* 0x000fca000f8e00ff */
[----:B------:R-:W-:-:S13]  /*24120*/  ISETP.NE.AND P2, PT, R3, 0x3, PT ;  /* 0x000000030300780c */ /* 0x000fda0003f45270 */
[----:B------:R-:W-:Y:S05]  /*24130*/  @!P2 BRA `(.L_x_1574) ;  /* 0x000000000004a947 */ /* 0x000fea0003800000 */
[----:B------:R-:W-:Y:S01]  /*24140*/  BPT.TRAP 0x1 ;  /* 0x000000040000795c */ /* 0x000fe20000300000 */
.L_x_1574:
[----:B0-----:R-:W-:Y:S01]  /*24150*/  SHF.L.U32 R0, R6, 0x1f, RZ ;  /* 0x0000001f06007819 */ /* 0x001fe200000006ff */
[----:B------:R-:W-:-:S03]  /*24160*/  IMAD R3, R4, 0x3000, RZ ;  /* 0x0000300004037824 */ /* 0x000fc600078e02ff */
[----:B------:R-:W0:Y:S02]  /*24170*/  SYNCS.PHASECHK.TRANS64.TRYWAIT P2, [R2+URZ+0x19c60], R0 ;  /* 0x019c6000020075a7 */ /* 0x000e24000804017f */
[----:B0-----:R-:W-:Y:S05]  /*24180*/  @!P2 BRA `(.L_x_1575) ;  /* 0x0000003c00c0a947 */ /* 0x001fea0003800000 */
.L_x_1697:
[----:B------:R-:W0:Y:S04]  /*24190*/  LDL R4, [R1+0x20] ;  /* 0x0000200001047983 */ /* 0x000e280000100800 */
[----:B------:R-:W2:Y:S04]  /*241a0*/  LDL R10, [R1+0x18] ;  /* 0x00001800010a7983 */ /* 0x000ea80000100800 */
[----:B------:R-:W3:Y:S01]  /*241b0*/  LDL R12, [R1+0x1c] ;  /* 0x00001c00010c7983 */ /* 0x000ee20000100800 */
[----:B------:R-:W-:Y:S05]  /*241c0*/  WARPSYNC.ALL ;  /* 0x0000000000007948 */ /* 0x000fea0003800000 */
[----:B0-----:R-:W-:-:S02]  /*241d0*/  LOP3.LUT R0, R3, R4, RZ, 0xfc, !PT ;  /* 0x0000000403007212 */ /* 0x001fc400078efcff */
[----:B--2---:R-:W-:-:S03]  /*241e0*/  LOP3.LUT R3, R3, R10, RZ, 0xfc, !PT ;  /* 0x0000000a03037212 */ /* 0x004fc600078efcff */
[C---:B------:R-:W-:Y:S02]  /*241f0*/  IMAD.IADD R0, R18.reuse, 0x1, R0 ;  /* 0x0000000112007824 */ /* 0x040fe400078e0200 */
[----:B------:R-:W-:-:S03]  /*24200*/  IMAD.IADD R3, R18, 0x1, R3 ;  /* 0x0000000112037824 */ /* 0x000fc600078e0203 */
[----:B----4-:R-:W0:Y:S02]  /*24210*/  LDSM.16.MT88.4 R4, [R0+0x9000] ;  /* 0x009000000004783b */ /* 0x010e240000004200 */
        /* <DEDUP_REMOVED lines=46> */
.L_x_1576:
[----:B--2---:R2:W-:Y:S01]  /*24500*/  SYNCS.ARRIVE.TRANS64.A1T0 RZ, [R2+URZ+0x19c50], RZ ;  /* 0x019c50ff02ff79a7 */ /* 0x0045e2000810003f */
[----:B------:R-:W-:Y:S06]  /*24510*/  BAR.SYNC.DEFER_BLOCKING 0x2, 0x80 ;  /* 0x0082000000007b1d */ /* 0x000fec0000010000 */
[----:B------:R-:W-:Y:S05]  /*24520*/  @!P0 BRA `(.L_x_1577) ;  /* 0x0000000000048947 */ /* 0x000fea0003800000 */
[----:B------:R-:W-:Y:S01]  /*24530*/  BPT.TRAP 0x1 ;  /* 0x000000040000795c */ /* 0x000fe20000300000 */
.L_x_1577:
[----:B------:R-:W3:Y:S01]  /*24540*/  LDL R0, [R1+0x10] ;  /* 0x0000100001007983 */ /* 0x000ee20000100800 */
[----:B--2---:R-:W-:Y:S02]  /*24550*/  VIADD R2, R2, 0x19c80 ;  /* 0x00019c8002027836 */ /* 0x004fe40000000000 */
[----:B------:R-:W-:Y:S02]  /*24560*/  IMAD.MOV.U32 R4, RZ, RZ, R22 ;  /* 0x000000ffff047224 */ /* 0x000fe400078e0016 */
[----:B------:R-:W-:Y:S01]  /*24570*/  IMAD.MOV.U32 R6, RZ, RZ, R28 ;  /* 0x000000ffff067224 */ /* 0x000fe200078e001c */
[----:B---3--:R-:W-:-:S04]  /*24580*/  PRMT R2, R0, 0x654, R2 ;  /* 0x0000065400027816 */ /* 0x008fc80000000002 */
[----:B------:R3:W-:Y:S01]  /*24590*/  SYNCS.ARRIVE.TRANS64.RED.A1T0 RZ, [R2+URZ], RZ ;  /* 0x000000ff02ff79a7 */ /* 0x0007e2000810043f */
[----:B------:R-:W-:Y:S05]  /*245a0*/  @P1 BRA `(.L_x_1578) ;  /* 0xffffffec00c81947 */ /* 0x000fea000383ffff */
.L_x_1558:
[----:B--2---:R-:W3:Y:S01]  /*245b0*/  S2R R0, SR_TID.X ;  /* 0x0000000000007919 */ /* 0x004ee20000002100 */
[----:B------:R-:W-:Y:S01]  /*245c0*/  BSSY B0, `(.L_x_1579) ;  /* 0x0000012000007945 */ /* 0x000fe20003800000 */
[----:B---3--:R-:W-:Y:S01]  /*245d0*/  LOP3.LUT R2, R0, 0x7f, RZ, 0xc0, !PT ;  /* 0x0000007f00027812 */ /* 0x008fe200078ec0ff */
[----:B------:R-:W-:-:S03]  /*245e0*/  IMAD.U32 R0, RZ, RZ, UR36 ;  /* 0x00000024ff007e24 */ /* 0x000fc6000f8e00ff */
[----:B------:R-:W-:Y:S02]  /*245f0*/  ISETP.NE.AND P1, PT, R2, RZ, PT ;  /* 0x000000ff0200720c */ /* 0x000fe40003f25270 */
[----:B------:R-:W-:-:S11]  /*24600*/  ISETP.NE.AND P0, PT, R0, 0x3, PT ;  /* 0x000000030000780c */ /* 0x000fd60003f05270 */
[----:B------:R-:W-:Y:S05]  /*24610*/  @P1 BRA `(.L_x_1580) ;  /* 0x0000000000301947 */ /* 0x000fea0003800000 */
[----:B0-----:R-:W0:Y:S01]  /*24620*/  S2R R5, SR_LANEID ;  /* 0x0000000000057919 */ /* 0x001e220000000000 */
        /* <DEDUP_REMOVED lines=10> */
[----:B0-----:R-:W-:-:S07]  /*246d0*/  IADD3 R24, R0, UR38, R7 ;  /* 0x0000002600187c10 */ /* 0x001fce000fffe007 */
.L_x_1580:
[----:B------:R-:W-:Y:S05]  /*246e0*/  BSYNC B0 ;  /* 0x0000000000007941 */ /* 0x000fea0003800000 */
.L_x_1579:
[----:B------:R-:W-:Y:S05]  /*246f0*/  @!P0 BRA `(.L_x_1581) ;  /* 0x0000000000048947 */ /* 0x000fea0003800000 */
[----:B------:R-:W-:Y:S01]  /*24700*/  BPT.TRAP 0x1 ;  /* 0x000000040000795c */ /* 0x000fe20000300000 */
.L_x_1581:
[----:B------:R-:W-:Y:S01]  /*24710*/  LOP3.LUT R0, R28, 0x1, RZ, 0x3c, !PT ;  /* 0x000000011c007812 */ /* 0x000fe200078e3cff */
[----:B0-----:R-:W-:Y:S01]  /*24720*/  IMAD R3, R22, 0x8, R18 ;  /* 0x0000000816037824 */ /* 0x001fe200078e0212 */
[----:B------:R-:W-:Y:S02]  /*24730*/  BSSY B0, `(.L_x_1582) ;  /* 0x0000004000007945 */ /* 0x000fe40003800000 */
[----:B------:R-:W-:-:S04]  /*24740*/  SHF.L.U32 R0, R0, 0x1f, RZ ;  /* 0x0000001f00007819 */ /* 0x000fc800000006ff */
[----:B------:R-:W0:Y:S02]  /*24750*/  SYNCS.PHASECHK.TRANS64.TRYWAIT P1, [R3+URZ+0x19c70], R0 ;  /* 0x019c7000030075a7 */ /* 0x000e24000802017f */
[----:B0-----:R-:W-:Y:S05]  /*24760*/  @!P1 BRA `(.L_x_1583) ;  /* 0x00000038005c9947 */ /* 0x001fea0003800000 */
.L_x_1698:
[----:B------:R-:W-:Y:S05]  /*24770*/  BSYNC B0 ;  /* 0x0000000000007941 */ /* 0x000fea0003800000 */
.L_x_1582:
[----:B------:R-:W-:-:S05]  /*24780*/  IMAD.U32 R2, RZ, RZ, UR39 ;  /* 0x00000027ff027e24 */ /* 0x000fca000f8e00ff */
[----:B------:R-:W-:-:S13]  /*24790*/  ISETP.NE.AND P1, PT, R2, 0x3, PT ;  /* 0x000000030200780c */ /* 0x000fda0003f25270 */
[----:B------:R-:W-:Y:S05]  /*247a0*/  @!P1 BRA `(.L_x_1584) ;  /* 0x0000000000049947 */ /* 0x000fea0003800000 */
[----:B------:R-:W-:Y:S01]  /*247b0*/  BPT.TRAP 0x1 ;  /* 0x000000040000795c */ /* 0x000fe20000300000 */
.L_x_1584:
[----:B0-----:R-:W-:-:S04]  /*247c0*/  SHF.L.U32 R0, R28, 0x1f, RZ ;  /* 0x0000001f1c007819 */ /* 0x001fc800000006ff */
[----:B------:R-:W0:Y:S02]  /*247d0*/  SYNCS.PHASECHK.TRANS64.TRYWAIT P1, [R3+URZ+0x19c60], R0 ;  /* 0x019c6000030075a7 */ /* 0x000e24000802017f */
[----:B0-----:R-:W-:Y:S05]  /*247e0*/  @!P1 BRA `(.L_x_1585) ;  /* 0x0000003800509947 */ /* 0x001fea0003800000 */
.L_x_1699:
        /* <DEDUP_REMOVED lines=56> */
.L_x_1586:
[----:B--2---:R2:W-:Y:S01]  /*24b70*/  SYNCS.ARRIVE.TRANS64.A1T0 RZ, [R3+URZ+0x19c50], RZ ;  /* 0x019c50ff03ff79a7 */ /* 0x0045e2000810003f */
[----:B------:R-:W-:Y:S06]  /*24b80*/  BAR.SYNC.DEFER_BLOCKING 0x2, 0x80 ;  /* 0x0082000000007b1d */ /* 0x000fec0000010000 */
[----:B------:R-:W-:Y:S05]  /*24b90*/  @!P0 BRA `(.L_x_1587) ;  /* 0x0000000000048947 */ /* 0x000fea0003800000 */
[----:B------:R-:W-:Y:S01]  /*24ba0*/  BPT.TRAP 0x1 ;  /* 0x000000040000795c */ /* 0x000fe20000300000 */
.L_x_1587:
[----:B------:R-:W3:Y:S01]  /*24bb0*/  LDL R0, [R1+0x10] ;  /* 0x0000100001007983 */ /* 0x000ee20000100800 */
[----:B--2---:R-:W-:Y:S02]  /*24bc0*/  VIADD R3, R3, 0x19c80 ;  /* 0x00019c8003037836 */ /* 0x004fe40000000000 */
[----:B------:R-:W-:-:S05]  /*24bd0*/  VIADD R22, R22, 0x1 ;  /* 0x0000000116167836 */ /* 0x000fca0000000000 */
[----:B------:R-:W-:-:S04]  /*24be0*/  ISETP.NE.AND P0, PT, R22, 0x2, PT ;  /* 0x000000021600780c */ /* 0x000fc80003f05270 */
[----:B------:R-:W-:Y:S02]  /*24bf0*/  SEL R22, R22, RZ, P0 ;  /* 0x000000ff16167207 */ /* 0x000fe40000000000 */
[----:B---3--:R-:W-:-:S04]  /*24c00*/  PRMT R3, R0, 0x654, R3 ;  /* 0x0000065400037816 */ /* 0x008fc80000000003 */
[----:B------:R2:W-:Y:S02]  /*24c10*/  SYNCS.ARRIVE.TRANS64.RED.A1T0 RZ, [R3+URZ], RZ ;  /* 0x000000ff03ff79a7 */ /* 0x0005e4000810043f */
[----:B--2---:R-:W-:-:S04]  /*24c20*/  SEL R3, RZ, 0x1, P0 ;  /* 0x00000001ff037807 */ /* 0x004fc80000000000 */
[----:B------:R-:W-:-:S07]  /*24c30*/  LOP3.LUT R28, R28, R3, RZ, 0x3c, !PT ;  /* 0x000000031c1c7212 */ /* 0x000fce00078e3cff */
.L_x_1528:
[----:B------:R-:W-:-:S13]  /*24c40*/  LOP3.LUT P0, RZ, R17, 0x10, RZ, 0xc0, !PT ;  /* 0x0000001011ff7812 */ /* 0x000fda000780c0ff */
[----:B------:R-:W-:Y:S05]  /*24c50*/  @!P0 BRA `(.L_x_1588) ;  /* 0x0000000000288947 */ /* 0x000fea0003800000 */
[----:B------:R-:W-:Y:S05]  /*24c60*/  WARPSYNC.ALL ;  /* 0x0000000000007948 */ /* 0x000fea0003800000 */
[----:B------:R-:W2:Y:S08]  /*24c70*/  S2UR UR4, SR_CgaCtaId ;  /* 0x00000000000479c3 */ /* 0x000eb00000008800 */
[----:B------:R-:W-:Y:S01]  /*24c80*/  BAR.SYNC.DEFER_BLOCKING 0x5, 0x200 ;  /* 0x0148000000007b1d */ /* 0x000fe20000010000 */
[----:B------:R-:W-:Y:S01]  /*24c90*/  MOV R18, 0x400 ;  /* 0x0000040000127802 */ /* 0x000fe20000000f00 */
[----:B--2---:R-:W-:-:S05]  /*24ca0*/  IMAD.U32 R0, RZ, RZ, UR4 ;  /* 0x00000004ff007e24 */ /* 0x004fca000f8e00ff */
[----:B------:R-:W-:Y:S01]  /*24cb0*/  LEA R18, R0, R18, 0x18 ;  /* 0x0000001200127211 */ /* 0x000fe200078ec0ff */
[----:B------:R2:W-:Y:S04]  /*24cc0*/  STL [R1+0x10], R0 ;  /* 0x0000100001007387 */ /* 0x0005e80000100800 */
[----:B-1----:R2:W1:Y:S01]  /*24cd0*/  LDS.128 R24, [R18+0x19cd0] ;  /* 0x019cd00012187984 */ /* 0x0024620000000c00 */
[----:B------:R-:W-:Y:S06]  /*24ce0*/  BAR.ARV 0x4, 0x200 ;  /* 0x0108000000007b1d */ /* 0x000fec0000002000 */
[----:B------:R-:W-:Y:S05]  /*24cf0*/  BRA `(.L_x_1589) ;  /* 0x0000000c00e47947 */ /* 0x000fea0003800000 */
.L_x_1588:
[----:B------:R-:W0:Y:S01]  /*24d00*/  S2R R0, SR_TID.X ;  /* 0x0000000000007919 */ /* 0x000e220000002100 */
[----:B------:R-:W-:Y:S01]  /*24d10*/  UMOV UR4, 0xffffffff ;  /* 0xffffffff00047882 */ /* 0x000fe20000000000 */
[----:B0-----:R-:W-:-:S04]  /*24d20*/  LOP3.LUT R9, R0, 0x1f, RZ, 0xc0, !PT ;  /* 0x0000001f00097812 */ /* 0x001fc800078ec0ff */
[----:B------:R-:W-:Y:S01]  /*24d30*/  ISETP.NE.AND P0, PT, R9, 0x1f, PT ;  /* 0x0000001f0900780c */ /* 0x000fe20003f05270 */
[----:B------:R-:W-:-:S12]  /*24d40*/  BRA.DIV UR4, `(.L_x_1590) ;  /* 0x00000036040c7947 */ /* 0x000fd8000b800000 */
[----:B------:R-:W-:Y:S01]  /*24d50*/  IMAD.IADD R0, R27, 0x1, R9 ;  /* 0x000000011b007824 */ /* 0x000fe200078e0209 */
[----:B------:R-:W-:-:S04]  /*24d60*/  ULDC UR4, c[0x0][0xc3c] ;  /* 0x00030f0000047ab9 */ /* 0x000fc80000000800 */
[----:B------:R-:W-:-:S13]  /*24d70*/  ISETP.GE.OR P1, PT, R0, UR4, !P0 ;  /* 0x0000000400007c0c */ /* 0x000fda000c726670 */
[----:B------:R-:W0:Y:S08]  /*24d80*/  @!P1 LDC.64 R2, c[0x0][0xc80] ;  /* 0x00032000ff029b82 */ /* 0x000e300000000a00 */
[----:B------:R-:W2:Y:S01]  /*24d90*/  @!P1 LDC.64 R4, c[0x0][0xc78] ;  /* 0x00031e00ff049b82 */ /* 0x000ea20000000a00 */
[----:B0-----:R-:W-:-:S05]  /*24da0*/  @!P1 IMAD.WIDE R2, R0, 0x4, R2 ;  /* 0x0000000400029825 */ /* 0x001fca00078e0202 */
[----:B------:R2:W3:Y:S02]  /*24db0*/  @!P1 LDG.E R7, desc[UR40][R2.64] ;  /* 0x0000002802079981 */ /* 0x0004e4000c1e1900 */
[----:B--2---:R-:W-:-:S06]  /*24dc0*/  @!P1 IMAD.WIDE R2, R0, 0x4, R4 ;  /* 0x0000000400029825 */ /* 0x004fcc00078e0204 */
[----:B------:R-:W2:Y:S01]  /*24dd0*/  @!P1 LDG.E R2, desc[UR40][R2.64] ;  /* 0x0000002802029981 */ /* 0x000ea2000c1e1900 */
[----:B-1----:R-:W-:Y:S01]  /*24de0*/  IMAD.MOV.U32 R25, RZ, RZ, RZ ;  /* 0x000000ffff197224 */ /* 0x002fe200078e00ff */
[C---:B------:R-:W-:Y:S01]  /*24df0*/  ISETP.GE.U32.AND P2, PT, R9.reuse, 0x2, PT ;  /* 0x000000020900780c */ /* 0x040fe20003f46070 */
[----:B------:R-:W-:Y:S01]  /*24e00*/  IMAD.MOV.U32 R5, RZ, RZ, RZ ;  /* 0x000000ffff057224 */ /* 0x000fe200078e00ff */
[C---:B------:R-:W-:Y:S01]  /*24e10*/  ISETP.GE.U32.AND P3, PT, R9.reuse, 0x4, PT ;  /* 0x000000040900780c */ /* 0x040fe20003f66070 */
[----:B------:R-:W-:Y:S01]  /*24e20*/  SHFL.IDX PT, R0, R24, RZ, 0x1f ;  /* 0x00001fff18007589 */ /* 0x000fe200000e0000 */
[C---:B------:R-:W-:Y:S02]  /*24e30*/  ISETP.GE.U32.AND P4, PT, R9.reuse, 0x8, PT ;  /* 0x000000080900780c */ /* 0x040fe40003f86070 */
[----:B------:R-:W-:Y:S01]  /*24e40*/  ISETP.GE.U32.AND P5, PT, R9, 0x10, PT ;  /* 0x000000100900780c */ /* 0x000fe20003fa6070 */
[----:B------:R0:W-:Y:S02]  /*24e50*/  SHFL.IDX PT, R6, R24, 0x1, 0x1f ;  /* 0x00201f0018067f89 */ /* 0x0001e400000e0000 */
[----:B0-----:R-:W-:-:S02]  /*24e60*/  IMAD.MOV.U32 R24, RZ, RZ, RZ ;  /* 0x000000ffff187224 */ /* 0x001fc400078e00ff */
[----:B---3--:R-:W-:Y:S02]  /*24e70*/  @!P1 IMAD.MOV.U32 R25, RZ, RZ, R7 ;  /* 0x000000ffff199224 */ /* 0x008fe400078e0007 */
[----:B--2---:R-:W-:Y:S01]  /*24e80*/  @!P1 IMAD.MOV.U32 R5, RZ, RZ, R2 ;  /* 0x000000ffff059224 */ /* 0x004fe200078e0002 */
        /* <DEDUP_REMOVED lines=18> */
.L_x_1709:
[----:B------:R-:W-:Y:S02]  /*24fb0*/  ULDC UR4, c[0x0][0xc38] ;  /* 0x00030e0000047ab9 */ /* 0x000fe40000000800 */
[----:B------:R-:W-:-:S04]  /*24fc0*/  IMAD.U32 R7, RZ, RZ, UR4 ;  /* 0x00000004ff077e24 */ /* 0x000fc8000f8e00ff */
[----:B-1----:R-:W-:-:S04]  /*24fd0*/  IMAD R3, R3, R7, RZ ;  /* 0x0000000703037224 */ /* 0x002fc800078e02ff */
[----:B------:R-:W-:-:S05]  /*24fe0*/  IMAD.IADD R4, R6, 0x1, R3 ;  /* 0x0000000106047824 */ /* 0x000fca00078e0203 */
[----:B------:R-:W-:-:S13]  /*24ff0*/  ISETP.GT.AND P6, PT, R4, R0, PT ;  /* 0x000000000400720c */ /* 0x000fda0003fc4270 */
[----:B------:R-:W-:Y:S05]  /*25000*/  @P6 BRA `(.L_x_1591) ;  /* 0x0000000000a46947 */ /* 0x000fea0003800000 */
.L_x_1594:
        /* <DEDUP_REMOVED lines=35> */
.L_x_1717:
[----:B------:R-:W-:Y:S02]  /*25240*/  ULDC UR4, c[0x0][0xc38] ;  /* 0x00030e0000047ab9 */ /* 0x000fe40000000800 */
[----:B------:R-:W-:-:S04]  /*25250*/  IMAD.U32 R7, RZ, RZ, UR4 ;  /* 0x00000004ff077e24 */ /* 0x000fc8000f8e00ff */
[----:B-1----:R-:W-:-:S04]  /*25260*/  IMAD R3, R3, R7, RZ ;  /* 0x0000000703037224 */ /* 0x002fc800078e02ff */
[----:B------:R-:W-:-:S05]  /*25270*/  IMAD.IADD R4, R3, 0x1, R4 ;  /* 0x0000000103047824 */ /* 0x000fca00078e0204 */
[----:B------:R-:W-:-:S13]  /*25280*/  ISETP.GT.AND P6, PT, R4, R0, PT ;  /* 0x000000000400720c */ /* 0x000fda0003fc4270 */
[----:B------:R-:W-:Y:S05]  /*25290*/  @!P6 BRA `(.L_x_1594) ;  /* 0xfffffffc005ce947 */ /* 0x000fea000383ffff */
.L_x_1591:
[----:B------:R-:W-:Y:S01]  /*252a0*/  IMAD.IADD R4, R4, 0x1, -R3 ;  /* 0x0000000104047824 */ /* 0x000fe200078e0a03 */
[----:B------:R-:W-:-:S03]  /*252b0*/  UMOV UR4, 0xffffffff ;  /* 0xffffffff00047882 */ /* 0x000fc60000000000 */
[----:B------:R-:W-:-:S05]  /*252c0*/  IMAD R3, R2, R7, R4 ;  /* 0x0000000702037224 */ /* 0x000fca00078e0204 */
[----:B------:R-:W-:Y:S01]  /*252d0*/  ISETP.GT.AND P6, PT, R3, R0, PT ;  /* 0x000000000300720c */ /* 0x000fe20003fc4270 */
[----:B------:R-:W-:-:S12]  /*252e0*/  BRA.DIV UR4, `(.L_x_1595) ;  /* 0x0000003604d07947 */ /* 0x000fd8000b800000 */
[----:B------:R-:W-:-:S04]  /*252f0*/  VOTE.ANY R3, PT, !P6 ;  /* 0x0000000000037806 */ /* 0x000fc800070e0100 */
[----:B------:R-:W1:Y:S02]  /*25300*/  POPC R6, R3 ;  /* 0x0000000300067309 */ /* 0x000e640000000000 */
[----:B-1----:R1:W2:Y:S01]  /*25310*/  SHFL.IDX PT, R25, R25, R6, 0x1f ;  /* 0x00001f0619197589 */ /* 0x0022a200000e0000 */
[----:B------:R-:W-:-:S03]  /*25320*/  IMAD.IADD R27, R6, 0x1, R27 ;  /* 0x00000001061b7824 */ /* 0x000fc600078e021b */
[----:B------:R1:W3:Y:S04]  /*25330*/  SHFL.IDX PT, R5, R5, R6, 0x1f ;  /* 0x00001f0605057589 */ /* 0x0002e800000e0000 */
.L_x_1722:
[----:B------:R-:W-:-:S13]  /*25340*/  ISETP.NE.AND P0, PT, R3, RZ, PT ;  /* 0x000000ff0300720c */ /* 0x000fda0003f05270 */
[----:B------:R-:W-:Y:S05]  /*25350*/  @!P0 BRA `(.L_x_1596) ;  /* 0x0000000000108947 */ /* 0x000fea0003800000 */
[----:B------:R-:W-:Y:S01]  /*25360*/  UMOV UR4, 0xffffffff ;  /* 0xffffffff00047882 */ /* 0x000fe20000000000 */
[----:B-1----:R-:W-:Y:S02]  /*25370*/  VIADD R6, R6, 0xffffffff ;  /* 0xffffffff06067836 */ /* 0x002fe40000000000 */
[----:B------:R-:W-:Y:S05]  /*25380*/  BRA.DIV UR4, `(.L_x_1597) ;  /* 0x0000003a04087947 */ /* 0x000fea000b800000 */
[----:B------:R4:W1:Y:S02]  /*25390*/  SHFL.IDX PT, R24, R2, R6, 0x1f ;  /* 0x00001f0602187589 */ /* 0x00086400000e0000 */
.L_x_1596:
[----:B---3--:R-:W-:Y:S01]  /*253a0*/  ISETP.NE.AND P0, PT, R5, 0x1, PT ;  /* 0x000000010500780c */ /* 0x008fe20003f05270 */
[----:B-1----:R-:W-:-:S04]  /*253b0*/  IMAD R24, R24, R7, R4 ;  /* 0x0000000718187224 */ /* 0x002fc800078e0204 */
[----:B------:R-:W-:-:S08]  /*253c0*/  IMAD.IADD R0, R0, 0x1, -R24 ;  /* 0x0000000100007824 */ /* 0x000fd000078e0a18 */
[----:B------:R-:W-:Y:S05]  /*253d0*/  @!P0 BRA `(.L_x_1598) ;  /* 0x0000000000e08947 */ /* 0x000fea0003800000 */
[----:B--2---:R-:W-:-:S04]  /*253e0*/  IABS R4, R25 ;  /* 0x0000001900047213 */ /* 0x004fc80000000000 */
[----:B----4-:R-:W1:Y:S08]  /*253f0*/  I2F.RP R6, R4 ;  /* 0x0000000400067306 */ /* 0x010e700000209400 */
[----:B-1----:R-:W1:Y:S02]  /*25400*/  MUFU.RCP R6, R6 ;  /* 0x0000000600067308 */ /* 0x002e640000001000 */
[----:B-1----:R-:W-:-:S06]  /*25410*/  VIADD R8, R6, 0xffffffe ;  /* 0x0ffffffe06087836 */ /* 0x002fcc0000000000 */
        /* <DEDUP_REMOVED lines=25> */
[----:B------:R-:W-:-:S03]  /*255b0*/  LOP3.LUT R2, R0, R25, RZ, 0x3c, !PT ;  /* 0x0000001900027212 */ /* 0x000fc600078e3cff */
[----:B------:R-:W-:Y:S01]  /*255c0*/  IMAD.MOV.U32 R3, RZ, RZ, R7 ;  /* 0x000000ffff037224 */ /* 0x000fe200078e0007 */
[----:B------:R-:W-:Y:S02]  /*255d0*/  ISETP.GE.AND P2, PT, R2, RZ, PT ;  /* 0x000000ff0200720c */ /* 0x000fe40003f46270 */
        /* <DEDUP_REMOVED lines=19> */
[----:B------:R-:W-:-:S04]  /*25710*/  IMAD.MOV R2, RZ, RZ, -R6 ;  /* 0x000000ffff027224 */ /* 0x000fc800078e0a06 */
[C---:B------:R-:W-:Y:S02]  /*25720*/  IMAD R2, R5.reuse, R2, R3 ;  /* 0x0000000205027224 */ /* 0x040fe400078e0203 */
[----:B------:R-:W-:-:S04]  /*25730*/  IMAD R5, R5, 0x1000000, R6 ;  /* 0x0100000005057824 */ /* 0x000fc800078e0206 */
[----:B------:R-:W-:Y:S01]  /*25740*/  IMAD R26, R2, 0x10000, R5 ;  /* 0x00010000021a7824 */ /* 0x000fe200078e0205 */
[----:B------:R-:W-:Y:S06]  /*25750*/  BRA `(.L_x_1599) ;  /* 0x0000000000f47947 */ /* 0x000fec0003800000 */
.L_x_1598:
[----:B0---4-:R-:W0:Y:S02]  /*25760*/  LDC.64 R2, c[0x0][0xc90] ;  /* 0x00032400ff027b82 */ /* 0x011e240000000a00 */
[----:B0-----:R-:W-:-:S05]  /*25770*/  IMAD.WIDE R2, R27, 0x4, R2 ;  /* 0x000000041b027825 */ /* 0x001fca00078e0202 */
[----:B------:R-:W2:Y:S02]  /*25780*/  LDG.E R5, desc[UR40][R2.64] ;  /* 0x0000002802057981 */ /* 0x000ea4000c1e1900 */
[----:B--2---:R-:W-:-:S05]  /*25790*/  IMAD R4, R25, R5, RZ ;  /* 0x0000000519047224 */ /* 0x004fca00078e02ff */
        /* <DEDUP_REMOVED lines=49> */
[----:B------:R-:W-:Y:S02]  /*25ab0*/  ISETP.GE.AND P2, PT, R3, RZ, PT ;  /* 0x000000ff0300720c */ /* 0x000fe40003f46270 */
[----:B------:R-:W-:-:S05]  /*25ac0*/  IADD3 R3, R6, 0x1000000, R0 ;  /* 0x0100000006037810 */ /* 0x000fca0007ffe000 */
[----:B------:R-:W-:-:S06]  /*25ad0*/  @P0 VIADD R2, R2, 0x1 ;  /* 0x0000000102020836 */ /* 0x000fcc0000000000 */
[----:B------:R-:W-:Y:S01]  /*25ae0*/  @!P2 IMAD.MOV R2, RZ, RZ, -R2 ;  /* 0x000000ffff02a224 */ /* 0x000fe200078e0a02 */
[----:B------:R-:W-:Y:S01]  /*25af0*/  @!P1 LOP3.LUT R2, RZ, R5, RZ, 0x33, !PT ;  /* 0x00000005ff029212 */ /* 0x000fe200078e33ff */
[----:B------:R-:W-:-:S04]  /*25b00*/  IMAD.MOV R5, RZ, RZ, -R5 ;  /* 0x000000ffff057224 */ /* 0x000fc800078e0a05 */
[----:B------:R-:W-:Y:S02]  /*25b10*/  IMAD R26, R2, R5, R3 ;  /* 0x00000005021a7224 */ /* 0x000fe400078e0203 */
[----:B------:R-:W-:-:S07]  /*25b20*/  IMAD.MOV.U32 R0, RZ, RZ, R2 ;  /* 0x000000ffff007224 */ /* 0x000fce00078e0002 */
.L_x_1599:
[----:B------:R-:W-:-:S05]  /*25b30*/  LOP3.LUT R0, RZ, R0, RZ, 0x33, !PT ;  /* 0x00000000ff007212 */ /* 0x000fca00078e33ff */
[----:B------:R-:W-:Y:S01]  /*25b40*/  IMAD.IADD R25, R25, 0x1, R0 ;  /* 0x0000000119197824 */ /* 0x000fe200078e0200 */
[----:B------:R-:W-:Y:S06]  /*25b50*/  BRA `(.L_x_1600) ;  /* 0x00000000001c7947 */ /* 0x000fec0003800000 */
.L_x_1592:
[----:B------:R-:W-:Y:S01]  /*25b60*/  UMOV UR4, URZ ;  /* 0x0000003f00047c82 */ /* 0x000fe20008000000 */
[----:B------:R-:W-:Y:S01]  /*25b70*/  UMOV UR5, URZ ;  /* 0x0000003f00057c82 */ /* 0x000fe20008000000 */
[----:B------:R-:W-:Y:S01]  /*25b80*/  ULDC UR6, c[0x0][0xc3c] ;  /* 0x00030f0000067ab9 */ /* 0x000fe20000000800 */
[----:B------:R-:W-:Y:S02]  /*25b90*/  IMAD.MOV.U32 R24, RZ, RZ, R0 ;  /* 0x000000ffff187224 */ /* 0x000fe400078e0000 */
[----:B------:R-:W-:Y:S02]  /*25ba0*/  IMAD.U32 R25, RZ, RZ, UR4 ;  /* 0x00000004ff197e24 */ /* 0x000fe4000f8e00ff */
[----:B------:R-:W-:Y:S02]  /*25bb0*/  IMAD.U32 R26, RZ, RZ, UR5 ;  /* 0x00000005ff1a7e24 */ /* 0x000fe4000f8e00ff */
[----:B------:R-:W-:-:S07]  /*25bc0*/  IMAD.U32 R27, RZ, RZ, UR6 ;  /* 0x00000006ff1b7e24 */ /* 0x000fce000f8e00ff */
.L_x_1600:
[----:B------:R0:W2:Y:S01]  /*25bd0*/  LDL R2, [R1+0x10] ;  /* 0x0000100001027983 */ /* 0x0000a20000100800 */
[----:B------:R-:W1:Y:S01]  /*25be0*/  S2R R0, SR_TID.X ;  /* 0x0000000000007919 */ /* 0x000e620000002100 */
[----:B------:R-:W-:Y:S05]  /*25bf0*/  WARPSYNC.ALL ;  /* 0x0000000000007948 */ /* 0x000fea0003800000 */
[----:B-1----:R-:W-:Y:S01]  /*25c00*/  LOP3.LUT R0, R0, 0x1f, RZ, 0xc0, !PT ;  /* 0x0000001f00007812 */ /* 0x002fe200078ec0ff */
[----:B------:R-:W-:Y:S03]  /*25c10*/  BAR.SYNC.DEFER_BLOCKING 0x4, 0x200 ;  /* 0x0108000000007b1d */ /* 0x000fe60000010000 */
[----:B------:R-:W-:-:S13]  /*25c20*/  ISETP.NE.AND P0, PT, R0, RZ, PT ;  /* 0x000000ff0000720c */ /* 0x000fda0003f05270 */
[----:B------:R-:W-:Y:S01]  /*25c30*/  @!P0 MOV R0, 0x400 ;  /* 0x0000040000008802 */ /* 0x000fe20000000f00 */
[----:B--2---:R-:W1:Y:S03]  /*25c40*/  @!P0 S2R R2, SR_CgaCtaId ;  /* 0x0000000000028919 */ /* 0x004e660000008800 */
[----:B-1----:R-:W-:Y:S01]  /*25c50*/  @!P0 LEA R18, R2, R0, 0x18 ;  /* 0x0000000002128211 */ /* 0x002fe200078ec0ff */
[----:B------:R0:W-:Y:S04]  /*25c60*/  @!P0 STL [R1+0x10], R2 ;  /* 0x0000100201008387 */ /* 0x0001e80000100800 */
[----:B------:R0:W-:Y:S01]  /*25c70*/  @!P0 STS.128 [R18+0x19cd0], R24 ;  /* 0x019cd01812008388 */ /* 0x0001e20000000c00 */
[----:B------:R-:W-:Y:S06]  /*25c80*/  BAR.ARV 0x5, 0x200 ;  /* 0x0148000000007b1d */ /* 0x000fec0000002000 */
.L_x_1589:
[----:B------:R-:W-:Y:S02]  /*25c90*/  ULDC UR4, c[0x0][0xc3c] ;  /* 0x00030f0000047ab9 */ /* 0x000fe40000000800 */
[----:B-1----:R-:W-:-:S13]  /*25ca0*/  ISETP.GE.AND P0, PT, R27, UR4, PT ;  /* 0x000000041b007c0c */ /* 0x002fda000bf06270 */
[----:B------:R-:W-:Y:S05]  /*25cb0*/  @!P0 BRA `(.L_x_1601) ;  /* 0xffffff9000448947 */ /* 0x000fea000383ffff */
[----:B------:R-:W-:Y:S05]  /*25cc0*/  BSYNC B7 ;  /* 0x0000000000077941 */ /* 0x000fea0003800000 */
.L_x_1463:
[----:B0-2---:R-:W2:Y:S01]  /*25cd0*/  LDL.LU R0, [R1+0x44] ;  /* 0x0000440001007983 */ /* 0x005ea20000300800 */
[----:B------:R-:W-:Y:S01]  /*25ce0*/  BSSY B0, `(.L_x_1602) ;  /* 0x000000b000007945 */ /* 0x000fe20003800000 */
[----:B------:R-:W0:Y:S01]  /*25cf0*/  S2R R5, SR_CgaCtaId ;  /* 0x0000000000057919 */ /* 0x000e220000008800 */
[----:B--2---:R-:W-:-:S05]  /*25d00*/  VIADD R0, R0, 0x1 ;  /* 0x0000000100007836 */ /* 0x004fca0000000000 */
        /* <DEDUP_REMOVED lines=8> */
.L_x_1725:
[----:B------:R-:W-:Y:S05]  /*25d90*/  BSYNC B0 ;  /* 0x0000000000007941 */ /* 0x000fea0003800000 */
.L_x_1602:
[----:B------:R-:W-:-:S03]  /*25da0*/  UMOV UR4, 0xffffffff ;  /* 0xffffffff00047882 */ /* 0x000fc60000000000 */
[----:B------:R-:W-:Y:S05]  /*25db0*/  BRA.DIV UR4, `(.L_x_1604) ;  /* 0x0000002e04bc7947 */ /* 0x000fea000b800000 */
[----:B0-----:R-:W0:Y:S02]  /*25dc0*/  S2R R0, SR_TID.X ;  /* 0x0000000000007919 */ /* 0x001e240000002100 */
[----:B0-----:R-:W-:-:S04]  /*25dd0*/  SHF.R.U32.HI R0, RZ, 0x5, R0 ;  /* 0x00000005ff007819 */ /* 0x001fc80000011600 */
[----:B------:R-:W-:-:S05]  /*25de0*/  LOP3.LUT R0, R0, 0x3, RZ, 0xc0, !PT ;  /* 0x0000000300007812 */ /* 0x000fca00078ec0ff */
[----:B------:R0:W1:Y:S02]  /*25df0*/  SHFL.IDX PT, R14, R0, RZ, 0x1f ;  /* 0x00001fff000e7589 */ /* 0x00006400000e0000 */
.L_x_1728:
[----:B-1----:R-:W-:-:S13]  /*25e00*/  ISETP.NE.AND P0, PT, R14, RZ, PT ;  /* 0x000000ff0e00720c */ /* 0x002fda0003f05270 */
[----:B------:R-:W-:Y:S05]  /*25e10*/  @P0 BRA `(.L_x_1248) ;  /* 0x0000000000a80947 */ /* 0x000fea0003800000 */
[----:B------:R-:W-:-:S03]  /*25e20*/  UMOV UR4, 0xffffffff ;  /* 0xffffffff00047882 */ /* 0x000fc60000000000 */
[----:B------:R-:W-:Y:S05]  /*25e30*/  BRA.DIV UR4, `(.L_x_1605) ;  /* 0x0000002e04d07947 */ /* 0x000fea000b800000 */
[----:B------:R-:W-:-:S13]  /*25e40*/  ELECT P6, URZ, PT ;  /* 0x00000000003f782f */ /* 0x000fda00038c0000 */
.L_x_1731:
[----:B------:R-:W-:Y:S05]  /*25e50*/  @!P6 BRA `(.L_x_1248) ;  /* 0x000000000098e947 */ /* 0x000fea0003800000 */
[----:B------:R-:W-:-:S06]  /*25e60*/  ULOP3.LUT UR4, UR37, 0x2, URZ, 0xfc, !UPT ;  /* 0x0000000225047892 */ /* 0x000fcc000f8efc3f */
[----:B0-----:R-:W-:-:S05]  /*25e70*/  IMAD.U32 R0, RZ, RZ, UR4 ;  /* 0x00000004ff007e24 */ /* 0x001fca000f8e00ff */
[----:B------:R-:W-:-:S13]  /*25e80*/  ISETP.NE.AND P0, PT, R0, 0x3, PT ;  /* 0x000000030000780c */ /* 0x000fda0003f05270 */
[----:B------:R-:W-:Y:S05]  /*25e90*/  @!P0 BRA `(.L_x_1606) ;  /* 0x0000000000048947 */ /* 0x000fea0003800000 */
[----:B------:R-:W-:Y:S01]  /*25ea0*/  BPT.TRAP 0x1 ;  /* 0x000000040000795c */ /* 0x000fe20000300000 */
.L_x_1606:
[----:B------:R-:W-:Y:S01]  /*25eb0*/  IMAD R5, R22, 0x8, R7 ;  /* 0x0000000816057824 */ /* 0x000fe200078e0207 */
[----:B------:R-:W-:Y:S01]  /*25ec0*/  SHF.L.U32 R0, R28, 0x1f, RZ ;  /* 0x0000001f1c007819 */ /* 0x000fe200000006ff */
[----:B------:R-:W-:-:S03]  /*25ed0*/  VIADD R22, R22, 0x1 ;  /* 0x0000000116167836 */ /* 0x000fc60000000000 */
[----:B------:R-:W0:Y:S02]  /*25ee0*/  SYNCS.PHASECHK.TRANS64.TRYWAIT P1, [R5+URZ+0x19c40], R0 ;  /* 0x019c4000050075a7 */ /* 0x000e24000802017f */
[----:B------:R-:W-:-:S04]  /*25ef0*/  ISETP.NE.AND P2, PT, R22, 0x2, PT ;  /* 0x000000021600780c */ /* 0x000fc80003f45270 */
[----:B------:R-:W-:Y:S01]  /*25f00*/  SEL R3, RZ, 0x1, P2 ;  /* 0x00000001ff037807 */ /* 0x000fe20001000000 */
[----:B0-----:R-:W-:Y:S08]  /*25f10*/  @!P1 BRA `(.L_x_1607) ;  /* 0x0000002c00b89947 */ /* 0x001ff00003800000 */
.L_x_1732:
[----:B------:R-:W-:Y:S02]  /*25f20*/  SEL R22, R22, RZ, P2 ;  /* 0x000000ff16167207 */ /* 0x000fe40001000000 */
[----:B------:R-:W-:Y:S01]  /*25f30*/  LOP3.LUT R2, R28, R3, RZ, 0x3c, !PT ;  /* 0x000000031c027212 */ /* 0x000fe200078e3cff */
[----:B------:R-:W-:Y:S06]  /*25f40*/  @!P0 BRA `(.L_x_1608) ;  /* 0x0000000000048947 */ /* 0x000fec0003800000 */
[----:B------:R-:W-:Y:S01]  /*25f50*/  BPT.TRAP 0x1 ;  /* 0x000000040000795c */ /* 0x000fe20000300000 */
.L_x_1608:
[----:B------:R-:W-:Y:S01]  /*25f60*/  IMAD R3, R22, 0x8, R7 ;  /* 0x0000000816037824 */ /* 0x000fe200078e0207 */
[----:B------:R-:W-:-:S04]  /*25f70*/  SHF.L.U32 R2, R2, 0x1f, RZ ;  /* 0x0000001f02027819 */ /* 0x000fc800000006ff */
[----:B------:R-:W1:Y:S02]  /*25f80*/  SYNCS.PHASECHK.TRANS64.TRYWAIT P1, [R3+URZ+0x19c40], R2 ;  /* 0x019c4002030075a7 */ /* 0x000e64000802017f */
[----:B-1----:R-:W-:Y:S05]  /*25f90*/  @!P1 BRA `(.L_x_1609) ;  /* 0x0000002c00ac9947 */ /* 0x002fea0003800000 */
.L_x_1733:
[----:B------:R-:W-:Y:S05]  /*25fa0*/  @!P0 BRA `(.L_x_1610) ;  /* 0x0000000000048947 */ /* 0x000fea0003800000 */
[----:B------:R-:W-:Y:S01]  /*25fb0*/  BPT.TRAP 0x1 ;  /* 0x000000040000795c */ /* 0x000fe20000300000 */
.L_x_1610:
[----:B------:R-:W2:Y:S02]  /*25fc0*/  SYNCS.PHASECHK.TRANS64.TRYWAIT P1, [R5+URZ+0x19c60], R0 ;  /* 0x019c6000050075a7 */ /* 0x000ea4000802017f */
[----:B--2---:R-:W-:Y:S05]  /*25fd0*/  @!P1 BRA `(.L_x_1611) ;  /* 0x0000002c00b09947 */ /* 0x004fea0003800000 */
.L_x_1734:
[----:B------:R-:W-:Y:S05]  /*25fe0*/  @!P0 BRA `(.L_x_1612) ;  /* 0x0000000000048947 */ /* 0x000fea0003800000 */
[----:B------:R-:W-:Y:S01]  /*25ff0*/  BPT.TRAP 0x1 ;  /* 0x000000040000795c */ /* 0x000fe20000300000 */
.L_x_1612:
[----:B------:R-:W3:Y:S02]  /*26000*/  SYNCS.PHASECHK.TRANS64.TRYWAIT P1, [R3+URZ+0x19c60], R2 ;  /* 0x019c6002030075a7 */ /* 0x000ee4000802017f */
[----:B---3--:R-:W-:Y:S05]  /*26010*/  @!P1 BRA `(.L_x_1613) ;  /* 0x0000002c00b49947 */ /* 0x008fea0003800000 */
.L_x_1735:
[----:B------:R-:W-:Y:S05]  /*26020*/  @!P0 BRA `(.L_x_1614) ;  /* 0x0000000000048947 */ /* 0x000fea0003800000 */
[----:B------:R-:W-:Y:S01]  /*26030*/  BPT.TRAP 0x1 ;  /* 0x000000040000795c */ /* 0x000fe20000300000 */
.L_x_1614:
[----:B------:R-:W4:Y:S02]  /*26040*/  SYNCS.PHASECHK.TRANS64.TRYWAIT P1, [R5+URZ+0x19c80], R0 ;  /* 0x019c8000050075a7 */ /* 0x000f24000802017f */
[----:B----4-:R-:W-:Y:S05]  /*26050*/  @!P1 BRA `(.L_x_1615) ;  /* 0x0000002c00b89947 */ /* 0x010fea0003800000 */
.L_x_1736:
[----:B------:R-:W-:Y:S05]  /*26060*/  @!P0 BRA `(.L_x_1616) ;  /* 0x0000000000048947 */ /* 0x000fea0003800000 */
[----:B------:R-:W-:Y:S01]  /*26070*/  BPT.TRAP 0x1 ;  /* 0x000000040000795c */ /* 0x000fe20000300000 */
.L_x_1616:
[----:B------:R0:W0:Y:S02]  /*26080*/  SYNCS.PHASECHK.TRANS64.TRYWAIT P0, [R3+URZ+0x19c80], R2 ;  /* 0x019c8002030075a7 */ /* 0x000024000800017f */
[----:B0-----:R-:W-:Y:S05]  /*26090*/  @!P0 NANOSLEEP.SYNCS 0x989680 ;  /* 0x009896800000895d */ /* 0x001fea0003900000 */
[----:B------:R-:W0:Y:S02]  /*260a0*/  @!P0 SYNCS.PHASECHK.TRANS64 P0, [R3+URZ+0x19c80], R2 ;  /* 0x019c8002030085a7 */ /* 0x000e24000800007f */
[----:B0-----:R-:W-:Y:S05]  /*260b0*/  @!P0 BRA `(.L_x_1616) ;  /* 0xfffffffc00f08947 */ /* 0x001fea000383ffff */
.L_x_1248:
[----:B------:R-:W-:Y:S05]  /*260c0*/  BSYNC B8 ;  /* 0x0000000000087941 */ /* 0x000fea0003800000 */
.L_x_1245:
[----:B------:R-:W-:Y:S05]  /*260d0*/  EXIT ;  /* 0x000000000000794d */ /* 0x000fea0003800000 */
.L_x_1274:
[----:B-1----:R1:W2:Y:S02]  /*260e0*/  SYNCS.PHASECHK.TRANS64.TRYWAIT P6, [R67+URZ+0x19c90], R78 ;  /* 0x019c904e430075a7 */ /* 0x0022a400080c017f */
[----:B--2---:R-:W-:Y:S05]  /*260f0*/  @!P6 NANOSLEEP.SYNCS 0x989680 ;  /* 0x009896800000e95d */ /* 0x004fea0003900000 */
[----:B------:R-:W2:Y:S02]  /*26100*/  @!P6 SYNCS.PHASECHK.TRANS64 P6, [R67+URZ+0x19c90], R78 ;  /* 0x019c904e4300e5a7 */ /* 0x000ea400080c007f */
[----:B--2---:R-:W-:Y:S05]  /*26110*/  @!P6 BRA `(.L_x_1274) ;  /* 0xfffffffc00f0e947 */ /* 0x004fea000383ffff */
[----:B------:R-:W-:Y:S05]  /*26120*/  BRA `(.L_x_1617) ;  /* 0xfffffdcc00947947 */ /* 0x000fea000383ffff */
.L_x_1275:
        /* <DEDUP_REMOVED lines=8> */
.L_x_1619:
[----:B------:R-:W-:Y:S05]  /*261b0*/  BSYNC B1 ;  /* 0x0000000000017941 */ /* 0x000fea0003800000 */
.L_x_1618:
        /* <DEDUP_REMOVED lines=8> */
.L_x_1620:
[----:B------:R-:W-:Y:S05]  /*26240*/  BRA `(.L_x_1621) ;  /* 0xfffffdcc00607947 */ /* 0x000fea000383ffff */
.L_x_1291:
[----:B-1----:R1:W2:Y:S02]  /*26250*/  SYNCS.PHASECHK.TRANS64.TRYWAIT P6, [R67+URZ+0x19c90], R78 ;  /* 0x019c904e430075a7 */ /* 0x0022a400080c017f */
[----:B--2---:R-:W-:Y:S05]  /*26260*/  @!P6 NANOSLEEP.SYNCS 0x989680 ;  /* 0x009896800000e95d */ /* 0x004fea0003900000 */
[----:B------:R-:W2:Y:S02]  /*26270*/  @!P6 SYNCS.PHASECHK.TRANS64 P6, [R67+URZ+0x19c90], R78 ;  /* 0x019c904e4300e5a7 */ /* 0x000ea400080c007f */
[----:B--2---:R-:W-:Y:S05]  /*26280*/  @!P6 BRA `(.L_x_1291) ;  /* 0xfffffffc00f0e947 */ /* 0x004fea000383ffff */
[----:B------:R-:W-:Y:S05]  /*26290*/  BRA `(.L_x_1622) ;  /* 0xfffffde400907947 */ /* 0x000fea000383ffff */
.L_x_1292:
        /* <DEDUP_REMOVED lines=8> */
.L_x_1624:
[----:B------:R-:W-:Y:S05]  /*26320*/  BSYNC B1 ;  /* 0x0000000000017941 */ /* 0x000fea0003800000 */
.L_x_1623:
        /* <DEDUP_REMOVED lines=8> */
.L_x_1625:
[----:B------:R-:W-:Y:S01]  /*263b0*/  IMAD.MOV.U32 R81, RZ, RZ, R14 ;  /* 0x000000ffff517224 */ /* 0x000fe200078e000e */
[----:B------:R-:W-:Y:S06]  /*263c0*/  BRA `(.L_x_1626) ;  /* 0xfffffde400587947 */ /* 0x000fec000383ffff */
.L_x_1301:
[----:B0-----:R0:W1:Y:S02]  /*263d0*/  SYNCS.PHASECHK.TRANS64.TRYWAIT P5, [R67+URZ+0x19c90], R78 ;  /* 0x019c904e430075a7 */ /* 0x00106400080a017f */
[----:B-1----:R-:W-:Y:S05]  /*263e0*/  @!P5 NANOSLEEP.SYNCS 0x989680 ;  /* 0x009896800000d95d */ /* 0x002fea0003900000 */
[----:B------:R-:W1:Y:S02]  /*263f0*/  @!P5 SYNCS.PHASECHK.TRANS64 P5, [R67+URZ+0x19c90], R78 ;  /* 0x019c904e4300d5a7 */ /* 0x000e6400080a007f */
[----:B-1----:R-:W-:Y:S05]  /*26400*/  @!P5 BRA `(.L_x_1301) ;  /* 0xfffffffc00f0d947 */ /* 0x002fea000383ffff */
[----:B------:R-:W-:Y:S05]  /*26410*/  BRA `(.L_x_1627) ;  /* 0xfffffe0400147947 */ /* 0x000fea000383ffff */
.L_x_1302:
[----:B------:R-:W-:Y:S01]  /*26420*/  BSSY B1, `(.L_x_1628) ;  /* 0x0000007000017945 */ /* 0x000fe20003800000 */
[----:B------:R-:W-:Y:S02]  /*26430*/  IMAD.MOV.U32 R12, RZ, RZ, RZ ;  /* 0x000000ffff0c7224 */ /* 0x000fe400078e00ff */
[----:B------:R-:W-:Y:S02]  /*26440*/  IMAD.MOV.U32 R11, RZ, RZ, 0x1e1f ;  /* 0x00001e1fff0b7424 */ /* 0x000fe400078e00ff */
[----:B------:R-:W-:-:S07]  /*26450*/  IMAD.MOV.U32 R15, RZ, RZ, -0x1 ;  /* 0xffffffffff0f7424 */ /* 0x000fce00078e00ff */
[----:B0-----:R-:W-:Y:S05]  /*26460*/  WARPSYNC.COLLECTIVE R15, `(.L_x_1629) ;  /* 0x000000000f087348 */ /* 0x001fea0003c00000 */
[----:B------:R1:W2:Y:S02]  /*26470*/  SHFL.IDX P6, R14, R13, R12, R11 ;  /* 0x0000000c0d0e7389 */ /* 0x0002a400000c000b */
[----:B012---:R-:W-:Y:S01]  /*26480*/  ENDCOLLECTIVE ;  /* 0x000000000000791b */ /* 0x007fe20003800000 */
.L_x_1629:
[----:B------:R-:W-:Y:S05]  /*26490*/  BSYNC B1 ;  /* 0x0000000000017941 */ /* 0x000fea0003800000 */
.L_x_1628:
        /* <DEDUP_REMOVED lines=8> */
.L_x_1630:
[----:B------:R-:W-:Y:S05]  /*26520*/  BRA `(.L_x_1631) ;  /* 0xfffffe0400447947 */ /* 0x000fea000383ffff */
.L_x_1306:
[----:B0-----:R0:W2:Y:S02]  /*26530*/  SYNCS.PHASECHK.TRANS64.TRYWAIT P0, [R67+URZ+0x19cb0], R78 ;  /* 0x019cb04e430075a7 */ /* 0x0010a4000800017f */
[----:B--2---:R-:W-:Y:S05]  /*26540*/  @!P0 NANOSLEEP.SYNCS 0x989680 ;  /* 0x009896800000895d */ /* 0x004fea0003900000 */
[----:B------:R-:W2:Y:S02]  /*26550*/  @!P0 SYNCS.PHASECHK.TRANS64 P0, [R67+URZ+0x19cb0], R78 ;  /* 0x019cb04e430085a7 */ /* 0x000ea4000800007f */
[----:B--2---:R-:W-:Y:S05]  /*26560*/  @!P0 BRA `(.L_x_1306) ;  /* 0xfffffffc00f08947 */ /* 0x004fea000383ffff */
[----:B------:R-:W-:Y:S05]  /*26570*/  BRA `(.L_x_1632) ;  /* 0xfffffe0400d87947 */ /* 0x000fea000383ffff */
.L_x_1334:
[----:B------:R-:W-:Y:S01]  /*26580*/  BSSY B1, `(.L_x_1633) ;  /* 0x0000007000017945 */ /* 0x000fe20003800000 */
[----:B------:R-:W-:Y:S02]  /*26590*/  IMAD.MOV.U32 R12, RZ, RZ, RZ ;  /* 0x000000ffff0c7224 */ /* 0x000fe400078e00ff */
[----:B------:R-:W-:Y:S02]  /*265a0*/  IMAD.MOV.U32 R11, RZ, RZ, 0x1e1f ;  /* 0x00001e1fff0b7424 */ /* 0x000fe400078e00ff */
[----:B------:R-:W-:-:S07]  /*265b0*/  IMAD.MOV.U32 R15, RZ, RZ, -0x1 ;  /* 0xffffffffff0f7424 */ /* 0x000fce00078e00ff */
[----:B------:R-:W-:Y:S05]  /*265c0*/  WARPSYNC.COLLECTIVE R15, `(.L_x_1634) ;  /* 0x000000000f087348 */ /* 0x000fea0003c00000 */
[----:B------:R0:W1:Y:S02]  /*265d0*/  SHFL.IDX P6, R14, R13, R12, R11 ;  /* 0x0000000c0d0e7389 */ /* 0x00006400000c000b */
[----:B01----:R-:W-:Y:S01]  /*265e0*/  ENDCOLLECTIVE ;  /* 0x000000000000791b */ /* 0x003fe20003800000 */
.L_x_1634:
[----:B------:R-:W-:Y:S05]  /*265f0*/  BSYNC B1 ;  /* 0x0000000000017941 */ /* 0x000fea0003800000 */
.L_x_1633:
        /* <DEDUP_REMOVED lines=8> */
.L_x_1635:
[----:B------:R-:W-:Y:S02]  /*26680*/  IMAD.MOV.U32 R13, RZ, RZ, R4 ;  /* 0x000000ffff0d7224 */ /* 0x000fe400078e0004 */
[----:B------:R-:W-:-:S07]  /*26690*/  IMAD.MOV.U32 R3, RZ, RZ, R14 ;  /* 0x000000ffff037224 */ /* 0x000fce00078e000e */
[----:B------:R-:W-:Y:S05]  /*266a0*/  WARPSYNC.COLLECTIVE R15, `(.L_x_1636) ;  /* 0x000000000f087348 */ /* 0x000fea0003c00000 */
[----:B------:R0:W1:Y:S02]  /*266b0*/  SHFL.IDX P6, R14, R13, R12, R11 ;  /* 0x0000000c0d0e7389 */ /* 0x00006400000c000b */
[----:B01----:R-:W-:Y:S01]  /*266c0*/  ENDCOLLECTIVE ;  /* 0x000000000000791b */ /* 0x003fe20003800000 */
.L_x_1636:
[----:B------:R-:W-:Y:S02]  /*266d0*/  IMAD.MOV.U32 R13, RZ, RZ, R5 ;  /* 0x000000ffff0d7224 */ /* 0x000fe400078e0005 */
[----:B------:R-:W-:-:S07]  /*266e0*/  IMAD.MOV.U32 R4, RZ, RZ, R14 ;  /* 0x000000ffff047224 */ /* 0x000fce00078e000e */
[----:B------:R-:W-:Y:S05]  /*266f0*/  WARPSYNC.COLLECTIVE R15, `(.L_x_1637) ;  /* 0x000000000f087348 */ /* 0x000fea0003c00000 */
[----:B------:R0:W1:Y:S02]  /*26700*/  SHFL.IDX P6, R14, R13, R12, R11 ;  /* 0x0000000c0d0e7389 */ /* 0x00006400000c000b */
[----:B01----:R-:W-:Y:S01]  /*26710*/  ENDCOLLECTIVE ;  /* 0x000000000000791b */ /* 0x003fe20003800000 */
.L_x_1637:
[----:B------:R-:W-:Y:S05]  /*26720*/  BRA `(.L_x_1638) ;  /* 0xfffffe1c004c7947 */ /* 0x000fea000383ffff */
.L_x_1338:
[----:B-1----:R1:W2:Y:S02]  /*26730*/  SYNCS.PHASECHK.TRANS64.TRYWAIT P0, [R16+URZ+0x19c00], R5 ;  /* 0x019c0005100075a7 */ /* 0x0022a4000800017f */
[----:B--2---:R-:W-:Y:S05]  /*26740*/  @!P0 NANOSLEEP.SYNCS 0x989680 ;  /* 0x009896800000895d */ /* 0x004fea0003900000 */
[----:B------:R-:W2:Y:S02]  /*26750*/  @!P0 SYNCS.PHASECHK.TRANS64 P0, [R16+URZ+0x19c00], R5 ;  /* 0x019c0005100085a7 */ /* 0x000ea4000800007f */
[----:B--2---:R-:W-:Y:S05]  /*26760*/  @!P0 BRA `(.L_x_1338) ;  /* 0xfffffffc00f08947 */ /* 0x004fea000383ffff */
[----:B------:R-:W-:Y:S05]  /*26770*/  BRA `(.L_x_1639) ;  /* 0xfffffe20001c7947 */ /* 0x000fea000383ffff */
.L_x_1344:
[----:B------:R-:W-:Y:S01]  /*26780*/  BSSY B1, `(.L_x_1640) ;  /* 0x0000007000017945 */ /* 0x000fe20003800000 */
[----:B------:R-:W-:Y:S02]  /*26790*/  IMAD.MOV.U32 R12, RZ, RZ, RZ ;  /* 0x000000ffff0c7224 */ /* 0x000fe400078e00ff */
[----:B------:R-:W-:Y:S02]  /*267a0*/  IMAD.MOV.U32 R11, RZ, RZ, 0x1e1f ;  /* 0x00001e1fff0b7424 */ /* 0x000fe400078e00ff */
[----:B------:R-:W-:-:S07]  /*267b0*/  IMAD.MOV.U32 R15, RZ, RZ, -0x1 ;  /* 0xffffffffff0f7424 */ /* 0x000fce00078e00ff */
[----:B------:R-:W-:Y:S05]  /*267c0*/  WARPSYNC.COLLECTIVE R15, `(.L_x_1641) ;  /* 0x000000000f087348 */ /* 0x000fea0003c00000 */
[----:B------:R0:W1:Y:S02]  /*267d0*/  SHFL.IDX P6, R14, R13, R12, R11 ;  /* 0x0000000c0d0e7389 */ /* 0x00006400000c000b */
[----:B01----:R-:W-:Y:S01]  /*267e0*/  ENDCOLLECTIVE ;  /* 0x000000000000791b */ /* 0x003fe20003800000 */
.L_x_1641:
[----:B------:R-:W-:Y:S05]  /*267f0*/  BSYNC B1 ;  /* 0x0000000000017941 */ /* 0x000fea0003800000 */
.L_x_1640:
        /* <DEDUP_REMOVED lines=8> */
.L_x_1642:
[----:B------:R-:W-:Y:S02]  /*26880*/  IMAD.MOV.U32 R13, RZ, RZ, R20 ;  /* 0x000000ffff0d7224 */ /* 0x000fe400078e0014 */
[----:B------:R-:W-:-:S07]  /*26890*/  IMAD.MOV.U32 R3, RZ, RZ, R14 ;  /* 0x000000ffff037224 */ /* 0x000fce00078e000e */
[----:B------:R-:W-:Y:S05]  /*268a0*/  WARPSYNC.COLLECTIVE R15, `(.L_x_1643) ;  /* 0x000000000f087348 */ /* 0x000fea0003c00000 */
[----:B------:R0:W1:Y:S02]  /*268b0*/  SHFL.IDX P6, R14, R13, R12, R11 ;  /* 0x0000000c0d0e7389 */ /* 0x00006400000c000b */
[----:B01----:R-:W-:Y:S01]  /*268c0*/  ENDCOLLECTIVE ;  /* 0x000000000000791b */ /* 0x003fe20003800000 */
.L_x_1643:
[----:B------:R-:W-:Y:S02]  /*268d0*/  IMAD.MOV.U32 R13, RZ, RZ, R21 ;  /* 0x000000ffff0d7224 */ /* 0x000fe400078e0015 */
[----:B------:R-:W-:-:S07]  /*268e0*/  IMAD.MOV.U32 R20, RZ, RZ, R14 ;  /* 0x000000ffff147224 */ /* 0x000fce00078e000e */
[----:B------:R-:W-:Y:S05]  /*268f0*/  WARPSYNC.COLLECTIVE R15, `(.L_x_1644) ;  /* 0x000000000f087348 */ /* 0x000fea0003c00000 */
[----:B------:R0:W1:Y:S02]  /*26900*/  SHFL.IDX P6, R14, R13, R12, R11 ;  /* 0x0000000c0d0e7389 */ /* 0x00006400000c000b */
[----:B01----:R-:W-:Y:S01]  /*26910*/  ENDCOLLECTIVE ;  /* 0x000000000000791b */ /* 0x003fe20003800000 */
.L_x_1644:
[----:B------:R-:W-:Y:S01]  /*26920*/  IMAD.MOV.U32 R21, RZ, RZ, R14 ;  /* 0x000000ffff157224 */ /* 0x000fe200078e000e */
[----:B------:R-:W-:Y:S06]  /*26930*/  BRA `(.L_x_1645) ;  /* 0xfffffe3800087947 */ /* 0x000fec000383ffff */
.L_x_1348:
[----:B-1----:R1:W2:Y:S02]  /*26940*/  SYNCS.PHASECHK.TRANS64.TRYWAIT P0, [R16+URZ+0x19c00], R39 ;  /* 0x019c0027100075a7 */ /* 0x0022a4000800017f */
[----:B--2---:R-:W-:Y:S05]  /*26950*/  @!P0 NANOSLEEP.SYNCS 0x989680 ;  /* 0x009896800000895d */ /* 0x004fea0003900000 */
[----:B------:R-:W2:Y:S02]  /*26960*/  @!P0 SYNCS.PHASECHK.TRANS64 P0, [R16+URZ+0x19c00], R39 ;  /* 0x019c0027100085a7 */ /* 0x000ea4000800007f */
[----:B--2---:R-:W-:Y:S05]  /*26970*/  @!P0 BRA `(.L_x_1348) ;  /* 0xfffffffc00f08947 */ /* 0x004fea000383ffff */
[----:B------:R-:W-:Y:S05]  /*26980*/  BRA `(.L_x_1646) ;  /* 0xfffffe3800d87947 */ /* 0x000fea000383ffff */
.L_x_1354:
[----:B--2---:R2:W0:Y:S02]  /*26990*/  SYNCS.PHASECHK.TRANS64.TRYWAIT P1, [R0+URZ+0x19c30], R5 ;  /* 0x019c3005000075a7 */ /* 0x004424000802017f */
[----:B0-----:R-:W-:Y:S05]  /*269a0*/  @!P1 NANOSLEEP.SYNCS 0x989680 ;  /* 0x009896800000995d */ /* 0x001fea0003900000 */
[----:B------:R-:W0:Y:S02]  /*269b0*/  @!P1 SYNCS.PHASECHK.TRANS64 P1, [R0+URZ+0x19c30], R5 ;  /* 0x019c3005000095a7 */ /* 0x000e24000802007f */
[----:B0-----:R-:W-:Y:S05]  /*269c0*/  @!P1 BRA `(.L_x_1354) ;  /* 0xfffffffc00f09947 */ /* 0x001fea000383ffff */
[----:B------:R-:W-:Y:S05]  /*269d0*/  BRA `(.L_x_1353) ;  /* 0xfffffe5c00447947 */ /* 0x000fea000383ffff */
.L_x_1375:
[----:B-1----:R1:W2:Y:S02]  /*269e0*/  SYNCS.PHASECHK.TRANS64.TRYWAIT P1, [R15+URZ+0x19c30], R8 ;  /* 0x019c30080f0075a7 */ /* 0x0022a4000802017f */
[----:B--2---:R-:W-:Y:S05]  /*269f0*/  @!P1 NANOSLEEP.SYNCS 0x989680 ;  /* 0x009896800000995d */ /* 0x004fea0003900000 */
[----:B------:R-:W2:Y:S02]  /*26a00*/  @!P1 SYNCS.PHASECHK.TRANS64 P1, [R15+URZ+0x19c30], R8 ;  /* 0x019c30080f0095a7 */ /* 0x000ea4000802007f */
[----:B--2---:R-:W-:Y:S05]  /*26a10*/  @!P1 BRA `(.L_x_1375) ;  /* 0xfffffffc00f09947 */ /* 0x004fea000383ffff */
[----:B------:R-:W-:Y:S05]  /*26a20*/  BRA `(.L_x_1374) ;  /* 0xfffffe98005c7947 */ /* 0x000fea000383ffff */
.L_x_1380:
[----:B-1----:R1:W2:Y:S02]  /*26a30*/  SYNCS.PHASECHK.TRANS64.TRYWAIT P1, [R152+URZ+0x19c50], R8 ;  /* 0x019c5008980075a7 */ /* 0x0022a4000802017f */
[----:B--2---:R-:W-:Y:S05]  /*26a40*/  @!P1 NANOSLEEP.SYNCS 0x989680 ;  /* 0x009896800000995d */ /* 0x004fea0003900000 */
[----:B------:R-:W2:Y:S02]  /*26a50*/  @!P1 SYNCS.PHASECHK.TRANS64 P1, [R152+URZ+0x19c50], R8 ;  /* 0x019c5008980095a7 */ /* 0x000ea4000802007f */
[----:B--2---:R-:W-:Y:S05]  /*26a60*/  @!P1 BRA `(.L_x_1380) ;  /* 0xfffffffc00f09947 */ /* 0x004fea000383ffff */
[----:B------:R-:W-:Y:S05]  /*26a70*/  BRA `(.L_x_1379) ;  /* 0xfffffe9800dc7947 */ /* 0x000fea000383ffff */
.L_x_1402:
[----:B-1----:R1:W2:Y:S02]  /*26a80*/  SYNCS.PHASECHK.TRANS64.TRYWAIT P1, [R12+URZ+0x19c30], R13 ;  /* 0x019c300d0c0075a7 */ /* 0x0022a4000802017f */
[----:B--2---:R-:W-:Y:S05]  /*26a90*/  @!P1 NANOSLEEP.SYNCS 0x989680 ;  /* 0x009896800000995d */ /* 0x004fea0003900000 */
[----:B------:R-:W2:Y:S02]  /*26aa0*/  @!P1 SYNCS.PHASECHK.TRANS64 P1, [R12+URZ+0x19c30], R13 ;  /* 0x019c300d0c0095a7 */ /* 0x000ea4000802007f */
[----:B--2---:R-:W-:Y:S05]  /*26ab0*/  @!P1 BRA `(.L_x_1402) ;  /* 0xfffffffc00f09947 */ /* 0x004fea000383ffff */
[----:B------:R-:W-:Y:S05]  /*26ac0*/  BRA `(.L_x_1401) ;  /* 0xfffffed400487947 */ /* 0x000fea000383ffff */
.L_x_1407:
[----:B-1----:R1:W2:Y:S02]  /*26ad0*/  SYNCS.PHASECHK.TRANS64.TRYWAIT P1, [R21+URZ+0x19c50], R9 ;  /* 0x019c5009150075a7 */ /* 0x0022a4000802017f */
[----:B--2---:R-:W-:Y:S05]  /*26ae0*/  @!P1 NANOSLEEP.SYNCS 0x989680 ;  /* 0x009896800000995d */ /* 0x004fea0003900000 */
[----:B------:R-:W2:Y:S02]  /*26af0*/  @!P1 SYNCS.PHASECHK.TRANS64 P1, [R21+URZ+0x19c50], R9 ;  /* 0x019c5009150095a7 */ /* 0x000ea4000802007f */
[----:B--2---:R-:W-:Y:S05]  /*26b00*/  @!P1 BRA `(.L_x_1407) ;  /* 0xfffffffc00f09947 */ /* 0x004fea000383ffff */
[----:B------:R-:W-:Y:S05]  /*26b10*/  BRA `(.L_x_1406) ;  /* 0xfffffed400c87947 */ /* 0x000fea000383ffff */
.L_x_1417:
[----:B-1----:R1:W2:Y:S02]  /*26b20*/  SYNCS.PHASECHK.TRANS64.TRYWAIT P1, [R12+URZ+0x19c30], R13 ;  /* 0x019c300d0c0075a7 */ /* 0x0022a4000802017f */
[----:B--2---:R-:W-:Y:S05]  /*26b30*/  @!P1 NANOSLEEP.SYNCS 0x989680 ;  /* 0x009896800000995d */ /* 0x004fea0003900000 */
[----:B------:R-:W2:Y:S02]  /*26b40*/  @!P1 SYNCS.PHASECHK.TRANS64 P1, [R12+URZ+0x19c30], R13 ;  /* 0x019c300d0c0095a7 */ /* 0x000ea4000802007f */
[----:B--2---:R-:W-:Y:S05]  /*26b50*/  @!P1 BRA `(.L_x_1417) ;  /* 0xfffffffc00f09947 */ /* 0x004fea000383ffff */
[----:B------:R-:W-:Y:S05]  /*26b60*/  BRA `(.L_x_1416) ;  /* 0xfffffef800c47947 */ /* 0x000fea000383ffff */
.L_x_1422:
[----:B-1----:R1:W2:Y:S02]  /*26b70*/  SYNCS.PHASECHK.TRANS64.TRYWAIT P1, [R21+URZ+0x19c50], R9 ;  /* 0x019c5009150075a7 */ /* 0x0022a4000802017f */
[----:B--2---:R-:W-:Y:S05]  /*26b80*/  @!P1 NANOSLEEP.SYNCS 0x989680 ;  /* 0x009896800000995d */ /* 0x004fea0003900000 */
[----:B------:R-:W2:Y:S02]  /*26b90*/  @!P1 SYNCS.PHASECHK.TRANS64 P1, [R21+URZ+0x19c50], R9 ;  /* 0x019c5009150095a7 */ /* 0x000ea4000802007f */
[----:B--2---:R-:W-:Y:S05]  /*26ba0*/  @!P1 BRA `(.L_x_1422) ;  /* 0xfffffffc00f09947 */ /* 0x004fea000383ffff */
[----:B------:R-:W-:Y:S05]  /*26bb0*/  BRA `(.L_x_1421) ;  /* 0xfffffefc00447947 */ /* 0x000fea000383ffff */
.L_x_1438:
[----:B-1----:R1:W2:Y:S02]  /*26bc0*/  SYNCS.PHASECHK.TRANS64.TRYWAIT P1, [R12+URZ+0x19c50], R7 ;  /* 0x019c50070c0075a7 */ /* 0x0022a4000802017f */
[----:B--2---:R-:W-:Y:S05]  /*26bd0*/  @!P1 NANOSLEEP.SYNCS 0x989680 ;  /* 0x009896800000995d */ /* 0x004fea0003900000 */
[----:B------:R-:W2:Y:S02]  /*26be0*/  @!P1 SYNCS.PHASECHK.TRANS64 P1, [R12+URZ+0x19c50], R7 ;  /* 0x019c50070c0095a7 */ /* 0x000ea4000802007f */
[----:B--2---:R-:W-:Y:S05]  /*26bf0*/  @!P1 BRA `(.L_x_1438) ;  /* 0xfffffffc00f09947 */ /* 0x004fea000383ffff */
[----:B------:R-:W-:Y:S05]  /*26c00*/  BRA `(.L_x_1437) ;  /* 0xffffff3000807947 */ /* 0x000fea000383ffff */
.L_x_1479:
[----:B------:R-:W0:Y:S01]  /*26c10*/  S2R R7, SR_TID.X ;  /* 0x0000000000077919 */ /* 0x000e220000002100 */
[----:B------:R-:W-:Y:S01]  /*26c20*/  BSSY B1, `(.L_x_1647) ;  /* 0x000000a000017945 */ /* 0x000fe20003800000 */
[----:B-1----:R-:W-:Y:S02]  /*26c30*/  IMAD.MOV.U32 R12, RZ, RZ, RZ ;  /* 0x000000ffff0c7224 */ /* 0x002fe400078e00ff */
[----:B------:R-:W-:Y:S02]  /*26c40*/  IMAD.MOV.U32 R11, RZ, RZ, 0x1f ;  /* 0x0000001fff0b7424 */ /* 0x000fe400078e00ff */
[----:B------:R-:W-:Y:S01]  /*26c50*/  IMAD.MOV.U32 R15, RZ, RZ, -0x1 ;  /* 0xffffffffff0f7424 */ /* 0x000fe200078e00ff */
[----:B0-----:R-:W-:-:S04]  /*26c60*/  SHF.R.U32.HI R7, RZ, 0x5, R7 ;  /* 0x00000005ff077819 */ /* 0x001fc80000011607 */
[----:B------:R-:W-:-:S05]  /*26c70*/  LOP3.LUT R7, R7, 0x3, RZ, 0xc0, !PT ;  /* 0x0000000307077812 */ /* 0x000fca00078ec0ff */
[----:B------:R-:W-:-:S07]  /*26c80*/  IMAD.MOV.U32 R13, RZ, RZ, R7 ;  /* 0x000000ffff0d7224 */ /* 0x000fce00078e0007 */
[----:B------:R-:W-:Y:S05]  /*26c90*/  WARPSYNC.COLLECTIVE R15, `(.L_x_1648) ;  /* 0x000000000f087348 */ /* 0x000fea0003c00000 */
[----:B------:R0:W1:Y:S02]  /*26ca0*/  SHFL.IDX P6, R14, R13, R12, R11 ;  /* 0x0000000c0d0e7389 */ /* 0x00006400000c000b */
[----:B01----:R-:W-:Y:S01]  /*26cb0*/  ENDCOLLECTIVE ;  /* 0x000000000000791b */ /* 0x003fe20003800000 */
.L_x_1648:
[----:B------:R-:W-:Y:S05]  /*26cc0*/  BSYNC B1 ;  /* 0x0000000000017941 */ /* 0x000fea0003800000 */
.L_x_1647:
[----:B------:R-:W-:Y:S05]  /*26cd0*/  BRA `(.L_x_1649) ;  /* 0xffffff8c00887947 */ /* 0x000fea000383ffff */
.L_x_1481:
[----:B------:R-:W-:Y:S01]  /*26ce0*/  BSSY B1, `(.L_x_1650) ;  /* 0x0000006000017945 */ /* 0x000fe20003800000 */
[----:B------:R-:W-:-:S07]  /*26cf0*/  IMAD.MOV.U32 R15, RZ, RZ, -0x1 ;  /* 0xffffffffff0f7424 */ /* 0x000fce00078e00ff */
[----:B01----:R-:W-:Y:S05]  /*26d00*/  WARPSYNC.COLLECTIVE R15, `(.L_x_1651) ;  /* 0x000000000f0c7348 */ /* 0x003fea0003c00000 */
[----:B------:R-:W-:Y:S02]  /*26d10*/  ELECT P6, UR62, PT ;  /* 0x00000000003e782f */ /* 0x000fe400038c0000 */
[----:B------:R-:W-:Y:S01]  /*26d20*/  MOV R14, UR62 ;  /* 0x0000003e000e7c02 */ /* 0x000fe20008000f00 */
[----:B01----:R-:W-:Y:S10]  /*26d30*/  ENDCOLLECTIVE ;  /* 0x000000000000791b */ /* 0x003ff40003800000 */
.L_x_1651:
[----:B------:R-:W-:Y:S05]  /*26d40*/  BSYNC B1 ;  /* 0x0000000000017941 */ /* 0x000fea0003800000 */
.L_x_1650:
[----:B------:R-:W-:Y:S05]  /*26d50*/  BRA `(.L_x_1480) ;  /* 0xffffff8c00807947 */ /* 0x000fea000383ffff */
.L_x_1483:
[----:B0-----:R0:W2:Y:S02]  /*26d60*/  SYNCS.PHASECHK.TRANS64.TRYWAIT P0, [R18+URZ+0x19c20], R6 ;  /* 0x019c2006120075a7 */ /* 0x0010a4000800017f */
[----:B--2---:R-:W-:Y:S05]  /*26d70*/  @!P0 NANOSLEEP.SYNCS 0x989680 ;  /* 0x009896800000895d */ /* 0x004fea0003900000 */
[----:B------:R-:W2:Y:S02]  /*26d80*/  @!P0 SYNCS.PHASECHK.TRANS64 P0, [R18+URZ+0x19c20], R6 ;  /* 0x019c2006120085a7 */ /* 0x000ea4000800007f */
[----:B--2---:R-:W-:Y:S05]  /*26d90*/  @!P0 BRA `(.L_x_1483) ;  /* 0xfffffffc00f08947 */ /* 0x004fea000383ffff */
[----:B------:R-:W-:Y:S05]  /*26da0*/  BRA `(.L_x_1652) ;  /* 0xffffff8c00907947 */ /* 0x000fea000383ffff */
.L_x_1487:
[----:B--2---:R2:W3:Y:S02]  /*26db0*/  SYNCS.PHASECHK.TRANS64.TRYWAIT P0, [R9+URZ+0x19ca0], R11 ;  /* 0x019ca00b090075a7 */ /* 0x0044e4000800017f */
[----:B---3--:R-:W-:Y:S05]  /*26dc0*/  @!P0 NANOSLEEP.SYNCS 0x989680 ;  /* 0x009896800000895d */ /* 0x008fea0003900000 */
[----:B------:R-:W3:Y:S02]  /*26dd0*/  @!P0 SYNCS.PHASECHK.TRANS64 P0, [R9+URZ+0x19ca0], R11 ;  /* 0x019ca00b090085a7 */ /* 0x000ee4000800007f */
[----:B---3--:R-:W-:Y:S05]  /*26de0*/  @!P0 BRA `(.L_x_1487) ;  /* 0xfffffffc00f08947 */ /* 0x008fea000383ffff */
[----:B------:R-:W-:Y:S05]  /*26df0*/  BRA `(.L_x_1653) ;  /* 0xffffff8c00a87947 */ /* 0x000fea000383ffff */
.L_x_1494:
[----:B0-----:R0:W1:Y:S02]  /*26e00*/  SYNCS.PHASECHK.TRANS64.TRYWAIT P0, [R9+URZ+0x19cc0], R11 ;  /* 0x019cc00b090075a7 */ /* 0x001064000800017f */
[----:B-1----:R-:W-:Y:S05]  /*26e10*/  @!P0 NANOSLEEP.SYNCS 0x989680 ;  /* 0x009896800000895d */ /* 0x002fea0003900000 */
[----:B------:R-:W1:Y:S02]  /*26e20*/  @!P0 SYNCS.PHASECHK.TRANS64 P0, [R9+URZ+0x19cc0], R11 ;  /* 0x019cc00b090085a7 */ /* 0x000e64000800007f */
[----:B-1----:R-:W-:Y:S05]  /*26e30*/  @!P0 BRA `(.L_x_1494) ;  /* 0xfffffffc00f08947 */ /* 0x002fea000383ffff */
[----:B------:R-:W-:Y:S05]  /*26e40*/  BRA `(.L_x_1654) ;  /* 0xffffff9000a47947 */ /* 0x000fea000383ffff */
.L_x_1503:
[----:B--2---:R2:W3:Y:S02]  /*26e50*/  SYNCS.PHASECHK.TRANS64.TRYWAIT P1, [R9+URZ+0x19ca0], R8 ;  /* 0x019ca008090075a7 */ /* 0x0044e4000802017f */
[----:B---3--:R-:W-:Y:S05]  /*26e60*/  @!P1 NANOSLEEP.SYNCS 0x989680 ;  /* 0x009896800000995d */ /* 0x008fea0003900000 */
[----:B------:R-:W3:Y:S02]  /*26e70*/  @!P1 SYNCS.PHASECHK.TRANS64 P1, [R9+URZ+0x19ca0], R8 ;  /* 0x019ca008090095a7 */ /* 0x000ee4000802007f */
[----:B---3--:R-:W-:Y:S05]  /*26e80*/  @!P1 BRA `(.L_x_1503) ;  /* 0xfffffffc00f09947 */ /* 0x008fea000383ffff */
[----:B------:R-:W-:Y:S05]  /*26e90*/  BRA `(.L_x_1655) ;  /* 0xffffff9400d87947 */ /* 0x000fea000383ffff */
.L_x_1510:
[----:B0-----:R0:W3:Y:S02]  /*26ea0*/  SYNCS.PHASECHK.TRANS64.TRYWAIT P1, [R9+URZ+0x19cc0], R8 ;  /* 0x019cc008090075a7 */ /* 0x0010e4000802017f */
[----:B---3--:R-:W-:Y:S05]  /*26eb0*/  @!P1 NANOSLEEP.SYNCS 0x989680 ;  /* 0x009896800000995d */ /* 0x008fea0003900000 */
[----:B------:R-:W3:Y:S02]  /*26ec0*/  @!P1 SYNCS.PHASECHK.TRANS64 P1, [R9+URZ+0x19cc0], R8 ;  /* 0x019cc008090095a7 */ /* 0x000ee4000802007f */
[----:B---3--:R-:W-:Y:S05]  /*26ed0*/  @!P1 BRA `(.L_x_1510) ;  /* 0xfffffffc00f09947 */ /* 0x008fea000383ffff */
[----:B------:R-:W-:Y:S05]  /*26ee0*/  BRA `(.L_x_1656) ;  /* 0xffffff9800d07947 */ /* 0x000fea000383ffff */
.L_x_1537:
        /* <DEDUP_REMOVED lines=11> */
.L_x_1658:
[----:B------:R-:W-:Y:S05]  /*26fa0*/  BSYNC B0 ;  /* 0x0000000000007941 */ /* 0x000fea0003800000 */
.L_x_1657:
[----:B------:R-:W-:Y:S05]  /*26fb0*/  BRA `(.L_x_1659) ;  /* 0xffffffb000007947 */ /* 0x000fea000383ffff */
.L_x_1540:
[----:B0-----:R0:W1:Y:S02]  /*26fc0*/  SYNCS.PHASECHK.TRANS64.TRYWAIT P0, [R4+URZ+0x19c80], R21 ;  /* 0x019c8015040075a7 */ /* 0x001064000800017f */
[----:B-1----:R-:W-:Y:S05]  /*26fd0*/  @!P0 NANOSLEEP.SYNCS 0x989680 ;  /* 0x009896800000895d */ /* 0x002fea0003900000 */
[----:B------:R-:W1:Y:S02]  /*26fe0*/  @!P0 SYNCS.PHASECHK.TRANS64 P0, [R4+URZ+0x19c80], R21 ;  /* 0x019c8015040085a7 */ /* 0x000e64000800007f */
[----:B-1----:R-:W-:Y:S05]  /*26ff0*/  @!P0 BRA `(.L_x_1540) ;  /* 0xfffffffc00f08947 */ /* 0x002fea000383ffff */
[----:B------:R-:W-:Y:S05]  /*27000*/  BRA `(.L_x_1660) ;  /* 0xffffffb000107947 */ /* 0x000fea000383ffff */
.L_x_1541:
        /* <DEDUP_REMOVED lines=8> */
.L_x_1662:
[----:B------:R-:W-:Y:S05]  /*27090*/  BSYNC B0 ;  /* 0x0000000000007941 */ /* 0x000fea0003800000 */
.L_x_1661:
[----:B------:R-:W0:Y:S01]  /*270a0*/  S2R R7, SR_TID.X ;  /* 0x0000000000077919 */ /* 0x000e220000002100 */
[----:B------:R-:W-:Y:S02]  /*270b0*/  IMAD.MOV.U32 R13, RZ, RZ, R8 ;  /* 0x000000ffff0d7224 */ /* 0x000fe400078e0008 */
[----:B------:R-:W-:Y:S02]  /*270c0*/  IMAD.MOV.U32 R12, RZ, RZ, RZ ;  /* 0x000000ffff0c7224 */ /* 0x000fe400078e00ff */
[----:B------:R-:W-:Y:S02]  /*270d0*/  IMAD.MOV.U32 R11, RZ, RZ, 0x1e1f ;  /* 0x00001e1fff0b7424 */ /* 0x000fe400078e00ff */
[----:B------:R-:W-:Y:S02]  /*270e0*/  IMAD.MOV.U32 R15, RZ, RZ, -0x1 ;  /* 0xffffffffff0f7424 */ /* 0x000fe400078e00ff */
[----:B------:R-:W-:-:S07]  /*270f0*/  IMAD.MOV.U32 R0, RZ, RZ, R14 ;  /* 0x000000ffff007224 */ /* 0x000fce00078e000e */
[----:B0-----:R-:W-:Y:S05]  /*27100*/  WARPSYNC.COLLECTIVE R15, `(.L_x_1663) ;  /* 0x000000000f087348 */ /* 0x001fea0003c00000 */
[----:B------:R1:W2:Y:S02]  /*27110*/  SHFL.IDX P6, R14, R13, R12, R11 ;  /* 0x0000000c0d0e7389 */ /* 0x0002a400000c000b */
[----:B012---:R-:W-:Y:S01]  /*27120*/  ENDCOLLECTIVE ;  /* 0x000000000000791b */ /* 0x007fe20003800000 */
.L_x_1663:
[----:B------:R-:W0:Y:S01]  /*27130*/  LDC R11, c[0x0][0x2f4] ;  /* 0x0000bd00ff0b7b82 */ /* 0x000e220000000800 */
[----:B------:R-:W-:Y:S02]  /*27140*/  IMAD.MOV.U32 R13, RZ, RZ, R9 ;  /* 0x000000ffff0d7224 */ /* 0x000fe400078e0009 */
[----:B------:R-:W-:Y:S02]  /*27150*/  IMAD.SHL.U32 R15, R7, 0x10, RZ ;  /* 0x00000010070f7824 */ /* 0x000fe400078e00ff */
[----:B------:R-:W-:-:S03]  /*27160*/  IMAD.MOV.U32 R6, RZ, RZ, R14 ;  /* 0x000000ffff067224 */ /* 0x000fc600078e000e */
[----:B------:R-:W-:-:S04]  /*27170*/  LOP3.LUT R15, R15, 0x10, RZ, 0xc0, !PT ;  /* 0x000000100f0f7812 */ /* 0x000fc800078ec0ff */
[C---:B------:R-:W-:Y:S02]  /*27180*/  IADD3 R6, P0, R15.reuse, R6, RZ ;  /* 0x000000060f067210 */ /* 0x040fe40007f1e0ff */
[----:B------:R-:W-:-:S03]  /*27190*/  LOP3.LUT R12, R15, 0x20, RZ, 0xfc, !PT ;  /* 0x000000200f0c7812 */ /* 0x000fc600078efcff */
[----:B------:R-:W-:Y:S02]  /*271a0*/  IMAD.X R7, RZ, RZ, R0, P0 ;  /* 0x000000ffff077224 */ /* 0x000fe400000e0600 */
[----:B------:R-:W-:Y:S01]  /*271b0*/  IMAD.IADD R0, R18, 0x1, R10 ;  /* 0x0000000112007824 */ /* 0x000fe200078e020a */
[-C--:B0-----:R-:W-:Y:S02]  /*271c0*/  ISETP.GE.AND P4, PT, R15, R11.reuse, PT ;  /* 0x0000000b0f00720c */ /* 0x081fe40003f86270 */
[----:B------:R-:W-:Y:S01]  /*271d0*/  ISETP.GE.AND P2, PT, R12, R11, PT ;  /* 0x0000000b0c00720c */ /* 0x000fe20003f46270 */
[----:B------:R-:W-:Y:S01]  /*271e0*/  IMAD.MOV.U32 R12, RZ, RZ, 0x1 ;  /* 0x00000001ff0c7424 */ /* 0x000fe200078e00ff */
[----:B------:R-:W-:Y:S02]  /*271f0*/  ISETP.LT.OR P0, PT, R3, 0x1, P4 ;  /* 0x000000010300780c */ /* 0x000fe40002701670 */
[----:B------:R-:W-:-:S11]  /*27200*/  LOP3.LUT R15, R15, 0x40, RZ, 0xfc, !PT ;  /* 0x000000400f0f7812 */ /* 0x000fd600078efcff */
        /* <DEDUP_REMOVED lines=13> */
.L_x_1664:
        /* <DEDUP_REMOVED lines=10> */
.L_x_1665:
[----:B------:R-:W-:Y:S01]  /*27380*/  IMAD.MOV.U32 R6, RZ, RZ, R14 ;  /* 0x000000ffff067224 */ /* 0x000fe200078e000e */
[----:B------:R-:W-:Y:S06]  /*27390*/  BRA `(.L_x_1666) ;  /* 0xffffffac00e47947 */ /* 0x000fec000383ffff */
.L_x_1546:
[----:B---3--:R3:W4:Y:S02]  /*273a0*/  SYNCS.PHASECHK.TRANS64.TRYWAIT P0, [R4+URZ+0x19c40], R21 ;  /* 0x019c4015040075a7 */ /* 0x008724000800017f */
[----:B----4-:R-:W-:Y:S05]  /*273b0*/  @!P0 NANOSLEEP.SYNCS 0x989680 ;  /* 0x009896800000895d */ /* 0x010fea0003900000 */
[----:B------:R-:W4:Y:S02]  /*273c0*/  @!P0 SYNCS.PHASECHK.TRANS64 P0, [R4+URZ+0x19c40], R21 ;  /* 0x019c4015040085a7 */ /* 0x000f24000800007f */
[----:B----4-:R-:W-:Y:S05]  /*273d0*/  @!P0 BRA `(.L_x_1546) ;  /* 0xfffffffc00f08947 */ /* 0x010fea000383ffff */
[----:B------:R-:W-:Y:S05]  /*273e0*/  BRA `(.L_x_1667) ;  /* 0xffffffb000547947 */ /* 0x000fea000383ffff */
.L_x_1547:
[----:B------:R-:W-:Y:S01]  /*273f0*/  BSSY B0, `(.L_x_1668) ;  /* 0x0000008000007945 */ /* 0x000fe20003800000 */
[----:B------:R-:W-:Y:S02]  /*27400*/  IMAD.MOV.U32 R13, RZ, RZ, R6 ;  /* 0x000000ffff0d7224 */ /* 0x000fe400078e0006 */
[----:B------:R-:W-:Y:S02]  /*27410*/  IMAD.MOV.U32 R12, RZ, RZ, RZ ;  /* 0x000000ffff0c7224 */ /* 0x000fe400078e00ff */
[----:B------:R-:W-:Y:S02]  /*27420*/  IMAD.MOV.U32 R11, RZ, RZ, 0x1e1f ;  /* 0x00001e1fff0b7424 */ /* 0x000fe400078e00ff */
[----:B------:R-:W-:-:S07]  /*27430*/  IMAD.MOV.U32 R15, RZ, RZ, -0x1 ;  /* 0xffffffffff0f7424 */ /* 0x000fce00078e00ff */
[----:B--23--:R-:W-:Y:S05]  /*27440*/  WARPSYNC.COLLECTIVE R15, `(.L_x_1669) ;  /* 0x000000000f087348 */ /* 0x00cfea0003c00000 */
[----:B------:R0:W1:Y:S02]  /*27450*/  SHFL.IDX P6, R14, R13, R12, R11 ;  /* 0x0000000c0d0e7389 */ /* 0x00006400000c000b */
[----:B0123--:R-:W-:Y:S01]  /*27460*/  ENDCOLLECTIVE ;  /* 0x000000000000791b */ /* 0x00ffe20003800000 */
.L_x_1669:
[----:B------:R-:W-:Y:S05]  /*27470*/  BSYNC B0 ;  /* 0x0000000000007941 */ /* 0x000fea0003800000 */
.L_x_1668:
        /* <DEDUP_REMOVED lines=8> */
.L_x_1670:
[----:B------:R-:W-:Y:S02]  /*27500*/  IMAD.MOV.U32 R13, RZ, RZ, R6 ;  /* 0x000000ffff0d7224 */ /* 0x000fe400078e0006 */
[----:B------:R-:W-:Y:S02]  /*27510*/  IMAD.MOV.U32 R12, RZ, RZ, 0x1 ;  /* 0x00000001ff0c7424 */ /* 0x000fe400078e00ff */
[----:B------:R-:W-:-:S07]  /*27520*/  IMAD.MOV.U32 R3, RZ, RZ, R14 ;  /* 0x000000ffff037224 */ /* 0x000fce00078e000e */
[----:B------:R-:W-:Y:S05]  /*27530*/  WARPSYNC.COLLECTIVE R15, `(.L_x_1671) ;  /* 0x000000000f087348 */ /* 0x000fea0003c00000 */
[----:B------:R0:W1:Y:S02]  /*27540*/  SHFL.IDX P6, R14, R13, R12, R11 ;  /* 0x0000000c0d0e7389 */ /* 0x00006400000c000b */
[----:B01----:R-:W-:Y:S01]  /*27550*/  ENDCOLLECTIVE ;  /* 0x000000000000791b */ /* 0x003fe20003800000 */
.L_x_1671:
        /* <DEDUP_REMOVED lines=10> */
.L_x_1672:
        /* <DEDUP_REMOVED lines=8> */
.L_x_1552:
[----:B------:R-:W-:Y:S02]  /*27680*/  IMAD.MOV.U32 R13, RZ, RZ, R4 ;  /* 0x000000ffff0d7224 */ /* 0x000fe400078e0004 */
[----:B------:R-:W-:Y:S02]  /*27690*/  IMAD.MOV.U32 R12, RZ, RZ, RZ ;  /* 0x000000ffff0c7224 */ /* 0x000fe400078e00ff */
[----:B------:R-:W-:Y:S02]  /*276a0*/  IMAD.MOV.U32 R11, RZ, RZ, 0x1e1f ;  /* 0x00001e1fff0b7424 */ /* 0x000fe400078e00ff */
[----:B------:R-:W-:Y:S02]  /*276b0*/  IMAD.MOV.U32 R15, RZ, RZ, -0x1 ;  /* 0xffffffffff0f7424 */ /* 0x000fe400078e00ff */
[----:B-----5:R-:W-:Y:S02]  /*276c0*/  IMAD R0, R20, R9, RZ ;  /* 0x0000000914007224 */ /* 0x020fe400078e02ff */
[----:B------:R-:W-:-:S07]  /*276d0*/  IMAD.IADD R25, R19, 0x1, R25 ;  /* 0x0000000113197824 */ /* 0x000fce00078e0219 */
[----:B------:R-:W-:Y:S05]  /*276e0*/  WARPSYNC.COLLECTIVE R15, `(.L_x_1674) ;  /* 0x000000000f087348 */ /* 0x000fea0003c00000 */
[----:B------:R0:W1:Y:S02]  /*276f0*/  SHFL.IDX P6, R14, R13, R12, R11 ;  /* 0x0000000c0d0e7389 */ /* 0x00006400000c000b */
[----:B01----:R-:W-:Y:S01]  /*27700*/  ENDCOLLECTIVE ;  /* 0x000000000000791b */ /* 0x003fe20003800000 */
.L_x_1674:
[----:B------:R-:W-:Y:S01]  /*27710*/  ISETP.GE.AND P2, PT, R25, R0, PT ;  /* 0x000000001900720c */ /* 0x000fe20003f46270 */
[----:B------:R-:W-:Y:S02]  /*27720*/  IMAD.MOV.U32 R13, RZ, RZ, R6 ;  /* 0x000000ffff0d7224 */ /* 0x000fe400078e0006 */
[----:B------:R-:W-:-:S10]  /*27730*/  IMAD.MOV.U32 R2, RZ, RZ, R14 ;  /* 0x000000ffff027224 */ /* 0x000fd400078e000e */
[----:B------:R-:W-:Y:S05]  /*27740*/  WARPSYNC.COLLECTIVE R15, `(.L_x_1675) ;  /* 0x000000000f087348 */ /* 0x000fea0003c00000 */
[----:B------:R0:W1:Y:S02]  /*27750*/  SHFL.IDX P6, R14, R13, R12, R11 ;  /* 0x0000000c0d0e7389 */ /* 0x00006400000c000b */
[----:B01----:R-:W-:Y:S01]  /*27760*/  ENDCOLLECTIVE ;  /* 0x000000000000791b */ /* 0x003fe20003800000 */
.L_x_1675:
[----:B------:R-:W-:Y:S02]  /*27770*/  IMAD.MOV.U32 R13, RZ, RZ, R4 ;  /* 0x000000ffff0d7224 */ /* 0x000fe400078e0004 */
[----:B------:R-:W-:Y:S02]  /*27780*/  IMAD.MOV.U32 R12, RZ, RZ, 0x1 ;  /* 0x00000001ff0c7424 */ /* 0x000fe400078e00ff */
[----:B------:R-:W-:-:S07]  /*27790*/  IMAD.MOV.U32 R3, RZ, RZ, R14 ;  /* 0x000000ffff037224 */ /* 0x000fce00078e000e */
[----:B------:R-:W-:Y:S05]  /*277a0*/  WARPSYNC.COLLECTIVE R15, `(.L_x_1676) ;  /* 0x000000000f087348 */ /* 0x000fea0003c00000 */
[----:B------:R0:W1:Y:S02]  /*277b0*/  SHFL.IDX P6, R14, R13, R12, R11 ;  /* 0x0000000c0d0e7389 */ /* 0x00006400000c000b */
[----:B01----:R-:W-:Y:S01]  /*277c0*/  ENDCOLLECTIVE ;  /* 0x000000000000791b */ /* 0x003fe20003800000 */
.L_x_1676:
        /* <DEDUP_REMOVED lines=10> */
.L_x_1677:
        /* <DEDUP_REMOVED lines=13> */
.L_x_1678:
[----:B------:R-:W-:-:S13]  /*27940*/  ISETP.GE.AND P2, PT, R3, R0, PT ;  /* 0x000000000300720c */ /* 0x000fda0003f46270 */
[----:B------:R-:W-:Y:S01]  /*27950*/  @!P2 IADD3 R2, P4, R10, R6, RZ ;  /* 0x000000060a02a210 */ /* 0x000fe20007f9e0ff */
[----:B------:R-:W-:-:S04]  /*27960*/  IMAD.MOV.U32 R13, RZ, RZ, R7 ;  /* 0x000000ffff0d7224 */ /* 0x000fc800078e0007 */
[----:B------:R-:W-:-:S05]  /*27970*/  @!P2 IMAD.X R3, RZ, RZ, R4, P4 ;  /* 0x000000ffff03a224 */ /* 0x000fca00020e0604 */
        /* <DEDUP_REMOVED lines=10> */
.L_x_1679:
[----:B------:R-:W-:Y:S01]  /*27a20*/  IMAD.MOV.U32 R2, RZ, RZ, R14 ;  /* 0x000000ffff027224 */ /* 0x000fe200078e000e */
[----:B------:R-:W-:Y:S06]  /*27a30*/  BRA `(.L_x_1680) ;  /* 0xffffffb800007947 */ /* 0x000fec000383ffff */
.L_x_1557:
[----:B--2---:R2:W3:Y:S02]  /*27a40*/  SYNCS.PHASECHK.TRANS64.TRYWAIT P0, [R18+URZ+0x19c20], R0 ;  /* 0x019c2000120075a7 */ /* 0x0044e4000800017f */
[----:B---3--:R-:W-:Y:S05]  /*27a50*/  @!P0 NANOSLEEP.SYNCS 0x989680 ;  /* 0x009896800000895d */ /* 0x008fea0003900000 */
[----:B------:R-:W3:Y:S02]  /*27a60*/  @!P0 SYNCS.PHASECHK.TRANS64 P0, [R18+URZ+0x19c20], R0 ;  /* 0x019c2000120085a7 */ /* 0x000ee4000800007f */
[----:B---3--:R-:W-:Y:S05]  /*27a70*/  @!P0 BRA `(.L_x_1557) ;  /* 0xfffffffc00f08947 */ /* 0x008fea000383ffff */
[----:B------:R-:W-:Y:S05]  /*27a80*/  BRA `(.L_x_1681) ;  /* 0xffffffb800707947 */ /* 0x000fea000383ffff */
.L_x_1561:
[----:B0-----:R0:W1:Y:S02]  /*27a90*/  SYNCS.PHASECHK.TRANS64.TRYWAIT P0, [R0+URZ+0x19c80], R10 ;  /* 0x019c800a000075a7 */ /* 0x001064000800017f */
[----:B-1----:R-:W-:Y:S05]  /*27aa0*/  @!P0 NANOSLEEP.SYNCS 0x989680 ;  /* 0x009896800000895d */ /* 0x002fea0003900000 */
[----:B------:R-:W1:Y:S02]  /*27ab0*/  @!P0 SYNCS.PHASECHK.TRANS64 P0, [R0+URZ+0x19c80], R10 ;  /* 0x019c800a000085a7 */ /* 0x000e64000800007f */
[----:B-1----:R-:W-:Y:S05]  /*27ac0*/  @!P0 BRA `(.L_x_1561) ;  /* 0xfffffffc00f08947 */ /* 0x002fea000383ffff */
[----:B------:R-:W-:Y:S05]  /*27ad0*/  BRA `(.L_x_1682) ;  /* 0xffffffbc00407947 */ /* 0x000fea000383ffff */
.L_x_1562:
        /* <DEDUP_REMOVED lines=8> */
.L_x_1684:
[----:B------:R-:W-:Y:S05]  /*27b60*/  BSYNC B0 ;  /* 0x0000000000007941 */ /* 0x000fea0003800000 */
.L_x_1683:
[----:B------:R-:W0:Y:S01]  /*27b70*/  S2R R2, SR_TID.X ;  /* 0x0000000000027919 */ /* 0x000e220000002100 */
[----:B------:R-:W-:Y:S02]  /*27b80*/  IMAD.MOV.U32 R13, RZ, RZ, R25 ;  /* 0x000000ffff0d7224 */ /* 0x000fe400078e0019 */
[----:B------:R-:W-:Y:S02]  /*27b90*/  IMAD.MOV.U32 R12, RZ, RZ, RZ ;  /* 0x000000ffff0c7224 */ /* 0x000fe400078e00ff */
[----:B------:R-:W-:Y:S02]  /*27ba0*/  IMAD.MOV.U32 R11, RZ, RZ, 0x1e1f ;  /* 0x00001e1fff0b7424 */ /* 0x000fe400078e00ff */
[----:B------:R-:W-:Y:S02]  /*27bb0*/  IMAD.MOV.U32 R15, RZ, RZ, -0x1 ;  /* 0xffffffffff0f7424 */ /* 0x000fe400078e00ff */
[----:B------:R-:W-:Y:S02]  /*27bc0*/  IMAD.MOV.U32 R3, RZ, RZ, R14 ;  /* 0x000000ffff037224 */ /* 0x000fe400078e000e */
[----:B------:R-:W-:-:S07]  /*27bd0*/  IMAD.IADD R5, R18, 0x1, R5 ;  /* 0x0000000112057824 */ /* 0x000fce00078e0205 */
[----:B0-----:R-:W-:Y:S05]  /*27be0*/  WARPSYNC.COLLECTIVE R15, `(.L_x_1685) ;  /* 0x000000000f087348 */ /* 0x001fea0003c00000 */
[----:B------:R1:W2:Y:S02]  /*27bf0*/  SHFL.IDX P6, R14, R13, R12, R11 ;  /* 0x0000000c0d0e7389 */ /* 0x0002a400000c000b */
[----:B012---:R-:W-:Y:S01]  /*27c00*/  ENDCOLLECTIVE ;  /* 0x000000000000791b */ /* 0x007fe20003800000 */
.L_x_1685:
[----:B------:R-:W-:Y:S02]  /*27c10*/  IMAD.MOV.U32 R13, RZ, RZ, R21 ;  /* 0x000000ffff0d7224 */ /* 0x000fe400078e0015 */
[----:B------:R-:W-:Y:S02]  /*27c20*/  IMAD.MOV.U32 R12, RZ, RZ, 0x1 ;  /* 0x00000001ff0c7424 */ /* 0x000fe400078e00ff */
[----:B------:R-:W-:Y:S02]  /*27c30*/  IMAD.SHL.U32 R15, R2, 0x10, RZ ;  /* 0x00000010020f7824 */ /* 0x000fe400078e00ff */
[----:B------:R-:W-:-:S03]  /*27c40*/  IMAD.MOV.U32 R2, RZ, RZ, R14 ;  /* 0x000000ffff027224 */ /* 0x000fc600078e000e */
[----:B------:R-:W-:-:S04]  /*27c50*/  LOP3.LUT R15, R15, 0x10, RZ, 0xc0, !PT ;  /* 0x000000100f0f7812 */ /* 0x000fc800078ec0ff */
[----:B------:R-:W-:Y:S01]  /*27c60*/  IADD3 R2, P0, R15, R2, RZ ;  /* 0x000000020f027210 */ /* 0x000fe20007f1e0ff */
[----:B------:R-:W-:-:S04]  /*27c70*/  IMAD.MOV.U32 R15, RZ, RZ, -0x1 ;  /* 0xffffffffff0f7424 */ /* 0x000fc800078e00ff */
[----:B------:R-:W-:-:S08]  /*27c80*/  IMAD.X R3, RZ, RZ, R3, P0 ;  /* 0x000000ffff037224 */ /* 0x000fd000000e0603 */
[----:B------:R-:W-:Y:S05]  /*27c90*/  WARPSYNC.COLLECTIVE R15, `(.L_x_1686) ;  /* 0x000000000f087348 */ /* 0x000fea0003c00000 */
[----:B------:R0:W1:Y:S02]  /*27ca0*/  SHFL.IDX P6, R14, R13, R12, R11 ;  /* 0x0000000c0d0e7389 */ /* 0x00006400000c000b */
[----:B01----:R-:W-:Y:S01]  /*27cb0*/  ENDCOLLECTIVE ;  /* 0x000000000000791b */ /* 0x003fe20003800000 */
.L_x_1686:
[----:B------:R-:W-:Y:S01]  /*27cc0*/  @!PT LDS RZ, [RZ] ;  /* 0x00000000fffff984 */ /* 0x000fe20000000800 */
[----:B------:R-:W-:Y:S01]  /*27cd0*/  @!PT LDS RZ, [RZ] ;  /* 0x00000000fffff984 */ /* 0x000fe20000000800 */
[----:B------:R-:W-:Y:S01]  /*27ce0*/  @!PT LDS RZ, [RZ] ;  /* 0x00000000fffff984 */ /* 0x000fe20000000800 */
[----:B------:R0:W-:Y:S04]  /*27cf0*/  LDGSTS.E.BYPASS.LTC128B.128 [R5+0x9000], desc[UR40][R2.64], !P4 ;  /* 0x0900000002057fae */ /* 0x0001e8000e101d68 */
[----:B------:R0:W-:Y:S04]  /*27d00*/  LDGSTS.E.BYPASS.LTC128B.128 [R5+0xa000], desc[UR40][R2.64+0x20], !P3 ;  /* 0x0a00002002057fae */ /* 0x0001e8000d901d68 */
[----:B------:R0:W-:Y:S01]  /*27d10*/  LDGSTS.E.BYPASS.LTC128B.128 [R5+0xb000], desc[UR40][R2.64+0x40], !P2 ;  /* 0x0b00004002057fae */ /* 0x0001e2000d101d68 */
[----:B------:R-:W-:Y:S02]  /*27d20*/  IMAD.MOV.U32 R13, RZ, RZ, R25 ;  /* 0x000000ffff0d7224 */ /* 0x000fe400078e0019 */
[----:B------:R-:W-:-:S07]  /*27d30*/  IMAD.MOV.U32 R21, RZ, RZ, R14 ;  /* 0x000000ffff157224 */ /* 0x000fce00078e000e */
[----:B0-----:R-:W-:Y:S05]  /*27d40*/  WARPSYNC.COLLECTIVE R15, `(.L_x_1687) ;  /* 0x000000000f087348 */ /* 0x001fea0003c00000 */
[----:B------:R1:W2:Y:S02]  /*27d50*/  SHFL.IDX P6, R14, R13, R12, R11 ;  /* 0x0000000c0d0e7389 */ /* 0x0002a400000c000b */
[----:B012---:R-:W-:Y:S01]  /*27d60*/  ENDCOLLECTIVE ;  /* 0x000000000000791b */ /* 0x007fe20003800000 */
.L_x_1687:
[----:B------:R-:W-:Y:S01]  /*27d70*/  IMAD.MOV.U32 R2, RZ, RZ, R14 ;  /* 0x000000ffff027224 */ /* 0x000fe200078e000e */
[----:B------:R-:W-:Y:S06]  /*27d80*/  BRA `(.L_x_1688) ;  /* 0xffffffbc00487947 */ /* 0x000fec000383ffff */
.L_x_1567:
[----:B---3--:R3:W4:Y:S02]  /*27d90*/  SYNCS.PHASECHK.TRANS64.TRYWAIT P0, [R0+URZ+0x19c40], R10 ;  /* 0x019c400a000075a7 */ /* 0x008724000800017f */
[----:B----4-:R-:W-:Y:S05]  /*27da0*/  @!P0 NANOSLEEP.SYNCS 0x989680 ;  /* 0x009896800000895d */ /* 0x010fea0003900000 */
[----:B------:R-:W4:Y:S02]  /*27db0*/  @!P0 SYNCS.PHASECHK.TRANS64 P0, [R0+URZ+0x19c40], R10 ;  /* 0x019c400a000085a7 */ /* 0x000f24000800007f */
[----:B----4-:R-:W-:Y:S05]  /*27dc0*/  @!P0 BRA `(.L_x_1567) ;  /* 0xfffffffc00f08947 */ /* 0x010fea000383ffff */
[----:B------:R-:W-:Y:S05]  /*27dd0*/  BRA `(.L_x_1689) ;  /* 0xffffffbc00ac7947 */ /* 0x000fea000383ffff */
.L_x_1568:
        /* <DEDUP_REMOVED lines=8> */
.L_x_1691:
[----:B------:R-:W-:Y:S05]  /*27e60*/  BSYNC B0 ;  /* 0x0000000000007941 */ /* 0x000fea0003800000 */
.L_x_1690:
        /* <DEDUP_REMOVED lines=8> */
.L_x_1692:
[----:B------:R-:W-:Y:S02]  /*27ef0*/  IMAD.MOV.U32 R13, RZ, RZ, R8 ;  /* 0x000000ffff0d7224 */ /* 0x000fe400078e0008 */
[----:B------:R-:W-:Y:S02]  /*27f00*/  IMAD.MOV.U32 R12, RZ, RZ, 0x1 ;  /* 0x00000001ff0c7424 */ /* 0x000fe400078e00ff */
[----:B------:R-:W-:-:S07]  /*27f10*/  IMAD.MOV.U32 R2, RZ, RZ, R14 ;  /* 0x000000ffff027224 */ /* 0x000fce00078e000e */
[----:B------:R-:W-:Y:S05]  /*27f20*/  WARPSYNC.COLLECTIVE R15, `(.L_x_1693) ;  /* 0x000000000f087348 */ /* 0x000fea0003c00000 */
[----:B------:R0:W1:Y:S02]  /*27f30*/  SHFL.IDX P6, R14, R13, R12, R11 ;  /* 0x0000000c0d0e7389 */ /* 0x00006400000c000b */
[----:B01----:R-:W-:Y:S01]  /*27f40*/  ENDCOLLECTIVE ;  /* 0x000000000000791b */ /* 0x003fe20003800000 */
.L_x_1693:
        /* <DEDUP_REMOVED lines=13> */
.L_x_1694:
[----:B------:R-:W-:Y:S01]  /*28020*/  IMAD.MOV.U32 R2, RZ, RZ, R14 ;  /* 0x000000ffff027224 */ /* 0x000fe200078e000e */
[----:B------:R-:W-:Y:S06]  /*28030*/  BRA `(.L_x_1695) ;  /* 0xffffffbc00b07947 */ /* 0x000fec000383ffff */
.L_x_1573:
[----:B0-----:R0:W2:Y:S02]  /*28040*/  SYNCS.PHASECHK.TRANS64.TRYWAIT P2, [R2+URZ+0x19c70], R0 ;  /* 0x019c7000020075a7 */ /* 0x0010a4000804017f */
[----:B--2---:R-:W-:Y:S05]  /*28050*/  @!P2 NANOSLEEP.SYNCS 0x989680 ;  /* 0x009896800000a95d */ /* 0x004fea0003900000 */
[----:B------:R-:W2:Y:S02]  /*28060*/  @!P2 SYNCS.PHASECHK.TRANS64 P2, [R2+URZ+0x19c70], R0 ;  /* 0x019c70000200a5a7 */ /* 0x000ea4000804007f */
[----:B--2---:R-:W-:Y:S05]  /*28070*/  @!P2 BRA `(.L_x_1573) ;  /* 0xfffffffc00f0a947 */ /* 0x004fea000383ffff */
[----:B------:R-:W-:Y:S05]  /*28080*/  BRA `(.L_x_1696) ;  /* 0xffffffc0001c7947 */ /* 0x000fea000383ffff */
.L_x_1575:
[----:B0-----:R0:W2:Y:S02]  /*28090*/  SYNCS.PHASECHK.TRANS64.TRYWAIT P2, [R2+URZ+0x19c60], R0 ;  /* 0x019c6000020075a7 */ /* 0x0010a4000804017f */
[----:B--2---:R-:W-:Y:S05]  /*280a0*/  @!P2 NANOSLEEP.SYNCS 0x989680 ;  /* 0x009896800000a95d */ /* 0x004fea0003900000 */
[----:B------:R-:W2:Y:S02]  /*280b0*/  @!P2 SYNCS.PHASECHK.TRANS64 P2, [R2+URZ+0x19c60], R0 ;  /* 0x019c60000200a5a7 */ /* 0x000ea4000804007f */
[----:B--2---:R-:W-:Y:S05]  /*280c0*/  @!P2 BRA `(.L_x_1575) ;  /* 0xfffffffc00f0a947 */ /* 0x004fea000383ffff */
[----:B------:R-:W-:Y:S05]  /*280d0*/  BRA `(.L_x_1697) ;  /* 0xffffffc0002c7947 */ /* 0x000fea000383ffff */
.L_x_1583:
[----:B0-----:R0:W2:Y:S02]  /*280e0*/  SYNCS.PHASECHK.TRANS64.TRYWAIT P1, [R3+URZ+0x19c70], R0 ;  /* 0x019c7000030075a7 */ /* 0x0010a4000802017f */
[----:B--2---:R-:W-:Y:S05]  /*280f0*/  @!P1 NANOSLEEP.SYNCS 0x989680 ;  /* 0x009896800000995d */ /* 0x004fea0003900000 */
[----:B------:R-:W2:Y:S02]  /*28100*/  @!P1 SYNCS.PHASECHK.TRANS64 P1, [R3+URZ+0x19c70], R0 ;  /* 0x019c7000030095a7 */ /* 0x000ea4000802007f */
[----:B--2---:R-:W-:Y:S05]  /*28110*/  @!P1 BRA `(.L_x_1583) ;  /* 0xfffffffc00f09947 */ /* 0x004fea000383ffff */
[----:B------:R-:W-:Y:S05]  /*28120*/  BRA `(.L_x_1698) ;  /* 0xffffffc400907947 */ /* 0x000fea000383ffff */
.L_x_1585:
[----:B0-----:R0:W2:Y:S02]  /*28130*/  SYNCS.PHASECHK.TRANS64.TRYWAIT P1, [R3+URZ+0x19c60], R0 ;  /* 0x019c6000030075a7 */ /* 0x0010a4000802017f */
[----:B--2---:R-:W-:Y:S05]  /*28140*/  @!P1 NANOSLEEP.SYNCS 0x989680 ;  /* 0x009896800000995d */ /* 0x004fea0003900000 */
[----:B------:R-:W2:Y:S02]  /*28150*/  @!P1 SYNCS.PHASECHK.TRANS64 P1, [R3+URZ+0x19c60], R0 ;  /* 0x019c6000030095a7 */ /* 0x000ea4000802007f */
[----:B--2---:R-:W-:Y:S05]  /*28160*/  @!P1 BRA `(.L_x_1585) ;  /* 0xfffffffc00f09947 */ /* 0x004fea000383ffff */
[----:B------:R-:W-:Y:S05]  /*28170*/  BRA `(.L_x_1699) ;  /* 0xffffffc4009c7947 */ /* 0x000fea000383ffff */
.L_x_1590:
[----:B------:R-:W-:Y:S01]  /*28180*/  BSSY B0, `(.L_x_1700) ;  /* 0x0000008000007945 */ /* 0x000fe20003800000 */
[----:B------:R-:W-:Y:S02]  /*28190*/  IMAD.MOV.U32 R13, RZ, RZ, R24 ;  /* 0x000000ffff0d7224 */ /* 0x000fe400078e0018 */
[----:B-1----:R-:W-:Y:S02]  /*281a0*/  IMAD.MOV.U32 R12, RZ, RZ, RZ ;  /* 0x000000ffff0c7224 */ /* 0x002fe400078e00ff */
[----:B------:R-:W-:Y:S02]  /*281b0*/  IMAD.MOV.U32 R11, RZ, RZ, 0x1f ;  /* 0x0000001fff0b7424 */ /* 0x000fe400078e00ff */
[----:B------:R-:W-:-:S07]  /*281c0*/  IMAD.MOV.U32 R15, RZ, RZ, -0x1 ;  /* 0xffffffffff0f7424 */ /* 0x000fce00078e00ff */
[----:B------:R-:W-:Y:S05]  /*281d0*/  WARPSYNC.COLLECTIVE R15, `(.L_x_1701) ;  /* 0x000000000f087348 */ /* 0x000fea0003c00000 */
[----:B------:R0:W1:Y:S02]  /*281e0*/  SHFL.IDX P6, R14, R13, R12, R11 ;  /* 0x0000000c0d0e7389 */ /* 0x00006400000c000b */
[----:B01----:R-:W-:Y:S01]  /*281f0*/  ENDCOLLECTIVE ;  /* 0x000000000000791b */ /* 0x003fe20003800000 */
.L_x_1701:
[----:B------:R-:W-:Y:S05]  /*28200*/  BSYNC B0 ;  /* 0x0000000000007941 */ /* 0x000fea0003800000 */
.L_x_1700:
[----:B------:R-:W-:Y:S02]  /*28210*/  IMAD.MOV.U32 R13, RZ, RZ, R24 ;  /* 0x000000ffff0d7224 */ /* 0x000fe400078e0018 */
[----:B------:R-:W-:Y:S02]  /*28220*/  IMAD.MOV.U32 R12, RZ, RZ, 0x1 ;  /* 0x00000001ff0c7424 */ /* 0x000fe400078e00ff */
[----:B------:R-:W-:Y:S02]  /*28230*/  IMAD.MOV.U32 R11, RZ, RZ, 0x1f ;  /* 0x0000001fff0b7424 */ /* 0x000fe400078e00ff */
[----:B------:R-:W-:Y:S02]  /*28240*/  IMAD.MOV.U32 R15, RZ, RZ, -0x1 ;  /* 0xffffffffff0f7424 */ /* 0x000fe400078e00ff */
[----:B------:R-:W-:Y:S02]  /*28250*/  IMAD.IADD R8, R27, 0x1, R9 ;  /* 0x000000011b087824 */ /* 0x000fe400078e0209 */
[----:B------:R-:W-:-:S07]  /*28260*/  IMAD.MOV.U32 R0, RZ, RZ, R14 ;  /* 0x000000ffff007224 */ /* 0x000fce00078e000e */
[----:B------:R-:W-:Y:S05]  /*28270*/  WARPSYNC.COLLECTIVE R15, `(.L_x_1702) ;  /* 0x000000000f087348 */ /* 0x000fea0003c00000 */
[----:B------:R0:W1:Y:S02]  /*28280*/  SHFL.IDX P6, R14, R13, R12, R11 ;  /* 0x0000000c0d0e7389 */ /* 0x00006400000c000b */
[----:B01----:R-:W-:Y:S01]  /*28290*/  ENDCOLLECTIVE ;  /* 0x000000000000791b */ /* 0x003fe20003800000 */
.L_x_1702:
[----:B------:R-:W-:Y:S02]  /*282a0*/  ULDC UR4, c[0x0][0xc3c] ;  /* 0x00030f0000047ab9 */ /* 0x000fe40000000800 */
[----:B------:R-:W-:-:S13]  /*282b0*/  ISETP.GE.OR P1, PT, R8, UR4, !P0 ;  /* 0x0000000408007c0c */ /* 0x000fda000c726670 */
[----:B------:R-:W0:Y:S08]  /*282c0*/  @!P1 LDC.64 R2, c[0x0][0xc80] ;  /* 0x00032000ff029b82 */ /* 0x000e300000000a00 */
[----:B------:R-:W1:Y:S01]  /*282d0*/  @!P1 LDC.64 R4, c[0x0][0xc78] ;  /* 0x00031e00ff049b82 */ /* 0x000e620000000a00 */
[----:B------:R-:W-:Y:S01]  /*282e0*/  CS2R R24, SRZ ;  /* 0x0000000000187805 */ /* 0x000fe2000001ff00 */
[----:B------:R-:W-:-:S02]  /*282f0*/  IMAD.MOV.U32 R11, RZ, RZ, RZ ;  /* 0x000000ffff0b7224 */ /* 0x000fc400078e00ff */
[----:B------:R-:W-:Y:S02]  /*28300*/  IMAD.MOV.U32 R6, RZ, RZ, R14 ;  /* 0x000000ffff067224 */ /* 0x000fe400078e000e */
[----:B0-----:R-:W-:-:S05]  /*28310*/  @!P1 IMAD.WIDE R2, R8, 0x4, R2 ;  /* 0x0000000408029825 */ /* 0x001fca00078e0202 */
[----:B------:R1:W2:Y:S02]  /*28320*/  @!P1 LDG.E R7, desc[UR40][R2.64] ;  /* 0x0000002802079981 */ /* 0x0002a4000c1e1900 */
[----:B-1----:R-:W-:-:S06]  /*28330*/  @!P1 IMAD.WIDE R2, R8, 0x4, R4 ;  /* 0x0000000408029825 */ /* 0x002fcc00078e0204 */
[----:B------:R-:W3:Y:S01]  /*28340*/  @!P1 LDG.E R2, desc[UR40][R2.64] ;  /* 0x0000002802029981 */ /* 0x000ee2000c1e1900 */
[----:B------:R-:W-:Y:S01]  /*28350*/  IMAD.MOV.U32 R5, RZ, RZ, RZ ;  /* 0x000000ffff057224 */ /* 0x000fe200078e00ff */
[C---:B------:R-:W-:Y:S02]  /*28360*/  ISETP.GE.U32.AND P2, PT, R9.reuse, 0x2, PT ;  /* 0x000000020900780c */ /* 0x040fe40003f46070 */
[C---:B------:R-:W-:Y:S02]  /*28370*/  ISETP.GE.U32.AND P3, PT, R9.reuse, 0x4, PT ;  /* 0x000000040900780c */ /* 0x040fe40003f66070 */
[C---:B------:R-:W-:Y:S02]  /*28380*/  ISETP.GE.U32.AND P4, PT, R9.reuse, 0x8, PT ;  /* 0x000000080900780c */ /* 0x040fe40003f86070 */
[C---:B------:R-:W-:Y:S01]  /*28390*/  ISETP.GE.U32.AND P5, PT, R9.reuse, 0x10, PT ;  /* 0x000000100900780c */ /* 0x040fe20003fa6070 */
[----:B--2---:R-:W-:Y:S02]  /*283a0*/  @!P1 IMAD.MOV.U32 R25, RZ, RZ, R7 ;  /* 0x000000ffff199224 */ /* 0x004fe400078e0007 */
[----:B---3--:R-:W-:Y:S01]  /*283b0*/  @!P1 IMAD.MOV.U32 R5, RZ, RZ, R2 ;  /* 0x000000ffff059224 */ /* 0x008fe200078e0002 */
[----:B------:R-:W-:-:S03]  /*283c0*/  ISETP.NE.AND P1, PT, R9, RZ, PT ;  /* 0x000000ff0900720c */ /* 0x000fc60003f25270 */
[----:B------:R-:W-:-:S04]  /*283d0*/  IMAD R2, R5, R25, RZ ;  /* 0x0000001905027224 */ /* 0x000fc800078e02ff */
[----:B------:R-:W-:-:S07]  /*283e0*/  IMAD.MOV.U32 R13, RZ, RZ, R2 ;  /* 0x000000ffff0d7224 */ /* 0x000fce00078e0002 */
[----:B------:R-:W-:Y:S05]  /*283f0*/  WARPSYNC.COLLECTIVE R15, `(.L_x_1703) ;  /* 0x000000000f087348 */ /* 0x000fea0003c00000 */
[----:B------:R0:W1:Y:S02]  /*28400*/  SHFL.UP P6, R14, R13, R12, R11 ;  /* 0x0400000c0d0e7389 */ /* 0x00006400000c000b */
[----:B01----:R-:W-:Y:S01]  /*28410*/  ENDCOLLECTIVE ;  /* 0x000000000000791b */ /* 0x003fe20003800000 */
.L_x_1703:
        /* <DEDUP_REMOVED lines=8> */
.L_x_1704:
        /* <DEDUP_REMOVED lines=8> */
.L_x_1705:
        /* <DEDUP_REMOVED lines=8> */
.L_x_1706:
        /* <DEDUP_REMOVED lines=8> */
.L_x_1707:
        /* <DEDUP_REMOVED lines=9> */
.L_x_1708:
[----:B------:R-:W-:Y:S01]  /*286b0*/  IMAD.MOV.U32 R3, RZ, RZ, R14 ;  /* 0x000000ffff037224 */ /* 0x000fe200078e000e */
[----:B------:R-:W-:Y:S06]  /*286c0*/  BRA `(.L_x_1709) ;  /* 0xffffffc800387947 */ /* 0x000fec000383ffff */
.L_x_1593:
[----:B------:R-:W-:Y:S01]  /*286d0*/  BSSY B0, `(.L_x_1710) ;  /* 0x0000008000007945 */ /* 0x000fe20003800000 */
[----:B------:R-:W-:Y:S02]  /*286e0*/  IMAD.MOV.U32 R13, RZ, RZ, R2 ;  /* 0x000000ffff0d7224 */ /* 0x000fe400078e0002 */
[----:B------:R-:W-:Y:S02]  /*286f0*/  IMAD.MOV.U32 R12, RZ, RZ, 0x1 ;  /* 0x00000001ff0c7424 */ /* 0x000fe400078e00ff */
[----:B------:R-:W-:Y:S02]  /*28700*/  IMAD.MOV.U32 R11, RZ, RZ, RZ ;  /* 0x000000ffff0b7224 */ /* 0x000fe400078e00ff */
[----:B------:R-:W-:-:S07]  /*28710*/  IMAD.MOV.U32 R15, RZ, RZ, -0x1 ;  /* 0xffffffffff0f7424 */ /* 0x000fce00078e00ff */
[----:B------:R-:W-:Y:S05]  /*28720*/  WARPSYNC.COLLECTIVE R15, `(.L_x_1711) ;  /* 0x000000000f087348 */ /* 0x000fea0003c00000 */
[----:B------:R0:W1:Y:S02]  /*28730*/  SHFL.UP P6, R14, R13, R12, R11 ;  /* 0x0400000c0d0e7389 */ /* 0x00006400000c000b */
[----:B01----:R-:W-:Y:S01]  /*28740*/  ENDCOLLECTIVE ;  /* 0x000000000000791b */ /* 0x003fe20003800000 */
.L_x_1711:
[----:B------:R-:W-:Y:S05]  /*28750*/  BSYNC B0 ;  /* 0x0000000000007941 */ /* 0x000fea0003800000 */
.L_x_1710:
        /* <DEDUP_REMOVED lines=10> */
.L_x_1712:
        /* <DEDUP_REMOVED lines=8> */
.L_x_1713:
        /* <DEDUP_REMOVED lines=8> */
.L_x_1714:
        /* <DEDUP_REMOVED lines=8> */
.L_x_1715:
        /* <DEDUP_REMOVED lines=9> */
.L_x_1716:
[----:B------:R-:W-:Y:S01]  /*28a10*/  IMAD.MOV.U32 R3, RZ, RZ, R14 ;  /* 0x000000ffff037224 */ /* 0x000fe200078e000e */
[----:B------:R-:W-:Y:S06]  /*28a20*/  BRA `(.L_x_1717) ;  /* 0xffffffc800047947 */ /* 0x000fec000383ffff */
.L_x_1595:
[----:B------:R-:W-:Y:S01]  /*28a30*/  BSSY B0, `(.L_x_1718) ;  /* 0x0000006000007945 */ /* 0x000fe20003800000 */
[----:B------:R-:W-:Y:S01]  /*28a40*/  PLOP3.LUT P6, PT, P6, PT, PT, 0x8, 0x0 ;  /* 0x000000000000781c */ /* 0x000fe200037ce170 */
[----:B------:R-:W-:-:S12]  /*28a50*/  IMAD.MOV.U32 R15, RZ, RZ, -0x1 ;  /* 0xffffffffff0f7424 */ /* 0x000fd800078e00ff */
[----:B0-----:R-:W-:Y:S05]  /*28a60*/  WARPSYNC.COLLECTIVE R15, `(.L_x_1719) ;  /* 0x000000000f087348 */ /* 0x001fea0003c00000 */
[----:B------:R-:W-:Y:S01]  /*28a70*/  VOTE.ANY R14, PT, P6 ;  /* 0x00000000000e7806 */ /* 0x000fe200030e0100 */
[----:B0-----:R-:W-:Y:S06]  /*28a80*/  ENDCOLLECTIVE ;  /* 0x000000000000791b */ /* 0x001fec0003800000 */
.L_x_1719:
[----:B------:R-:W-:Y:S05]  /*28a90*/  BSYNC B0 ;  /* 0x0000000000007941 */ /* 0x000fea0003800000 */
.L_x_1718:
[----:B------:R-:W-:Y:S02]  /*28aa0*/  IMAD.MOV.U32 R3, RZ, RZ, R14 ;  /* 0x000000ffff037224 */ /* 0x000fe400078e000e */
[----:B------:R-:W-:Y:S02]  /*28ab0*/  IMAD.MOV.U32 R13, RZ, RZ, R25 ;  /* 0x000000ffff0d7224 */ /* 0x000fe400078e0019 */
[----:B------:R-:W0:Y:S01]  /*28ac0*/  POPC R6, R3 ;  /* 0x0000000300067309 */ /* 0x000e220000000000 */
[----:B------:R-:W-:Y:S02]  /*28ad0*/  IMAD.MOV.U32 R11, RZ, RZ, 0x1f ;  /* 0x0000001fff0b7424 */ /* 0x000fe400078e00ff */
[----:B------:R-:W-:Y:S02]  /*28ae0*/  IMAD.MOV.U32 R15, RZ, RZ, -0x1 ;  /* 0xffffffffff0f7424 */ /* 0x000fe400078e00ff */
[----:B0-----:R-:W-:Y:S02]  /*28af0*/  IMAD.MOV.U32 R12, RZ, RZ, R6 ;  /* 0x000000ffff0c7224 */ /* 0x001fe400078e0006 */
[----:B------:R-:W-:-:S07]  /*28b00*/  IMAD.IADD R27, R6, 0x1, R27 ;  /* 0x00000001061b7824 */ /* 0x000fce00078e021b */
[----:B------:R-:W-:Y:S05]  /*28b10*/  WARPSYNC.COLLECTIVE R15, `(.L_x_1720) ;  /* 0x000000000f087348 */ /* 0x000fea0003c00000 */
[----:B------:R0:W1:Y:S02]  /*28b20*/  SHFL.IDX P6, R14, R13, R12, R11 ;  /* 0x0000000c0d0e7389 */ /* 0x00006400000c000b */
[----:B01----:R-:W-:Y:S01]  /*28b30*/  ENDCOLLECTIVE ;  /* 0x000000000000791b */ /* 0x003fe20003800000 */
.L_x_1720:
[----:B------:R-:W-:Y:S02]  /*28b40*/  IMAD.MOV.U32 R13, RZ, RZ, R5 ;  /* 0x000000ffff0d7224 */ /* 0x000fe400078e0005 */
[----:B------:R-:W-:-:S07]  /*28b50*/  IMAD.MOV.U32 R25, RZ, RZ, R14 ;  /* 0x000000ffff197224 */ /* 0x000fce00078e000e */
[----:B------:R-:W-:Y:S05]  /*28b60*/  WARPSYNC.COLLECTIVE R15, `(.L_x_1721) ;  /* 0x000000000f087348 */ /* 0x000fea0003c00000 */
[----:B------:R0:W1:Y:S02]  /*28b70*/  SHFL.IDX P6, R14, R13, R12, R11 ;  /* 0x0000000c0d0e7389 */ /* 0x00006400000c000b */
[----:B01----:R-:W-:Y:S01]  /*28b80*/  ENDCOLLECTIVE ;  /* 0x000000000000791b */ /* 0x003fe20003800000 */
.L_x_1721:
[----:B------:R-:W-:Y:S01]  /*28b90*/  IMAD.MOV.U32 R5, RZ, RZ, R14 ;  /* 0x000000ffff057224 */ /* 0x000fe200078e000e */
[----:B------:R-:W-:Y:S06]  /*28ba0*/  BRA `(.L_x_1722) ;  /* 0xffffffc400e47947 */ /* 0x000fec000383ffff */
.L_x_1597:
[----:B------:R-:W-:Y:S01]  /*28bb0*/  BSSY B0, `(.L_x_1723) ;  /* 0x0000008000007945 */ /* 0x000fe20003800000 */
[----:B------:R-:W-:Y:S02]  /*28bc0*/  IMAD.MOV.U32 R13, RZ, RZ, R2 ;  /* 0x000000ffff0d7224 */ /* 0x000fe400078e0002 */
[----:B------:R-:W-:Y:S02]  /*28bd0*/  IMAD.MOV.U32 R12, RZ, RZ, R6 ;  /* 0x000000ffff0c7224 */ /* 0x000fe400078e0006 */
[----:B------:R-:W-:Y:S02]  /*28be0*/  IMAD.MOV.U32 R11, RZ, RZ, 0x1f ;  /* 0x0000001fff0b7424 */ /* 0x000fe400078e00ff */
[----:B------:R-:W-:-:S07]  /*28bf0*/  IMAD.MOV.U32 R15, RZ, RZ, -0x1 ;  /* 0xffffffffff0f7424 */ /* 0x000fce00078e00ff */
[----:B0-23--:R-:W-:Y:S05]  /*28c00*/  WARPSYNC.COLLECTIVE R15, `(.L_x_1724) ;  /* 0x000000000f087348 */ /* 0x00dfea0003c00000 */
[----:B------:R1:W4:Y:S02]  /*28c10*/  SHFL.IDX P6, R14, R13, R12, R11 ;  /* 0x0000000c0d0e7389 */ /* 0x00032400000c000b */
[----:B01234-:R-:W-:Y:S01]  /*28c20*/  ENDCOLLECTIVE ;  /* 0x000000000000791b */ /* 0x01ffe20003800000 */
.L_x_1724:
[----:B------:R-:W-:Y:S05]  /*28c30*/  BSYNC B0 ;  /* 0x0000000000007941 */ /* 0x000fea0003800000 */
.L_x_1723:
[----:B------:R-:W-:Y:S01]  /*28c40*/  IMAD.MOV.U32 R24, RZ, RZ, R14 ;  /* 0x000000ffff187224 */ /* 0x000fe200078e000e */
[----:B------:R-:W-:Y:S06]  /*28c50*/  BRA `(.L_x_1596) ;  /* 0xffffffc400d07947 */ /* 0x000fec000383ffff */
.L_x_1603:
[----:B0-----:R0:W1:Y:S02]  /*28c60*/  SYNCS.PHASECHK.TRANS64.TRYWAIT P0, [R7+URZ+0x19c20], R0 ;  /* 0x019c2000070075a7 */ /* 0x001064000800017f */
[----:B-1----:R-:W-:Y:S05]  /*28c70*/  @!P0 NANOSLEEP.SYNCS 0x989680 ;  /* 0x009896800000895d */ /* 0x002fea0003900000 */
[----:B------:R-:W1:Y:S02]  /*28c80*/  @!P0 SYNCS.PHASECHK.TRANS64 P0, [R7+URZ+0x19c20], R0 ;  /* 0x019c2000070085a7 */ /* 0x000e64000800007f */
[----:B-1----:R-:W-:Y:S05]  /*28c90*/  @!P0 BRA `(.L_x_1603) ;  /* 0xfffffffc00f08947 */ /* 0x002fea000383ffff */
[----:B------:R-:W-:Y:S05]  /*28ca0*/  BRA `(.L_x_1725) ;  /* 0xffffffd000387947 */ /* 0x000fea000383ffff */
.L_x_1604:
        /* <DEDUP_REMOVED lines=11> */
.L_x_1727:
[----:B------:R-:W-:Y:S05]  /*28d60*/  BSYNC B0 ;  /* 0x0000000000007941 */ /* 0x000fea0003800000 */
.L_x_1726:
[----:B------:R-:W-:Y:S05]  /*28d70*/  BRA `(.L_x_1728) ;  /* 0xffffffd000207947 */ /* 0x000fea000383ffff */
.L_x_1605:
[----:B------:R-:W-:Y:S01]  /*28d80*/  BSSY B0, `(.L_x_1729) ;  /* 0x0000006000007945 */ /* 0x000fe20003800000 */
[----:B------:R-:W-:-:S07]  /*28d90*/  IMAD.MOV.U32 R15, RZ, RZ, -0x1 ;  /* 0xffffffffff0f7424 */ /* 0x000fce00078e00ff */
[----:B0-----:R-:W-:Y:S05]  /*28da0*/  WARPSYNC.COLLECTIVE R15, `(.L_x_1730) ;  /* 0x000000000f0c7348 */ /* 0x001fea0003c00000 */
[----:B------:R-:W-:Y:S02]  /*28db0*/  ELECT P6, UR62, PT ;  /* 0x00000000003e782f */ /* 0x000fe400038c0000 */
[----:B------:R-:W-:Y:S01]  /*28dc0*/  MOV R14, UR62 ;  /* 0x0000003e000e7c02 */ /* 0x000fe20008000f00 */
[----:B0-----:R-:W-:Y:S10]  /*28dd0*/  ENDCOLLECTIVE ;  /* 0x000000000000791b */ /* 0x001ff40003800000 */
.L_x_1730:
[----:B------:R-:W-:Y:S05]  /*28de0*/  BSYNC B0 ;  /* 0x0000000000007941 */ /* 0x000fea0003800000 */
.L_x_1729:
[----:B------:R-:W-:Y:S05]  /*28df0*/  BRA `(.L_x_1731) ;  /* 0xffffffd000147947 */ /* 0x000fea000383ffff */
.L_x_1607:
[----:B0-----:R0:W1:Y:S02]  /*28e00*/  SYNCS.PHASECHK.TRANS64.TRYWAIT P1, [R5+URZ+0x19c40], R0 ;  /* 0x019c4000050075a7 */ /* 0x001064000802017f */
[----:B-1----:R-:W-:Y:S05]  /*28e10*/  @!P1 NANOSLEEP.SYNCS 0x989680 ;  /* 0x009896800000995d */ /* 0x002fea0003900000 */
[----:B------:R-:W1:Y:S02]  /*28e20*/  @!P1 SYNCS.PHASECHK.TRANS64 P1, [R5+URZ+0x19c40], R0 ;  /* 0x019c4000050095a7 */ /* 0x000e64000802007f */
[----:B-1----:R-:W-:Y:S05]  /*28e30*/  @!P1 BRA `(.L_x_1607) ;  /* 0xfffffffc00f09947 */ /* 0x002fea000383ffff */
[----:B------:R-:W-:Y:S05]  /*28e40*/  BRA `(.L_x_1732) ;  /* 0xffffffd000347947 */ /* 0x000fea000383ffff */
.L_x_1609:
[----:B-1----:R1:W2:Y:S02]  /*28e50*/  SYNCS.PHASECHK.TRANS64.TRYWAIT P1, [R3+URZ+0x19c40], R2 ;  /* 0x019c4002030075a7 */ /* 0x0022a4000802017f */
[----:B--2---:R-:W-:Y:S05]  /*28e60*/  @!P1 NANOSLEEP.SYNCS 0x989680 ;  /* 0x009896800000995d */ /* 0x004fea0003900000 */
[----:B------:R-:W2:Y:S02]  /*28e70*/  @!P1 SYNCS.PHASECHK.TRANS64 P1, [R3+URZ+0x19c40], R2 ;  /* 0x019c4002030095a7 */ /* 0x000ea4000802007f */
[----:B--2---:R-:W-:Y:S05]  /*28e80*/  @!P1 BRA `(.L_x_1609) ;  /* 0xfffffffc00f09947 */ /* 0x004fea000383ffff */
[----:B------:R-:W-:Y:S05]  /*28e90*/  BRA `(.L_x_1733) ;  /* 0xffffffd000407947 */ /* 0x000fea000383ffff */
.L_x_1611:
[----:B--2---:R2:W3:Y:S02]  /*28ea0*/  SYNCS.PHASECHK.TRANS64.TRYWAIT P1, [R5+URZ+0x19c60], R0 ;  /* 0x019c6000050075a7 */ /* 0x0044e4000802017f */
[----:B---3--:R-:W-:Y:S05]  /*28eb0*/  @!P1 NANOSLEEP.SYNCS 0x989680 ;  /* 0x009896800000995d */ /* 0x008fea0003900000 */
[----:B------:R-:W3:Y:S02]  /*28ec0*/  @!P1 SYNCS.PHASECHK.TRANS64 P1, [R5+URZ+0x19c60], R0 ;  /* 0x019c6000050095a7 */ /* 0x000ee4000802007f */
[----:B---3--:R-:W-:Y:S05]  /*28ed0*/  @!P1 BRA `(.L_x_1611) ;  /* 0xfffffffc00f09947 */ /* 0x008fea000383ffff */
[----:B------:R-:W-:Y:S05]  /*28ee0*/  BRA `(.L_x_1734) ;  /* 0xffffffd0003c7947 */ /* 0x000fea000383ffff */
.L_x_1613:
[----:B---3--:R3:W4:Y:S02]  /*28ef0*/  SYNCS.PHASECHK.TRANS64.TRYWAIT P1, [R3+URZ+0x19c60], R2 ;  /* 0x019c6002030075a7 */ /* 0x008724000802017f */
[----:B----4-:R-:W-:Y:S05]  /*28f00*/  @!P1 NANOSLEEP.SYNCS 0x989680 ;  /* 0x009896800000995d */ /* 0x010fea0003900000 */
[----:B------:R-:W4:Y:S02]  /*28f10*/  @!P1 SYNCS.PHASECHK.TRANS64 P1, [R3+URZ+0x19c60], R2 ;  /* 0x019c6002030095a7 */ /* 0x000f24000802007f */
[----:B----4-:R-:W-:Y:S05]  /*28f20*/  @!P1 BRA `(.L_x_1613) ;  /* 0xfffffffc00f09947 */ /* 0x010fea000383ffff */
[----:B------:R-:W-:Y:S05]  /*28f30*/  BRA `(.L_x_1735) ;  /* 0xffffffd000387947 */ /* 0x000fea000383ffff */
.L_x_1615:
[----:B----4-:R4:W0:Y:S02]  /*28f40*/  SYNCS.PHASECHK.TRANS64.TRYWAIT P1, [R5+URZ+0x19c80], R0 ;  /* 0x019c8000050075a7 */ /* 0x010824000802017f */
[----:B0-----:R-:W-:Y:S05]  /*28f50*/  @!P1 NANOSLEEP.SYNCS 0x989680 ;  /* 0x009896800000995d */ /* 0x001fea0003900000 */
[----:B------:R-:W0:Y:S02]  /*28f60*/  @!P1 SYNCS.PHASECHK.TRANS64 P1, [R5+URZ+0x19c80], R0 ;  /* 0x019c8000050095a7 */ /* 0x000e24000802007f */
[----:B0-----:R-:W-:Y:S05]  /*28f70*/  @!P1 BRA `(.L_x_1615) ;  /* 0xfffffffc00f09947 */ /* 0x001fea000383ffff */
[----:B------:R-:W-:Y:S05]  /*28f80*/  BRA `(.L_x_1736) ;  /* 0xffffffd000347947 */ /* 0x000fea000383ffff */
.L_x_1737:
        /* <DEDUP_REMOVED lines=15> */
.L_x_2542:


//--------------------- .text._ZN7cutlass13device_kernelIN5flash11enable_sm90INS1_16FlashAttnFwdSm90INS1_25CollectiveMainloopFwdSm90ILi2EN4cute5tupleIJNS5_1CILi1EEES8_S8_EEENS6_IJNS7_ILi192EEENS7_ILi128EEENS7_ILi96EEEEEELi96ENS_12float_e4m3_tEfNS_4arch4Sm90ELb1ELb0ELb1ELb0ELb1ELb0ELb0ELb1ELb1ELb1ELb1ELb0EEENS1_21CollectiveEpilogueFwdINS6_IJSA_SC_SB_EEES9_NS_10bfloat16_tESG_Li384ELb0ELb1ELb1ELb1EEENS1_19SingleTileSchedulerILb0ELb1ELb1ELi192EEEEEEEEEvNT_6ParamsE --------------------------
	.section	.text._ZN7cutlass13device_kernelIN5flash11enable_sm90INS1_16FlashAttnFwdSm90INS1_25CollectiveMainloopFwdSm90ILi2EN4cute5tupleIJNS5_1CILi1EEES8_S8_EEENS6_IJNS7_ILi192EEENS7_ILi128EEENS7_ILi96EEEEEELi96ENS_12float_e4m3_tEfNS_4arch4Sm90ELb1ELb0ELb1ELb0ELb1ELb0ELb0ELb1ELb1ELb1ELb1ELb0EEENS1_21CollectiveEpilogueFwdINS6_IJSA_SC_SB_EEES9_NS_10bfloat16_tESG_Li384ELb0ELb1ELb1ELb1EEENS1_19SingleTileSchedulerILb0ELb1ELb1ELi192EEEEEEEEEvNT_6ParamsE,"ax",@progbits
	.align	128
.text._ZN7cutlass13device_kernelIN5flash11enable_sm90INS1_16FlashAttnFwdSm90INS1_25CollectiveMainloopFwdSm90ILi2EN4cute5tupleIJNS5_1CILi1EEES8_S8_EEENS6_IJNS7_ILi192EEENS7_ILi128EEENS7_ILi96EEEEEELi96ENS_12float_e4m3_tEfNS_4arch4Sm90ELb1ELb0ELb1ELb0ELb1ELb0ELb0ELb1ELb1ELb1ELb1ELb0EEENS1_21CollectiveEpilogueFwdINS6_IJSA_SC_SB_EEES9_NS_10bfloat16_tESG_Li384ELb0ELb1ELb1ELb1EEENS1_19SingleTileSchedulerILb0ELb1ELb1ELi192EEEEEEEEEvNT_6ParamsE:
        .type           _ZN7cutlass13device_kernelIN5flash11enable_sm90INS1_16FlashAttnFwdSm90INS1_25CollectiveMainloopFwdSm90ILi2EN4cute5tupleIJNS5_1CILi1EEES8_S8_EEENS6_IJNS7_ILi192EEENS7_ILi128EEENS7_ILi96EEEEEELi96ENS_12float_e4m3_tEfNS_4arch4Sm90ELb1ELb0ELb1ELb0ELb1ELb0ELb0ELb1ELb1ELb1ELb1ELb0EEENS1_21CollectiveEpilogueFwdINS6_IJSA_SC_SB_EEES9_NS_10bfloat16_tESG_Li384ELb0ELb1ELb1ELb1EEENS1_19SingleTileSchedulerILb0ELb1ELb1ELi192EEEEEEEEEvNT_6ParamsE,@function
        .size           _ZN7cutlass13device_kernelIN5flash11enable_sm90INS1_16FlashAttnFwdSm90INS1_25CollectiveMainloopFwdSm90ILi2EN4cute5tupleIJNS5_1CILi1EEES8_S8_EEENS6_IJNS7_ILi192EEENS7_ILi128EEENS7_ILi96EEEEEELi96ENS_12float_e4m3_tEfNS_4arch4Sm90ELb1ELb0ELb1ELb0ELb1ELb0ELb0ELb1ELb1ELb1ELb1ELb0EEENS1_21CollectiveEpilogueFwdINS6_IJSA_SC_SB_EEES9_NS_10bfloat16_tESG_Li384ELb0ELb1ELb1ELb1EEENS1_19SingleTileSchedulerILb0ELb1ELb1ELi192EEEEEEEEEvNT_6ParamsE,(.L_x_2543 - _ZN7cutlass13device_kernelIN5flash11enable_sm90INS1_16FlashAttnFwdSm90INS1_25CollectiveMainloopFwdSm90ILi2EN4cute5tupleIJNS5_1CILi1EEES8_S8_EEENS6_IJNS7_ILi192EEENS7_ILi128EEENS7_ILi96EEEEEELi96ENS_12float_e4m3_tEfNS_4arch4Sm90ELb1ELb0ELb1ELb0ELb1ELb0ELb0ELb1ELb1ELb1ELb1ELb0EEENS1_21CollectiveEpilogueFwdINS6_IJSA_SC_SB_EEES9_NS_10bfloat16_tESG_Li384ELb0ELb1ELb1ELb1EEENS1_19SingleTileSchedulerILb0ELb1ELb1ELi192EEEEEEEEEvNT_6ParamsE)
        .other          _ZN7cutlass13device_kernelIN5flash11enable_sm90INS1_16FlashAttnFwdSm90INS1_25CollectiveMainloopFwdSm90ILi2EN4cute5tupleIJNS5_1CILi1EEES8_S8_EEENS6_IJNS7_ILi192EEENS7_ILi128EEENS7_ILi96EEEEEELi96ENS_12float_e4m3_tEfNS_4arch4Sm90ELb1ELb0ELb1ELb0ELb1ELb0ELb0ELb1ELb1ELb1ELb1ELb0EEENS1_21CollectiveEpilogueFwdINS6_IJSA_SC_SB_EEES9_NS_10bfloat16_tESG_Li384ELb0ELb1ELb1ELb1EEENS1_19SingleTileSchedulerILb0ELb1ELb1ELi192EEEEEEEEEvNT_6ParamsE,@"STO_CUDA_ENTRY STV_DEFAULT"
_ZN7cutlass13device_kernelIN5flash11enable_sm90INS1_16FlashAttnFwdSm90INS1_25CollectiveMainloopFwdSm90ILi2EN4cute5tupleIJNS5_1CILi1EEES8_S8_EEENS6_IJNS7_ILi192EEENS7_ILi128EEENS7_ILi96EEEEEELi96ENS_12float_e4m3_tEfNS_4arch4Sm90ELb1ELb0ELb1ELb0ELb1ELb0ELb0ELb1ELb1ELb1ELb1ELb0EEENS1_21CollectiveEpilogueFwdINS6_IJSA_SC_SB_EEES9_NS_10bfloat16_tESG_Li384ELb0ELb1ELb1ELb1EEENS1_19SingleTileSchedulerILb0ELb1ELb1ELi192EEEEEEEEEvNT_6ParamsE:
        /* <DEDUP_REMOVED lines=45> */
.L_x_1738:
        /* <DEDUP_REMOVED lines=22> */
.L_x_1739:
        /* <DEDUP_REMOVED lines=18> */
.L_x_1740:
        /* <DEDUP_REMOVED lines=22> */
.L_x_1741:
        /* <DEDUP_REMOVED lines=23> */
.L_x_1742:
        /* <DEDUP_REMOVED lines=9> */
.L_x_1745:
        /* <DEDUP_REMOVED lines=18> */
[----:B------:R-:W0:Y:S01]  /*09d0*/  S2UR UR46, SR_CTAID.X ;  /* 0x00000000002e79c3 */ /* 0x000e220000002500 */
[----:B------:R-:W-:Y:S01]  /*09e0*/  ULDC UR4, c[0x0][0x448] ;  /* 0x0001120000047ab9 */ /* 0x000fe20000000800 */
[----:B------:R-:W-:Y:S01]  /*09f0*/  ULDC UR37, c[0x0][0x424] ;  /* 0x0001090000257ab9 */ /* 0x000fe20000000800 */
[----:B------:R-:W-:Y:S01]  /*0a00*/  UISETP.NE.AND UP1, UPT, UR4, 0x1, UPT ;  /* 0x000000010400788c */ /* 0x000fe2000bf25270 */
[----:B------:R-:W-:Y:S02]  /*0a10*/  ULDC UR7, c[0x0][0x288] ;  /* 0x0000a20000077ab9 */ /* 0x000fe40000000800 */
[----:B------:R-:W-:Y:S01]  /*0a20*/  ULDC.64 UR4, c[0x0][0x418] ;  /* 0x0001060000047ab9 */ /* 0x000fe20000000a00 */
[----:B------:R-:W-:Y:S02]  /*0a30*/  UIADD3 UR7, -UR7, 0x80, URZ ;  /* 0x0000008007077890 */ /* 0x000fe4000fffe13f */
[----:B------:R-:W-:Y:S01]  /*0a40*/  UISETP.NE.U32.AND UP0, UPT, UR4, URZ, UPT ;  /* 0x0000003f0400728c */ /* 0x000fe2000bf05070 */
[----:B------:R-:W-:Y:S01]  /*0a50*/  ULDC UR8, c[0x0][0x2f0] ;  /* 0x0000bc0000087ab9 */ /* 0x000fe20000000800 */
[----:B------:R-:W-:-:S02]  /*0a60*/  UP2UR UR43, UPR, URZ, 0x2 ;  /* 0x000000023f2b7883 */ /* 0x000fc40008000000 */
[----:B------:R-:W-:Y:S01]  /*0a70*/  UISETP.NE.AND.EX UP0, UPT, UR5, URZ, UPT, UP0 ;  /* 0x0000003f0500728c */ /* 0x000fe2000bf05300 */
[----:B------:R-:W-:Y:S02]  /*0a80*/  @UP1 ULDC UR9, c[0x0][0x450] ;  /* 0x0001140000091ab9 */ /* 0x000fe40000000800 */
[----:B------:R-:W-:Y:S01]  /*0a90*/  @UP1 ULDC UR5, c[0x0][0x44c] ;  /* 0x0001130000051ab9 */ /* 0x000fe20000000800 */
[----:B------:R-:W-:Y:S02]  /*0aa0*/  USEL UR37, UR37, 0x1, UP0 ;  /* 0x0000000125257887 */ /* 0x000fe40008000000 */
[----:B------:R-:W-:Y:S02]  /*0ab0*/  USHF.R.U32.HI UR10, URZ, 0x10, UR40 ;  /* 0x000000103f0a7899 */ /* 0x000fe40008011628 */
[----:B------:R-:W-:Y:S02]  /*0ac0*/  UIMAD UR7, UR37, UR8, UR7 ;  /* 0x00000008250772a4 */ /* 0x000fe4000f8e0207 */
[----:B0-----:R-:W-:-:S02]  /*0ad0*/  UIMAD UR46, UR46, 0xc0, URZ ;  /* 0x000000c02e2e78a4 */ /* 0x001fc4000f8e023f */
[----:B------:R-:W-:Y:S02]  /*0ae0*/  ULOP3.LUT UR40, UR40, 0xffff, URZ, 0xc0, !UPT ;  /* 0x0000ffff28287892 */ /* 0x000fe4000f8ec03f */
[----:B------:R-:W-:Y:S02]  /*0af0*/  @UP1 UIADD3 UR4, UR46, 0xbf, URZ ;  /* 0x000000bf2e041890 */ /* 0x000fe4000fffe03f */
[----:B------:R-:W-:Y:S02]  /*0b00*/  UIADD3 UR6, UR46, 0xbf, URZ ;  /* 0x000000bf2e067890 */ /* 0x000fe4000fffe03f */
[----:B------:R-:W-:Y:S02]  /*0b10*/  UIMAD.WIDE.U32 UR4, UR4, UR5, URZ ;  /* 0x00000005040472a5 */ /* 0x000fe4000f8e003f */
[----:B------:R-:W-:Y:S02]  /*0b20*/  UIMAD UR4, UR37, UR8, 0x7f ;  /* 0x0000007f250474a4 */ /* 0x000fe4000f8e0208 */
[----:B------:R-:W-:-:S02]  /*0b30*/  @UP1 USHF.R.U32.HI UR6, URZ, UR9, UR5 ;  /* 0x000000093f061299 */ /* 0x000fc40008011605 */
[----:B------:R-:W-:Y:S02]  /*0b40*/  USHF.R.S32.HI UR5, URZ, 0x1f, UR4 ;  /* 0x0000001f3f057899 */ /* 0x000fe40008011404 */
[----:B------:R-:W-:Y:S02]  /*0b50*/  UIADD3 UR6, UR7, UR6, URZ ;  /* 0x0000000607067290 */ /* 0x000fe4000fffe03f */
[----:B------:R-:W-:Y:S02]  /*0b60*/  ULEA.HI UR5, UR5, UR4, URZ, 0x7 ;  /* 0x0000000405057291 */ /* 0x000fe4000f8f383f */
[----:B------:R-:W-:Y:S02]  /*0b70*/  USHF.R.S32.HI UR7, URZ, 0x1f, UR6 ;  /* 0x0000001f3f077899 */ /* 0x000fe40008011406 */
[----:B------:R-:W-:Y:S02]  /*0b80*/  USHF.R.S32.HI UR5, URZ, 0x7, UR5 ;  /* 0x000000073f057899 */ /* 0x000fe40008011405 */
[----:B------:R-:W-:Y:S01]  /*0b90*/  ULEA.HI UR7, UR7, UR6, URZ, 0x7 ;  /* 0x0000000607077291 */ /* 0x000fe2000f8f383f */
[----:B------:R-:W-:-:S03]  /*0ba0*/  UMOV UR4, URZ ;  /* 0x0000003f00047c82 */ /* 0x000fc60008000000 */
[----:B------:R-:W-:-:S04]  /*0bb0*/  USHF.R.S32.HI UR7, URZ, 0x7, UR7 ;  /* 0x000000073f077899 */ /* 0x000fc80008011407 */
[----:B------:R-:W-:-:S04]  /*0bc0*/  UISETP.LT.AND UP0, UPT, UR5, UR7, UPT ;  /* 0x000000070500728c */ /* 0x000fc8000bf01270 */
[----:B------:R-:W-:Y:S02]  /*0bd0*/  USEL UR9, UR5, UR7, UP0 ;  /* 0x0000000705097287 */ /* 0x000fe40008000000 */
[----:B------:R-:W-:Y:S02]  /*0be0*/  UISETP.NE.AND UP0, UPT, UR10, URZ, UPT ;  /* 0x0000003f0a00728c */ /* 0x000fe4000bf05270 */
[----:B------:R-:W-:-:S06]  /*0bf0*/  UISETP.GE.AND UP1, UPT, UR9, 0x1, UPT ;  /* 0x000000010900788c */ /* 0x000fcc000bf26270 */
[----:B------:R-:W-:-:S03]  /*0c00*/  PLOP3.LUT P0, PT, PT, PT, UP1, 0x80, 0x0 ;  /* 0x000000000000781c */ /* 0x000fc60003f0f018 */
[----:B------:R-:W-:-:S10]  /*0c10*/  @!UP0 ULDC UR10, c[0x0][0x9f0] ;  /* 0x00027c00000a8ab9 */ /* 0x000fd40000000800 */
[----:B------:R-:W-:Y:S05]  /*0c20*/  @!P0 BRA `(.L_x_1747) ;  /* 0x0000000000848947 */ /* 0x000fea0003800000 */
[----:B------:R-:W-:Y:S01]  /*0c30*/  IMAD.U32 R3, RZ, RZ, UR10 ;  /* 0x0000000aff037e24 */ /* 0x000fe2000f8e00ff */
[----:B------:R-:W-:Y:S01]  /*0c40*/  UIADD3 UR6, UR10, -0x1, UR9 ;  /* 0xffffffff0a067890 */ /* 0x000fe2000fffe009 */
[----:B------:R-:W-:-:S03]  /*0c50*/  UMOV UR4, URZ ;  /* 0x0000003f00047c82 */ /* 0x000fc60008000000 */
        /* <DEDUP_REMOVED lines=30> */
.L_x_1747:
[----:B------:R-:W-:Y:S01]  /*0e40*/  UIMAD UR40, UR40, UR4, URZ ;  /* 0x00000004282872a4 */ /* 0x000fe2000f8e023f */
[----:B------:R-:W-:Y:S01]  /*0e50*/  IMAD.U32 R0, RZ, RZ, UR9 ;  /* 0x00000009ff007e24 */ /* 0x000fe2000f8e00ff */
[----:B------:R-:W-:Y:S01]  /*0e60*/  USHF.R.S32.HI UR45, URZ, 0x1f, UR42 ;  /* 0x0000001f3f2d7899 */ /* 0x000fe2000801142a */
[----:B------:R-:W-:Y:S01]  /*0e70*/  IMAD.U32 R3, RZ, RZ, UR4 ;  /* 0x00000004ff037e24 */ /* 0x000fe2000f8e00ff */
[----:B------:R-:W-:Y:S01]  /*0e80*/  PLOP3.LUT P0, PT, PT, PT, PT, 0x80, 0x0 ;  /* 0x000000000000781c */ /* 0x000fe20003f0f070 */
[----:B------:R-:W-:Y:S01]  /*0e90*/  VIADD R22, R22, 0xffffff80 ;  /* 0xffffff8016167836 */ /* 0x000fe20000000000 */
[----:B------:R-:W-:Y:S02]  /*0ea0*/  CS2R R14, SRZ ;  /* 0x00000000000e7805 */ /* 0x000fe4000001ff00 */
[----:B------:R-:W-:Y:S02]  /*0eb0*/  CS2R R94, SRZ ;  /* 0x00000000005e7805 */ /* 0x000fe4000001ff00 */
[----:B------:R-:W-:-:S02]  /*0ec0*/  VIADDMNMX R0, R3, UR40, R0, PT ;  /* 0x0000002803007c46 */ /* 0x000fc4000b800100 */
[----:B------:R-:W-:Y:S02]  /*0ed0*/  CS2R R2, SRZ ;  /* 0x0000000000027805 */ /* 0x000fe4000001ff00 */
[----:B------:R-:W-:Y:S02]  /*0ee0*/  CS2R R90, SRZ ;  /* 0x00000000005a7805 */ /* 0x000fe4000001ff00 */
[----:B------:R-:W-:Y:S02]  /*0ef0*/  MOV R93, RZ ;  /* 0x000000ff005d7202 */ /* 0x000fe40000000f00 */
[----:B------:R-:W-:Y:S02]  /*0f00*/  CS2R R4, SRZ ;  /* 0x0000000000047805 */ /* 0x000fe4000001ff00 */
[----:B------:R-:W-:Y:S01]  /*0f10*/  R2UR UR47, R0 ;  /* 0x00000000002f72ca */ /* 0x000fe200000e0000 */
        /* <DEDUP_REMOVED lines=20> */
[----:B------:R-:W-:Y:S02]  /*1060*/  CS2R R126, SRZ ;  /* 0x00000000007e7805 */ /* 0x000fe4000001ff00 */
[----:B------:R-:W-:Y:S02]  /*1070*/  CS2R R122, SRZ ;  /* 0x00000000007a7805 */ /* 0x000fe4000001ff00 */
[----:B------:R-:W-:Y:S01]  /*1080*/  CS2R R132, SRZ ;  /* 0x0000000000847805 */ /* 0x000fe2000001ff00 */
[----:B------:R-:W-:Y:S01]  /*1090*/  IMAD.MOV.U32 R51, RZ, RZ, RZ ;  /* 0x000000ffff337224 */ /* 0x000fe200078e00ff */
[----:B------:R-:W-:-:S02]  /*10a0*/  CS2R R134, SRZ ;  /* 0x0000000000867805 */ /* 0x000fc4000001ff00 */
[----:B------:R-:W-:Y:S01]  /*10b0*/  CS2R R130, SRZ ;  /* 0x0000000000827805 */ /* 0x000fe2000001ff00 */
[----:B------:R-:W-:Y:S02]  /*10c0*/  IMAD.MOV.U32 R20, RZ, RZ, RZ ;  /* 0x000000ffff147224 */ /* 0x000fe400078e00ff */
[----:B------:R-:W-:Y:S05]  /*10d0*/  @!P1 BRA `(.L_x_1748) ;  /* 0x0000008c00409947 */ /* 0x000fea0003800000 */
        /* <DEDUP_REMOVED lines=34> */
.L_x_1749:
        /* <DEDUP_REMOVED lines=14> */
[----:B------:R-:W-:Y:S02]  /*13e0*/  @UP1 UIMAD UR12, UR45, UR16, URZ ;  /* 0x000000102d0c12a4 */ /* 0x000fe4000f8e023f */
[----:B------:R-:W-:Y:S02]  /*13f0*/  @UP0 UIMAD UR15, UR42, UR15, UR8 ;  /* 0x0000000f2a0f02a4 */ /* 0x000fe4000f8e0208 */
[----:B------:R-:W-:Y:S02]  /*1400*/  @UP1 UIMAD.WIDE.U32 UR8, UR42, UR16, URZ ;  /* 0x000000102a0812a5 */ /* 0x000fe4000f8e003f */
        /* <DEDUP_REMOVED lines=10> */
[----:B------:R-:W-:Y:S02]  /*14b0*/  @UP0 UIMAD UR14, UR36, UR19, UR14 ;  /* 0x00000013240e02a4 */ /* 0x000fe4000f8e020e */
[----:B------:R-:W-:Y:S02]  /*14c0*/  @UP0 UIMAD.WIDE.U32 UR10, UR36, UR18, UR10 ;  /* 0x00000012240a02a5 */ /* 0x000fe4000f8e000a */
[----:B------:R-:W-:Y:S02]  /*14d0*/  @UP1 UIMAD.WIDE.U32 UR12, UR36, UR12, UR8 ;  /* 0x0000000c240c12a5 */ /* 0x000fe4000f8e0008 */
[----:B------:R-:W-:-:S02]  /*14e0*/  @UP0 UIADD3 UR9, UR11, UR14, URZ ;  /* 0x0000000e0b090290 */ /* 0x000fc4000fffe03f */
[----:B------:R-:W-:Y:S02]  /*14f0*/  @UP0 ULEA UR6, UP2, UR10, UR6, 0x2 ;  /* 0x000000060a060291 */ /* 0x000fe4000f84103f */
[----:B------:R-:W-:Y:S02]  /*1500*/  @UP1 UIADD3 UR8, UR13, UR15, URZ ;  /* 0x0000000f0d081290 */ /* 0x000fe4000fffe03f */
[----:B------:R-:W-:Y:S02]  /*1510*/  @UP1 ULEA UR4, UP3, UR12, UR4, 0x2 ;  /* 0x000000040c041291 */ /* 0x000fe4000f86103f */
[----:B------:R-:W-:Y:S01]  /*1520*/  @UP0 ULEA.HI.X UR7, UR10, UR7, UR9, 0x2, UP2 ;  /* 0x000000070a070291 */ /* 0x000fe200090f1409 */
[----:B------:R-:W-:Y:S01]  /*1530*/  MOV R2, UR6 ;  /* 0x0000000600027c02 */ /* 0x000fe20008000f00 */
        /* <DEDUP_REMOVED lines=12> */
.L_x_1846:
[----:B------:R-:W-:-:S06]  /*1600*/  ULOP3.LUT UR4, UR41, 0x1, URZ, 0xfc, !UPT ;  /* 0x0000000129047892 */ /* 0x000fcc000f8efc3f */
[----:B------:R-:W-:-:S05]  /*1610*/  IMAD.U32 R2, RZ, RZ, UR4 ;  /* 0x00000004ff027e24 */ /* 0x000fca000f8e00ff */
[----:B------:R-:W-:-:S13]  /*1620*/  ISETP.NE.AND P0, PT, R2, 0x3, PT ;  /* 0x000000030200780c */ /* 0x000fda0003f05270 */
[----:B------:R-:W-:Y:S05]  /*1630*/  @!P0 BRA `(.L_x_1751) ;  /* 0x0000000000048947 */ /* 0x000fea0003800000 */
[----:B------:R-:W-:Y:S01]  /*1640*/  BPT.TRAP 0x1 ;  /* 0x000000040000795c */ /* 0x000fe20000300000 */
.L_x_1751:
[----:B------:R1:W2:Y:S01]  /*1650*/  SYNCS.PHASECHK.TRANS64.TRYWAIT P1, [UR44+0x17030], R6 ;  /* 0x01703006ff0075a7 */ /* 0x0002a2000802016c */
[----:B------:R-:W-:Y:S05]  /*1660*/  @!P0 BRA `(.L_x_1752) ;  /* 0x0000000000048947 */ /* 0x000fea0003800000 */
[----:B------:R-:W-:Y:S01]  /*1670*/  BPT.TRAP 0x1 ;  /* 0x000000040000795c */ /* 0x000fe20000300000 */
.L_x_1752:
[----:B------:R-:W-:-:S05]  /*1680*/  IMAD.U32 R4, RZ, RZ, UR49 ;  /* 0x00000031ff047e24 */ /* 0x000fca000f8e00ff */
[----:B------:R-:W-:Y:S01]  /*1690*/  LOP3.LUT R4, R4, 0x10000, RZ, 0xfc, !PT ;  /* 0x0001000004047812 */ /* 0x000fe200078efcff */
[----:B--2---:R-:W-:Y:S06]  /*16a0*/  @P1 BRA `(.L_x_1753) ;  /* 0x0000000000081947 */ /* 0x004fec0003800000 */
[----:B------:R-:W2:Y:S02]  /*16b0*/  SYNCS.PHASECHK.TRANS64.TRYWAIT P1, [UR44+0x17030], R6 ;  /* 0x01703006ff0075a7 */ /* 0x000ea4000802016c */
[----:B--2---:R-:W-:Y:S05]  /*16c0*/  @!P1 BRA `(.L_x_1754) ;  /* 0x000000e4003c9947 */ /* 0x004fea0003800000 */
.L_x_1753:
[----:B------:R-:W-:Y:S05]  /*16d0*/  WARPSYNC.ALL ;  /* 0x0000000000007948 */ /* 0x000fea0003800000 */
[----:B------:R-:W-:Y:S01]  /*16e0*/  IMAD.MOV.U32 R5, RZ, RZ, -0x3ffffff0 ;  /* 0xc0000010ff057424 */ /* 0x000fe200078e00ff */
[----:B------:R-:W-:-:S04]  /*16f0*/  UIADD3 UR4, UR44, 0x10c00, URZ ;  /* 0x00010c002c047890 */ /* 0x000fc8000fffe03f */
[----:B------:R-:W-:Y:S01]  /*1700*/  R2UR UR5, R5 ;  /* 0x00000000050572ca */ /* 0x000fe200000e0000 */
[----:B------:R-:W-:Y:S01]  /*1710*/  WARPGROUP.ARRIVE ;  /* 0x00000000000079c5 */ /* 0x000fe20000000000 */
[----:B------:R-:W-:Y:S01]  /*1720*/  UMOV UR7, 0xc0000010 ;  /* 0xc000001000077882 */ /* 0x000fe20000000000 */
[----:B------:R-:W-:Y:S01]  /*1730*/  USHF.R.U32.HI UR6, URZ, 0x4, UR4 ;  /* 0x000000043f067899 */ /* 0x000fe20008011604 */
[C---:B------:R-:W-:Y:S01]  /*1740*/  R2UR UR12, R4.reuse ;  /* 0x00000000040c72ca */ /* 0x040fe200000e0000 */
[----:B------:R-:W-:Y:S01]  /*1750*/  UMOV UR9, 0xc0000010 ;  /* 0xc000001000097882 */ /* 0x000fe20000000000 */
[----:B------:R-:W-:Y:S01]  /*1760*/  R2UR UR4, R4 ;  /* 0x00000000040472ca */ /* 0x000fe200000e0000 */
[----:B------:R-:W-:Y:S01]  /*1770*/  ULOP3.LUT UR6, UR6, 0x3fff, URZ, 0xc0, !UPT ;  /* 0x00003fff06067892 */ /* 0x000fe2000f8ec03f */
[----:B------:R-:W-:Y:S01]  /*1780*/  UMOV UR11, 0xc0000010 ;  /* 0xc0000010000b7882 */ /* 0x000fe20000000000 */
[----:B------:R-:W-:Y:S02]  /*1790*/  UMOV UR13, 0xc0000010 ;  /* 0xc0000010000d7882 */ /* 0x000fe40000000000 */
[----:B------:R-:W-:Y:S01]  /*17a0*/  ULOP3.LUT UR20, UR6, 0x10000, URZ, 0xfc, !UPT ;  /* 0x0001000006147892 */ /* 0x000fe2000f8efc3f */
[----:B------:R-:W-:-:S03]  /*17b0*/  UMOV UR15, 0xc0000010 ;  /* 0xc0000010000f7882 */ /* 0x000fc60000000000 */
[----:B------:R-:W-:Y:S02]  /*17c0*/  UIADD3 UR10, UR20, 0x100, URZ ;  /* 0x00000100140a7890 */ /* 0x000fe4000fffe03f */
[----:B------:R-:W-:Y:S01]  /*17d0*/  UIADD3 UR8, UR12, 0x180, URZ ;  /* 0x000001800c087890 */ /* 0x000fe2000fffe03f */
[----:B------:R-:W-:Y:S01]  /*17e0*/  UMOV UR6, UR20 ;  /* 0x0000001400067c82 */ /* 0x000fe20008000000 */
[----:B------:R-:W-:Y:S01]  /*17f0*/  UIADD3 UR12, UR12, 0x300, URZ ;  /* 0x000003000c0c7890 */ /* 0x000fe2000fffe03f */
[----:B------:R-:W-:Y:S01]  /*1800*/  QGMMA.64x128x32.F32.E4M3.E4M3 R24, gdesc[UR4], RZ, !UPT, gsb0 ;  /* 0x01e00000041879f3 */ /* 0x000fe2000c0008ff */
[----:B------:R-:W-:Y:S02]  /*1810*/  UIADD3 UR14, UR20, 0x200, URZ ;  /* 0x00000200140e7890 */ /* 0x000fe4000fffe03f */
        /* <DEDUP_REMOVED lines=9> */
.L_x_1755:
[----:B------:R-:W-:Y:S01]  /*18b0*/  LOP3.LUT R7, R19, 0xffffff80, RZ, 0xc0, !PT ;  /* 0xffffff8013077812 */ /* 0x000fe200078ec0ff */
[C---:B------:R-:W-:Y:S01]  /*18c0*/  FMUL.FTZ R2, R0.reuse, R24 ;  /* 0x0000001800027220 */ /* 0x040fe20000410000 */
[----:B------:R-:W-:Y:S01]  /*18d0*/  LEA.HI R89, R89, R22, RZ, 0x2 ;  /* 0x0000001659597211 */ /* 0x000fe200078f10ff */
[C---:B------:R-:W-:Y:S01]  /*18e0*/  FMUL.FTZ R21, R0.reuse, R25 ;  /* 0x0000001900157220 */ /* 0x040fe20000410000 */
[----:B------:R-:W-:Y:S01]  /*18f0*/  FMUL.FTZ R10, R0, R31 ;  /* 0x0000001f000a7220 */ /* 0x000fe20000410000 */
[----:B------:R-:W-:Y:S01]  /*1900*/  IMAD.IADD R7, R22, 0x1, -R7 ;  /* 0x0000000116077824 */ /* 0x000fe200078e0a07 */
[----:B------:R-:W-:Y:S01]  /*1910*/  LOP3.LUT R89, R89, 0xfffffffc, RZ, 0xc0, !PT ;  /* 0xfffffffc59597812 */ /* 0x000fe200078ec0ff */
[C---:B------:R-:W-:Y:S01]  /*1920*/  FMUL.FTZ R31, R0.reuse, R37 ;  /* 0x00000025001f7220 */ /* 0x040fe20000410000 */
[C---:B------:R-:W-:Y:S01]  /*1930*/  FMUL.FTZ R9, R0.reuse, R30 ;  /* 0x0000001e00097220 */ /* 0x040fe20000410000 */
[----:B------:R-:W-:Y:S01]  /*1940*/  FMUL.FTZ R30, R0, R36 ;  /* 0x00000024001e7220 */ /* 0x000fe20000410000 */
[----:B01----:R-:W-:Y:S01]  /*1950*/  SHF.R.S32.HI R6, RZ, 0x1f, R7 ;  /* 0x0000001fff067819 */ /* 0x003fe20000011407 */
[----:B------:R-:W-:Y:S01]  /*1960*/  IMAD.HI R36, R23, 0x55555556, RZ ;  /* 0x5555555617247827 */ /* 0x000fe200078e02ff */
[----:B------:R-:W-:-:S03]  /*1970*/  UISETP.NE.AND UP0, UPT, UR43, URZ, UPT ;  /* 0x0000003f2b00728c */ /* 0x000fc6000bf05270 */
[----:B------:R-:W-:Y:S01]  /*1980*/  FMUL.FTZ R11, R0, R35 ;  /* 0x00000023000b7220 */ /* 0x000fe20000410000 */
[-C--:B------:R-:W-:Y:S01]  /*1990*/  LEA.HI R24, R6, R7.reuse, RZ, 0x2 ;  /* 0x0000000706187211 */ /* 0x080fe200078f10ff */
[----:B------:R-:W-:Y:S01]  /*19a0*/  IMAD.IADD R89, R22, 0x1, -R89 ;  /* 0x0000000116597824 */ /* 0x000fe200078e0a59 */
[----:B------:R-:W-:Y:S01]  /*19b0*/  LEA.HI R25, R6, R7, RZ, 0x5 ;  /* 0x0000000706197211 */ /* 0x000fe200078f28ff */
[C---:B------:R-:W-:Y:S01]  /*19c0*/  FMUL.FTZ R35, R0.reuse, R45 ;  /* 0x0000002d00237220 */ /* 0x040fe20000410000 */
[--C-:B------:R-:W-:Y:S01]  /*19d0*/  SHF.R.S32.HI R6, RZ, 0x2, R24.reuse ;  /* 0x00000002ff067819 */ /* 0x100fe20000011418 */
[----:B------:R-:W-:Y:S01]  /*19e0*/  ULDC UR7, c[0x0][0x2f0] ;  /* 0x0000bc0000077ab9 */ /* 0x000fe20000000800 */
[----:B------:R-:W-:Y:S01]  /*19f0*/  SHF.R.S32.HI R37, RZ, 0x1f, R24 ;  /* 0x0000001fff257819 */ /* 0x000fe20000011418 */
[----:B------:R-:W-:Y:S01]  /*1a00*/  FMUL.FTZ R13, R0, R39 ;  /* 0x00000027000d7220 */ /* 0x000fe20000410000 */
[----:B------:R-:W-:Y:S01]  /*1a10*/  SHF.R.S32.HI R25, RZ, 0x5, R25 ;  /* 0x00000005ff197819 */ /* 0x000fe20000011419 */
[----:B------:R-:W-:Y:S01]  /*1a20*/  @UP0 ULDC UR4, c[0x0][0x44c] ;  /* 0x0001130000040ab9 */ /* 0x000fe20000000800 */
[----:B------:R-:W-:Y:S01]  /*1a30*/  LEA.HI R37, R37, R6, RZ, 0x3 ;  /* 0x0000000625257211 */ /* 0x000fe200078f18ff */
[----:B------:R-:W-:Y:S01]  /*1a40*/  @UP0 ULDC UR5, c[0x0][0x450] ;  /* 0x0001140000050ab9 */ /* 0x000fe20000000800 */
[----:B------:R-:W-:Y:S01]  /*1a50*/  LEA.HI R36, R36, R36, RZ, 0x1 ;  /* 0x0000002424247211 */ /* 0x000fe200078f08ff */
[----:B------:R-:W-:Y:S01]  /*1a60*/  IMAD.U32 R39, RZ, RZ, UR7 ;  /* 0x00000007ff277e24 */ /* 0x000fe2000f8e00ff */
[----:B------:R-:W-:Y:S01]  /*1a70*/  LEA R25, R25, UR46, 0x4 ;  /* 0x0000002e19197c11 */ /* 0x000fe2000f8e20ff */
[----:B------:R-:W-:Y:S01]  /*1a80*/  FMUL.FTZ R3, R0, R26 ;  /* 0x0000001a00037220 */ /* 0x000fe20000410000 */
[----:B------:R-:W-:Y:S01]  /*1a90*/  LOP3.LUT R37, R37, 0xfffffff8, RZ, 0xc0, !PT ;  /* 0xfffffff825257812 */ /* 0x000fe200078ec0ff */
[----:B------:R-:W-:Y:S01]  /*1aa0*/  IMAD R36, R36, -0x3, R23 ;  /* 0xfffffffd24247824 */ /* 0x000fe200078e0217 */
[----:B------:R-:W-:Y:S01]  /*1ab0*/  LEA.HI R22, R89, R89, RZ, 0x1 ;  /* 0x0000005959167211 */ /* 0x000fe200078f08ff */
[C---:B------:R-:W-:Y:S01]  /*1ac0*/  FMUL.FTZ R23, R0.reuse, R54 ;  /* 0x0000003600177220 */ /* 0x040fe20000410000 */
[----:B------:R-:W-:Y:S01]  /*1ad0*/  IADD3 R25, R25, R6, -R37 ;  /* 0x0000000619197210 */ /* 0x000fe20007ffe825 */
[----:B------:R-:W-:Y:S01]  /*1ae0*/  FMUL.FTZ R26, R0, R28 ;  /* 0x0000001c001a7220 */ /* 0x000fe20000410000 */
[----:B------:R-:W-:Y:S01]  /*1af0*/  LOP3.LUT R22, R22, 0x1ffffffe, RZ, 0xc0, !PT ;  /* 0x1ffffffe16167812 */ /* 0x000fe200078ec0ff */
[----:B------:R-:W-:Y:S01]  /*1b00*/  FMUL.FTZ R14, R0, R38 ;  /* 0x00000026000e7220 */ /* 0x000fe20000410000 */
[----:B------:R-:W-:Y:S01]  /*1b10*/  PLOP3.LUT P1, PT, PT, PT, UP0, 0x80, 0x0 ;  /* 0x000000000000781c */ /* 0x000fe20003f2f008 */
[----:B------:R-:W-:Y:S01]  /*1b20*/  IMAD R25, R36, 0x40, R25 ;  /* 0x0000004024197824 */ /* 0x000fe200078e0219 */
[----:B------:R-:W-:Y:S01]  /*1b30*/  PLOP3.LUT P2, PT, PT, PT, UP0, 0x80, 0x0 ;  /* 0x000000000000781c */ /* 0x000fe20003f4f008 */
[----:B------:R-:W-:Y:S01]  /*1b40*/  IMAD.IADD R6, R89, 0x1, -R22 ;  /* 0x0000000159067824 */ /* 0x000fe200078e0a16 */
[----:B------:R-:W-:Y:S01]  /*1b50*/  LOP3.LUT R24, R24, 0x7ffffffc, RZ, 0xc0, !PT ;  /* 0x7ffffffc18187812 */ /* 0x000fe200078ec0ff */
[----:B------:R-:W0:Y:S01]  /*1b60*/  MUFU.TANH R2, R2 ;  /* 0x0000000200027308 */ /* 0x000e220000002400 */
[C---:B------:R-:W-:Y:S01]  /*1b70*/  FMUL.FTZ R8, R0.reuse, R27 ;  /* 0x0000001b00087220 */ /* 0x040fe20000410000 */
[----:B------:R-:W-:Y:S01]  /*1b80*/  FMUL.FTZ R27, R0, R29 ;  /* 0x0000001d001b7220 */ /* 0x000fe20000410000 */
[----:B------:R-:W-:Y:S01]  /*1b90*/  LEA R6, R6, R25, 0x3 ;  /* 0x0000001906067211 */ /* 0x000fe200078e18ff */
[----:B------:R-:W-:Y:S01]  /*1ba0*/  IMAD.IADD R7, R7, 0x1, -R24 ;  /* 0x0000000107077824 */ /* 0x000fe200078e0a18 */
[----:B------:R-:W-:Y:S01]  /*1bb0*/  ULDC UR10, c[0x0][0x288] ;  /* 0x0000a200000a7ab9 */ /* 0x000fe20000000800 */
[C---:B------:R-:W-:Y:S01]  /*1bc0*/  FMUL.FTZ R22, R0.reuse, R55 ;  /* 0x0000003700167220 */ /* 0x040fe20000410000 */
[----:B------:R-:W-:Y:S01]  /*1bd0*/  FMUL.FTZ R28, R0, R32 ;  /* 0x00000020001c7220 */ /* 0x000fe20000410000 */
[----:B------:R-:W-:Y:S01]  /*1be0*/  @P1 IMAD.HI.U32 R25, R6, UR4, RZ ;  /* 0x0000000406191c27 */ /* 0x000fe2000f8e00ff */
[----:B------:R-:W-:Y:S01]  /*1bf0*/  UMOV UR4, 0xffffff80 ;  /* 0xffffff8000047882 */ /* 0x000fe20000000000 */
[----:B------:R-:W1:Y:S01]  /*1c00*/  MUFU.TANH R21, R21 ;  /* 0x0000001500157308 */ /* 0x000e620000002400 */
[----:B------:R-:W-:Y:S01]  /*1c10*/  UIMAD UR4, UR47, UR4, 0x80 ;  /* 0x000000802f0474a4 */ /* 0x000fe2000f8e0204 */
[----:B------:R-:W-:Y:S01]  /*1c20*/  IMAD.MOV.U32 R45, RZ, RZ, R6 ;  /* 0x000000ffff2d7224 */ /* 0x000fe200078e0006 */
[----:B------:R-:W-:Y:S01]  /*1c30*/  @P2 SHF.R.U32.HI R45, RZ, UR5, R25 ;  /* 0x00000005ff2d2c19 */ /* 0x000fe20008011619 */
[C---:B------:R-:W-:Y:S01]  /*1c40*/  FMUL.FTZ R29, R0.reuse, R33 ;  /* 0x00000021001d7220 */ /* 0x040fe20000410000 */
[----:B------:R-:W-:Y:S01]  /*1c50*/  UIADD3 UR5, UR4, 0x1, URZ ;  /* 0x0000000104057890 */ /* 0x000fe2000fffe03f */
[C---:B------:R-:W-:Y:S01]  /*1c60*/  FMUL.FTZ R24, R0.reuse, R59 ;  /* 0x0000003b00187220 */ /* 0x040fe20000410000 */
[----:B------:R-:W-:Y:S01]  /*1c70*/  UIMAD UR4, UR37, UR7, UR4 ;  /* 0x00000007250472a4 */ /* 0x000fe2000f8e0204 */
[----:B------:R-:W2:Y:S01]  /*1c80*/  SHFL.IDX PT, R36, R45, RZ, 0x1c1f ;  /* 0x001c1fff2d247589 */ /* 0x000ea200000e0000 */
[----:B------:R-:W3:Y:S01]  /*1c90*/  MUFU.TANH R26, R26 ;  /* 0x0000001a001a7308 */ /* 0x000ee20000002400 */
[----:B------:R-:W-:Y:S01]  /*1ca0*/  FMUL.FTZ R57, R0, R57 ;  /* 0x0000003900397220 */ /* 0x000fe20000410000 */
[----:B------:R-:W-:-:S02]  /*1cb0*/  IMAD.U32 R54, RZ, RZ, UR5 ;  /* 0x00000005ff367e24 */ /* 0x000fc4000f8e00ff */
[C---:B------:R-:W-:Y:S01]  /*1cc0*/  FMUL.FTZ R25, R0.reuse, R58 ;  /* 0x0000003a00197220 */ /* 0x040fe20000410000 */
[----:B------:R-:W-:Y:S02]  /*1cd0*/  IMAD.U32 R38, RZ, RZ, UR4 ;  /* 0x00000004ff267e24 */ /* 0x000fe4000f8e00ff */
[C---:B------:R-:W-:Y:S01]  /*1ce0*/  FMUL.FTZ R32, R0.reuse, R40 ;  /* 0x0000002800207220 */ /* 0x040fe20000410000 */
[C---:B------:R-:W-:Y:S02]  /*1cf0*/  IMAD R54, R7.reuse, -0x2, R54 ;  /* 0xfffffffe07367824 */ /* 0x040fe400078e0236 */
[C---:B------:R-:W-:Y:S01]  /*1d00*/  FMUL.FTZ R56, R0.reuse, R56 ;  /* 0x0000003800387220 */ /* 0x040fe20000410000 */
[----:B------:R-:W-:Y:S01]  /*1d10*/  IMAD R55, R7, -0x2, R38 ;  /* 0xfffffffe07377824 */ /* 0x000fe200078e0226 */
[----:B------:R-:W4:Y:S01]  /*1d20*/  MUFU.TANH R27, R27 ;  /* 0x0000001b001b7308 */ /* 0x000f220000002400 */
[----:B------:R-:W-:Y:S02]  /*1d30*/  IMAD R54, R39, UR37, R54 ;  /* 0x0000002527367c24 */ /* 0x000fe4000f8e0236 */
[C---:B------:R-:W-:Y:S01]  /*1d40*/  FMUL.FTZ R33, R0.reuse, R41 ;  /* 0x0000002900217220 */ /* 0x040fe20000410000 */
[C---:B------:R-:W-:Y:S01]  /*1d50*/  FMUL.FTZ R50, R0.reuse, R50 ;  /* 0x0000003200327220 */ /* 0x040fe20000410000 */
[----:B------:R-:W-:Y:S01]  /*1d60*/  FMUL.FTZ R12, R0, R34 ;  /* 0x00000022000c7220 */ /* 0x000fe20000410000 */
[----:B------:R-:W-:-:S02]  /*1d70*/  VIADD R88, R54, -UR10 ;  /* 0x8000000a36587c36 */ /* 0x000fc40008000000 */
[C---:B------:R-:W-:Y:S01]  /*1d80*/  FMUL.FTZ R34, R0.reuse, R44 ;  /* 0x0000002c00227220 */ /* 0x040fe20000410000 */
[C---:B------:R-:W-:Y:S01]  /*1d90*/  FMUL.FTZ R52, R0.reuse, R52 ;  /* 0x0000003400347220 */ /* 0x040fe20000410000 */
[----:B------:R-:W5:Y:S01]  /*1da0*/  MUFU.TANH R28, R28 ;  /* 0x0000001c001c7308 */ /* 0x000f620000002400 */
[C---:B------:R-:W-:Y:S01]  /*1db0*/  FMUL.FTZ R15, R0.reuse, R43 ;  /* 0x0000002b000f7220 */ /* 0x040fe20000410000 */
[C---:B------:R-:W-:Y:S01]  /*1dc0*/  FMUL.FTZ R17, R0.reuse, R46 ;  /* 0x0000002e00117220 */ /* 0x040fe20000410000 */
[C---:B------:R-:W-:Y:S01]  /*1dd0*/  FMUL.FTZ R46, R0.reuse, R48 ;  /* 0x00000030002e7220 */ /* 0x040fe20000410000 */
[C---:B------:R-:W-:Y:S01]  /*1de0*/  FMUL.FTZ R20, R0.reuse, R51 ;  /* 0x0000003300147220 */ /* 0x040fe20000410000 */
[----:B------:R-:W-:Y:S01]  /*1df0*/  FMUL.FTZ R53, R0, R53 ;  /* 0x0000003500357220 */ /* 0x000fe20000410000 */
[----:B--2---:R-:W-:Y:S01]  /*1e00*/  VIADDMNMX R88, R36, R88, R55, PT ;  /* 0x0000005824587246 */ /* 0x004fe20003800137 */
[C---:B------:R-:W-:Y:S01]  /*1e10*/  FMUL.FTZ R44, R0.reuse, R49 ;  /* 0x00000031002c7220 */ /* 0x040fe20000410000 */
[----:B------:R-:W2:Y:S01]  /*1e20*/  MUFU.TANH R29, R29 ;  /* 0x0000001d001d7308 */ /* 0x000ea20000002400 */
[----:B------:R-:W-:Y:S01]  /*1e30*/  FMUL.FTZ R16, R0, R42 ;  /* 0x0000002a00107220 */ /* 0x000fe20000410000 */
[----:B------:R-:W-:Y:S01]  /*1e40*/  ISETP.GT.AND P1, PT, R88, RZ, PT ;  /* 0x000000ff5800720c */ /* 0x000fe20003f24270 */
[----:B------:R-:W-:Y:S01]  /*1e50*/  FMUL.FTZ R18, R0, R47 ;  /* 0x0000002f00127220 */ /* 0x000fe20000410000 */
[----:B------:R-:W-:Y:S01]  /*1e60*/  ISETP.GT.AND P2, PT, R88, 0x1, PT ;  /* 0x000000015800780c */ /* 0x000fe20003f44270 */
[----:B------:R-:W-:Y:S01]  /*1e70*/  FMUL.FTZ R60, R0, R60 ;  /* 0x0000003c003c7220 */ /* 0x000fe20000410000 */
[----:B------:R-:W-:Y:S01]  /*1e80*/  ISETP.GT.AND P3, PT, R88, 0x8, PT ;  /* 0x000000085800780c */ /* 0x000fe20003f64270 */
[----:B------:R-:W-:Y:S01]  /*1e90*/  FMUL.FTZ R61, R0, R61 ;  /* 0x0000003d003d7220 */ /* 0x000fe20000410000 */
[----:B0-----:R-:W-:Y:S01]  /*1ea0*/  FSEL R2, R2, -INF , P1 ;  /* 0xff80000002027808 */ /* 0x001fe20000800000 */
[----:B------:R-:W-:Y:S01]  /*1eb0*/  MUFU.TANH R30, R30 ;  /* 0x0000001e001e7308 */ /* 0x000fe20000002400 */
[----:B-1----:R-:W-:Y:S01]  /*1ec0*/  FSEL R59, R21, -INF , P2 ;  /* 0xff800000153b7808 */ /* 0x002fe20001000000 */
[----:B------:R-:W-:Y:S01]  /*1ed0*/  FMUL.FTZ R64, R0, R64 ;  /* 0x0000004000407220 */ /* 0x000fe20000410000 */
[----:B------:R-:W-:Y:S01]  /*1ee0*/  ISETP.GT.AND P1, PT, R88, 0x9, PT ;  /* 0x000000095800780c */ /* 0x000fe20003f24270 */
[----:B------:R-:W-:Y:S01]  /*1ef0*/  FMUL.FTZ R65, R0, R65 ;  /* 0x0000004100417220 */ /* 0x000fe20000410000 */
[----:B---3--:R-:W-:Y:S01]  /*1f00*/  FSEL R58, R26, -INF , P3 ;  /* 0xff8000001a3a7808 */ /* 0x008fe20001800000 */
[----:B------:R-:W-:Y:S01]  /*1f10*/  FMUL.FTZ R68, R0, R68 ;  /* 0x0000004400447220 */ /* 0x000fe20000410000 */
[----:B------:R-:W-:Y:S01]  /*1f20*/  FMNMX.FTZ R21, R2, R59, !PT ;  /* 0x0000003b02157209 */ /* 0x000fe20007810000 */
[----:B------:R-:W0:Y:S01]  /*1f30*/  MUFU.TANH R31, R31 ;  /* 0x0000001f001f7308 */ /* 0x000e220000002400 */
[----:B------:R-:W-:Y:S01]  /*1f40*/  ISETP.GT.AND P2, PT, R88, 0x10, PT ;  /* 0x000000105800780c */ /* 0x000fe20003f44270 */
[----:B------:R-:W-:Y:S01]  /*1f50*/  FMUL.FTZ R69, R0, R69 ;  /* 0x0000004500457220 */ /* 0x000fe20000410000 */
[----:B------:R-:W-:Y:S01]  /*1f60*/  FMNMX.FTZ R26, R58, R21, !PT ;  /* 0x000000153a1a7209 */ /* 0x000fe20007810000 */
[C---:B------:R-:W-:Y:S01]  /*1f70*/  FMUL.FTZ R72, R0.reuse, R72 ;  /* 0x0000004800487220 */ /* 0x040fe20000410000 */
[C---:B------:R-:W-:Y:S01]  /*1f80*/  FMUL.FTZ R73, R0.reuse, R73 ;  /* 0x0000004900497220 */ /* 0x040fe20000410000 */
[C---:B------:R-:W-:Y:S01]  /*1f90*/  FMUL.FTZ R76, R0.reuse, R76 ;  /* 0x0000004c004c7220 */ /* 0x040fe20000410000 */
[C---:B------:R-:W-:Y:S01]  /*1fa0*/  FMUL.FTZ R77, R0.reuse, R77 ;  /* 0x0000004d004d7220 */ /* 0x040fe20000410000 */
[----:B------:R4:W-:Y:S01]  /*1fb0*/  MUFU.TANH R37, R57 ;  /* 0x0000003900257308 */ /* 0x0009e20000002400 */
[C---:B------:R-:W-:Y:S01]  /*1fc0*/  FMUL.FTZ R80, R0.reuse, R80 ;  /* 0x0000005000507220 */ /* 0x040fe20000410000 */
[C---:B------:R-:W-:Y:S01]  /*1fd0*/  FMUL.FTZ R81, R0.reuse, R81 ;  /* 0x0000005100517220 */ /* 0x040fe20000410000 */
[C---:B------:R-:W-:Y:S01]  /*1fe0*/  FMUL.FTZ R84, R0.reuse, R84 ;  /* 0x0000005400547220 */ /* 0x040fe20000410000 */
[C---:B------:R-:W-:Y:S01]  /*1ff0*/  FMUL.FTZ R85, R0.reuse, R85 ;  /* 0x0000005500557220 */ /* 0x040fe20000410000 */
[----:B------:R-:W1:Y:S01]  /*2000*/  SHFL.IDX PT, R45, R45, 0x1, 0x1c1f ;  /* 0x003c1f002d2d7f89 */ /* 0x000e6200000e0000 */
[----:B------:R-:W-:Y:S01]  /*2010*/  ULDC UR24, c[0x0][0x988] ;  /* 0x0002620000187ab9 */ /* 0x000fe20000000800 */
[----:B------:R-:W-:Y:S01]  /*2020*/  FMUL.FTZ R70, R0, R70 ;  /* 0x0000004600467220 */ /* 0x000fe20000410000 */
[----:B------:R-:W-:Y:S01]  /*2030*/  MUFU.TANH R32, R32 ;  /* 0x0000002000207308 */ /* 0x000fe20000002400 */
[----:B----4-:R-:W-:Y:S01]  /*2040*/  FSEL R57, R27, -INF , P1 ;  /* 0xff8000001b397808 */ /* 0x010fe20000800000 */
[----:B------:R-:W-:Y:S01]  /*2050*/  @UP0 ULDC UR4, c[0x0][0x44c] ;  /* 0x0001130000040ab9 */ /* 0x000fe20000000800 */
[----:B------:R-:W-:Y:S01]  /*2060*/  ISETP.GT.AND P1, PT, R88, 0x11, PT ;  /* 0x000000115800780c */ /* 0x000fe20003f24270 */
[----:B------:R-:W-:Y:S01]  /*2070*/  UIMAD.WIDE.U32 UR4, UR46, UR4, URZ ;  /* 0x000000042e0472a5 */ /* 0x000fe2000f8e003f */
[----:B------:R-:W-:Y:S01]  /*2080*/  FMNMX.FTZ R21, R57, R26, !PT ;  /* 0x0000001a39157209 */ /* 0x000fe20007810000 */
[----:B------:R-:W-:Y:S01]  /*2090*/  @UP0 ULDC UR11, c[0x0][0x450] ;  /* 0x00011400000b0ab9 */ /* 0x000fe20000000800 */
[----:B------:R-:W-:Y:S01]  /*20a0*/  UIMAD UR7, UR37, UR7, -UR10 ;  /* 0x00000007250772a4 */ /* 0x000fe2000f8e0a0a */
[----:B------:R5:W-:Y:S01]  /*20b0*/  MUFU.TANH R41, R56 ;  /* 0x0000003800297308 */ /* 0x000be20000002400 */
[----:B------:R-:W-:Y:S01]  /*20c0*/  @UP0 USHF.R.U32.HI UR46, URZ, UR11, UR5 ;  /* 0x0000000b3f2e0299 */ /* 0x000fe20008011605 */
[----:B------:R-:W3:Y:S01]  /*20d0*/  S2UR UR21, SR_CgaCtaId ;  /* 0x00000000001579c3 */ /* 0x000ee20000008800 */
[----:B------:R-:W-:Y:S01]  /*20e0*/  UIADD3 UR23, UR47, -0x2, URZ ;  /* 0xfffffffe2f177890 */ /* 0x000fe2000fffe03f */
[----:B------:R-:W-:Y:S01]  /*20f0*/  CS2R R90, SRZ ;  /* 0x00000000005a7805 */ /* 0x000fe2000001ff00 */
[----:B------:R-:W-:Y:S01]  /*2100*/  UIADD3 UR7, UR7, UR46, URZ ;  /* 0x0000002e07077290 */ /* 0x000fe2000fffe03f */
[----:B------:R-:W-:Y:S01]  /*2110*/  CS2R R92, SRZ ;  /* 0x00000000005c7805 */ /* 0x000fe2000001ff00 */
[----:B------:R-:W-:Y:S01]  /*2120*/  UIADD3 UR6, UR44, 0x17040, URZ ;  /* 0x000170402c067890 */ /* 0x000fe2000fffe03f */
[----:B------:R-:W4:Y:S01]  /*2130*/  MUFU.TANH R33, R33 ;  /* 0x0000002100217308 */ /* 0x000f220000002400 */
[----:B-----5:R-:W-:Y:S01]  /*2140*/  FSEL R56, R28, -INF , P2 ;  /* 0xff8000001c387808 */ /* 0x020fe20001000000 */
[----:B------:R-:W-:Y:S01]  /*2150*/  USHF.R.S32.HI UR4, URZ, 0x1f, UR7 ;  /* 0x0000001f3f047899 */ /* 0x000fe20008011407 */
[----:B------:R-:W-:Y:S01]  /*2160*/  ISETP.GT.AND P2, PT, R88, 0x18, PT ;  /* 0x000000185800780c */ /* 0x000fe20003f44270 */
[----:B------:R-:W-:Y:S01]  /*2170*/  UPRMT UR6, UR48, 0x654, UR6 ;  /* 0x0000065430067896 */ /* 0x000fe20008000006 */
[----:B------:R-:W-:Y:S01]  /*2180*/  FMNMX.FTZ R21, R56, R21, !PT ;  /* 0x0000001538157209 */ /* 0x000fe20007810000 */
[----:B------:R-:W-:Y:S01]  /*2190*/  ULEA.HI UR4, UR4, UR7, URZ, 0x7 ;  /* 0x0000000704047291 */ /* 0x000fe2000f8f383f */
[----:B-1----:R-:W-:Y:S01]  /*21a0*/  IADD3 R54, R45, -UR10, R54 ;  /* 0x8000000a2d367c10 */ /* 0x002fe2000fffe036 */
[----:B------:R2:W-:Y:S01]  /*21b0*/  MUFU.TANH R19, R50 ;  /* 0x0000003200137308 */ /* 0x0005e20000002400 */
[----:B------:R-:W-:Y:S01]  /*21c0*/  UMOV UR5, URZ ;  /* 0x0000003f00057c82 */ /* 0x000fe20008000000 */
[----:B------:R-:W-:Y:S01]  /*21d0*/  USHF.R.S32.HI UR4, URZ, 0x7, UR4 ;  /* 0x000000073f047899 */ /* 0x000fe20008011404 */
[----:B------:R-:W-:-:S02]  /*21e0*/  CS2R R94, SRZ ;  /* 0x00000000005e7805 */ /* 0x000fc4000001ff00 */
[----:B------:R-:W-:Y:S01]  /*21f0*/  CS2R R96, SRZ ;  /* 0x0000000000607805 */ /* 0x000fe2000001ff00 */
[----:B------:R-:W-:Y:S01]  /*2200*/  SYNCS.ARRIVE.TRANS64.RED.A1T0 RZ, [UR6], RZ ;  /* 0x000000ffffff79a7 */ /* 0x000fe20008100406 */
[----:B------:R-:W-:Y:S01]  /*2210*/  UISETP.LT.AND UP0, UPT, UR40, UR4, UPT ;  /* 0x000000042800728c */ /* 0x000fe2000bf01270 */
[----:B------:R-:W-:Y:S01]  /*2220*/  CS2R R98, SRZ ;  /* 0x0000000000627805 */ /* 0x000fe2000001ff00 */
[----:B------:R-:W-:Y:S01]  /*2230*/  MUFU.TANH R34, R34 ;  /* 0x0000002200227308 */ /* 0x000fe20000002400 */
[----:B--2---:R-:W-:Y:S01]  /*2240*/  FSEL R50, R29, -INF , P1 ;  /* 0xff8000001d327808 */ /* 0x004fe20000800000 */
[----:B------:R-:W-:Y:S01]  /*2250*/  USEL UR22, UR40, UR4, !UP0 ;  /* 0x0000000428167287 */ /* 0x000fe2000c000000 */
[----:B------:R-:W-:Y:S02]  /*2260*/  ISETP.GT.AND P1, PT, R88, 0x19, PT ;  /* 0x000000195800780c */ /* 0x000fe40003f24270 */
[----:B------:R-:W-:Y:S02]  /*2270*/  CS2R R100, SRZ ;  /* 0x0000000000647805 */ /* 0x000fe4000001ff00 */
[----:B------:R-:W-:Y:S01]  /*2280*/  FMNMX.FTZ R21, R50, R21, !PT ;  /* 0x0000001532157209 */ /* 0x000fe20007810000 */
[----:B------:R-:W-:Y:S01]  /*2290*/  UISETP.GE.AND UP0, UPT, UR23, UR22, UPT ;  /* 0x000000161700728c */ /* 0x000fe2000bf06270 */
[----:B0-----:R-:W-:Y:S01]  /*22a0*/  FSEL R51, R31, -INF , P1 ;  /* 0xff8000001f337808 */ /* 0x001fe20000800000 */
[----:B------:R0:W-:Y:S01]  /*22b0*/  MUFU.TANH R43, R52 ;  /* 0x00000034002b7308 */ /* 0x0001e20000002400 */
[----:B------:R-:W-:Y:S01]  /*22c0*/  ISETP.GT.AND P1, PT, R88, 0x21, PT ;  /* 0x000000215800780c */ /* 0x000fe20003f24270 */
[----:B------:R-:W-:Y:S01]  /*22d0*/  UMOV UR4, URZ ;  /* 0x0000003f00047c82 */ /* 0x000fe20008000000 */
[----:B------:R-:W-:-:S02]  /*22e0*/  CS2R R102, SRZ ;  /* 0x0000000000667805 */ /* 0x000fc4000001ff00 */
[----:B------:R-:W-:Y:S02]  /*22f0*/  CS2R R104, SRZ ;  /* 0x0000000000687805 */ /* 0x000fe4000001ff00 */
[----:B----4-:R-:W-:Y:S02]  /*2300*/  FSEL R49, R33, -INF , P1 ;  /* 0xff80000021317808 */ /* 0x010fe40000800000 */
[----:B------:R-:W-:Y:S02]  /*2310*/  CS2R R106, SRZ ;  /* 0x00000000006a7805 */ /* 0x000fe4000001ff00 */
[----:B------:R-:W-:Y:S01]  /*2320*/  ISETP.GT.AND P1, PT, R88, 0x29, PT ;  /* 0x000000295800780c */ /* 0x000fe20003f24270 */
[----:B------:R-:W1:Y:S01]  /*2330*/  MUFU.TANH R35, R35 ;  /* 0x0000002300237308 */ /* 0x000e620000002400 */
[----:B0-----:R-:W-:Y:S02]  /*2340*/  FSEL R52, R30, -INF , P2 ;  /* 0xff8000001e347808 */ /* 0x001fe40001000000 */
[----:B------:R-:W-:-:S02]  /*2350*/  CS2R R108, SRZ ;  /* 0x00000000006c7805 */ /* 0x000fc4000001ff00 */
[----:B------:R-:W-:Y:S02]  /*2360*/  ISETP.GT.AND P2, PT, R88, 0x20, PT ;  /* 0x000000205800780c */ /* 0x000fe40003f44270 */
[----:B------:R-:W-:Y:S02]  /*2370*/  CS2R R110, SRZ ;  /* 0x00000000006e7805 */ /* 0x000fe4000001ff00 */
[----:B------:R-:W-:Y:S02]  /*2380*/  FMNMX.FTZ R26, R52, R21, !PT ;  /* 0x00000015341a7209 */ /* 0x000fe40007810000 */
[----:B------:R-:W-:Y:S02]  /*2390*/  CS2R R112, SRZ ;  /* 0x0000000000707805 */ /* 0x000fe4000001ff00 */
[----:B------:R-:W-:Y:S01]  /*23a0*/  CS2R R114, SRZ ;  /* 0x0000000000727805 */ /* 0x000fe2000001ff00 */
[----:B------:R-:W0:Y:S01]  /*23b0*/  MUFU.TANH R46, R46 ;  /* 0x0000002e002e7308 */ /* 0x000e220000002400 */
[----:B------:R-:W-:-:S02]  /*23c0*/  FMNMX.FTZ R26, R51, R26, !PT ;  /* 0x0000001a331a7209 */ /* 0x000fc40007810000 */
[----:B------:R-:W-:Y:S02]  /*23d0*/  CS2R R116, SRZ ;  /* 0x0000000000747805 */ /* 0x000fe4000001ff00 */
[----:B------:R-:W-:Y:S02]  /*23e0*/  CS2R R118, SRZ ;  /* 0x0000000000767805 */ /* 0x000fe4000001ff00 */
[----:B------:R-:W-:Y:S02]  /*23f0*/  CS2R R120, SRZ ;  /* 0x0000000000787805 */ /* 0x000fe4000001ff00 */
[----:B------:R-:W-:Y:S02]  /*2400*/  CS2R R122, SRZ ;  /* 0x00000000007a7805 */ /* 0x000fe4000001ff00 */
[----:B------:R-:W-:Y:S02]  /*2410*/  CS2R R124, SRZ ;  /* 0x00000000007c7805 */ /* 0x000fe4000001ff00 */
[----:B------:R-:W-:Y:S01]  /*2420*/  CS2R R126, SRZ ;  /* 0x00000000007e7805 */ /* 0x000fe2000001ff00 */
[----:B------:R2:W-:Y:S01]  /*2430*/  MUFU.TANH R42, R53 ;  /* 0x00000035002a7308 */ /* 0x0005e20000002400 */
[----:B-1----:R-:W-:-:S02]  /*2440*/  FSEL R47, R35, -INF , P1 ;  /* 0xff800000232f7808 */ /* 0x002fc40000800000 */
[----:B------:R-:W-:Y:S02]  /*2450*/  CS2R R128, SRZ ;  /* 0x0000000000807805 */ /* 0x000fe4000001ff00 */
[----:B------:R-:W-:Y:S02]  /*2460*/  ISETP.GT.AND P1, PT, R88, 0x31, PT ;  /* 0x000000315800780c */ /* 0x000fe40003f24270 */
[----:B------:R-:W-:Y:S02]  /*2470*/  CS2R R130, SRZ ;  /* 0x0000000000827805 */ /* 0x000fe4000001ff00 */
[----:B------:R-:W-:Y:S02]  /*2480*/  CS2R R132, SRZ ;  /* 0x0000000000847805 */ /* 0x000fe4000001ff00 */
[----:B------:R-:W-:Y:S01]  /*2490*/  CS2R R134, SRZ ;  /* 0x0000000000867805 */ /* 0x000fe2000001ff00 */
[----:B------:R-:W1:Y:S01]  /*24a0*/  MUFU.TANH R44, R44 ;  /* 0x0000002c002c7308 */ /* 0x000e620000002400 */
[----:B--2---:R-:W-:-:S02]  /*24b0*/  FSEL R53, R32, -INF , P2 ;  /* 0xff80000020357808 */ /* 0x004fc40001000000 */
[----:B------:R-:W-:Y:S02]  /*24c0*/  ISETP.GT.AND P2, PT, R88, 0x28, PT ;  /* 0x000000285800780c */ /* 0x000fe40003f44270 */
[----:B------:R-:W-:Y:S02]  /*24d0*/  FMNMX.FTZ R26, R53, R26, !PT ;  /* 0x0000001a351a7209 */ /* 0x000fe40007810000 */
[----:B------:R-:W-:Y:S01]  /*24e0*/  FSEL R48, R34, -INF , P2 ;  /* 0xff80000022307808 */ /* 0x000fe20001000000 */
[----:B------:R-:W2:Y:S01]  /*24f0*/  MUFU.TANH R60, R60 ;  /* 0x0000003c003c7308 */ /* 0x000ea20000002400 */
[----:B------:R-:W-:Y:S02]  /*2500*/  FMNMX.FTZ R21, R49, R26, !PT ;  /* 0x0000001a31157209 */ /* 0x000fe40007810000 */
[----:B------:R-:W-:Y:S02]  /*2510*/  ISETP.GT.AND P2, PT, R88, 0x30, PT ;  /* 0x000000305800780c */ /* 0x000fe40003f44270 */
[----:B------:R-:W-:-:S02]  /*2520*/  FMNMX.FTZ R26, R48, R21, !PT ;  /* 0x00000015301a7209 */ /* 0x000fc40007810000 */
[----:B0-----:R-:W-:Y:S01]  /*2530*/  FSEL R46, R46, -INF , P2 ;  /* 0xff8000002e2e7808 */ /* 0x001fe20001000000 */
[----:B------:R-:W0:Y:S01]  /*2540*/  MUFU.TANH R36, R61 ;  /* 0x0000003d00247308 */ /* 0x000e220000002400 */
[----:B------:R-:W-:Y:S02]  /*2550*/  FMNMX.FTZ R21, R47, R26, !PT ;  /* 0x0000001a2f157209 */ /* 0x000fe40007810000 */
[----:B------:R-:W-:Y:S02]  /*2560*/  ISETP.GT.AND P2, PT, R88, 0x38, PT ;  /* 0x000000385800780c */ /* 0x000fe40003f44270 */
[----:B-1----:R-:W-:Y:S02]  /*2570*/  FSEL R44, R44, -INF , P1 ;  /* 0xff8000002c2c7808 */ /* 0x002fe40000800000 */
[----:B------:R-:W-:Y:S01]  /*2580*/  FMNMX.FTZ R21, R46, R21, !PT ;  /* 0x000000152e157209 */ /* 0x000fe20007810000 */
[----:B------:R1:W4:Y:S01]  /*2590*/  MUFU.TANH R40, R64 ;  /* 0x0000004000287308 */ /* 0x0003220000002400 */
[----:B------:R-:W-:-:S02]  /*25a0*/  ISETP.GT.AND P1, PT, R88, 0x39, PT ;  /* 0x000000395800780c */ /* 0x000fc40003f24270 */
[----:B------:R-:W-:Y:S02]  /*25b0*/  FSEL R43, R43, -INF , P2 ;  /* 0xff8000002b2b7808 */ /* 0x000fe40001000000 */
[----:B------:R-:W-:Y:S02]  /*25c0*/  FMNMX.FTZ R26, R44, R21, !PT ;  /* 0x000000152c1a7209 */ /* 0x000fe40007810000 */
[----:B------:R-:W-:Y:S01]  /*25d0*/  ISETP.GT.AND P2, PT, R88, 0x40, PT ;  /* 0x000000405800780c */ /* 0x000fe20003f44270 */
[----:B------:R-:W5:Y:S01]  /*25e0*/  MUFU.TANH R65, R65 ;  /* 0x0000004100417308 */ /* 0x000f620000002400 */
[----:B------:R-:W-:Y:S01]  /*25f0*/  FSEL R42, R42, -INF , P1 ;  /* 0xff8000002a2a7808 */ /* 0x000fe20000800000 */
[C---:B-1----:R-:W-:Y:S01]  /*2600*/  FMUL.FTZ R64, R0.reuse, R63 ;  /* 0x0000003f00407220 */ /* 0x042fe20000410000 */
[----:B------:R-:W-:Y:S01]  /*2610*/  FMNMX.FTZ R21, R43, R26, !PT ;  /* 0x0000001a2b157209 */ /* 0x000fe20007810000 */
[----:B------:R-:W-:Y:S01]  /*2620*/  FMUL.FTZ R63, R0, R83 ;  /* 0x00000053003f7220 */ /* 0x000fe20000410000 */
[----:B------:R-:W-:-:S02]  /*2630*/  ISETP.GT.AND P1, PT, R88, 0x41, PT ;  /* 0x000000415800780c */ /* 0x000fc40003f24270 */
[----:B------:R-:W-:Y:S01]  /*2640*/  FSEL R41, R41, -INF , P2 ;  /* 0xff80000029297808 */ /* 0x000fe20001000000 */
[----:B------:R1:W3:Y:S01]  /*2650*/  MUFU.TANH R39, R68 ;  /* 0x0000004400277308 */ /* 0x0002e20000002400 */
[----:B------:R-:W-:Y:S02]  /*2660*/  FMNMX.FTZ R26, R42, R21, !PT ;  /* 0x000000152a1a7209 */ /* 0x000fe40007810000 */
[C---:B------:R-:W-:Y:S02]  /*2670*/  ISETP.GT.AND P2, PT, R88.reuse, 0x48, PT ;  /* 0x000000485800780c */ /* 0x040fe40003f44270 */
[----:B------:R-:W-:Y:S02]  /*2680*/  FSEL R34, R37, -INF , P1 ;  /* 0xff80000025227808 */ /* 0x000fe40000800000 */
[----:B------:R-:W-:Y:S01]  /*2690*/  FMNMX.FTZ R21, R41, R26, !PT ;  /* 0x0000001a29157209 */ /* 0x000fe20007810000 */
[----:B------:R4:W3:Y:S01]  /*26a0*/  MUFU.TANH R38, R69 ;  /* 0x0000004500267308 */ /* 0x0008e20000002400 */
[----:B------:R-:W-:Y:S01]  /*26b0*/  ISETP.GT.AND P1, PT, R88, 0x49, PT ;  /* 0x000000495800780c */ /* 0x000fe20003f24270 */
[----:B-1----:R-:W-:Y:S01]  /*26c0*/  FMUL.FTZ R68, R0, R78 ;  /* 0x0000004e00447220 */ /* 0x002fe20000410000 */
[----:B--2---:R-:W-:Y:S01]  /*26d0*/  FSEL R35, R60, -INF , P2 ;  /* 0xff8000003c237808 */ /* 0x004fe20001000000 */
[----:B------:R-:W-:Y:S01]  /*26e0*/  FMUL.FTZ R60, R0, R62 ;  /* 0x0000003e003c7220 */ /* 0x000fe20000410000 */
[----:B------:R-:W-:-:S02]  /*26f0*/  FMNMX.FTZ R26, R34, R21, !PT ;  /* 0x00000015221a7209 */ /* 0x000fc40007810000 */
[----:B------:R-:W-:Y:S01]  /*2700*/  ISETP.GT.AND P2, PT, R88, 0x50, PT ;  /* 0x000000505800780c */ /* 0x000fe20003f44270 */
[----:B------:R-:W1:Y:S01]  /*2710*/  MUFU.TANH R72, R72 ;  /* 0x0000004800487308 */ /* 0x000e620000002400 */
[----:B0-----:R-:W-:Y:S01]  /*2720*/  FSEL R36, R36, -INF , P1 ;  /* 0xff80000024247808 */ /* 0x001fe20000800000 */
[----:B----4-:R-:W-:Y:S01]  /*2730*/  FMUL.FTZ R69, R0, R75 ;  /* 0x0000004b00457220 */ /* 0x010fe20000410000 */
[----:B------:R-:W-:Y:S02]  /*2740*/  FMNMX.FTZ R21, R35, R26, !PT ;  /* 0x0000001a23157209 */ /* 0x000fe40007810000 */
[----:B------:R-:W-:Y:S02]  /*2750*/  ISETP.GT.AND P1, PT, R88, 0x51, PT ;  /* 0x000000515800780c */ /* 0x000fe40003f24270 */
[----:B------:R-:W-:Y:S01]  /*2760*/  FSEL R40, R40, -INF , P2 ;  /* 0xff80000028287808 */ /* 0x000fe20001000000 */
[----:B------:R0:W2:Y:S01]  /*2770*/  MUFU.TANH R31, R73 ;  /* 0x00000049001f7308 */ /* 0x0000a20000002400 */
[----:B------:R-:W-:-:S02]  /*2780*/  FMNMX.FTZ R21, R36, R21, !PT ;  /* 0x0000001524157209 */ /* 0x000fc40007810000 */
[----:B------:R-:W-:Y:S02]  /*2790*/  ISETP.GT.AND P2, PT, R88, 0x58, PT ;  /* 0x000000585800780c */ /* 0x000fe40003f44270 */
[----:B-----5:R-:W-:Y:S01]  /*27a0*/  FSEL R33, R65, -INF , P1 ;  /* 0xff80000041217808 */ /* 0x020fe20000800000 */
[----:B------:R-:W-:Y:S01]  /*27b0*/  FMUL.FTZ R65, R0, R71 ;  /* 0x0000004700417220 */ /* 0x000fe20000410000 */
[----:B------:R-:W-:Y:S01]  /*27c0*/  FMNMX.FTZ R26, R40, R21, !PT ;  /* 0x00000015281a7209 */ /* 0x000fe20007810000 */
[----:B------:R4:W5:Y:S01]  /*27d0*/  MUFU.TANH R32, R76 ;  /* 0x0000004c00207308 */ /* 0x0009620000002400 */
[----:B------:R-:W-:Y:S01]  /*27e0*/  ISETP.GT.AND P1, PT, R88, 0x59, PT ;  /* 0x000000595800780c */ /* 0x000fe20003f24270 */
[C---:B0-----:R-:W-:Y:S01]  /*27f0*/  FMUL.FTZ R73, R0.reuse, R66 ;  /* 0x0000004200497220 */ /* 0x041fe20000410000 */
[----:B---3--:R-:W-:Y:S01]  /*2800*/  FSEL R39, R39, -INF , P2 ;  /* 0xff80000027277808 */ /* 0x008fe20001000000 */
[C---:B------:R-:W-:Y:S01]  /*2810*/  FMUL.FTZ R66, R0.reuse, R74 ;  /* 0x0000004a00427220 */ /* 0x040fe20000410000 */
[----:B------:R-:W-:Y:S01]  /*2820*/  FMNMX.FTZ R26, R33, R26, !PT ;  /* 0x0000001a211a7209 */ /* 0x000fe20007810000 */
[----:B------:R-:W-:Y:S01]  /*2830*/  FMUL.FTZ R71, R0, R87 ;  /* 0x0000005700477220 */ /* 0x000fe20000410000 */
[----:B------:R-:W-:Y:S01]  /*2840*/  ISETP.GT.AND P2, PT, R88, 0x60, PT ;  /* 0x000000605800780c */ /* 0x000fe20003f44270 */
[----:B------:R-:W0:Y:S01]  /*2850*/  MUFU.TANH R30, R77 ;  /* 0x0000004d001e7308 */ /* 0x000e220000002400 */
[----:B------:R-:W-:Y:S01]  /*2860*/  FSEL R38, R38, -INF , P1 ;  /* 0xff80000026267808 */ /* 0x000fe20000800000 */
[----:B----4-:R-:W-:Y:S01]  /*2870*/  IMAD.U32 R76, RZ, RZ, UR24 ;  /* 0x00000018ff4c7e24 */ /* 0x010fe2000f8e00ff */
[----:B------:R-:W-:-:S02]  /*2880*/  FMNMX.FTZ R21, R39, R26, !PT ;  /* 0x0000001a27157209 */ /* 0x000fc40007810000 */
[----:B------:R-:W-:Y:S02]  /*2890*/  ISETP.GT.AND P1, PT, R88, 0x61, PT ;  /* 0x000000615800780c */ /* 0x000fe40003f24270 */
[----:B-1----:R-:W-:Y:S01]  /*28a0*/  FSEL R37, R72, -INF , P2 ;  /* 0xff80000048257808 */ /* 0x002fe20001000000 */
[----:B------:R-:W1:Y:S01]  /*28b0*/  MUFU.TANH R29, R80 ;  /* 0x00000050001d7308 */ /* 0x000e620000002400 */
[----:B------:R-:W-:Y:S01]  /*28c0*/  FMNMX.FTZ R26, R38, R21, !PT ;  /* 0x00000015261a7209 */ /* 0x000fe20007810000 */
[----:B------:R-:W-:Y:S01]  /*28d0*/  FMUL.FTZ R72, R0, R67 ;  /* 0x0000004300487220 */ /* 0x000fe20000410000 */
[----:B------:R-:W-:Y:S01]  /*28e0*/  ISETP.GT.AND P2, PT, R88, 0x68, PT ;  /* 0x000000685800780c */ /* 0x000fe20003f44270 */
[----:B------:R-:W-:Y:S01]  /*28f0*/  FMUL.FTZ R67, R0, R82 ;  /* 0x0000005200437220 */ /* 0x000fe20000410000 */
[----:B--2---:R-:W-:Y:S02]  /*2900*/  FSEL R31, R31, -INF , P1 ;  /* 0xff8000001f1f7808 */ /* 0x004fe40000800000 */
[----:B------:R-:W-:Y:S01]  /*2910*/  FMNMX.FTZ R26, R37, R26, !PT ;  /* 0x0000001a251a7209 */ /* 0x000fe20007810000 */
[----:B------:R-:W2:Y:S01]  /*2920*/  MUFU.TANH R81, R81 ;  /* 0x0000005100517308 */ /* 0x000ea20000002400 */
[----:B------:R-:W-:-:S02]  /*2930*/  ISETP.GT.AND P1, PT, R88, 0x69, PT ;  /* 0x000000695800780c */ /* 0x000fc40003f24270 */
[----:B-----5:R-:W-:Y:S02]  /*2940*/  FSEL R32, R32, -INF , P2 ;  /* 0xff80000020207808 */ /* 0x020fe40001000000 */
[----:B------:R-:W-:Y:S02]  /*2950*/  FMNMX.FTZ R21, R31, R26, !PT ;  /* 0x0000001a1f157209 */ /* 0x000fe40007810000 */
[----:B------:R-:W-:Y:S01]  /*2960*/  ISETP.GT.AND P2, PT, R88, 0x70, PT ;  /* 0x000000705800780c */ /* 0x000fe20003f44270 */
[----:B------:R-:W3:Y:S01]  /*2970*/  MUFU.TANH R84, R84 ;  /* 0x0000005400547308 */ /* 0x000ee20000002400 */
[----:B0-----:R-:W-:Y:S02]  /*2980*/  FSEL R30, R30, -INF , P1 ;  /* 0xff8000001e1e7808 */ /* 0x001fe40000800000 */
[----:B------:R-:W-:Y:S02]  /*2990*/  FMNMX.FTZ R21, R32, R21, !PT ;  /* 0x0000001520157209 */ /* 0x000fe40007810000 */
[----:B------:R-:W-:-:S02]  /*29a0*/  ISETP.GT.AND P1, PT, R88, 0x71, PT ;  /* 0x000000715800780c */ /* 0x000fc40003f24270 */
[----:B-1----:R-:W-:Y:S01]  /*29b0*/  FSEL R29, R29, -INF , P2 ;  /* 0xff8000001d1d7808 */ /* 0x002fe20001000000 */
[----:B------:R-:W0:Y:S01]  /*29c0*/  MUFU.TANH R27, R85 ;  /* 0x00000055001b7308 */ /* 0x000e220000002400 */
[----:B------:R-:W-:Y:S02]  /*29d0*/  FMNMX.FTZ R28, R30, R21, !PT ;  /* 0x000000151e1c7209 */ /* 0x000fe40007810000 */
[C---:B------:R-:W-:Y:S02]  /*29e0*/  ISETP.GT.AND P2, PT, R88.reuse, 0x78, PT ;  /* 0x000000785800780c */ /* 0x040fe40003f44270 */
[----:B--2---:R-:W-:Y:S02]  /*29f0*/  FSEL R26, R81, -INF , P1 ;  /* 0xff800000511a7808 */ /* 0x004fe40000800000 */
[----:B------:R-:W-:Y:S01]  /*2a00*/  FMNMX.FTZ R21, R29, R28, !PT ;  /* 0x0000001c1d157209 */ /* 0x000fe20007810000 */
[----:B------:R-:W1:Y:S01]  /*2a10*/  MUFU.TANH R3, R3 ;  /* 0x0000000300037308 */ /* 0x000e620000002400 */
[----:B------:R-:W-:-:S02]  /*2a20*/  ISETP.GT.AND P1, PT, R88, 0x79, PT ;  /* 0x000000795800780c */ /* 0x000fc40003f24270 */
[----:B------:R-:W-:Y:S02]  /*2a30*/  CS2R R88, SRZ ;  /* 0x0000000000587805 */ /* 0x000fe4000001ff00 */
[----:B---3--:R-:W-:Y:S02]  /*2a40*/  FSEL R28, R84, -INF , P2 ;  /* 0xff800000541c7808 */ /* 0x008fe40001000000 */
[----:B------:R-:W-:Y:S02]  /*2a50*/  FMNMX.FTZ R21, R26, R21, !PT ;  /* 0x000000151a157209 */ /* 0x000fe40007810000 */
[----:B------:R-:W-:Y:S01]  /*2a60*/  VIMNMX R75, R55, R54, PT ;  /* 0x00000036374b7248 */ /* 0x000fe20003fe0100 */
[----:B------:R-:W2:Y:S01]  /*2a70*/  MUFU.TANH R8, R8 ;  /* 0x0000000800087308 */ /* 0x000ea20000002400 */
[----:B0-----:R-:W-:Y:S02]  /*2a80*/  FSEL R27, R27, -INF , P1 ;  /* 0xff8000001b1b7808 */ /* 0x001fe40000800000 */
[----:B------:R-:W-:-:S02]  /*2a90*/  FMNMX.FTZ R62, R28, R21, !PT ;  /* 0x000000151c3e7209 */ /* 0x000fc40007810000 */
[----:B------:R-:W-:Y:S02]  /*2aa0*/  ISETP.GT.AND P2, PT, R75, 0x1, PT ;  /* 0x000000014b00780c */ /* 0x000fe40003f44270 */
[----:B------:R-:W-:Y:S01]  /*2ab0*/  FMNMX.FTZ R62, R27, R62, !PT ;  /* 0x0000003e1b3e7209 */ /* 0x000fe20007810000 */
[----:B------:R-:W0:Y:S01]  /*2ac0*/  MUFU.TANH R9, R9 ;  /* 0x0000000900097308 */ /* 0x000e220000002400 */
[----:B------:R-:W-:-:S03]  /*2ad0*/  ISETP.GT.AND P3, PT, R75, 0x8, PT ;  /* 0x000000084b00780c */ /* 0x000fc60003f64270 */
[----:B------:R-:W3:Y:S04]  /*2ae0*/  SHFL.BFLY PT, R21, R62, 0x2, 0x1f ;  /* 0x0c401f003e157f89 */ /* 0x000ee800000e0000 */
[----:B------:R-:W4:Y:S08]  /*2af0*/  MUFU.TANH R10, R10 ;  /* 0x0000000a000a7308 */ /* 0x000f300000002400 */
[----:B------:R-:W5:Y:S08]  /*2b00*/  MUFU.TANH R12, R12 ;  /* 0x0000000c000c7308 */ /* 0x000f700000002400 */
[----:B------:R-:W5:Y:S01]  /*2b10*/  MUFU.TANH R11, R11 ;  /* 0x0000000b000b7308 */ /* 0x000f620000002400 */
[----:B---3--:R-:W-:Y:S01]  /*2b20*/  FMNMX.FTZ R61, R62, R21, !PT ;  /* 0x000000153e3d7209 */ /* 0x008fe20007810000 */
[----:B------:R-:W-:-:S06]  /*2b30*/  FMUL.FTZ R62, R0, R79 ;  /* 0x0000004f003e7220 */ /* 0x000fcc0000410000 */
[----:B------:R-:W3:Y:S01]  /*2b40*/  MUFU.TANH R14, R14 ;  /* 0x0000000e000e7308 */ /* 0x000ee20000002400 */
[----:B------:R-:W1:Y:S07]  /*2b50*/  SHFL.BFLY PT, R74, R61, 0x1, 0x1f ;  /* 0x0c201f003d4a7f89 */ /* 0x000e6e00000e0000 */
[----:B------:R-:W3:Y:S08]  /*2b60*/  MUFU.TANH R13, R13 ;  /* 0x0000000d000d7308 */ /* 0x000ef00000002400 */
[----:B------:R-:W3:Y:S08]  /*2b70*/  MUFU.TANH R16, R16 ;  /* 0x0000001000107308 */ /* 0x000ef00000002400 */
[----:B------:R-:W3:Y:S01]  /*2b80*/  MUFU.TANH R15, R15 ;  /* 0x0000000f000f7308 */ /* 0x000ee20000002400 */
[----:B-1----:R-:W-:Y:S01]  /*2b90*/  FMNMX.FTZ R21, R61, R74, !PT ;  /* 0x0000004a3d157209 */ /* 0x002fe20007810000 */
[----:B------:R-:W-:-:S03]  /*2ba0*/  FMUL.FTZ R74, R0, R86 ;  /* 0x00000056004a7220 */ /* 0x000fc60000410000 */
[C---:B------:R-:W-:Y:S01]  /*2bb0*/  FSETP.NEU.FTZ.AND P1, PT, R21.reuse, -INF , PT ;  /* 0xff8000001500780b */ /* 0x040fe20003f3d000 */
[----:B------:R-:W-:Y:S02]  /*2bc0*/  FFMA.FTZ R61, R21, R76, -8 ;  /* 0xc1000000153d7423 */ /* 0x000fe4000001004c */
[----:B------:R-:W1:Y:S03]  /*2bd0*/  MUFU.TANH R17, R17 ;  /* 0x0000001100117308 */ /* 0x000e660000002400 */
[----:B------:R-:W-:Y:S02]  /*2be0*/  FSEL R61, R61, RZ, P1 ;  /* 0x000000ff3d3d7208 */ /* 0x000fe40000800000 */
[----:B------:R-:W-:-:S03]  /*2bf0*/  ISETP.GT.AND P1, PT, R75, RZ, PT ;  /* 0x000000ff4b00720c */ /* 0x000fc60003f24270 */
[--C-:B------:R-:W-:Y:S01]  /*2c00*/  FFMA.FTZ R45, R59, UR24, -R61.reuse ;  /* 0x000000183b2d7c23 */ /* 0x100fe2000801083d */
[----:B------:R-:W-:Y:S01]  /*2c10*/  FSEL R54, R3, -INF , P1 ;  /* 0xff80000003367808 */ /* 0x000fe20000800000 */
[--C-:B------:R-:W-:Y:S01]  /*2c20*/  FFMA.FTZ R3, R58, UR24, -R61.reuse ;  /* 0x000000183a037c23 */ /* 0x100fe2000801083d */
[----:B--2---:R-:W-:Y:S01]  /*2c30*/  FSEL R59, R8, -INF , P2 ;  /* 0xff800000083b7808 */ /* 0x004fe20001000000 */
[--C-:B------:R-:W-:Y:S01]  /*2c40*/  FFMA.FTZ R8, R57, UR24, -R61.reuse ;  /* 0x0000001839087c23 */ /* 0x100fe2000801083d */
[----:B------:R-:W-:Y:S01]  /*2c50*/  ISETP.GT.AND P1, PT, R75, 0x9, PT ;  /* 0x000000094b00780c */ /* 0x000fe20003f24270 */
[--C-:B------:R-:W-:Y:S01]  /*2c60*/  FFMA.FTZ R76, R56, UR24, -R61.reuse ;  /* 0x00000018384c7c23 */ /* 0x100fe2000801083d */
[----:B0-----:R-:W-:Y:S01]  /*2c70*/  FSEL R58, R9, -INF , P3 ;  /* 0xff800000093a7808 */ /* 0x001fe20001800000 */
[----:B------:R-:W0:Y:S01]  /*2c80*/  MUFU.TANH R18, R18 ;  /* 0x0000001200127308 */ /* 0x000e220000002400 */
[----:B------:R-:W-:Y:S01]  /*2c90*/  FMNMX.FTZ R9, R54, R59, !PT ;  /* 0x0000003b36097209 */ /* 0x000fe20007810000 */
[--C-:B------:R-:W-:Y:S01]  /*2ca0*/  FFMA.FTZ R77, R51, UR24, -R61.reuse ;  /* 0x00000018334d7c23 */ /* 0x100fe2000801083d */
[----:B----4-:R-:W-:Y:S01]  /*2cb0*/  FSEL R55, R10, -INF , P1 ;  /* 0xff8000000a377808 */ /* 0x010fe20000800000 */
[--C-:B------:R-:W-:Y:S01]  /*2cc0*/  FFMA.FTZ R44, R44, UR24, -R61.reuse ;  /* 0x000000182c2c7c23 */ /* 0x100fe2000801083d */
[C---:B------:R-:W-:Y:S01]  /*2cd0*/  ISETP.GT.AND P2, PT, R75.reuse, 0x10, PT ;  /* 0x000000104b00780c */ /* 0x040fe20003f44270 */
[--C-:B------:R-:W-:Y:S01]  /*2ce0*/  FFMA.FTZ R2, R2, UR24, -R61.reuse ;  /* 0x0000001802027c23 */ /* 0x100fe2000801083d */
[----:B------:R-:W-:Y:S01]  /*2cf0*/  FMNMX.FTZ R10, R58, R9, !PT ;  /* 0x000000093a0a7209 */ /* 0x000fe20007810000 */
[----:B------:R-:W2:Y:S01]  /*2d00*/  MUFU.TANH R20, R20 ;  /* 0x0000001400147308 */ /* 0x000ea20000002400 */
[----:B------:R-:W-:Y:S01]  /*2d10*/  ISETP.GT.AND P1, PT, R75, 0x11, PT ;  /* 0x000000114b00780c */ /* 0x000fe20003f24270 */
[--C-:B------:R-:W-:Y:S01]  /*2d20*/  FFMA.FTZ R47, R47, UR24, -R61.reuse ;  /* 0x000000182f2f7c23 */ /* 0x100fe2000801083d */
[----:B-----5:R-:W-:Y:S01]  /*2d30*/  FSEL R12, R12, -INF , P2 ;  /* 0xff8000000c0c7808 */ /* 0x020fe20001000000 */
[--C-:B------:R-:W-:Y:S01]  /*2d40*/  FFMA.FTZ R46, R46, UR24, -R61.reuse ;  /* 0x000000182e2e7c23 */ /* 0x100fe2000801083d */
[----:B------:R-:W-:Y:S01]  /*2d50*/  FMNMX.FTZ R9, R55, R10, !PT ;  /* 0x0000000a37097209 */ /* 0x000fe20007810000 */
[--C-:B------:R-:W-:Y:S01]  /*2d60*/  FFMA.FTZ R43, R43, UR24, -R61.reuse ;  /* 0x000000182b2b7c23 */ /* 0x100fe2000801083d */
[----:B------:R-:W-:Y:S01]  /*2d70*/  ISETP.GT.AND P2, PT, R75, 0x18, PT ;  /* 0x000000184b00780c */ /* 0x000fe20003f44270 */
[----:B------:R-:W4:Y:S01]  /*2d80*/  MUFU.TANH R23, R23 ;  /* 0x0000001700177308 */ /* 0x000f220000002400 */
[----:B------:R-:W-:Y:S01]  /*2d90*/  FSEL R57, R11, -INF , P1 ;  /* 0xff8000000b397808 */ /* 0x000fe20000800000 */
[--C-:B------:R-:W-:Y:S01]  /*2da0*/  FFMA.FTZ R42, R42, UR24, -R61.reuse ;  /* 0x000000182a2a7c23 */ /* 0x100fe2000801083d */
[----:B------:R-:W-:Y:S01]  /*2db0*/  FMNMX.FTZ R10, R12, R9, !PT ;  /* 0x000000090c0a7209 */ /* 0x000fe20007810000 */
[--C-:B------:R-:W-:Y:S01]  /*2dc0*/  FFMA.FTZ R41, R41, UR24, -R61.reuse ;  /* 0x0000001829297c23 */ /* 0x100fe2000801083d */
[----:B------:R-:W-:Y:S01]  /*2dd0*/  ISETP.GT.AND P1, PT, R75, 0x19, PT ;  /* 0x000000194b00780c */ /* 0x000fe20003f24270 */
[--C-:B------:R-:W-:Y:S01]  /*2de0*/  FFMA.FTZ R34, R34, UR24, -R61.reuse ;  /* 0x0000001822227c23 */ /* 0x100fe2000801083d */
[----:B---3--:R-:W-:Y:S01]  /*2df0*/  FSEL R56, R14, -INF , P2 ;  /* 0xff8000000e387808 */ /* 0x008fe20001000000 */
[----:B------:R3:W-:Y:S01]  /*2e00*/  MUFU.EX2 R9, R76 ;  /* 0x0000004c00097308 */ /* 0x0007e20000000800 */
[----:B------:R-:W-:Y:S01]  /*2e10*/  FMNMX.FTZ R11, R57, R10, !PT ;  /* 0x0000000a390b7209 */ /* 0x000fe20007810000 */
[--C-:B------:R-:W-:Y:S01]  /*2e20*/  FFMA.FTZ R10, R50, UR24, -R61.reuse ;  /* 0x00000018320a7c23 */ /* 0x100fe2000801083d */
[----:B------:R-:W-:Y:S01]  /*2e30*/  ISETP.GT.AND P2, PT, R75, 0x20, PT ;  /* 0x000000204b00780c */ /* 0x000fe20003f44270 */
[--C-:B------:R-:W-:Y:S01]  /*2e40*/  FFMA.FTZ R35, R35, UR24, -R61.reuse ;  /* 0x0000001823237c23 */ /* 0x100fe2000801083d */
[----:B------:R-:W-:Y:S01]  /*2e50*/  FSEL R13, R13, -INF , P1 ;  /* 0xff8000000d0d7808 */ /* 0x000fe20000800000 */
[--C-:B------:R-:W-:Y:S01]  /*2e60*/  FFMA.FTZ R36, R36, UR24, -R61.reuse ;  /* 0x0000001824247c23 */ /* 0x100fe2000801083d */
[----:B------:R-:W-:Y:S01]  /*2e70*/  FMNMX.FTZ R14, R56, R11, !PT ;  /* 0x0000000b380e7209 */ /* 0x000fe20007810000 */
[----:B------:R-:W5:Y:S01]  /*2e80*/  MUFU.TANH R22, R22 ;  /* 0x0000001600167308 */ /* 0x000f620000002400 */
[----:B------:R-:W-:Y:S01]  /*2e90*/  ISETP.GT.AND P1, PT, R75, 0x21, PT ;  /* 0x000000214b00780c */ /* 0x000fe20003f24270 */
[--C-:B---3--:R-:W-:Y:S01]  /*2ea0*/  FFMA.FTZ R76, R52, UR24, -R61.reuse ;  /* 0x00000018344c7c23 */ /* 0x108fe2000801083d */
[----:B------:R-:W-:Y:S01]  /*2eb0*/  FSEL R16, R16, -INF , P2 ;  /* 0xff80000010107808 */ /* 0x000fe20001000000 */
[--C-:B------:R-:W-:Y:S01]  /*2ec0*/  FFMA.FTZ R40, R40, UR24, -R61.reuse ;  /* 0x0000001828287c23 */ /* 0x100fe2000801083d */
[----:B------:R-:W-:Y:S01]  /*2ed0*/  FMNMX.FTZ R11, R13, R14, !PT ;  /* 0x0000000e0d0b7209 */ /* 0x000fe20007810000 */
[--C-:B------:R-:W-:Y:S01]  /*2ee0*/  FFMA.FTZ R33, R33, UR24, -R61.reuse ;  /* 0x0000001821217c23 */ /* 0x100fe2000801083d */
[----:B------:R-:W-:Y:S01]  /*2ef0*/  FSEL R50, R15, -INF , P1 ;  /* 0xff8000000f327808 */ /* 0x000fe20000800000 */
[----:B------:R-:W3:Y:S01]  /*2f00*/  MUFU.TANH R25, R25 ;  /* 0x0000001900197308 */ /* 0x000ee20000002400 */
[----:B------:R-:W-:Y:S01]  /*2f10*/  ISETP.GT.AND P2, PT, R75, 0x28, PT ;  /* 0x000000284b00780c */ /* 0x000fe20003f44270 */
[--C-:B------:R-:W-:Y:S01]  /*2f20*/  FFMA.FTZ R39, R39, UR24, -R61.reuse ;  /* 0x0000001827277c23 */ /* 0x100fe2000801083d */
[----:B------:R-:W-:Y:S01]  /*2f30*/  FMNMX.FTZ R15, R16, R11, !PT ;  /* 0x0000000b100f7209 */ /* 0x000fe20007810000 */
[--C-:B------:R-:W-:Y:S01]  /*2f40*/  FFMA.FTZ R38, R38, UR24, -R61.reuse ;  /* 0x0000001826267c23 */ /* 0x100fe2000801083d */
[----:B------:R-:W-:Y:S01]  /*2f50*/  ISETP.GT.AND P1, PT, R75, 0x29, PT ;  /* 0x000000294b00780c */ /* 0x000fe20003f24270 */
[--C-:B------:R-:W-:Y:S01]  /*2f60*/  FFMA.FTZ R37, R37, UR24, -R61.reuse ;  /* 0x0000001825257c23 */ /* 0x100fe2000801083d */
[----:B-1----:R-:W-:Y:S01]  /*2f70*/  FSEL R17, R17, -INF , P2 ;  /* 0xff80000011117808 */ /* 0x002fe20001000000 */
[----:B------:R-:W1:Y:S01]  /*2f80*/  MUFU.TANH R24, R24 ;  /* 0x0000001800187308 */ /* 0x000e620000002400 */
[----:B------:R-:W-:Y:S01]  /*2f90*/  FMNMX.FTZ R14, R50, R15, !PT ;  /* 0x0000000f320e7209 */ /* 0x000fe20007810000 */
[--C-:B------:R-:W-:Y:S01]  /*2fa0*/  FFMA.FTZ R30, R30, UR24, -R61.reuse ;  /* 0x000000181e1e7c23 */ /* 0x100fe2000801083d */
[----:B------:R-:W-:Y:S01]  /*2fb0*/  ISETP.GT.AND P2, PT, R75, 0x30, PT ;  /* 0x000000304b00780c */ /* 0x000fe20003f44270 */
[--C-:B------:R-:W-:Y:S01]  /*2fc0*/  FFMA.FTZ R29, R29, UR24, -R61.reuse ;  /* 0x000000181d1d7c23 */ /* 0x100fe2000801083d */
[----:B0-----:R-:W-:Y:S01]  /*2fd0*/  FSEL R52, R18, -INF , P1 ;  /* 0xff80000012347808 */ /* 0x001fe20000800000 */
[--C-:B------:R-:W-:Y:S01]  /*2fe0*/  FFMA.FTZ R26, R26, UR24, -R61.reuse ;  /* 0x000000181a1a7c23 */ /* 0x100fe2000801083d */
[----:B------:R-:W-:Y:S01]  /*2ff0*/  FMNMX.FTZ R15, R17, R14, !PT ;  /* 0x0000000e110f7209 */ /* 0x000fe20007810000 */
[----:B------:R-:W0:Y:S01]  /*3000*/  MUFU.TANH R60, R60 ;  /* 0x0000003c003c7308 */ /* 0x000e220000002400 */
[----:B------:R-:W-:Y:S01]  /*3010*/  ISETP.GT.AND P1, PT, R75, 0x31, PT ;  /* 0x000000314b00780c */ /* 0x000fe20003f24270 */
[--C-:B------:R-:W-:Y:S01]  /*3020*/  FFMA.FTZ R28, R28, UR24, -R61.reuse ;  /* 0x000000181c1c7c23 */ /* 0x100fe2000801083d */
[----:B------:R-:W-:Y:S01]  /*3030*/  FSEL R19, R19, -INF , P2 ;  /* 0xff80000013137808 */ /* 0x000fe20001000000 */
[--C-:B------:R-:W-:Y:S01]  /*3040*/  FFMA.FTZ R27, R27, UR24, -R61.reuse ;  /* 0x000000181b1b7c23 */ /* 0x100fe2000801083d */
[----:B------:R-:W-:Y:S01]  /*3050*/  FMNMX.FTZ R18, R52, R15, !PT ;  /* 0x0000000f34127209 */ /* 0x000fe20007810000 */
[--C-:B------:R-:W-:Y:S01]  /*3060*/  FFMA.FTZ R15, R53, UR24, -R61.reuse ;  /* 0x00000018350f7c23 */ /* 0x100fe2000801083d */
[----:B------:R-:W-:Y:S01]  /*3070*/  ISETP.GT.AND P2, PT, R75, 0x38, PT ;  /* 0x000000384b00780c */ /* 0x000fe20003f44270 */
[----:B------:R-:W0:Y:S01]  /*3080*/  MUFU.TANH R64, R64 ;  /* 0x0000004000407308 */ /* 0x000e220000002400 */
[----:B--2---:R-:W-:Y:S01]  /*3090*/  FSEL R51, R20, -INF , P1 ;  /* 0xff80000014337808 */ /* 0x004fe20000800000 */
[----:B------:R-:W-:Y:S01]  /*30a0*/  FFMA.FTZ R20, R49, UR24, -R61 ;  /* 0x0000001831147c23 */ /* 0x000fe2000801083d */
[----:B------:R-:W-:-:S02]  /*30b0*/  FMNMX.FTZ R18, R19, R18, !PT ;  /* 0x0000001213127209 */ /* 0x000fc40007810000 */
[----:B------:R-:W-:Y:S02]  /*30c0*/  ISETP.GT.AND P1, PT, R75, 0x39, PT ;  /* 0x000000394b00780c */ /* 0x000fe40003f24270 */
[----:B----4-:R-:W-:Y:S01]  /*30d0*/  FSEL R23, R23, -INF , P2 ;  /* 0xff80000017177808 */ /* 0x010fe20001000000 */
[----:B------:R-:W2:Y:S01]  /*30e0*/  MUFU.TANH R73, R73 ;  /* 0x0000004900497308 */ /* 0x000ea20000002400 */
[----:B------:R-:W-:Y:S02]  /*30f0*/  FMNMX.FTZ R18, R51, R18, !PT ;  /* 0x0000001233127209 */ /* 0x000fe40007810000 */
[----:B------:R-:W-:Y:S02]  /*3100*/  ISETP.GT.AND P2, PT, R75, 0x40, PT ;  /* 0x000000404b00780c */ /* 0x000fe40003f44270 */
[----:B-----5:R-:W-:Y:S02]  /*3110*/  FSEL R22, R22, -INF , P1 ;  /* 0xff80000016167808 */ /* 0x020fe40000800000 */
[----:B------:R-:W-:Y:S01]  /*3120*/  FMNMX.FTZ R49, R23, R18, !PT ;  /* 0x0000001217317209 */ /* 0x000fe20007810000 */
[----:B------:R-:W4:Y:S01]  /*3130*/  MUFU.TANH R72, R72 ;  /* 0x0000004800487308 */ /* 0x000f220000002400 */
[----:B------:R-:W-:-:S02]  /*3140*/  ISETP.GT.AND P1, PT, R75, 0x41, PT ;  /* 0x000000414b00780c */ /* 0x000fc40003f24270 */
[----:B---3--:R-:W-:Y:S02]  /*3150*/  FSEL R25, R25, -INF , P2 ;  /* 0xff80000019197808 */ /* 0x008fe40001000000 */
[----:B------:R-:W-:Y:S02]  /*3160*/  FMNMX.FTZ R18, R22, R49, !PT ;  /* 0x0000003116127209 */ /* 0x000fe40007810000 */
[----:B------:R-:W-:Y:S01]  /*3170*/  ISETP.GT.AND P2, PT, R75, 0x48, PT ;  /* 0x000000484b00780c */ /* 0x000fe20003f44270 */
[----:B------:R-:W3:Y:S01]  /*3180*/  MUFU.TANH R70, R70 ;  /* 0x0000004600467308 */ /* 0x000ee20000002400 */
[----:B-1----:R-:W-:Y:S01]  /*3190*/  FSEL R49, R24, -INF , P1 ;  /* 0xff80000018317808 */ /* 0x002fe20000800000 */
[----:B------:R-:W-:Y:S01]  /*31a0*/  FFMA.FTZ R24, R48, UR24, -R61 ;  /* 0x0000001830187c23 */ /* 0x000fe2000801083d */
[----:B------:R-:W-:Y:S02]  /*31b0*/  FMNMX.FTZ R18, R25, R18, !PT ;  /* 0x0000001219127209 */ /* 0x000fe40007810000 */
[----:B------:R-:W-:-:S02]  /*31c0*/  ISETP.GT.AND P1, PT, R75, 0x49, PT ;  /* 0x000000494b00780c */ /* 0x000fc40003f24270 */
[----:B0-----:R-:W-:Y:S01]  /*31d0*/  FSEL R60, R60, -INF , P2 ;  /* 0xff8000003c3c7808 */ /* 0x001fe20001000000 */
[----:B------:R-:W0:Y:S01]  /*31e0*/  MUFU.TANH R65, R65 ;  /* 0x0000004100417308 */ /* 0x000e220000002400 */
[----:B------:R-:W-:Y:S02]  /*31f0*/  FMNMX.FTZ R53, R49, R18, !PT ;  /* 0x0000001231357209 */ /* 0x000fe40007810000 */
[C---:B------:R-:W-:Y:S02]  /*3200*/  ISETP.GT.AND P2, PT, R75.reuse, 0x50, PT ;  /* 0x000000504b00780c */ /* 0x040fe40003f44270 */
[----:B------:R-:W-:Y:S02]  /*3210*/  FSEL R64, R64, -INF , P1 ;  /* 0xff80000040407808 */ /* 0x000fe40000800000 */
[----:B------:R-:W-:Y:S01]  /*3220*/  FMNMX.FTZ R53, R60, R53, !PT ;  /* 0x000000353c357209 */ /* 0x000fe20007810000 */
[----:B------:R-:W1:Y:S01]  /*3230*/  MUFU.TANH R66, R66 ;  /* 0x0000004200427308 */ /* 0x000e620000002400 */
[----:B------:R-:W-:-:S02]  /*3240*/  ISETP.GT.AND P1, PT, R75, 0x51, PT ;  /* 0x000000514b00780c */ /* 0x000fc40003f24270 */
[----:B--2---:R-:W-:Y:S02]  /*3250*/  FSEL R73, R73, -INF , P2 ;  /* 0xff80000049497808 */ /* 0x004fe40001000000 */
[----:B------:R-:W-:Y:S02]  /*3260*/  FMNMX.FTZ R18, R64, R53, !PT ;  /* 0x0000003540127209 */ /* 0x000fe40007810000 */
[----:B------:R-:W-:Y:S01]  /*3270*/  ISETP.GT.AND P2, PT, R75, 0x58, PT ;  /* 0x000000584b00780c */ /* 0x000fe20003f44270 */
[----:B------:R-:W2:Y:S01]  /*3280*/  MUFU.TANH R69, R69 ;  /* 0x0000004500457308 */ /* 0x000ea20000002400 */
[----:B----4-:R-:W-:Y:S02]  /*3290*/  FSEL R72, R72, -INF , P1 ;  /* 0xff80000048487808 */ /* 0x010fe40000800000 */
[----:B------:R-:W-:Y:S02]  /*32a0*/  FMNMX.FTZ R53, R73, R18, !PT ;  /* 0x0000001249357209 */ /* 0x000fe40007810000 */
[----:B------:R-:W-:-:S02]  /*32b0*/  ISETP.GT.AND P1, PT, R75, 0x59, PT ;  /* 0x000000594b00780c */ /* 0x000fc40003f24270 */
[----:B---3--:R-:W-:Y:S01]  /*32c0*/  FSEL R70, R70, -INF , P2 ;  /* 0xff80000046467808 */ /* 0x008fe20001000000 */
[----:B------:R-:W3:Y:S01]  /*32d0*/  MUFU.TANH R68, R68 ;  /* 0x0000004400447308 */ /* 0x000ee20000002400 */
[----:B------:R-:W-:Y:S02]  /*32e0*/  FMNMX.FTZ R53, R72, R53, !PT ;  /* 0x0000003548357209 */ /* 0x000fe40007810000 */
[----:B------:R-:W-:Y:S02]  /*32f0*/  ISETP.GT.AND P2, PT, R75, 0x60, PT ;  /* 0x000000604b00780c */ /* 0x000fe40003f44270 */
[----:B0-----:R-:W-:Y:S02]  /*3300*/  FSEL R65, R65, -INF , P1 ;  /* 0xff80000041417808 */ /* 0x001fe40000800000 */
[----:B------:R-:W-:Y:S01]  /*3310*/  FMNMX.FTZ R18, R70, R53, !PT ;  /* 0x0000003546127209 */ /* 0x000fe20007810000 */
[----:B------:R-:W0:Y:S01]  /*3320*/  MUFU.TANH R62, R62 ;  /* 0x0000003e003e7308 */ /* 0x000e220000002400 */
[----:B------:R-:W-:-:S02]  /*3330*/  ISETP.GT.AND P1, PT, R75, 0x61, PT ;  /* 0x000000614b00780c */ /* 0x000fc40003f24270 */
[----:B-1----:R-:W-:Y:S02]  /*3340*/  FSEL R66, R66, -INF , P2 ;  /* 0xff80000042427808 */ /* 0x002fe40001000000 */
[----:B------:R-:W-:Y:S02]  /*3350*/  ISETP.GT.AND P2, PT, R75, 0x68, PT ;  /* 0x000000684b00780c */ /* 0x000fe40003f44270 */
[----:B--2---:R-:W-:Y:S01]  /*3360*/  FSEL R69, R69, -INF , P1 ;  /* 0xff80000045457808 */ /* 0x004fe20000800000 */
[----:B------:R-:W1:Y:S01]  /*3370*/  MUFU.TANH R67, R67 ;  /* 0x0000004300437308 */ /* 0x000e620000002400 */
[C---:B------:R-:W-:Y:S02]  /*3380*/  ISETP.GT.AND P1, PT, R75.reuse, 0x69, PT ;  /* 0x000000694b00780c */ /* 0x040fe40003f24270 */
[----:B---3--:R-:W-:Y:S02]  /*3390*/  FSEL R68, R68, -INF , P2 ;  /* 0xff80000044447808 */ /* 0x008fe40001000000 */
[----:B------:R-:W-:-:S03]  /*33a0*/  ISETP.GT.AND P2, PT, R75, 0x70, PT ;  /* 0x000000704b00780c */ /* 0x000fc60003f44270 */
[----:B------:R2:W-:Y:S01]  /*33b0*/  MUFU.EX2 R14, R77 ;  /* 0x0000004d000e7308 */ /* 0x0005e20000000800 */
[----:B0-----:R-:W-:Y:S02]  /*33c0*/  FSEL R62, R62, -INF , P1 ;  /* 0xff8000003e3e7808 */ /* 0x001fe40000800000 */
[----:B------:R-:W-:-:S05]  /*33d0*/  ISETP.GT.AND P1, PT, R75, 0x71, PT ;  /* 0x000000714b00780c */ /* 0x000fca0003f24270 */
[----:B------:R-:W0:Y:S01]  /*33e0*/  MUFU.TANH R63, R63 ;  /* 0x0000003f003f7308 */ /* 0x000e220000002400 */
[----:B--2---:R-:W-:Y:S02]  /*33f0*/  FMNMX.FTZ R77, R65, R18, !PT ;  /* 0x00000012414d7209 */ /* 0x004fe40007810000 */
[----:B-1----:R-:W-:Y:S02]  /*3400*/  FSEL R67, R67, -INF , P2 ;  /* 0xff80000043437808 */ /* 0x002fe40001000000 */
[----:B------:R-:W-:Y:S02]  /*3410*/  FMNMX.FTZ R18, R66, R77, !PT ;  /* 0x0000004d42127209 */ /* 0x000fe40007810000 */
[----:B------:R-:W-:Y:S01]  /*3420*/  ISETP.GT.AND P2, PT, R75, 0x78, PT ;  /* 0x000000784b00780c */ /* 0x000fe20003f44270 */
[----:B------:R-:W1:Y:S01]  /*3430*/  MUFU.TANH R74, R74 ;  /* 0x0000004a004a7308 */ /* 0x000e620000002400 */
[----:B------:R-:W-:-:S04]  /*3440*/  FMNMX.FTZ R77, R69, R18, !PT ;  /* 0x00000012454d7209 */ /* 0x000fc80007810000 */
[----:B------:R-:W-:-:S03]  /*3450*/  FMNMX.FTZ R77, R68, R77, !PT ;  /* 0x0000004d444d7209 */ /* 0x000fc60007810000 */
[----:B------:R-:W2:Y:S01]  /*3460*/  MUFU.TANH R71, R71 ;  /* 0x0000004700477308 */ /* 0x000ea20000002400 */
[----:B------:R-:W-:Y:S02]  /*3470*/  FMNMX.FTZ R18, R62, R77, !PT ;  /* 0x0000004d3e127209 */ /* 0x000fe40007810000 */
[----:B0-----:R-:W-:Y:S02]  /*3480*/  FSEL R63, R63, -INF , P1 ;  /* 0xff8000003f3f7808 */ /* 0x001fe40000800000 */
[----:B------:R-:W-:Y:S02]  /*3490*/  FMNMX.FTZ R18, R67, R18, !PT ;  /* 0x0000001243127209 */ /* 0x000fe40007810000 */
[----:B------:R-:W-:Y:S01]  /*34a0*/  ISETP.GT.AND P1, PT, R75, 0x79, PT ;  /* 0x000000794b00780c */ /* 0x000fe20003f24270 */
[----:B------:R0:W-:Y:S01]  /*34b0*/  MUFU.EX2 R53, R44 ;  /* 0x0000002c00357308 */ /* 0x0001e20000000800 */
[----:B-1----:R-:W-:Y:S02]  /*34c0*/  FSEL R74, R74, -INF , P2 ;  /* 0xff8000004a4a7808 */ /* 0x002fe40001000000 */
[----:B------:R-:W-:-:S04]  /*34d0*/  FMNMX.FTZ R75, R63, R18, !PT ;  /* 0x000000123f4b7209 */ /* 0x000fc80007810000 */
[----:B------:R-:W-:Y:S01]  /*34e0*/  FMNMX.FTZ R18, R74, R75, !PT ;  /* 0x0000004b4a127209 */ /* 0x000fe20007810000 */
[----:B------:R-:W-:Y:S01]  /*34f0*/  MUFU.EX2 R2, R2 ;  /* 0x0000000200027308 */ /* 0x000fe20000000800 */
[----:B--2---:R-:W-:Y:S01]  /*3500*/  FSEL R71, R71, -INF , P1 ;  /* 0xff80000047477808 */ /* 0x004fe20000800000 */
[--C-:B0-----:R-:W-:Y:S01]  /*3510*/  FFMA.FTZ R44, R31, UR24, -R61.reuse ;  /* 0x000000181f2c7c23 */ /* 0x101fe2000801083d */
[----:B------:R-:W-:Y:S02]  /*3520*/  FFMA.FTZ R31, R32, UR24, -R61 ;  /* 0x00000018201f7c23 */ /* 0x000fe4000801083d */
[----:B------:R-:W-:-:S03]  /*3530*/  FMNMX.FTZ R18, R71, R18, !PT ;  /* 0x0000001247127209 */ /* 0x000fc60007810000 */
[----:B------:R-:W-:Y:S02]  /*3540*/  MUFU.EX2 R45, R45 ;  /* 0x0000002d002d7308 */ /* 0x000fe40000000800 */
[----:B------:R-:W0:Y:S06]  /*3550*/  SHFL.BFLY PT, R75, R18, 0x2, 0x1f ;  /* 0x0c401f00124b7f89 */ /* 0x000e2c00000e0000 */
[----:B------:R-:W-:Y:S08]  /*3560*/  MUFU.EX2 R3, R3 ;  /* 0x0000000300037308 */ /* 0x000ff00000000800 */
[----:B------:R-:W1:Y:S08]  /*3570*/  MUFU.EX2 R8, R8 ;  /* 0x0000000800087308 */ /* 0x000e700000000800 */
[----:B------:R-:W-:Y:S01]  /*3580*/  MUFU.EX2 R10, R10 ;  /* 0x0000000a000a7308 */ /* 0x000fe20000000800 */
[----:B0-----:R-:W-:-:S05]  /*3590*/  FMNMX.FTZ R75, R18, R75, !PT ;  /* 0x0000004b124b7209 */ /* 0x001fca0007810000 */
[----:B------:R-:W0:Y:S02]  /*35a0*/  SHFL.BFLY PT, R18, R75, 0x1, 0x1f ;  /* 0x0c201f004b127f89 */ /* 0x000e2400000e0000 */
[----:B------:R-:W2:Y:S01]  /*35b0*/  MUFU.EX2 R11, R76 ;  /* 0x0000004c000b7308 */ /* 0x000ea20000000800 */
[----:B-1----:R-:W-:-:S04]  /*35c0*/  F2FP.SATFINITE.E4M3.F32.PACK_AB_MERGE_C R148, R8, R3, RZ ;  /* 0x000000030894723e */ /* 0x002fc800048070ff */
[----:B------:R-:W-:-:S03]  /*35d0*/  F2FP.SATFINITE.E4M3.F32.PACK_AB_MERGE_C R148, R45, R2, R148 ;  /* 0x000000022d94723e */ /* 0x000fc60004807094 */
[----:B------:R-:W-:Y:S08]  /*35e0*/  MUFU.EX2 R15, R15 ;  /* 0x0000000f000f7308 */ /* 0x000ff00000000800 */
[----:B------:R-:W-:Y:S01]  /*35f0*/  MUFU.EX2 R20, R20 ;  /* 0x0000001400147308 */ /* 0x000fe20000000800 */
[----:B--2---:R-:W-:-:S04]  /*3600*/  F2FP.SATFINITE.E4M3.F32.PACK_AB_MERGE_C R150, R14, R11, RZ ;  /* 0x0000000b0e96723e */ /* 0x004fc800048070ff */
[----:B------:R-:W-:Y:S02]  /*3610*/  F2FP.SATFINITE.E4M3.F32.PACK_AB_MERGE_C R150, R10, R9, R150 ;  /* 0x000000090a96723e */ /* 0x000fe40004807096 */
[----:B0-----:R-:W-:Y:S01]  /*3620*/  FMNMX.FTZ R18, R75, R18, !PT ;  /* 0x000000124b127209 */ /* 0x001fe20007810000 */
[----:B------:R-:W-:Y:S01]  /*3630*/  IMAD.U32 R75, RZ, RZ, UR24 ;  /* 0x00000018ff4b7e24 */ /* 0x000fe2000f8e00ff */
[----:B------:R-:W-:Y:S02]  /*3640*/  MUFU.EX2 R24, R24 ;  /* 0x0000001800187308 */ /* 0x000fe40000000800 */
[C---:B------:R-:W-:Y:S01]  /*3650*/  FSETP.NEU.FTZ.AND P1, PT, R18.reuse, -INF , PT ;  /* 0xff8000001200780b */ /* 0x040fe20003f3d000 */
[----:B------:R-:W-:-:S05]  /*3660*/  FFMA.FTZ R32, R18, R75, -8 ;  /* 0xc100000012207423 */ /* 0x000fca000001004b */
[----:B------:R-:W-:Y:S01]  /*3670*/  FSEL R75, R32, RZ, P1 ;  /* 0x000000ff204b7208 */ /* 0x000fe20000800000 */
[----:B------:R-:W-:Y:S01]  /*3680*/  MUFU.EX2 R47, R47 ;  /* 0x0000002f002f7308 */ /* 0x000fe20000000800 */
        /* <DEDUP_REMOVED lines=9> */
[----:B------:R-:W-:Y:S01]  /*3720*/  FFMA.FTZ R13, R16, UR24, -R75 ;  /* 0x00000018100d7c23 */ /* 0x000fe2000801084b */
[----:B------:R-:W-:Y:S01]  /*3730*/  FADD.FTZ R58, R2, R45 ;  /* 0x0000002d023a7221 */ /* 0x000fe20000010000 */
[--C-:B------:R-:W-:Y:S01]  /*3740*/  FFMA.FTZ R16, R50, UR24, -R75.reuse ;  /* 0x0000001832107c23 */ /* 0x100fe2000801084b */
[--C-:B------:R-:W-:Y:S01]  /*3750*/  FFMA.FTZ R54, R56, UR24, -R75.reuse ;  /* 0x0000001838367c23 */ /* 0x100fe2000801084b */
[--C-:B------:R-:W-:Y:S01]  /*3760*/  FFMA.FTZ R50, R52, UR24, -R75.reuse ;  /* 0x0000001834327c23 */ /* 0x100fe2000801084b */
[--C-:B------:R-:W-:Y:S01]  /*3770*/  FFMA.FTZ R52, R51, UR24, -R75.reuse ;  /* 0x0000001833347c23 */ /* 0x100fe2000801084b */
[----:B------:R-:W0:Y:S01]  /*3780*/  MUFU.EX2 R59, R59 ;  /* 0x0000003b003b7308 */ /* 0x000e220000000800 */
[--C-:B------:R-:W-:Y:S01]  /*3790*/  FFMA.FTZ R51, R23, UR24, -R75.reuse ;  /* 0x0000001817337c23 */ /* 0x100fe2000801084b */
[----:B------:R-:W-:Y:S01]  /*37a0*/  FADD.FTZ R79, R3, R58 ;  /* 0x0000003a034f7221 */ /* 0x000fe20000010000 */
[--C-:B------:R-:W-:Y:S01]  /*37b0*/  FFMA.FTZ R23, R49, UR24, -R75.reuse ;  /* 0x0000001831177c23 */ /* 0x100fe2000801084b */
[--C-:B------:R-:W-:Y:S01]  /*37c0*/  FFMA.FTZ R49, R60, UR24, -R75.reuse ;  /* 0x000000183c317c23 */ /* 0x100fe2000801084b */
[----:B------:R-:W-:Y:S01]  /*37d0*/  FFMA.FTZ R60, R64, UR24, -R75 ;  /* 0x00000018403c7c23 */ /* 0x000fe2000801084b */
[----:B------:R-:W-:Y:S01]  /*37e0*/  FADD.FTZ R64, R8, R79 ;  /* 0x0000004f08407221 */ /* 0x000fe20000010000 */
[--C-:B------:R-:W-:Y:S01]  /*37f0*/  FFMA.FTZ R56, R22, UR24, -R75.reuse ;  /* 0x0000001816387c23 */ /* 0x100fe2000801084b */
[----:B------:R-:W1:Y:S01]  /*3800*/  MUFU.EX2 R48, R48 ;  /* 0x0000003000307308 */ /* 0x000e620000000800 */
[--C-:B------:R-:W-:Y:S01]  /*3810*/  FFMA.FTZ R22, R25, UR24, -R75.reuse ;  /* 0x0000001819167c23 */ /* 0x100fe2000801084b */
[--C-:B------:R-:W-:Y:S01]  /*3820*/  FFMA.FTZ R25, R73, UR24, -R75.reuse ;  /* 0x0000001849197c23 */ /* 0x100fe2000801084b */
[--C-:B------:R-:W-:Y:S01]  /*3830*/  FFMA.FTZ R17, R17, UR24, -R75.reuse ;  /* 0x0000001811117c23 */ /* 0x100fe2000801084b */
[--C-:B------:R-:W-:Y:S01]  /*3840*/  FFMA.FTZ R19, R19, UR24, -R75.reuse ;  /* 0x0000001813137c23 */ /* 0x100fe2000801084b */
[--C-:B------:R-:W-:Y:S01]  /*3850*/  FFMA.FTZ R70, R70, UR24, -R75.reuse ;  /* 0x0000001846467c23 */ /* 0x100fe2000801084b */
        /* <DEDUP_REMOVED lines=13> */
[----:B------:R-:W-:Y:S01]  /*3930*/  FFMA.FTZ R71, R71, UR24, -R75 ;  /* 0x0000001847477c23 */ /* 0x000fe2000801084b */
[----:B------:R-:W-:-:S04]  /*3940*/  F2FP.SATFINITE.E4M3.F32.PACK_AB_MERGE_C R144, R47, R24, RZ ;  /* 0x000000182f90723e */ /* 0x000fc800048070ff */
[----:B------:R-:W1:Y:S01]  /*3950*/  MUFU.EX2 R57, R57 ;  /* 0x0000003900397308 */ /* 0x000e620000000800 */
[C---:B--2---:R-:W-:Y:S01]  /*3960*/  FADD.FTZ R73, R55.reuse, R58 ;  /* 0x0000003a37497221 */ /* 0x044fe20000010000 */
[----:B------:R-:W-:Y:S01]  /*3970*/  FFMA.FTZ R58, R72, UR24, -R75 ;  /* 0x00000018483a7c23 */ /* 0x000fe2000801084b */
[----:B------:R-:W-:Y:S01]  /*3980*/  FADD.FTZ R72, R10, R77 ;  /* 0x0000004d0a487221 */ /* 0x000fe20000010000 */
[----:B------:R-:W-:Y:S02]  /*3990*/  F2FP.SATFINITE.E4M3.F32.PACK_AB_MERGE_C R48, R55, R48, RZ ;  /* 0x000000303730723e */ /* 0x000fe400048070ff */
[----:B------:R-:W-:Y:S01]  /*39a0*/  F2FP.SATFINITE.E4M3.F32.PACK_AB_MERGE_C R144, R20, R15, R144 ;  /* 0x0000000f1490723e */ /* 0x000fe20004807090 */
[----:B------:R-:W-:Y:S01]  /*39b0*/  FADD.FTZ R77, R11, R72 ;  /* 0x000000480b4d7221 */ /* 0x000fe20000010000 */
[----:B------:R-:W2:Y:S01]  /*39c0*/  MUFU.EX2 R54, R54 ;  /* 0x0000003600367308 */ /* 0x000ea20000000800 */
[----:B0-----:R-:W-:Y:S01]  /*39d0*/  FADD.FTZ R64, R12, R73 ;  /* 0x000000490c407221 */ /* 0x001fe20000010000 */
[----:B------:R-:W-:Y:S01]  /*39e0*/  F2FP.SATFINITE.E4M3.F32.PACK_AB_MERGE_C R149, R59, R32, R48 ;  /* 0x000000203b95723e */ /* 0x000fe20004807030 */
[----:B------:R-:W-:-:S05]  /*39f0*/  FADD.FTZ R72, R14, R77 ;  /* 0x0000004d0e487221 */ /* 0x000fca0000010000 */
[----:B------:R-:W0:Y:S01]  /*3a00*/  MUFU.EX2 R61, R61 ;  /* 0x0000003d003d7308 */ /* 0x000e220000000800 */
[----:B-1----:R-:W-:-:S07]  /*3a10*/  FADD.FTZ R73, R57, R64 ;  /* 0x0000004039497221 */ /* 0x002fce0000010000 */
[----:B------:R-:W1:Y:S01]  /*3a20*/  MUFU.EX2 R13, R13 ;  /* 0x0000000d000d7308 */ /* 0x000e620000000800 */
[----:B--2---:R-:W-:Y:S01]  /*3a30*/  FADD.FTZ R64, R54, R73 ;  /* 0x0000004936407221 */ /* 0x004fe20000010000 */
[----:B------:R-:W-:-:S04]  /*3a40*/  FADD.FTZ R73, R15, R72 ;  /* 0x000000480f497221 */ /* 0x000fc80000010000 */
[----:B------:R-:W-:Y:S02]  /*3a50*/  FADD.FTZ R77, R20, R73 ;  /* 0x00000049144d7221 */ /* 0x000fe40000010000 */
[----:B------:R-:W2:Y:S01]  /*3a60*/  MUFU.EX2 R16, R16 ;  /* 0x0000001000107308 */ /* 0x000ea20000000800 */
[C---:B0-----:R-:W-:Y:S01]  /*3a70*/  FADD.FTZ R64, R61.reuse, R64 ;  /* 0x000000403d407221 */ /* 0x041fe20000010000 */
[----:B------:R-:W-:Y:S01]  /*3a80*/  FADD.FTZ R72, R24, R77 ;  /* 0x0000004d18487221 */ /* 0x000fe20000010000 */
[----:B------:R-:W-:-:S03]  /*3a90*/  F2FP.SATFINITE.E4M3.F32.PACK_AB_MERGE_C R54, R61, R54, RZ ;  /* 0x000000363d36723e */ /* 0x000fc600048070ff */
[----:B------:R-:W-:Y:S01]  /*3aa0*/  FADD.FTZ R77, R47, R72 ;  /* 0x000000482f4d7221 */ /* 0x000fe20000010000 */
[----:B------:R-:W-:Y:S01]  /*3ab0*/  F2FP.SATFINITE.E4M3.F32.PACK_AB_MERGE_C R151, R57, R12, R54 ;  /* 0x0000000c3997723e */ /* 0x000fe20004807036 */
[----:B------:R-:W0:Y:S01]  /*3ac0*/  MUFU.EX2 R17, R17 ;  /* 0x0000001100117308 */ /* 0x000e220000000800 */
[----:B-1----:R-:W-:-:S07]  /*3ad0*/  FADD.FTZ R73, R13, R64 ;  /* 0x000000400d497221 */ /* 0x002fce0000010000 */
[----:B------:R-:W1:Y:S01]  /*3ae0*/  MUFU.EX2 R46, R46 ;  /* 0x0000002e002e7308 */ /* 0x000e620000000800 */
[----:B--2---:R-:W-:-:S07]  /*3af0*/  FADD.FTZ R64, R16, R73 ;  /* 0x0000004910407221 */ /* 0x004fce0000010000 */
[----:B------:R-:W2:Y:S01]  /*3b00*/  MUFU.EX2 R50, R50 ;  /* 0x0000003200327308 */ /* 0x000ea20000000800 */
[----:B0-----:R-:W-:-:S07]  /*3b10*/  FADD.FTZ R73, R17, R64 ;  /* 0x0000004011497221 */ /* 0x001fce0000010000 */
[----:B------:R-:W0:Y:S01]  /*3b20*/  MUFU.EX2 R19, R19 ;  /* 0x0000001300137308 */ /* 0x000e220000000800 */
[----:B-1----:R-:W-:-:S04]  /*3b30*/  FADD.FTZ R72, R46, R77 ;  /* 0x0000004d2e487221 */ /* 0x002fc80000010000 */
[----:B------:R-:W-:-:S03]  /*3b40*/  FADD.FTZ R72, R53, R72 ;  /* 0x0000004835487221 */ /* 0x000fc60000010000 */
[----:B------:R-:W1:Y:S01]  /*3b50*/  MUFU.EX2 R43, R43 ;  /* 0x0000002b002b7308 */ /* 0x000e620000000800 */
[C---:B--2---:R-:W-:Y:S01]  /*3b60*/  FADD.FTZ R64, R50.reuse, R73 ;  /* 0x0000004932407221 */ /* 0x044fe20000010000 */
[----:B------:R-:W-:-:S04]  /*3b70*/  F2FP.SATFINITE.E4M3.F32.PACK_AB_MERGE_C R17, R50, R17, RZ ;  /* 0x000000113211723e */ /* 0x000fc800048070ff */
[----:B------:R-:W-:Y:S02]  /*3b80*/  F2FP.SATFINITE.E4M3.F32.PACK_AB_MERGE_C R145, R16, R13, R17 ;  /* 0x0000000d1091723e */ /* 0x000fe40004807011 */
[----:B------:R-:W2:Y:S01]  /*3b90*/  MUFU.EX2 R52, R52 ;  /* 0x0000003400347308 */ /* 0x000ea20000000800 */
[----:B0-----:R-:W-:-:S07]  /*3ba0*/  FADD.FTZ R73, R19, R64 ;  /* 0x0000004013497221 */ /* 0x001fce0000010000 */
[----:B------:R-:W0:Y:S01]  /*3bb0*/  MUFU.EX2 R42, R42 ;  /* 0x0000002a002a7308 */ /* 0x000e220000000800 */
[----:B-1----:R-:W-:-:S07]  /*3bc0*/  FADD.FTZ R3, R43, R72 ;  /* 0x000000482b037221 */ /* 0x002fce0000010000 */
[----:B------:R-:W1:Y:S01]  /*3bd0*/  MUFU.EX2 R51, R51 ;  /* 0x0000003300337308 */ /* 0x000e620000000800 */
[----:B--2---:R-:W-:-:S07]  /*3be0*/  FADD.FTZ R8, R52, R73 ;  /* 0x0000004934087221 */ /* 0x004fce0000010000 */
[----:B------:R-:W2:Y:S01]  /*3bf0*/  MUFU.EX2 R41, R41 ;  /* 0x0000002900297308 */ /* 0x000ea20000000800 */
[C---:B0-----:R-:W-:Y:S01]  /*3c00*/  FADD.FTZ R14, R42.reuse, R3 ;  /* 0x000000032a0e7221 */ /* 0x041fe20000010000 */
[----:B------:R-:W-:-:S04]  /*3c10*/  F2FP.SATFINITE.E4M3.F32.PACK_AB_MERGE_C R146, R42, R43, RZ ;  /* 0x0000002b2a92723e */ /* 0x000fc800048070ff */
[----:B------:R-:W-:Y:S02]  /*3c20*/  F2FP.SATFINITE.E4M3.F32.PACK_AB_MERGE_C R146, R53, R46, R146 ;  /* 0x0000002e3592723e */ /* 0x000fe40004807092 */
        /* <DEDUP_REMOVED lines=17> */
[C---:B--2---:R-:W-:Y:S01]  /*3d40*/  FADD.FTZ R11, R36.reuse, R9 ;  /* 0x00000009240b7221 */ /* 0x044fe20000010000 */
[----:B------:R-:W-:-:S04]  /*3d50*/  F2FP.SATFINITE.E4M3.F32.PACK_AB_MERGE_C R140, R36, R35, RZ ;  /* 0x00000023248c723e */ /* 0x000fc800048070ff */
[----:B------:R-:W-:Y:S02]  /*3d60*/  F2FP.SATFINITE.E4M3.F32.PACK_AB_MERGE_C R140, R34, R41, R140 ;  /* 0x00000029228c723e */ /* 0x000fe4000480708c */
        /* <DEDUP_REMOVED lines=8> */
[----:B------:R-:W2:Y:S01]  /*3df0*/  MUFU.EX2 R58, R58 ;  /* 0x0000003a003a7308 */ /* 0x000ea20000000800 */
[----:B0-----:R-:W-:-:S07]  /*3e00*/  FADD.FTZ R9, R25, R2 ;  /* 0x0000000219097221 */ /* 0x001fce0000010000 */
[----:B------:R-:W-:Y:S01]  /*3e10*/  MUFU.EX2 R39, R39 ;  /* 0x0000002700277308 */ /* 0x000fe20000000800 */
[----:B-1----:R-:W-:-:S07]  /*3e20*/  FADD.FTZ R8, R33, R8 ;  /* 0x0000000821087221 */ /* 0x002fce0000010000 */
[----:B------:R-:W0:Y:S01]  /*3e30*/  MUFU.EX2 R38, R38 ;  /* 0x0000002600267308 */ /* 0x000e220000000800 */
[----:B--2---:R-:W-:-:S07]  /*3e40*/  FADD.FTZ R9, R58, R9 ;  /* 0x000000093a097221 */ /* 0x004fce0000010000 */
[----:B------:R-:W1:Y:S08]  /*3e50*/  MUFU.EX2 R70, R70 ;  /* 0x0000004600467308 */ /* 0x000e700000000800 */
[----:B------:R-:W2:Y:S01]  /*3e60*/  MUFU.EX2 R65, R65 ;  /* 0x0000004100417308 */ /* 0x000ea20000000800 */
[----:B0-----:R-:W-:Y:S01]  /*3e70*/  F2FP.SATFINITE.E4M3.F32.PACK_AB_MERGE_C R10, R38, R39, RZ ;  /* 0x00000027260a723e */ /* 0x001fe200048070ff */
[----:B------:R-:W-:-:S03]  /*3e80*/  FADD.FTZ R39, R39, R8 ;  /* 0x0000000827277221 */ /* 0x000fc60000010000 */
[----:B------:R-:W-:Y:S01]  /*3e90*/  F2FP.SATFINITE.E4M3.F32.PACK_AB_MERGE_C R142, R33, R40, R10 ;  /* 0x00000028218e723e */ /* 0x000fe2000480700a */
[----:B------:R-:W-:Y:S02]  /*3ea0*/  FADD.FTZ R38, R38, R39 ;  /* 0x0000002726267221 */ /* 0x000fe40000010000 */
[----:B------:R-:W-:Y:S01]  /*3eb0*/  MUFU.EX2 R31, R31 ;  /* 0x0000001f001f7308 */ /* 0x000fe20000000800 */
[----:B-1----:R-:W-:-:S07]  /*3ec0*/  FADD.FTZ R8, R70, R9 ;  /* 0x0000000946087221 */ /* 0x002fce0000010000 */
[----:B------:R-:W0:Y:S01]  /*3ed0*/  MUFU.EX2 R30, R30 ;  /* 0x0000001e001e7308 */ /* 0x000e220000000800 */
[C---:B--2---:R-:W-:Y:S01]  /*3ee0*/  FADD.FTZ R9, R65.reuse, R8 ;  /* 0x0000000841097221 */ /* 0x044fe20000010000 */
        /* <DEDUP_REMOVED lines=9> */
[----:B------:R-:W2:Y:S01]  /*3f80*/  MUFU.EX2 R68, R68 ;  /* 0x0000004400447308 */ /* 0x000ea20000000800 */
[C---:B0-----:R-:W-:Y:S01]  /*3f90*/  F2FP.SATFINITE.E4M3.F32.PACK_AB_MERGE_C R136, R44.reuse, R37, R10 ;  /* 0x000000252c88723e */ /* 0x041fe2000480700a */
[----:B------:R-:W-:-:S04]  /*3fa0*/  FADD.FTZ R44, R44, R11 ;  /* 0x0000000b2c2c7221 */ /* 0x000fc80000010000 */
[----:B------:R-:W-:Y:S02]  /*3fb0*/  FADD.FTZ R31, R31, R44 ;  /* 0x0000002c1f1f7221 */ /* 0x000fe40000010000 */
[----:B------:R-:W-:Y:S01]  /*3fc0*/  MUFU.EX2 R28, R28 ;  /* 0x0000001c001c7308 */ /* 0x000fe20000000800 */
[----:B-1----:R-:W-:Y:S01]  /*3fd0*/  FADD.FTZ R9, R69, R8 ;  /* 0x0000000845097221 */ /* 0x002fe20000010000 */
[----:B------:R-:W-:-:S06]  /*3fe0*/  FADD.FTZ R30, R30, R31 ;  /* 0x0000001f1e1e7221 */ /* 0x000fcc0000010000 */
[----:B------:R-:W0:Y:S01]  /*3ff0*/  MUFU.EX2 R27, R27 ;  /* 0x0000001b001b7308 */ /* 0x000e220000000800 */
[----:B--2---:R-:W-:-:S07]  /*4000*/  FADD.FTZ R8, R68, R9 ;  /* 0x0000000944087221 */ /* 0x004fce0000010000 */
[----:B------:R-:W1:Y:S08]  /*4010*/  MUFU.EX2 R3, R62 ;  /* 0x0000003e00037308 */ /* 0x000e700000000800 */
[----:B------:R-:W-:Y:S01]  /*4020*/  MUFU.EX2 R29, R29 ;  /* 0x0000001d001d7308 */ /* 0x000fe20000000800 */
[----:B0-----:R-:W-:-:S07]  /*4030*/  F2FP.SATFINITE.E4M3.F32.PACK_AB_MERGE_C R9, R27, R28, RZ ;  /* 0x0000001c1b09723e */ /* 0x001fce00048070ff */
[----:B------:R-:W0:Y:S01]  /*4040*/  MUFU.EX2 R26, R26 ;  /* 0x0000001a001a7308 */ /* 0x000e220000000800 */
[C---:B-1----:R-:W-:Y:S01]  /*4050*/  FADD.FTZ R8, R3.reuse, R8 ;  /* 0x0000000803087221 */ /* 0x042fe20000010000 */
[----:B------:R-:W-:-:S04]  /*4060*/  F2FP.SATFINITE.E4M3.F32.PACK_AB_MERGE_C R68, R3, R68, RZ ;  /* 0x000000440344723e */ /* 0x000fc800048070ff */
[----:B------:R-:W-:Y:S02]  /*4070*/  F2FP.SATFINITE.E4M3.F32.PACK_AB_MERGE_C R137, R69, R66, R68 ;  /* 0x000000424589723e */ /* 0x000fe40004807044 */
[----:B------:R-:W1:Y:S08]  /*4080*/  MUFU.EX2 R67, R67 ;  /* 0x0000004300437308 */ /* 0x000e700000000800 */
[----:B------:R-:W2:Y:S01]  /*4090*/  MUFU.EX2 R2, R63 ;  /* 0x0000003f00027308 */ /* 0x000ea20000000800 */
[----:B0-----:R-:W-:Y:S01]  /*40a0*/  F2FP.SATFINITE.E4M3.F32.PACK_AB_MERGE_C R138, R26, R29, R9 ;  /* 0x0000001d1a8a723e */ /* 0x001fe20004807009 */
[----:B------:R-:W-:-:S04]  /*40b0*/  FADD.FTZ R29, R29, R30 ;  /* 0x0000001e1d1d7221 */ /* 0x000fc80000010000 */
[----:B------:R-:W-:Y:S02]  /*40c0*/  FADD.FTZ R29, R26, R29 ;  /* 0x0000001d1a1d7221 */ /* 0x000fe40000010000 */
[----:B------:R-:W-:Y:S01]  /*40d0*/  MUFU.EX2 R74, R74 ;  /* 0x0000004a004a7308 */ /* 0x000fe20000000800 */
[----:B-1----:R-:W-:Y:S01]  /*40e0*/  FADD.FTZ R3, R67, R8 ;  /* 0x0000000843037221 */ /* 0x002fe20000010000 */
[----:B------:R-:W-:-:S06]  /*40f0*/  FADD.FTZ R28, R28, R29 ;  /* 0x0000001d1c1c7221 */ /* 0x000fcc0000010000 */
[----:B------:R-:W0:Y:S01]  /*4100*/  MUFU.EX2 R71, R71 ;  /* 0x0000004700477308 */ /* 0x000e220000000800 */
[----:B--2---:R-:W-:Y:S01]  /*4110*/  FADD.FTZ R3, R2, R3 ;  /* 0x0000000302037221 */ /* 0x004fe20000010000 */
        /* <DEDUP_REMOVED lines=36> */
[----:B------:R-:W-:-:S05]  /*4360*/  ULDC UR24, c[0x0][0x988] ;  /* 0x0002620000187ab9 */ /* 0x000fca0000000800 */
.L_x_1767:
[----:B------:R-:W-:-:S04]  /*4370*/  UISETP.NE.AND UP0, UPT, UR7, 0x1, UPT ;  /* 0x000000010700788c */ /* 0x000fc8000bf05270 */
[----:B------:R-:W-:-:S04]  /*4380*/  USEL UR5, URZ, 0x1, UP0 ;  /* 0x000000013f057887 */ /* 0x000fc80008000000 */
[----:B------:R-:W-:Y:S01]  /*4390*/  ULOP3.LUT UR5, UR6, UR5, URZ, 0x3c, !UPT ;  /* 0x0000000506057292 */ /* 0x000fe2000f8e3c3f */
[----:B------:R-:W-:Y:S11]  /*43a0*/  @!P0 BRA `(.L_x_1757) ;  /* 0x0000000000048947 */ /* 0x000ff60003800000 */
[----:B------:R-:W-:Y:S01]  /*43b0*/  BPT.TRAP 0x1 ;  /* 0x000000040000795c */ /* 0x000fe20000300000 */
.L_x_1757:
[----:B------:R-:W-:Y:S01]  /*43c0*/  UIADD3 UR4, UR7, 0x1, URZ ;  /* 0x0000000107047890 */ /* 0x000fe2000fffe03f */
[----:B------:R-:W-:-:S03]  /*43d0*/  MOV R10, UR5 ;  /* 0x00000005000a7c02 */ /* 0x000fc60008000f00 */
[----:B------:R-:W-:Y:S01]  /*43e0*/  UISETP.NE.AND UP0, UPT, UR4, 0x2, UPT ;  /* 0x000000020400788c */ /* 0x000fe2000bf05270 */
[----:B------:R-:W-:-:S03]  /*43f0*/  SHF.L.U32 R10, R10, 0x1f, RZ ;  /* 0x0000001f0a0a7819 */ /* 0x000fc600000006ff */
[----:B------:R-:W-:-:S04]  /*4400*/  USEL UR4, UR4, URZ, UP0 ;  /* 0x0000003f04047287 */ /* 0x000fc80008000000 */
[----:B------:R-:W-:-:S09]  /*4410*/  ULEA UR25, UR4, UR44, 0x3 ;  /* 0x0000002c04197291 */ /* 0x000fd2000f8e183f */
[----:B------:R0:W1:Y:S01]  /*4420*/  SYNCS.PHASECHK.TRANS64.TRYWAIT P1, [UR25+0x17030], R10 ;  /* 0x0170300aff0075a7 */ /* 0x0000620008020159 */
[----:B------:R-:W-:Y:S05]  /*4430*/  @!P0 BRA `(.L_x_1758) ;  /* 0x0000000000048947 */ /* 0x000fea0003800000 */
[----:B------:R-:W-:Y:S01]  /*4440*/  BPT.TRAP 0x1 ;  /* 0x000000040000795c */ /* 0x000fe20000300000 */
.L_x_1758:
[----:B-1----:R-:W-:Y:S05]  /*4450*/  @P1 BRA `(.L_x_1759) ;  /* 0x0000000000081947 */ /* 0x002fea0003800000 */
[----:B------:R-:W1:Y:S02]  /*4460*/  SYNCS.PHASECHK.TRANS64.TRYWAIT P1, [UR25+0x17030], R10 ;  /* 0x0170300aff0075a7 */ /* 0x000e640008020159 */
[----:B-1----:R-:W-:Y:S05]  /*4470*/  @!P1 BRA `(.L_x_1760) ;  /* 0x000000b400e89947 */ /* 0x002fea0003800000 */
.L_x_1759:
        /* <DEDUP_REMOVED lines=19> */
.L_x_1761:
[----:B------:R-:W-:Y:S01]  /*45b0*/  ULEA UR11, UR7, UR44, 0x3 ;  /* 0x0000002c070b7291 */ /* 0x000fe2000f8e183f */
[----:B01----:R-:W-:-:S05]  /*45c0*/  IMAD.U32 R10, RZ, RZ, UR6 ;  /* 0x00000006ff0a7e24 */ /* 0x003fca000f8e00ff */
[----:B------:R-:W-:-:S04]  /*45d0*/  SHF.L.U32 R10, R10, 0x1f, RZ ;  /* 0x0000001f0a0a7819 */ /* 0x000fc800000006ff */
[----:B------:R0:W1:Y:S01]  /*45e0*/  SYNCS.PHASECHK.TRANS64.TRYWAIT P1, [UR11+0x17050], R10 ;  /* 0x0170500aff0075a7 */ /* 0x000062000802014b */
[----:B------:R-:W-:Y:S05]  /*45f0*/  @!P0 BRA `(.L_x_1762) ;  /* 0x0000000000048947 */ /* 0x000fea0003800000 */
[----:B------:R-:W-:Y:S01]  /*4600*/  BPT.TRAP 0x1 ;  /* 0x000000040000795c */ /* 0x000fe20000300000 */
.L_x_1762:
[----:B-1----:R-:W-:Y:S05]  /*4610*/  @P1 BRA `(.L_x_1763) ;  /* 0x0000000000081947 */ /* 0x002fea0003800000 */
[----:B------:R-:W1:Y:S02]  /*4620*/  SYNCS.PHASECHK.TRANS64.TRYWAIT P1, [UR11+0x17050], R10 ;  /* 0x0170500aff0075a7 */ /* 0x000e64000802014b */
[----:B-1----:R-:W-:Y:S05]  /*4630*/  @!P1 BRA `(.L_x_1764) ;  /* 0x000000b400909947 */ /* 0x002fea0003800000 */
.L_x_1763:
[----:B------:R-:W-:Y:S01]  /*4640*/  UIADD3 UR6, UR44, 0x400, URZ ;  /* 0x000004002c067890 */ /* 0x000fe2000fffe03f */
[----:B------:R-:W-:-:S03]  /*4650*/  WARPGROUP.ARRIVE ;  /* 0x00000000000079c5 */ /* 0x000fc60000000000 */
[----:B------:R-:W-:-:S04]  /*4660*/  USHF.R.U32.HI UR6, URZ, 0x4, UR6 ;  /* 0x000000043f067899 */ /* 0x000fc80008011606 */
[----:B------:R-:W-:-:S04]  /*4670*/  ULOP3.LUT UR6, UR6, 0x3fff, URZ, 0xc0, !UPT ;  /* 0x00003fff06067892 */ /* 0x000fc8000f8ec03f */
[----:B------:R-:W-:-:S04]  /*4680*/  ULOP3.LUT UR6, UR6, 0x10000, URZ, 0xfc, !UPT ;  /* 0x0001000006067892 */ /* 0x000fc8000f8efc3f */
[----:B------:R-:W-:-:S03]  /*4690*/  UIMAD UR10, UR7, 0x300, UR6 ;  /* 0x00000300070a78a4 */ /* 0x000fc6000f8e0206 */
[----:B------:R-:W-:-:S04]  /*46a0*/  UMOV UR7, 0x40000040 ;  /* 0x4000004000077882 */ /* 0x000fc80000000000 */
        /* <DEDUP_REMOVED lines=20> */
.L_x_1765:
[----:B------:R-:W-:Y:S01]  /*47f0*/  UISETP.NE.AND UP0, UPT, UR43, URZ, UPT ;  /* 0x0000003f2b00728c */ /* 0x000fe2000bf05270 */
[----:B------:R-:W-:Y:S02]  /*4800*/  IMAD.MOV.U32 R137, RZ, RZ, R6 ;  /* 0x000000ffff897224 */ /* 0x000fe400078e0006 */
[C---:B------:R-:W-:Y:S01]  /*4810*/  FMUL.FTZ R141, R0.reuse, R24 ;  /* 0x00000018008d7220 */ /* 0x040fe20000410000 */
[C---:B------:R-:W-:Y:S01]  /*4820*/  FMUL.FTZ R13, R0.reuse, R31 ;  /* 0x0000001f000d7220 */ /* 0x040fe20000410000 */
[----:B------:R-:W-:Y:S02]  /*4830*/  IMAD.MOV.U32 R136, RZ, RZ, -0x2 ;  /* 0xfffffffeff887424 */ /* 0x000fe400078e00ff */
[C---:B------:R-:W-:Y:S01]  /*4840*/  FMUL.FTZ R31, R0.reuse, R33 ;  /* 0x00000021001f7220 */ /* 0x040fe20000410000 */
[----:B------:R-:W-:Y:S01]  /*4850*/  PLOP3.LUT P1, PT, PT, PT, UP0, 0x80, 0x0 ;  /* 0x000000000000781c */ /* 0x000fe20003f2f008 */
[C---:B------:R-:W-:Y:S01]  /*4860*/  FMUL.FTZ R139, R0.reuse, R25 ;  /* 0x00000019008b7220 */ /* 0x040fe20000410000 */
[----:B------:R-:W-:Y:S01]  /*4870*/  PLOP3.LUT P2, PT, PT, PT, UP0, 0x80, 0x0 ;  /* 0x000000000000781c */ /* 0x000fe20003f4f008 */
[C---:B------:R-:W-:Y:S01]  /*4880*/  FMUL.FTZ R33, R0.reuse, R37 ;  /* 0x0000002500217220 */ /* 0x040fe20000410000 */
[----:B------:R-:W-:Y:S01]  /*4890*/  FMUL.FTZ R37, R0, R45 ;  /* 0x0000002d00257220 */ /* 0x000fe20000410000 */
[----:B------:R-:W-:Y:S01]  /*48a0*/  @UP0 ULDC UR6, c[0x0][0x44c] ;  /* 0x0001130000060ab9 */ /* 0x000fe20000000800 */
[----:B------:R-:W2:Y:S01]  /*48b0*/  MUFU.TANH R141, R141 ;  /* 0x0000008d008d7308 */ /* 0x000ea20000002400 */
[----:B------:R-:W-:-:S02]  /*48c0*/  IMAD.U32 R45, RZ, RZ, UR26 ;  /* 0x0000001aff2d7e24 */ /* 0x000fc4000f8e00ff */
[C---:B------:R-:W-:Y:S01]  /*48d0*/  FMUL.FTZ R138, R0.reuse, R28 ;  /* 0x0000001c008a7220 */ /* 0x040fe20000410000 */
[C---:B------:R-:W-:Y:S01]  /*48e0*/  FMUL.FTZ R29, R0.reuse, R29 ;  /* 0x0000001d001d7220 */ /* 0x040fe20000410000 */
[C---:B------:R-:W-:Y:S01]  /*48f0*/  FMUL.FTZ R12, R0.reuse, R30 ;  /* 0x0000001e000c7220 */ /* 0x040fe20000410000 */
[C---:B------:R-:W-:Y:S01]  /*4900*/  FMUL.FTZ R30, R0.reuse, R32 ;  /* 0x00000020001e7220 */ /* 0x040fe20000410000 */
[----:B------:R-:W-:Y:S01]  /*4910*/  FMUL.FTZ R32, R0, R36 ;  /* 0x0000002400207220 */ /* 0x000fe20000410000 */
[----:B------:R-:W-:Y:S01]  /*4920*/  @P1 IMAD.HI.U32 R21, R6, UR6, RZ ;  /* 0x0000000606151c27 */ /* 0x000fe2000f8e00ff */
[----:B------:R-:W-:Y:S01]  /*4930*/  @UP0 ULDC UR6, c[0x0][0x450] ;  /* 0x0001140000060ab9 */ /* 0x000fe20000000800 */
[----:B------:R-:W3:Y:S02]  /*4940*/  MUFU.TANH R139, R139 ;  /* 0x0000008b008b7308 */ /* 0x000ee40000002400 */
[C---:B------:R-:W-:Y:S01]  /*4950*/  FMUL.FTZ R20, R0.reuse, R46 ;  /* 0x0000002e00147220 */ /* 0x040fe20000410000 */
[C---:B------:R-:W-:Y:S01]  /*4960*/  FMUL.FTZ R22, R0.reuse, R47 ;  /* 0x0000002f00167220 */ /* 0x040fe20000410000 */
[----:B------:R-:W-:Y:S01]  /*4970*/  @P2 SHF.R.U32.HI R137, RZ, UR6, R21 ;  /* 0x00000006ff892c19 */ /* 0x000fe20008011615 */
[----:B------:R-:W-:Y:S01]  /*4980*/  UMOV UR6, 0xffffff80 ;  /* 0xffffff8000067882 */ /* 0x000fe20000000000 */
[C---:B------:R-:W-:Y:S01]  /*4990*/  FMUL.FTZ R14, R0.reuse, R34 ;  /* 0x00000022000e7220 */ /* 0x040fe20000410000 */
[----:B------:R-:W-:Y:S01]  /*49a0*/  UIMAD UR6, UR23, UR6, 0x1 ;  /* 0x00000001170674a4 */ /* 0x000fe2000f8e0206 */
[C---:B------:R-:W-:Y:S01]  /*49b0*/  FMUL.FTZ R34, R0.reuse, R40 ;  /* 0x0000002800227220 */ /* 0x040fe20000410000 */
[----:B------:R-:W4:Y:S01]  /*49c0*/  SHFL.IDX PT, R21, R137, RZ, 0x1c1f ;  /* 0x001c1fff89157589 */ /* 0x000f2200000e0000 */
[----:B------:R-:W5:Y:S01]  /*49d0*/  MUFU.TANH R138, R138 ;  /* 0x0000008a008a7308 */ /* 0x000f620000002400 */
[C---:B------:R-:W-:Y:S01]  /*49e0*/  FMUL.FTZ R16, R0.reuse, R38 ;  /* 0x0000002600107220 */ /* 0x040fe20000410000 */
[----:B------:R-:W-:Y:S01]  /*49f0*/  FMUL.FTZ R38, R0, R48 ;  /* 0x0000003000267220 */ /* 0x000fe20000410000 */
[----:B------:R-:W-:-:S02]  /*4a00*/  IMAD R136, R7, R136, UR6 ;  /* 0x0000000607887e24 */ /* 0x000fc4000f8e0288 */
[C---:B------:R-:W-:Y:S01]  /*4a10*/  FMUL.FTZ R15, R0.reuse, R35 ;  /* 0x00000023000f7220 */ /* 0x040fe20000410000 */
[C---:B------:R-:W-:Y:S01]  /*4a20*/  FMUL.FTZ R35, R0.reuse, R41 ;  /* 0x0000002900237220 */ /* 0x040fe20000410000 */
[C---:B------:R-:W-:Y:S01]  /*4a30*/  FMUL.FTZ R36, R0.reuse, R44 ;  /* 0x0000002c00247220 */ /* 0x040fe20000410000 */
[----:B------:R-:W-:Y:S01]  /*4a40*/  IMAD R136, R45, UR37, R136 ;  /* 0x000000252d887c24 */ /* 0x000fe2000f8e0288 */
        /* <DEDUP_REMOVED lines=15> */
[----:B----4-:R-:W-:Y:S01]  /*4b40*/  IADD3 R21, R21, -UR27, R136 ;  /* 0x8000001b15157c10 */ /* 0x010fe2000fffe088 */
[----:B------:R-:W4:Y:S01]  /*4b50*/  MUFU.TANH R31, R31 ;  /* 0x0000001f001f7308 */ /* 0x000f220000002400 */
[C---:B------:R-:W-:Y:S01]  /*4b60*/  FMUL.FTZ R76, R0.reuse, R76 ;  /* 0x0000004c004c7220 */ /* 0x040fe20000410000 */
[C---:B------:R-:W-:Y:S01]  /*4b70*/  FMUL.FTZ R77, R0.reuse, R77 ;  /* 0x0000004d004d7220 */ /* 0x040fe20000410000 */
[C---:B------:R-:W-:Y:S01]  /*4b80*/  ISETP.GT.AND P1, PT, R21.reuse, RZ, PT ;  /* 0x000000ff1500720c */ /* 0x040fe20003f24270 */
[C---:B------:R-:W-:Y:S01]  /*4b90*/  FMUL.FTZ R25, R0.reuse, R54 ;  /* 0x0000003600197220 */ /* 0x040fe20000410000 */
[----:B------:R-:W-:Y:S01]  /*4ba0*/  ISETP.GT.AND P2, PT, R21, 0x1, PT ;  /* 0x000000011500780c */ /* 0x000fe20003f44270 */
[C---:B------:R-:W-:Y:S01]  /*4bb0*/  FMUL.FTZ R80, R0.reuse, R80 ;  /* 0x0000005000507220 */ /* 0x040fe20000410000 */
[----:B--2---:R-:W-:Y:S01]  /*4bc0*/  FSEL R141, R141, -INF , P1 ;  /* 0xff8000008d8d7808 */ /* 0x004fe20000800000 */
[----:B------:R-:W2:Y:S01]  /*4bd0*/  MUFU.TANH R32, R32 ;  /* 0x0000002000207308 */ /* 0x000ea20000002400 */
[----:B------:R-:W-:Y:S01]  /*4be0*/  ISETP.GT.AND P1, PT, R21, 0x8, PT ;  /* 0x000000081500780c */ /* 0x000fe20003f24270 */
[C---:B01----:R-:W-:Y:S01]  /*4bf0*/  FMUL.FTZ R10, R0.reuse, R26 ;  /* 0x0000001a000a7220 */ /* 0x043fe20000410000 */
[----:B---3--:R-:W-:Y:S01]  /*4c00*/  FSEL R139, R139, -INF , P2 ;  /* 0xff8000008b8b7808 */ /* 0x008fe20001000000 */
[C---:B------:R-:W-:Y:S01]  /*4c10*/  FMUL.FTZ R81, R0.reuse, R81 ;  /* 0x0000005100517220 */ /* 0x040fe20000410000 */
[----:B------:R-:W-:Y:S01]  /*4c20*/  FMNMX.FTZ R46, R141, R8, !PT ;  /* 0x000000088d2e7209 */ /* 0x000fe20007810000 */
[----:B------:R-:W-:Y:S01]  /*4c30*/  FMUL.FTZ R26, R0, R55 ;  /* 0x00000037001a7220 */ /* 0x000fe20000410000 */
[----:B------:R-:W-:Y:S01]  /*4c40*/  ISETP.GT.AND P2, PT, R21, 0x9, PT ;  /* 0x000000091500780c */ /* 0x000fe20003f44270 */
[----:B------:R-:W0:Y:S01]  /*4c50*/  MUFU.TANH R33, R33 ;  /* 0x0000002100217308 */ /* 0x000e220000002400 */
[----:B-----5:R-:W-:Y:S01]  /*4c60*/  FSEL R138, R138, -INF , P1 ;  /* 0xff8000008a8a7808 */ /* 0x020fe20000800000 */
[C---:B------:R-:W-:Y:S01]  /*4c70*/  FMUL.FTZ R84, R0.reuse, R84 ;  /* 0x0000005400547220 */ /* 0x040fe20000410000 */
[----:B------:R-:W-:Y:S01]  /*4c80*/  FMNMX.FTZ R47, R139, R46, !PT ;  /* 0x0000002e8b2f7209 */ /* 0x000fe20007810000 */
[C---:B------:R-:W-:Y:S01]  /*4c90*/  FMUL.FTZ R46, R0.reuse, R64 ;  /* 0x00000040002e7220 */ /* 0x040fe20000410000 */
[----:B------:R-:W-:Y:S01]  /*4ca0*/  ISETP.GT.AND P1, PT, R21, 0x10, PT ;  /* 0x000000101500780c */ /* 0x000fe20003f24270 */
[----:B------:R-:W-:Y:S01]  /*4cb0*/  FMUL.FTZ R85, R0, R85 ;  /* 0x0000005500557220 */ /* 0x000fe20000410000 */
[----:B------:R-:W-:Y:S01]  /*4cc0*/  FSEL R29, R29, -INF , P2 ;  /* 0xff8000001d1d7808 */ /* 0x000fe20001000000 */
[----:B------:R-:W1:Y:S01]  /*4cd0*/  MUFU.TANH R34, R34 ;  /* 0x0000002200227308 */ /* 0x000e620000002400 */
[----:B------:R-:W-:Y:S01]  /*4ce0*/  FMNMX.FTZ R48, R138, R47, !PT ;  /* 0x0000002f8a307209 */ /* 0x000fe20007810000 */
[C---:B------:R-:W-:Y:S01]  /*4cf0*/  FMUL.FTZ R11, R0.reuse, R27 ;  /* 0x0000001b000b7220 */ /* 0x040fe20000410000 */
[----:B------:R-:W-:Y:S01]  /*4d00*/  ISETP.GT.AND P2, PT, R21, 0x11, PT ;  /* 0x000000111500780c */ /* 0x000fe20003f44270 */
[----:B------:R-:W-:Y:S01]  /*4d10*/  FMUL.FTZ R27, R0, R58 ;  /* 0x0000003a001b7220 */ /* 0x000fe20000410000 */
[----:B------:R-:W-:Y:S01]  /*4d20*/  FSEL R30, R30, -INF , P1 ;  /* 0xff8000001e1e7808 */ /* 0x000fe20000800000 */
[C---:B------:R-:W-:Y:S01]  /*4d30*/  FMUL.FTZ R56, R0.reuse, R62 ;  /* 0x0000003e00387220 */ /* 0x040fe20000410000 */
[----:B------:R-:W-:Y:S01]  /*4d40*/  FMNMX.FTZ R47, R29, R48, !PT ;  /* 0x000000301d2f7209 */ /* 0x000fe20007810000 */
[----:B------:R-:W3:Y:S01]  /*4d50*/  MUFU.TANH R35, R35 ;  /* 0x0000002300237308 */ /* 0x000ee20000002400 */
[----:B------:R-:W-:Y:S01]  /*4d60*/  ISETP.GT.AND P1, PT, R21, 0x18, PT ;  /* 0x000000181500780c */ /* 0x000fe20003f24270 */
[C---:B------:R-:W-:Y:S01]  /*4d70*/  FMUL.FTZ R62, R0.reuse, R70 ;  /* 0x00000046003e7220 */ /* 0x040fe20000410000 */
[----:B----4-:R-:W-:Y:S01]  /*4d80*/  FSEL R31, R31, -INF , P2 ;  /* 0xff8000001f1f7808 */ /* 0x010fe20001000000 */
[----:B------:R-:W-:Y:S01]  /*4d90*/  FMUL.FTZ R28, R0, R59 ;  /* 0x0000003b001c7220 */ /* 0x000fe20000410000 */
[----:B------:R-:W-:Y:S01]  /*4da0*/  FMNMX.FTZ R48, R30, R47, !PT ;  /* 0x0000002f1e307209 */ /* 0x000fe20007810000 */
[----:B------:R-:W-:Y:S01]  /*4db0*/  FMUL.FTZ R47, R0, R65 ;  /* 0x00000041002f7220 */ /* 0x000fe20000410000 */
[----:B------:R-:W-:Y:S01]  /*4dc0*/  ISETP.GT.AND P2, PT, R21, 0x19, PT ;  /* 0x000000191500780c */ /* 0x000fe20003f44270 */
[----:B------:R-:W4:Y:S01]  /*4dd0*/  MUFU.TANH R36, R36 ;  /* 0x0000002400247308 */ /* 0x000f220000002400 */
[----:B--2---:R-:W-:Y:S01]  /*4de0*/  FSEL R32, R32, -INF , P1 ;  /* 0xff80000020207808 */ /* 0x004fe20000800000 */
[C---:B------:R-:W-:Y:S01]  /*4df0*/  FMUL.FTZ R65, R0.reuse, R75 ;  /* 0x0000004b00417220 */ /* 0x040fe20000410000 */
[----:B------:R-:W-:Y:S01]  /*4e00*/  FMNMX.FTZ R49, R31, R48, !PT ;  /* 0x000000301f317209 */ /* 0x000fe20007810000 */
[C---:B------:R-:W-:Y:S01]  /*4e10*/  FMUL.FTZ R48, R0.reuse, R68 ;  /* 0x0000004400307220 */ /* 0x040fe20000410000 */
[----:B------:R-:W-:Y:S01]  /*4e20*/  ISETP.GT.AND P1, PT, R21, 0x20, PT ;  /* 0x000000201500780c */ /* 0x000fe20003f24270 */
[----:B------:R-:W-:Y:S01]  /*4e30*/  FMUL.FTZ R59, R0, R63 ;  /* 0x0000003f003b7220 */ /* 0x000fe20000410000 */
[----:B0-----:R-:W-:Y:S01]  /*4e40*/  FSEL R33, R33, -INF , P2 ;  /* 0xff80000021217808 */ /* 0x001fe20001000000 */
[----:B------:R-:W0:Y:S01]  /*4e50*/  MUFU.TANH R37, R37 ;  /* 0x0000002500257308 */ /* 0x000e220000002400 */
[----:B------:R-:W-:Y:S01]  /*4e60*/  FMNMX.FTZ R50, R32, R49, !PT ;  /* 0x0000003120327209 */ /* 0x000fe20007810000 */
[C---:B------:R-:W-:Y:S01]  /*4e70*/  FMUL.FTZ R63, R0.reuse, R71 ;  /* 0x00000047003f7220 */ /* 0x040fe20000410000 */
[----:B------:R-:W-:Y:S01]  /*4e80*/  ISETP.GT.AND P2, PT, R21, 0x21, PT ;  /* 0x000000211500780c */ /* 0x000fe20003f44270 */
[----:B------:R-:W-:Y:S01]  /*4e90*/  FMUL.FTZ R64, R0, R74 ;  /* 0x0000004a00407220 */ /* 0x000fe20000410000 */
[----:B-1----:R-:W-:Y:S01]  /*4ea0*/  FSEL R34, R34, -INF , P1 ;  /* 0xff80000022227808 */ /* 0x002fe20000800000 */
[C---:B------:R-:W-:Y:S01]  /*4eb0*/  FMUL.FTZ R68, R0.reuse, R82 ;  /* 0x0000005200447220 */ /* 0x040fe20000410000 */
[----:B------:R-:W-:Y:S01]  /*4ec0*/  FMNMX.FTZ R49, R33, R50, !PT ;  /* 0x0000003221317209 */ /* 0x000fe20007810000 */
[----:B------:R-:W1:Y:S01]  /*4ed0*/  MUFU.TANH R38, R38 ;  /* 0x0000002600267308 */ /* 0x000e620000002400 */
[----:B------:R-:W-:Y:S01]  /*4ee0*/  ISETP.GT.AND P1, PT, R21, 0x28, PT ;  /* 0x000000281500780c */ /* 0x000fe20003f24270 */
[----:B------:R-:W-:Y:S01]  /*4ef0*/  FMUL.FTZ R71, R0, R87 ;  /* 0x0000005700477220 */ /* 0x000fe20000410000 */
[----:B---3--:R-:W-:Y:S01]  /*4f00*/  FSEL R35, R35, -INF , P2 ;  /* 0xff80000023237808 */ /* 0x008fe20001000000 */
[----:B------:R-:W-:Y:S01]  /*4f10*/  UIADD3 UR25, UR25, 0x17040, URZ ;  /* 0x0001704019197890 */ /* 0x000fe2000fffe03f */
[----:B------:R-:W-:Y:S01]  /*4f20*/  FMNMX.FTZ R50, R34, R49, !PT ;  /* 0x0000003122327209 */ /* 0x000fe20007810000 */
[----:B------:R-:W-:Y:S01]  /*4f30*/  FMUL.FTZ R49, R0, R69 ;  /* 0x0000004500317220 */ /* 0x000fe20000410000 */
[----:B------:R-:W-:Y:S01]  /*4f40*/  ISETP.GT.AND P2, PT, R21, 0x29, PT ;  /* 0x000000291500780c */ /* 0x000fe20003f44270 */
[----:B------:R-:W2:Y:S01]  /*4f50*/  MUFU.TANH R39, R39 ;  /* 0x0000002700277308 */ /* 0x000ea20000002400 */
[----:B----4-:R-:W-:Y:S01]  /*4f60*/  FSEL R36, R36, -INF , P1 ;  /* 0xff80000024247808 */ /* 0x010fe20000800000 */
[C---:B------:R-:W-:Y:S01]  /*4f70*/  FMUL.FTZ R69, R0.reuse, R83 ;  /* 0x0000005300457220 */ /* 0x040fe20000410000 */
[----:B------:R-:W-:Y:S01]  /*4f80*/  FMNMX.FTZ R51, R35, R50, !PT ;  /* 0x0000003223337209 */ /* 0x000fe20007810000 */
[----:B------:R-:W-:Y:S01]  /*4f90*/  FMUL.FTZ R50, R0, R72 ;  /* 0x0000004800327220 */ /* 0x000fe20000410000 */
[----:B------:R-:W-:Y:S01]  /*4fa0*/  ISETP.GT.AND P1, PT, R21, 0x30, PT ;  /* 0x000000301500780c */ /* 0x000fe20003f24270 */
[----:B------:R-:W-:Y:S01]  /*4fb0*/  IMAD.U32 R72, RZ, RZ, UR24 ;  /* 0x00000018ff487e24 */ /* 0x000fe2000f8e00ff */
[----:B0-----:R-:W-:Y:S01]  /*4fc0*/  FSEL R37, R37, -INF , P2 ;  /* 0xff80000025257808 */ /* 0x001fe20001000000 */
[----:B------:R-:W0:Y:S01]  /*4fd0*/  MUFU.TANH R40, R40 ;  /* 0x0000002800287308 */ /* 0x000e220000002400 */
[----:B------:R-:W-:Y:S01]  /*4fe0*/  FMNMX.FTZ R52, R36, R51, !PT ;  /* 0x0000003324347209 */ /* 0x000fe20007810000 */
[----:B------:R-:W-:Y:S01]  /*4ff0*/  UPRMT UR25, UR21, 0x654, UR25 ;  /* 0x0000065415197896 */ /* 0x000fe20008000019 */
[----:B------:R-:W-:-:S02]  /*5000*/  ISETP.GT.AND P2, PT, R21, 0x31, PT ;  /* 0x000000311500780c */ /* 0x000fc40003f44270 */
[----:B-1----:R-:W-:Y:S02]  /*5010*/  FSEL R38, R38, -INF , P1 ;  /* 0xff80000026267808 */ /* 0x002fe40000800000 */
[----:B------:R-:W-:Y:S01]  /*5020*/  FMNMX.FTZ R51, R37, R52, !PT ;  /* 0x0000003425337209 */ /* 0x000fe20007810000 */
[----:B------:R-:W1:Y:S01]  /*5030*/  MUFU.TANH R41, R41 ;  /* 0x0000002900297308 */ /* 0x000e620000002400 */
[----:B------:R-:W-:Y:S02]  /*5040*/  ISETP.GT.AND P1, PT, R21, 0x38, PT ;  /* 0x000000381500780c */ /* 0x000fe40003f24270 */
[----:B--2---:R-:W-:Y:S01]  /*5050*/  FSEL R39, R39, -INF , P2 ;  /* 0xff80000027277808 */ /* 0x004fe20001000000 */
[----:B------:R-:W-:Y:S01]  /*5060*/  SYNCS.ARRIVE.TRANS64.RED.A1T0 RZ, [UR25], RZ ;  /* 0x000000ffffff79a7 */ /* 0x000fe20008100419 */
[----:B------:R-:W-:Y:S02]  /*5070*/  FMNMX.FTZ R52, R38, R51, !PT ;  /* 0x0000003326347209 */ /* 0x000fe40007810000 */
[----:B------:R-:W-:Y:S01]  /*5080*/  ISETP.GT.AND P2, PT, R21, 0x39, PT ;  /* 0x000000391500780c */ /* 0x000fe20003f44270 */
[----:B------:R-:W2:Y:S01]  /*5090*/  MUFU.TANH R42, R42 ;  /* 0x0000002a002a7308 */ /* 0x000ea20000002400 */
[----:B0-----:R-:W-:-:S02]  /*50a0*/  FSEL R40, R40, -INF , P1 ;  /* 0xff80000028287808 */ /* 0x001fc40000800000 */
[----:B------:R-:W-:Y:S02]  /*50b0*/  FMNMX.FTZ R51, R39, R52, !PT ;  /* 0x0000003427337209 */ /* 0x000fe40007810000 */
[----:B------:R-:W-:Y:S02]  /*50c0*/  ISETP.GT.AND P1, PT, R21, 0x40, PT ;  /* 0x000000401500780c */ /* 0x000fe40003f24270 */
[----:B------:R-:W-:Y:S01]  /*50d0*/  FMNMX.FTZ R52, R40, R51, !PT ;  /* 0x0000003328347209 */ /* 0x000fe20007810000 */
[----:B------:R-:W0:Y:S01]  /*50e0*/  MUFU.TANH R43, R43 ;  /* 0x0000002b002b7308 */ /* 0x000e220000002400 */
[----:B-1----:R-:W-:Y:S02]  /*50f0*/  FSEL R41, R41, -INF , P2 ;  /* 0xff80000029297808 */ /* 0x002fe40001000000 */
[----:B------:R-:W-:Y:S02]  /*5100*/  ISETP.GT.AND P2, PT, R21, 0x41, PT ;  /* 0x000000411500780c */ /* 0x000fe40003f44270 */
[----:B------:R-:W-:-:S03]  /*5110*/  FMNMX.FTZ R51, R41, R52, !PT ;  /* 0x0000003429337209 */ /* 0x000fc60007810000 */
[----:B------:R-:W1:Y:S01]  /*5120*/  MUFU.TANH R44, R44 ;  /* 0x0000002c002c7308 */ /* 0x000e620000002400 */
[----:B--2---:R-:W-:Y:S02]  /*5130*/  FSEL R42, R42, -INF , P1 ;  /* 0xff8000002a2a7808 */ /* 0x004fe40000800000 */
[----:B------:R-:W-:Y:S02]  /*5140*/  ISETP.GT.AND P1, PT, R21, 0x48, PT ;  /* 0x000000481500780c */ /* 0x000fe40003f24270 */
[----:B------:R-:W-:-:S03]  /*5150*/  FMNMX.FTZ R52, R42, R51, !PT ;  /* 0x000000332a347209 */ /* 0x000fc60007810000 */
[----:B------:R-:W2:Y:S01]  /*5160*/  MUFU.TANH R45, R45 ;  /* 0x0000002d002d7308 */ /* 0x000ea20000002400 */
[----:B0-----:R-:W-:Y:S02]  /*5170*/  FSEL R43, R43, -INF , P2 ;  /* 0xff8000002b2b7808 */ /* 0x001fe40001000000 */
[----:B------:R-:W-:Y:S02]  /*5180*/  ISETP.GT.AND P2, PT, R21, 0x49, PT ;  /* 0x000000491500780c */ /* 0x000fe40003f44270 */
[----:B------:R-:W-:-:S03]  /*5190*/  FMNMX.FTZ R51, R43, R52, !PT ;  /* 0x000000342b337209 */ /* 0x000fc60007810000 */
        /* <DEDUP_REMOVED lines=30> */
[----:B------:R-:W-:Y:S01]  /*5380*/  ISETP.GT.AND P2, PT, R21, 0x69, PT ;  /* 0x000000691500780c */ /* 0x000fe20003f44270 */
[----:B------:R-:W2:Y:S01]  /*5390*/  SHFL.IDX PT, R73, R137, 0x1, 0x1c1f ;  /* 0x003c1f0089497f89 */ /* 0x000ea200000e0000 */
[----:B------:R-:W-:-:S03]  /*53a0*/  FMNMX.FTZ R52, R51, R52, !PT ;  /* 0x0000003433347209 */ /* 0x000fc60007810000 */
[----:B------:R-:W3:Y:S01]  /*53b0*/  MUFU.TANH R55, R80 ;  /* 0x0000005000377308 */ /* 0x000ee20000002400 */
        /* <DEDUP_REMOVED lines=8> */
[----:B---3--:R-:W-:Y:S02]  /*5440*/  FSEL R55, R55, -INF , P1 ;  /* 0xff80000037377808 */ /* 0x008fe40000800000 */
[----:B------:R-:W-:Y:S02]  /*5450*/  ISETP.GT.AND P1, PT, R21, 0x78, PT ;  /* 0x000000781500780c */ /* 0x000fe40003f24270 */
[----:B------:R-:W-:Y:S02]  /*5460*/  FMNMX.FTZ R61, R55, R58, !PT ;  /* 0x0000003a373d7209 */ /* 0x000fe40007810000 */
[----:B--2---:R-:W-:Y:S01]  /*5470*/  IADD3 R136, R73, -UR27, R136 ;  /* 0x8000001b49887c10 */ /* 0x004fe2000fffe088 */
[----:B------:R-:W2:Y:S01]  /*5480*/  MUFU.TANH R85, R85 ;  /* 0x0000005500557308 */ /* 0x000ea20000002400 */
[----:B0-----:R-:W-:Y:S02]  /*5490*/  FSEL R52, R81, -INF , P2 ;  /* 0xff80000051347808 */ /* 0x001fe40001000000 */
[----:B------:R-:W-:-:S02]  /*54a0*/  ISETP.GT.AND P2, PT, R21, 0x79, PT ;  /* 0x000000791500780c */ /* 0x000fc40003f44270 */
[----:B------:R-:W-:Y:S01]  /*54b0*/  FMNMX.FTZ R60, R52, R61, !PT ;  /* 0x0000003d343c7209 */ /* 0x000fe20007810000 */
[----:B------:R-:W-:Y:S01]  /*54c0*/  FMUL.FTZ R61, R0, R67 ;  /* 0x00000043003d7220 */ /* 0x000fe20000410000 */
[----:B------:R-:W-:Y:S01]  /*54d0*/  ISETP.GT.AND P3, PT, R136, 0x1, PT ;  /* 0x000000018800780c */ /* 0x000fe20003f64270 */
[----:B------:R-:W0:Y:S01]  /*54e0*/  MUFU.TANH R10, R10 ;  /* 0x0000000a000a7308 */ /* 0x000e220000002400 */
[----:B-1----:R-:W-:Y:S01]  /*54f0*/  FSEL R57, R84, -INF , P1 ;  /* 0xff80000054397808 */ /* 0x002fe20000800000 */
[----:B------:R-:W-:-:S03]  /*5500*/  FMUL.FTZ R67, R0, R79 ;  /* 0x0000004f00437220 */ /* 0x000fc60000410000 */
[----:B------:R-:W-:Y:S01]  /*5510*/  FMNMX.FTZ R21, R57, R60, !PT ;  /* 0x0000003c39157209 */ /* 0x000fe20007810000 */
[----:B------:R-:W-:Y:S02]  /*5520*/  FMUL.FTZ R60, R0, R66 ;  /* 0x00000042003c7220 */ /* 0x000fe40000410000 */
[----:B------:R-:W1:Y:S01]  /*5530*/  MUFU.TANH R11, R11 ;  /* 0x0000000b000b7308 */ /* 0x000e620000002400 */
[----:B--2---:R-:W-:Y:S02]  /*5540*/  FSEL R58, R85, -INF , P2 ;  /* 0xff800000553a7808 */ /* 0x004fe40001000000 */
[----:B------:R-:W-:Y:S02]  /*5550*/  ISETP.GT.AND P2, PT, R136, RZ, PT ;  /* 0x000000ff8800720c */ /* 0x000fe40003f44270 */
[----:B------:R-:W-:-:S03]  /*5560*/  FMNMX.FTZ R21, R58, R21, !PT ;  /* 0x000000153a157209 */ /* 0x000fc60007810000 */
[----:B------:R-:W2:Y:S01]  /*5570*/  MUFU.TANH R12, R12 ;  /* 0x0000000c000c7308 */ /* 0x000ea20000002400 */
[----:B0-----:R-:W-:Y:S01]  /*5580*/  FSEL R10, R10, -INF , P2 ;  /* 0xff8000000a0a7808 */ /* 0x001fe20001000000 */
[----:B------:R-:W0:Y:S01]  /*5590*/  SHFL.BFLY PT, R66, R21, 0x2, 0x1f ;  /* 0x0c401f0015427f89 */ /* 0x000e2200000e0000 */
[----:B------:R-:W-:Y:S02]  /*55a0*/  ISETP.GT.AND P2, PT, R136, 0x8, PT ;  /* 0x000000088800780c */ /* 0x000fe40003f44270 */
[----:B------:R-:W-:-:S03]  /*55b0*/  FMNMX.FTZ R76, R10, R9, !PT ;  /* 0x000000090a4c7209 */ /* 0x000fc60007810000 */
[----:B------:R-:W3:Y:S01]  /*55c0*/  MUFU.TANH R13, R13 ;  /* 0x0000000d000d7308 */ /* 0x000ee20000002400 */
        /* <DEDUP_REMOVED lines=8> */
[----:B---3--:R-:W-:Y:S02]  /*5650*/  FSEL R13, R13, -INF , P3 ;  /* 0xff8000000d0d7808 */ /* 0x008fe40001800000 */
[----:B0-----:R-:W-:Y:S01]  /*5660*/  FMNMX.FTZ R70, R21, R66, !PT ;  /* 0x0000004215467209 */ /* 0x001fe20007810000 */
[----:B------:R-:W-:Y:S01]  /*5670*/  FMUL.FTZ R66, R0, R78 ;  /* 0x0000004e00427220 */ /* 0x000fe20000410000 */
[----:B------:R-:W-:Y:S02]  /*5680*/  ISETP.GT.AND P3, PT, R136, 0x11, PT ;  /* 0x000000118800780c */ /* 0x000fe40003f64270 */
[----:B------:R-:W-:Y:S01]  /*5690*/  FMNMX.FTZ R77, R13, R76, !PT ;  /* 0x0000004c0d4d7209 */ /* 0x000fe20007810000 */
[----:B------:R-:W0:Y:S01]  /*56a0*/  SHFL.BFLY PT, R21, R70, 0x1, 0x1f ;  /* 0x0c201f0046157f89 */ /* 0x000e2200000e0000 */
[----:B------:R-:W-:Y:S01]  /*56b0*/  MUFU.TANH R16, R16 ;  /* 0x0000001000107308 */ /* 0x000fe20000002400 */
[----:B-1----:R-:W-:-:S02]  /*56c0*/  FSEL R14, R14, -INF , P2 ;  /* 0xff8000000e0e7808 */ /* 0x002fc40001000000 */
[----:B------:R-:W-:Y:S02]  /*56d0*/  ISETP.GT.AND P2, PT, R136, 0x18, PT ;  /* 0x000000188800780c */ /* 0x000fe40003f44270 */
[----:B------:R-:W-:-:S03]  /*56e0*/  FMNMX.FTZ R76, R14, R77, !PT ;  /* 0x0000004d0e4c7209 */ /* 0x000fc60007810000 */
[----:B------:R-:W1:Y:S01]  /*56f0*/  MUFU.TANH R17, R17 ;  /* 0x0000001100117308 */ /* 0x000e620000002400 */
[----:B--2---:R-:W-:Y:S02]  /*5700*/  FSEL R15, R15, -INF , P3 ;  /* 0xff8000000f0f7808 */ /* 0x004fe40001800000 */
[----:B------:R-:W-:Y:S02]  /*5710*/  ISETP.GT.AND P3, PT, R136, 0x19, PT ;  /* 0x000000198800780c */ /* 0x000fe40003f64270 */
[----:B------:R-:W-:-:S03]  /*5720*/  FMNMX.FTZ R77, R15, R76, !PT ;  /* 0x0000004c0f4d7209 */ /* 0x000fc60007810000 */
[----:B------:R-:W2:Y:S01]  /*5730*/  MUFU.TANH R18, R18 ;  /* 0x0000001200127308 */ /* 0x000ea20000002400 */
[----:B0-----:R-:W-:-:S07]  /*5740*/  FMNMX.FTZ R21, R70, R21, !PT ;  /* 0x0000001546157209 */ /* 0x001fce0007810000 */
[----:B------:R-:W0:Y:S01]  /*5750*/  MUFU.TANH R19, R19 ;  /* 0x0000001300137308 */ /* 0x000e220000002400 */
[----:B-1----:R-:W-:Y:S01]  /*5760*/  FSEL R17, R17, -INF , P3 ;  /* 0xff80000011117808 */ /* 0x002fe20001800000 */
[----:B------:R-:W-:Y:S01]  /*5770*/  FMUL.FTZ R70, R0, R86 ;  /* 0x0000005600467220 */ /* 0x000fe20000410000 */
[C---:B------:R-:W-:Y:S01]  /*5780*/  FSETP.NEU.FTZ.AND P1, PT, R21.reuse, -INF , PT ;  /* 0xff8000001500780b */ /* 0x040fe20003f3d000 */
[----:B------:R-:W-:-:S01]  /*5790*/  FFMA.FTZ R72, R21, R72, -8 ;  /* 0xc100000015487423 */ /* 0x000fc20000010048 */
[----:B------:R-:W-:-:S03]  /*57a0*/  ISETP.GT.AND P3, PT, R136, 0x21, PT ;  /* 0x000000218800780c */ /* 0x000fc60003f64270 */
[----:B------:R-:W1:Y:S01]  /*57b0*/  MUFU.TANH R20, R20 ;  /* 0x0000001400147308 */ /* 0x000e620000002400 */
[----:B------:R-:W-:-:S05]  /*57c0*/  FSEL R72, R72, RZ, P1 ;  /* 0x000000ff48487208 */ /* 0x000fca0000800000 */
[--C-:B------:R-:W-:Y:S01]  /*57d0*/  FFMA.FTZ R79, R30, UR24, -R72.reuse ;  /* 0x000000181e4f7c23 */ /* 0x100fe20008010848 */
[----:B------:R-:W-:Y:S01]  /*57e0*/  FSEL R30, R16, -INF , P2 ;  /* 0xff800000101e7808 */ /* 0x000fe20001000000 */
[----:B------:R-:W3:Y:S01]  /*57f0*/  MUFU.TANH R22, R22 ;  /* 0x0000001600167308 */ /* 0x000ee20000002400 */
[----:B------:R-:W-:Y:S01]  /*5800*/  ISETP.GT.AND P2, PT, R136, 0x20, PT ;  /* 0x000000208800780c */ /* 0x000fe20003f44270 */
[--C-:B------:R-:W-:Y:S01]  /*5810*/  FFMA.FTZ R80, R34, UR24, -R72.reuse ;  /* 0x0000001822507c23 */ /* 0x100fe20008010848 */
[----:B------:R-:W-:Y:S01]  /*5820*/  FMNMX.FTZ R78, R30, R77, !PT ;  /* 0x0000004d1e4e7209 */ /* 0x000fe20007810000 */
[--C-:B------:R-:W-:Y:S01]  /*5830*/  FFMA.FTZ R74, R141, UR24, -R72.reuse ;  /* 0x000000188d4a7c23 */ /* 0x100fe20008010848 */
[----:B--2---:R-:W-:Y:S01]  /*5840*/  FSEL R76, R18, -INF , P2 ;  /* 0xff800000124c7808 */ /* 0x004fe20001000000 */
[--C-:B------:R-:W-:Y:S01]  /*5850*/  FFMA.FTZ R73, R139, UR24, -R72.reuse ;  /* 0x000000188b497c23 */ /* 0x100fe20008010848 */
[----:B------:R-:W-:Y:S01]  /*5860*/  FMNMX.FTZ R77, R17, R78, !PT ;  /* 0x0000004e114d7209 */ /* 0x000fe20007810000 */
[----:B------:R-:W-:Y:S01]  /*5870*/  MUFU.TANH R23, R23 ;  /* 0x0000001700177308 */ /* 0x000fe20000002400 */
[----:B------:R-:W-:Y:S01]  /*5880*/  ISETP.GT.AND P2, PT, R136, 0x28, PT ;  /* 0x000000288800780c */ /* 0x000fe20003f44270 */
[--C-:B------:R-:W-:Y:S01]  /*5890*/  FFMA.FTZ R78, R32, UR24, -R72.reuse ;  /* 0x00000018204e7c23 */ /* 0x100fe20008010848 */
[----:B0-----:R-:W-:Y:S01]  /*58a0*/  FSEL R19, R19, -INF , P3 ;  /* 0xff80000013137808 */ /* 0x001fe20001800000 */
[--C-:B------:R-:W-:Y:S01]  /*58b0*/  FFMA.FTZ R138, R138, UR24, -R72.reuse ;  /* 0x000000188a8a7c23 */ /* 0x100fe20008010848 */
[----:B------:R-:W-:Y:S01]  /*58c0*/  FMNMX.FTZ R18, R76, R77, !PT ;  /* 0x0000004d4c127209 */ /* 0x000fe20007810000 */
[--C-:B------:R-:W-:Y:S01]  /*58d0*/  FFMA.FTZ R29, R29, UR24, -R72.reuse ;  /* 0x000000181d1d7c23 */ /* 0x100fe20008010848 */
[----:B------:R-:W-:Y:S01]  /*58e0*/  ISETP.GT.AND P3, PT, R136, 0x29, PT ;  /* 0x000000298800780c */ /* 0x000fe20003f64270 */
[----:B------:R-:W0:Y:S01]  /*58f0*/  MUFU.TANH R24, R24 ;  /* 0x0000001800187308 */ /* 0x000e220000002400 */
[----:B-1----:R-:W-:Y:S01]  /*5900*/  FSEL R32, R20, -INF , P2 ;  /* 0xff80000014207808 */ /* 0x002fe20001000000 */
[--C-:B------:R-:W-:Y:S01]  /*5910*/  FFMA.FTZ R31, R31, UR24, -R72.reuse ;  /* 0x000000181f1f7c23 */ /* 0x100fe20008010848 */
[----:B------:R-:W-:Y:S01]  /*5920*/  FMNMX.FTZ R77, R19, R18, !PT ;  /* 0x00000012134d7209 */ /* 0x000fe20007810000 */
[--C-:B------:R-:W-:Y:S01]  /*5930*/  FFMA.FTZ R54, R54, UR24, -R72.reuse ;  /* 0x0000001836367c23 */ /* 0x100fe20008010848 */
[----:B------:R-:W-:Y:S01]  /*5940*/  ISETP.GT.AND P2, PT, R136, 0x30, PT ;  /* 0x000000308800780c */ /* 0x000fe20003f44270 */
[--C-:B------:R-:W-:Y:S01]  /*5950*/  FFMA.FTZ R52, R52, UR24, -R72.reuse ;  /* 0x0000001834347c23 */ /* 0x100fe20008010848 */
[----:B---3--:R-:W-:Y:S01]  /*5960*/  FSEL R22, R22, -INF , P3 ;  /* 0xff80000016167808 */ /* 0x008fe20001800000 */
[----:B------:R-:W1:Y:S01]  /*5970*/  MUFU.TANH R25, R25 ;  /* 0x0000001900197308 */ /* 0x000e620000002400 */
[----:B------:R-:W-:Y:S01]  /*5980*/  FMNMX.FTZ R77, R32, R77, !PT ;  /* 0x0000004d204d7209 */ /* 0x000fe20007810000 */
[----:B------:R-:W-:Y:S01]  /*5990*/  FFMA.FTZ R58, R58, UR24, -R72 ;  /* 0x000000183a3a7c23 */ /* 0x000fe20008010848 */
[----:B------:R-:W-:-:S02]  /*59a0*/  ISETP.GT.AND P3, PT, R136, 0x31, PT ;  /* 0x000000318800780c */ /* 0x000fc40003f64270 */
[----:B------:R-:W-:-:S03]  /*59b0*/  FMNMX.FTZ R18, R22, R77, !PT ;  /* 0x0000004d16127209 */ /* 0x000fc60007810000 */
[----:B------:R-:W2:Y:S01]  /*59c0*/  MUFU.TANH R26, R26 ;  /* 0x0000001a001a7308 */ /* 0x000ea20000002400 */
[----:B0-----:R-:W-:Y:S02]  /*59d0*/  FSEL R24, R24, -INF , P3 ;  /* 0xff80000018187808 */ /* 0x001fe40001800000 */
[----:B------:R-:W-:-:S05]  /*59e0*/  ISETP.GT.AND P3, PT, R136, 0x39, PT ;  /* 0x000000398800780c */ /* 0x000fca0003f64270 */
[----:B------:R0:W-:Y:S08]  /*59f0*/  MUFU.EX2 R16, R79 ;  /* 0x0000004f00107308 */ /* 0x0001f00000000800 */
[----:B------:R-:W3:Y:S01]  /*5a00*/  MUFU.TANH R27, R27 ;  /* 0x0000001b001b7308 */ /* 0x000ee20000002400 */
[----:B0-----:R-:W-:-:S01]  /*5a10*/  FFMA.FTZ R79, R33, UR24, -R72 ;  /* 0x00000018214f7c23 */ /* 0x001fc20008010848 */
[----:B------:R-:W-:-:S02]  /*5a20*/  FSEL R33, R23, -INF , P2 ;  /* 0xff80000017217808 */ /* 0x000fc40001000000 */
[----:B------:R-:W-:Y:S02]  /*5a30*/  ISETP.GT.AND P2, PT, R136, 0x38, PT ;  /* 0x000000388800780c */ /* 0x000fe40003f44270 */
[----:B------:R-:W-:Y:S02]  /*5a40*/  FMNMX.FTZ R77, R33, R18, !PT ;  /* 0x00000012214d7209 */ /* 0x000fe40007810000 */
[----:B------:R-:W0:Y:S01]  /*5a50*/  MUFU.TANH R28, R28 ;  /* 0x0000001c001c7308 */ /* 0x000e220000002400 */
[----:B-1----:R-:W-:Y:S02]  /*5a60*/  FSEL R34, R25, -INF , P2 ;  /* 0xff80000019227808 */ /* 0x002fe40001000000 */
[----:B------:R-:W-:Y:S02]  /*5a70*/  FMNMX.FTZ R77, R24, R77, !PT ;  /* 0x0000004d184d7209 */ /* 0x000fe40007810000 */
[----:B------:R-:W-:Y:S02]  /*5a80*/  ISETP.GT.AND P2, PT, R136, 0x40, PT ;  /* 0x000000408800780c */ /* 0x000fe40003f44270 */
[----:B--2---:R-:W-:Y:S01]  /*5a90*/  FSEL R26, R26, -INF , P3 ;  /* 0xff8000001a1a7808 */ /* 0x004fe20001800000 */
[----:B------:R-:W1:Y:S01]  /*5aa0*/  MUFU.TANH R56, R56 ;  /* 0x0000003800387308 */ /* 0x000e620000002400 */
[----:B------:R-:W-:-:S02]  /*5ab0*/  FMNMX.FTZ R77, R34, R77, !PT ;  /* 0x0000004d224d7209 */ /* 0x000fc40007810000 */
[----:B------:R-:W-:Y:S02]  /*5ac0*/  ISETP.GT.AND P3, PT, R136, 0x41, PT ;  /* 0x000000418800780c */ /* 0x000fe40003f64270 */
[----:B---3--:R-:W-:Y:S02]  /*5ad0*/  FSEL R27, R27, -INF , P2 ;  /* 0xff8000001b1b7808 */ /* 0x008fe40001000000 */
[----:B------:R-:W-:Y:S01]  /*5ae0*/  FMNMX.FTZ R18, R26, R77, !PT ;  /* 0x0000004d1a127209 */ /* 0x000fe20007810000 */
[----:B------:R-:W2:Y:S01]  /*5af0*/  MUFU.TANH R59, R59 ;  /* 0x0000003b003b7308 */ /* 0x000ea20000002400 */
[----:B------:R-:W-:Y:S02]  /*5b00*/  ISETP.GT.AND P2, PT, R136, 0x48, PT ;  /* 0x000000488800780c */ /* 0x000fe40003f44270 */
[----:B0-----:R-:W-:Y:S02]  /*5b10*/  FSEL R28, R28, -INF , P3 ;  /* 0xff8000001c1c7808 */ /* 0x001fe40001800000 */
[----:B------:R-:W-:-:S02]  /*5b20*/  FMNMX.FTZ R77, R27, R18, !PT ;  /* 0x000000121b4d7209 */ /* 0x000fc40007810000 */
[----:B------:R-:W-:Y:S01]  /*5b30*/  ISETP.GT.AND P3, PT, R136, 0x49, PT ;  /* 0x000000498800780c */ /* 0x000fe20003f64270 */
[----:B------:R-:W0:Y:S01]  /*5b40*/  MUFU.TANH R60, R60 ;  /* 0x0000003c003c7308 */ /* 0x000e220000002400 */
[----:B-1----:R-:W-:Y:S02]  /*5b50*/  FSEL R56, R56, -INF , P2 ;  /* 0xff80000038387808 */ /* 0x002fe40001000000 */
[----:B------:R-:W-:Y:S02]  /*5b60*/  FMNMX.FTZ R77, R28, R77, !PT ;  /* 0x0000004d1c4d7209 */ /* 0x000fe40007810000 */
[----:B------:R-:W-:Y:S02]  /*5b70*/  ISETP.GT.AND P2, PT, R136, 0x50, PT ;  /* 0x000000508800780c */ /* 0x000fe40003f44270 */
[----:B------:R-:W-:Y:S01]  /*5b80*/  FMNMX.FTZ R18, R56, R77, !PT ;  /* 0x0000004d38127209 */ /* 0x000fe20007810000 */
[----:B------:R-:W1:Y:S01]  /*5b90*/  MUFU.TANH R61, R61 ;  /* 0x0000003d003d7308 */ /* 0x000e620000002400 */
[----:B--2---:R-:W-:-:S02]  /*5ba0*/  FSEL R59, R59, -INF , P3 ;  /* 0xff8000003b3b7808 */ /* 0x004fc40001800000 */
[----:B------:R-:W-:-:S05]  /*5bb0*/  ISETP.GT.AND P3, PT, R136, 0x51, PT ;  /* 0x000000518800780c */ /* 0x000fca0003f64270 */
[----:B------:R-:W2:Y:S01]  /*5bc0*/  MUFU.TANH R62, R62 ;  /* 0x0000003e003e7308 */ /* 0x000ea20000002400 */
[----:B0-----:R-:W-:Y:S02]  /*5bd0*/  FSEL R60, R60, -INF , P2 ;  /* 0xff8000003c3c7808 */ /* 0x001fe40001000000 */
[----:B------:R-:W-:-:S05]  /*5be0*/  ISETP.GT.AND P2, PT, R136, 0x58, PT ;  /* 0x000000588800780c */ /* 0x000fca0003f44270 */
[----:B------:R-:W0:Y:S01]  /*5bf0*/  MUFU.TANH R63, R63 ;  /* 0x0000003f003f7308 */ /* 0x000e220000002400 */
[----:B-1----:R-:W-:Y:S02]  /*5c00*/  FSEL R61, R61, -INF , P3 ;  /* 0xff8000003d3d7808 */ /* 0x002fe40001800000 */
[----:B------:R-:W-:-:S05]  /*5c10*/  ISETP.GT.AND P3, PT, R136, 0x59, PT ;  /* 0x000000598800780c */ /* 0x000fca0003f64270 */
[----:B------:R1:W-:Y:S01]  /*5c20*/  MUFU.EX2 R20, R78 ;  /* 0x0000004e00147308 */ /* 0x0003e20000000800 */
[----:B--2---:R-:W-:Y:S02]  /*5c30*/  FSEL R62, R62, -INF , P2 ;  /* 0xff8000003e3e7808 */ /* 0x004fe40001000000 */
[----:B------:R-:W-:-:S05]  /*5c40*/  ISETP.GT.AND P2, PT, R136, 0x60, PT ;  /* 0x000000608800780c */ /* 0x000fca0003f44270 */
[----:B------:R-:W2:Y:S01]  /*5c50*/  MUFU.TANH R64, R64 ;  /* 0x0000004000407308 */ /* 0x000ea20000002400 */
[----:B-1----:R-:W-:-:S01]  /*5c60*/  FFMA.FTZ R78, R35, UR24, -R72 ;  /* 0x00000018234e7c23 */ /* 0x002fc20008010848 */
[--C-:B------:R-:W-:Y:S01]  /*5c70*/  FFMA.FTZ R35, R36, UR24, -R72.reuse ;  /* 0x0000001824237c23 */ /* 0x100fe20008010848 */
[----:B------:R-:W-:-:S01]  /*5c80*/  FFMA.FTZ R36, R37, UR24, -R72 ;  /* 0x0000001825247c23 */ /* 0x000fc20008010848 */
[----:B------:R-:W-:Y:S02]  /*5c90*/  FMNMX.FTZ R37, R59, R18, !PT ;  /* 0x000000123b257209 */ /* 0x000fe40007810000 */
[----:B0-----:R-:W-:Y:S02]  /*5ca0*/  FSEL R63, R63, -INF , P3 ;  /* 0xff8000003f3f7808 */ /* 0x001fe40001800000 */
[----:B------:R-:W0:Y:S01]  /*5cb0*/  MUFU.TANH R65, R65 ;  /* 0x0000004100417308 */ /* 0x000e220000002400 */
[----:B------:R-:W-:Y:S02]  /*5cc0*/  FMNMX.FTZ R18, R60, R37, !PT ;  /* 0x000000253c127209 */ /* 0x000fe40007810000 */
[----:B------:R-:W-:-:S02]  /*5cd0*/  ISETP.GT.AND P3, PT, R136, 0x61, PT ;  /* 0x000000618800780c */ /* 0x000fc40003f64270 */
[----:B------:R-:W-:-:S03]  /*5ce0*/  FMNMX.FTZ R77, R61, R18, !PT ;  /* 0x000000123d4d7209 */ /* 0x000fc60007810000 */
[----:B------:R-:W1:Y:S01]  /*5cf0*/  MUFU.TANH R66, R66 ;  /* 0x0000004200427308 */ /* 0x000e620000002400 */
[----:B------:R-:W-:Y:S02]  /*5d00*/  FMNMX.FTZ R18, R62, R77, !PT ;  /* 0x0000004d3e127209 */ /* 0x000fe40007810000 */
[----:B--2---:R-:W-:Y:S02]  /*5d10*/  FSEL R64, R64, -INF , P2 ;  /* 0xff80000040407808 */ /* 0x004fe40001000000 */
[----:B------:R-:W-:-:S03]  /*5d20*/  ISETP.GT.AND P2, PT, R136, 0x68, PT ;  /* 0x000000688800780c */ /* 0x000fc60003f44270 */
[----:B------:R-:W2:Y:S01]  /*5d30*/  MUFU.TANH R67, R67 ;  /* 0x0000004300437308 */ /* 0x000ea20000002400 */
[----:B0-----:R-:W-:Y:S02]  /*5d40*/  FSEL R65, R65, -INF , P3 ;  /* 0xff80000041417808 */ /* 0x001fe40001800000 */
[----:B------:R-:W-:-:S05]  /*5d50*/  ISETP.GT.AND P3, PT, R136, 0x69, PT ;  /* 0x000000698800780c */ /* 0x000fca0003f64270 */
[----:B------:R0:W-:Y:S01]  /*5d60*/  MUFU.EX2 R23, R79 ;  /* 0x0000004f00177308 */ /* 0x0001e20000000800 */
[----:B-1----:R-:W-:Y:S02]  /*5d70*/  FSEL R66, R66, -INF , P2 ;  /* 0xff80000042427808 */ /* 0x002fe40001000000 */
[----:B------:R-:W-:-:S05]  /*5d80*/  ISETP.GT.AND P2, PT, R136, 0x70, PT ;  /* 0x000000708800780c */ /* 0x000fca0003f44270 */
[----:B------:R-:W1:Y:S01]  /*5d90*/  MUFU.TANH R68, R68 ;  /* 0x0000004400447308 */ /* 0x000e620000002400 */
[----:B0-----:R-:W-:-:S01]  /*5da0*/  FFMA.FTZ R79, R38, UR24, -R72 ;  /* 0x00000018264f7c23 */ /* 0x001fc20008010848 */
[----:B------:R-:W-:Y:S01]  /*5db0*/  FFMA.FTZ R38, R39, UR24, -R72 ;  /* 0x0000001827267c23 */ /* 0x000fe20008010848 */
[----:B------:R-:W-:Y:S02]  /*5dc0*/  FMNMX.FTZ R39, R63, R18, !PT ;  /* 0x000000123f277209 */ /* 0x000fe40007810000 */
[----:B--2---:R-:W-:Y:S02]  /*5dd0*/  FSEL R67, R67, -INF , P3 ;  /* 0xff80000043437808 */ /* 0x004fe40001800000 */
[----:B------:R-:W-:Y:S01]  /*5de0*/  FMNMX.FTZ R18, R64, R39, !PT ;  /* 0x0000002740127209 */ /* 0x000fe20007810000 */
[----:B------:R-:W0:Y:S01]  /*5df0*/  MUFU.TANH R69, R69 ;  /* 0x0000004500457308 */ /* 0x000e220000002400 */
[----:B------:R-:W-:Y:S02]  /*5e00*/  ISETP.GT.AND P3, PT, R136, 0x71, PT ;  /* 0x000000718800780c */ /* 0x000fe40003f64270 */
[----:B------:R-:W-:-:S04]  /*5e10*/  FMNMX.FTZ R77, R65, R18, !PT ;  /* 0x00000012414d7209 */ /* 0x000fc80007810000 */
[----:B------:R-:W-:Y:S01]  /*5e20*/  FMNMX.FTZ R18, R66, R77, !PT ;  /* 0x0000004d42127209 */ /* 0x000fe20007810000 */
[----:B------:R-:W2:Y:S01]  /*5e30*/  MUFU.TANH R70, R70 ;  /* 0x0000004600467308 */ /* 0x000ea20000002400 */
[----:B-1----:R-:W-:Y:S02]  /*5e40*/  FSEL R68, R68, -INF , P2 ;  /* 0xff80000044447808 */ /* 0x002fe40001000000 */
[----:B------:R-:W-:-:S05]  /*5e50*/  ISETP.GT.AND P2, PT, R136, 0x78, PT ;  /* 0x000000788800780c */ /* 0x000fca0003f44270 */
[----:B------:R-:W1:Y:S01]  /*5e60*/  MUFU.TANH R71, R71 ;  /* 0x0000004700477308 */ /* 0x000e620000002400 */
[----:B0-----:R-:W-:Y:S02]  /*5e70*/  FSEL R69, R69, -INF , P3 ;  /* 0xff80000045457808 */ /* 0x001fe40001800000 */
[----:B------:R-:W-:-:S05]  /*5e80*/  ISETP.GT.AND P3, PT, R136, 0x79, PT ;  /* 0x000000798800780c */ /* 0x000fca0003f64270 */
[----:B------:R0:W-:Y:S01]  /*5e90*/  MUFU.EX2 R37, R79 ;  /* 0x0000004f00257308 */ /* 0x0001e20000000800 */
[----:B--2---:R-:W-:-:S07]  /*5ea0*/  FSEL R70, R70, -INF , P2 ;  /* 0xff80000046467808 */ /* 0x004fce0001000000 */
[----:B------:R-:W-:Y:S01]  /*5eb0*/  MUFU.EX2 R74, R74 ;  /* 0x0000004a004a7308 */ /* 0x000fe20000000800 */
[----:B0-----:R-:W-:-:S01]  /*5ec0*/  FFMA.FTZ R79, R40, UR24, -R72 ;  /* 0x00000018284f7c23 */ /* 0x001fc20008010848 */
[----:B------:R-:W-:Y:S01]  /*5ed0*/  FFMA.FTZ R40, R41, UR24, -R72 ;  /* 0x0000001829287c23 */ /* 0x000fe20008010848 */
[----:B------:R-:W-:Y:S02]  /*5ee0*/  FMNMX.FTZ R41, R67, R18, !PT ;  /* 0x0000001243297209 */ /* 0x000fe40007810000 */
[----:B-1----:R-:W-:Y:S02]  /*5ef0*/  FSEL R71, R71, -INF , P3 ;  /* 0xff80000047477808 */ /* 0x002fe40001800000 */
[----:B------:R-:W-:Y:S01]  /*5f00*/  FMNMX.FTZ R18, R68, R41, !PT ;  /* 0x0000002944127209 */ /* 0x000fe20007810000 */
[----:B------:R0:W-:Y:S03]  /*5f10*/  MUFU.EX2 R39, R79 ;  /* 0x0000004f00277308 */ /* 0x0001e60000000800 */
[----:B------:R-:W-:-:S04]  /*5f20*/  FMNMX.FTZ R77, R69, R18, !PT ;  /* 0x00000012454d7209 */ /* 0x000fc80007810000 */
[----:B------:R-:W-:Y:S01]  /*5f30*/  FMNMX.FTZ R18, R70, R77, !PT ;  /* 0x0000004d46127209 */ /* 0x000fe20007810000 */
[----:B------:R-:W-:Y:S01]  /*5f40*/  MUFU.EX2 R73, R73 ;  /* 0x0000004900497308 */ /* 0x000fe20000000800 */
[----:B0-----:R-:W-:-:S01]  /*5f50*/  FFMA.FTZ R79, R42, UR24, -R72 ;  /* 0x000000182a4f7c23 */ /* 0x001fc20008010848 */
[--C-:B------:R-:W-:Y:S01]  /*5f60*/  FFMA.FTZ R42, R43, UR24, -R72.reuse ;  /* 0x000000182b2a7c23 */ /* 0x100fe20008010848 */
[----:B------:R-:W-:Y:S01]  /*5f70*/  FMNMX.FTZ R18, R71, R18, !PT ;  /* 0x0000001247127209 */ /* 0x000fe20007810000 */
[--C-:B------:R-:W-:Y:S01]  /*5f80*/  FFMA.FTZ R43, R44, UR24, -R72.reuse ;  /* 0x000000182c2b7c23 */ /* 0x100fe20008010848 */
[----:B------:R-:W-:-:S01]  /*5f90*/  FFMA.FTZ R44, R45, UR24, -R72 ;  /* 0x000000182d2c7c23 */ /* 0x000fc20008010848 */
[--C-:B------:R-:W-:Y:S01]  /*5fa0*/  FFMA.FTZ R45, R46, UR24, -R72.reuse ;  /* 0x000000182e2d7c23 */ /* 0x100fe20008010848 */
[----:B------:R-:W-:-:S01]  /*5fb0*/  FFMA.FTZ R46, R47, UR24, -R72 ;  /* 0x000000182f2e7c23 */ /* 0x000fc20008010848 */
[----:B------:R-:W0:Y:S01]  /*5fc0*/  SHFL.BFLY PT, R77, R18, 0x2, 0x1f ;  /* 0x0c401f00124d7f89 */ /* 0x000e2200000e0000 */
[----:B------:R-:W-:-:S01]  /*5fd0*/  FFMA.FTZ R47, R48, UR24, -R72 ;  /* 0x00000018302f7c23 */ /* 0x000fc20008010848 */
[--C-:B------:R-:W-:Y:S01]  /*5fe0*/  FFMA.FTZ R48, R49, UR24, -R72.reuse ;  /* 0x0000001831307c23 */ /* 0x100fe20008010848 */
[----:B------:R-:W-:-:S01]  /*5ff0*/  FFMA.FTZ R49, R50, UR24, -R72 ;  /* 0x0000001832317c23 */ /* 0x000fc20008010848 */
[--C-:B------:R-:W-:Y:S01]  /*6000*/  FFMA.FTZ R50, R51, UR24, -R72.reuse ;  /* 0x0000001833327c23 */ /* 0x100fe20008010848 */
[----:B------:R-:W-:-:S01]  /*6010*/  FFMA.FTZ R51, R53, UR24, -R72 ;  /* 0x0000001835337c23 */ /* 0x000fc20008010848 */
[--C-:B------:R-:W-:Y:S01]  /*6020*/  FFMA.FTZ R53, R55, UR24, -R72.reuse ;  /* 0x0000001837357c23 */ /* 0x100fe20008010848 */
[----:B------:R-:W-:-:S01]  /*6030*/  FFMA.FTZ R55, R57, UR24, -R72 ;  /* 0x0000001839377c23 */ /* 0x000fc20008010848 */
        /* <DEDUP_REMOVED lines=11> */
[----:B------:R-:W-:-:S02]  /*60f0*/  FFMA.FTZ R57, R18, R77, -8 ;  /* 0xc100000012397423 */ /* 0x000fc4000001004d */
[----:B------:R-:W-:Y:S03]  /*6100*/  MUFU.EX2 R35, R35 ;  /* 0x0000002300237308 */ /* 0x000fe60000000800 */
[----:B------:R-:W-:-:S05]  /*6110*/  FSEL R57, R57, RZ, P2 ;  /* 0x000000ff39397208 */ /* 0x000fca0001000000 */
        /* <DEDUP_REMOVED lines=14> */
[----:B------:R-:W-:Y:S01]  /*6200*/  FSEL R24, R18, RZ, P2 ;  /* 0x000000ff12187208 */ /* 0x000fe20001000000 */
[----:B------:R-:W-:Y:S01]  /*6210*/  MUFU.EX2 R77, R77 ;  /* 0x0000004d004d7308 */ /* 0x000fe20000000800 */
[----:B------:R-:W-:Y:S01]  /*6220*/  FSEL R75, R21, RZ, P1 ;  /* 0x000000ff154b7208 */ /* 0x000fe20000800000 */
[--C-:B------:R-:W-:Y:S01]  /*6230*/  FFMA.FTZ R22, R22, UR24, -R57.reuse ;  /* 0x0000001816167c23 */ /* 0x100fe20008010839 */
[----:B------:R-:W-:-:S01]  /*6240*/  FFMA.FTZ R59, R59, UR24, -R57 ;  /* 0x000000183b3b7c23 */ /* 0x000fc20008010839 */
[----:B------:R-:W-:Y:S01]  /*6250*/  FADD.FTZ R24, -R24, R9 ;  /* 0x0000000918187221 */ /* 0x000fe20000010100 */
[----:B------:R-:W-:-:S01]  /*6260*/  FFMA.FTZ R61, R61, UR24, -R57 ;  /* 0x000000183d3d7c23 */ /* 0x000fc20008010839 */
[----:B------:R-:W-:Y:S01]  /*6270*/  FADD.FTZ R75, -R75, R8 ;  /* 0x000000084b4b7221 */ /* 0x000fe20000010100 */
[----:B------:R-:W-:-:S01]  /*6280*/  FFMA.FTZ R8, R34, UR24, -R57 ;  /* 0x0000001822087c23 */ /* 0x000fc20008010839 */
[----:B------:R-:W-:Y:S01]  /*6290*/  FMUL.FTZ R24, R24, UR24 ;  /* 0x0000001818187c20 */ /* 0x000fe20008410000 */
[----:B------:R-:W-:Y:S01]  /*62a0*/  MUFU.EX2 R10, R10 ;  /* 0x0000000a000a7308 */ /* 0x000fe20000000800 */
[----:B------:R-:W-:Y:S01]  /*62b0*/  FMUL.FTZ R34, R75, UR24 ;  /* 0x000000184b227c20 */ /* 0x000fe20008410000 */
        /* <DEDUP_REMOVED lines=9> */
[----:B------:R-:W-:-:S05]  /*6350*/  FFMA.FTZ R70, R70, UR24, -R57 ;  /* 0x0000001846467c23 */ /* 0x000fca0008010839 */
[----:B------:R-:W1:Y:S08]  /*6360*/  MUFU.EX2 R24, R24 ;  /* 0x0000001800187308 */ /* 0x000e700000000800 */
[----:B------:R-:W2:Y:S01]  /*6370*/  MUFU.EX2 R11, R11 ;  /* 0x0000000b000b7308 */ /* 0x000ea20000000800 */
[----:B0-----:R-:W-:-:S04]  /*6380*/  FFMA.FTZ R56, R9, R3, R74 ;  /* 0x0000000309387223 */ /* 0x001fc8000001004a */
[----:B------:R-:W-:-:S03]  /*6390*/  FADD.FTZ R79, R73, R56 ;  /* 0x00000038494f7221 */ /* 0x000fc60000010000 */
[----:B------:R-:W0:Y:S01]  /*63a0*/  MUFU.EX2 R72, R72 ;  /* 0x0000004800487308 */ /* 0x000e220000000800 */
[----:B-1----:R-:W-:-:S01]  /*63b0*/  FFMA.FTZ R3, R24, R2, R77 ;  /* 0x0000000218037223 */ /* 0x002fc2000001004d */
[----:B------:R-:W-:-:S03]  /*63c0*/  FADD.FTZ R34, R12, R79 ;  /* 0x0000004f0c227221 */ /* 0x000fc60000010000 */
[----:B------:R-:W-:Y:S01]  /*63d0*/  FADD.FTZ R2, R10, R3 ;  /* 0x000000030a027221 */ /* 0x000fe20000010000 */
[----:B------:R-:W-:-:S01]  /*63e0*/  FADD.FTZ R79, R29, R34 ;  /* 0x000000221d4f7221 */ /* 0x000fc20000010000 */
[----:B------:R-:W-:Y:S01]  /*63f0*/  FFMA.FTZ R34, R60, UR24, -R57 ;  /* 0x000000183c227c23 */ /* 0x000fe20008010839 */
[----:B------:R-:W1:Y:S01]  /*6400*/  MUFU.EX2 R13, R13 ;  /* 0x0000000d000d7308 */ /* 0x000e620000000800 */
[----:B--2---:R-:W-:-:S01]  /*6410*/  FADD.FTZ R3, R11, R2 ;  /* 0x000000020b037221 */ /* 0x004fc20000010000 */
[----:B------:R-:W-:-:S04]  /*6420*/  FADD.FTZ R56, R16, R79 ;  /* 0x0000004f10387221 */ /* 0x000fc80000010000 */
[----:B------:R-:W-:Y:S02]  /*6430*/  FADD.FTZ R79, R31, R56 ;  /* 0x000000381f4f7221 */ /* 0x000fe40000010000 */
[----:B------:R-:W2:Y:S01]  /*6440*/  MUFU.EX2 R14, R14 ;  /* 0x0000000e000e7308 */ /* 0x000ea20000000800 */
[----:B0-----:R-:W-:-:S01]  /*6450*/  FADD.FTZ R2, R72, R3 ;  /* 0x0000000348027221 */ /* 0x001fc20000010000 */
[----:B------:R-:W-:-:S06]  /*6460*/  FADD.FTZ R56, R20, R79 ;  /* 0x0000004f14387221 */ /* 0x000fcc0000010000 */
[----:B------:R-:W0:Y:S01]  /*6470*/  MUFU.EX2 R15, R15 ;  /* 0x0000000f000f7308 */ /* 0x000e220000000800 */
[----:B-1----:R-:W-:-:S07]  /*6480*/  FADD.FTZ R3, R13, R2 ;  /* 0x000000020d037221 */ /* 0x002fce0000010000 */
[----:B------:R-:W1:Y:S01]  /*6490*/  MUFU.EX2 R30, R30 ;  /* 0x0000001e001e7308 */ /* 0x000e620000000800 */
[----:B--2---:R-:W-:-:S07]  /*64a0*/  FADD.FTZ R2, R14, R3 ;  /* 0x000000030e027221 */ /* 0x004fce0000010000 */
[----:B------:R-:W2:Y:S01]  /*64b0*/  MUFU.EX2 R17, R17 ;  /* 0x0000001100117308 */ /* 0x000ea20000000800 */
[----:B0-----:R-:W-:-:S01]  /*64c0*/  FADD.FTZ R3, R15, R2 ;  /* 0x000000020f037221 */ /* 0x001fc20000010000 */
[----:B------:R-:W-:Y:S01]  /*64d0*/  FADD.FTZ R2, R23, R56 ;  /* 0x0000003817027221 */ /* 0x000fe20000010000 */
[----:B------:R-:W-:-:S05]  /*64e0*/  FFMA.FTZ R56, R62, UR24, -R57 ;  /* 0x000000183e387c23 */ /* 0x000fca0008010839 */
        /* <DEDUP_REMOVED lines=12> */
[----:B-1----:R-:W-:-:S01]  /*65b0*/  FADD.FTZ R79, R19, R60 ;  /* 0x0000003c134f7221 */ /* 0x002fc20000010000 */
[----:B------:R-:W-:-:S06]  /*65c0*/  FFMA.FTZ R60, R64, UR24, -R57 ;  /* 0x00000018403c7c23 */ /* 0x000fcc0008010839 */
[----:B------:R-:W1:Y:S01]  /*65d0*/  MUFU.EX2 R38, R38 ;  /* 0x0000002600267308 */ /* 0x000e620000000800 */
[----:B--2---:R-:W-:-:S07]  /*65e0*/  FADD.FTZ R79, R22, R79 ;  /* 0x0000004f164f7221 */ /* 0x004fce0000010000 */
[----:B------:R-:W2:Y:S01]  /*65f0*/  MUFU.EX2 R33, R33 ;  /* 0x0000002100217308 */ /* 0x000ea20000000800 */
[----:B0-----:R-:W-:-:S07]  /*6600*/  FADD.FTZ R2, R32, R79 ;  /* 0x0000004f20027221 */ /* 0x001fce0000010000 */
[----:B------:R-:W0:Y:S01]  /*6610*/  MUFU.EX2 R8, R8 ;  /* 0x0000000800087308 */ /* 0x000e220000000800 */
[----:B-1----:R-:W-:-:S04]  /*6620*/  FADD.FTZ R62, R38, R3 ;  /* 0x00000003263e7221 */ /* 0x002fc80000010000 */
[----:B------:R-:W-:Y:S01]  /*6630*/  FADD.FTZ R79, R39, R62 ;  /* 0x0000003e274f7221 */ /* 0x000fe20000010000 */
[----:B------:R-:W-:-:S02]  /*6640*/  FFMA.FTZ R62, R66, UR24, -R57 ;  /* 0x00000018423e7c23 */ /* 0x000fc40008010839 */
        /* <DEDUP_REMOVED lines=17> */
[--C-:B------:R-:W-:Y:S01]  /*6760*/  FFMA.FTZ R64, R68, UR24, -R57.reuse ;  /* 0x0000001844407c23 */ /* 0x100fe20008010839 */
[----:B------:R-:W-:-:S05]  /*6770*/  FFMA.FTZ R57, R71, UR24, -R57 ;  /* 0x0000001847397c23 */ /* 0x000fca0008010839 */
        /* <DEDUP_REMOVED lines=54> */
.L_x_1766:
        /* <DEDUP_REMOVED lines=10> */
[----:B------:R-:W-:Y:S01]  /*6b80*/  UMOV UR6, UR5 ;  /* 0x0000000500067c82 */ /* 0x000fe20008000000 */
        /* <DEDUP_REMOVED lines=80> */
.L_x_1756:
[----:B------:R-:W-:-:S06]  /*7090*/  UISETP.GE.AND UP0, UPT, UR23, UR40, UPT ;  /* 0x000000281700728c */ /* 0x000fcc000bf06270 */
[----:B------:R-:W-:-:S13]  /*70a0*/  PLOP3.LUT P1, PT, PT, PT, UP0, 0x80, 0x0 ;  /* 0x000000000000781c */ /* 0x000fda0003f2f008 */
[----:B------:R-:W-:Y:S05]  /*70b0*/  @!P1 BRA `(.L_x_1768) ;  /* 0x0000002000f89947 */ /* 0x000fea0003800000 */
[----:B------:R-:W-:Y:S01]  /*70c0*/  IMAD.MOV.U32 R7, RZ, RZ, R18 ;  /* 0x000000ffff077224 */ /* 0x000fe200078e0012 */
[----:B------:R-:W-:Y:S01]  /*70d0*/  UMOV UR6, UR5 ;  /* 0x0000000500067c82 */ /* 0x000fe20008000000 */
[----:B------:R-:W-:Y:S01]  /*70e0*/  IMAD.MOV.U32 R6, RZ, RZ, R21 ;  /* 0x000000ffff067224 */ /* 0x000fe200078e0015 */
[----:B------:R-:W-:Y:S01]  /*70f0*/  UMOV UR7, UR4 ;  /* 0x0000000400077c82 */ /* 0x000fe20008000000 */
[----:B------:R-:W-:-:S05]  /*7100*/  ULDC UR24, c[0x0][0x988] ;  /* 0x0002620000187ab9 */ /* 0x000fca0000000800 */
.L_x_1779:
[----:B------:R-:W-:-:S04]  /*7110*/  UIADD3 UR4, UR7, 0x1, URZ ;  /* 0x0000000107047890 */ /* 0x000fc8000fffe03f */
[----:B------:R-:W-:-:S04]  /*7120*/  UISETP.NE.AND UP0, UPT, UR4, 0x2, UPT ;  /* 0x000000020400788c */ /* 0x000fc8000bf05270 */
[----:B------:R-:W-:Y:S02]  /*7130*/  USEL UR5, URZ, 0x1, UP0 ;  /* 0x000000013f057887 */ /* 0x000fe40008000000 */
[----:B------:R-:W-:Y:S02]  /*7140*/  USEL UR4, UR4, URZ, UP0 ;  /* 0x0000003f04047287 */ /* 0x000fe40008000000 */
[----:B------:R-:W-:Y:S01]  /*7150*/  ULOP3.LUT UR5, UR6, UR5, URZ, 0x3c, !UPT ;  /* 0x0000000506057292 */ /* 0x000fe2000f8e3c3f */
[----:B------:R-:W-:Y:S11]  /*7160*/  @!P0 BRA `(.L_x_1769) ;  /* 0x0000000000048947 */ /* 0x000ff60003800000 */
[----:B------:R-:W-:Y:S01]  /*7170*/  BPT.TRAP 0x1 ;  /* 0x000000040000795c */ /* 0x000fe20000300000 */
.L_x_1769:
[----:B------:R-:W-:Y:S01]  /*7180*/  ULEA UR22, UR4, UR44, 0x3 ;  /* 0x0000002c04167291 */ /* 0x000fe2000f8e183f */
[----:B------:R-:W-:-:S04]  /*7190*/  MOV R8, UR5 ;  /* 0x0000000500087c02 */ /* 0x000fc80008000f00 */
[----:B------:R-:W-:-:S04]  /*71a0*/  SHF.L.U32 R8, R8, 0x1f, RZ ;  /* 0x0000001f08087819 */ /* 0x000fc800000006ff */
[----:B------:R0:W1:Y:S01]  /*71b0*/  SYNCS.PHASECHK.TRANS64.TRYWAIT P1, [UR22+0x17030], R8 ;  /* 0x01703008ff0075a7 */ /* 0x0000620008020156 */
[----:B------:R-:W-:Y:S05]  /*71c0*/  @!P0 BRA `(.L_x_1770) ;  /* 0x0000000000048947 */ /* 0x000fea0003800000 */
[----:B------:R-:W-:Y:S01]  /*71d0*/  BPT.TRAP 0x1 ;  /* 0x000000040000795c */ /* 0x000fe20000300000 */
.L_x_1770:
[----:B-1----:R-:W-:Y:S05]  /*71e0*/  @P1 BRA `(.L_x_1771) ;  /* 0x0000000000081947 */ /* 0x002fea0003800000 */
[----:B------:R-:W1:Y:S02]  /*71f0*/  SYNCS.PHASECHK.TRANS64.TRYWAIT P1, [UR22+0x17030], R8 ;  /* 0x01703008ff0075a7 */ /* 0x000e640008020156 */
[----:B-1----:R-:W-:Y:S05]  /*7200*/  @!P1 BRA `(.L_x_1772) ;  /* 0x0000008800b49947 */ /* 0x002fea0003800000 */
.L_x_1771:
        /* <DEDUP_REMOVED lines=19> */
.L_x_1773:
[----:B------:R-:W-:Y:S01]  /*7340*/  ULEA UR14, UR7, UR44, 0x3 ;  /* 0x0000002c070e7291 */ /* 0x000fe2000f8e183f */
[----:B01----:R-:W-:-:S05]  /*7350*/  IMAD.U32 R8, RZ, RZ, UR6 ;  /* 0x00000006ff087e24 */ /* 0x003fca000f8e00ff */
[----:B------:R-:W-:-:S04]  /*7360*/  SHF.L.U32 R8, R8, 0x1f, RZ ;  /* 0x0000001f08087819 */ /* 0x000fc800000006ff */
[----:B------:R0:W1:Y:S01]  /*7370*/  SYNCS.PHASECHK.TRANS64.TRYWAIT P1, [UR14+0x17050], R8 ;  /* 0x01705008ff0075a7 */ /* 0x000062000802014e */
[----:B------:R-:W-:Y:S05]  /*7380*/  @!P0 BRA `(.L_x_1774) ;  /* 0x0000000000048947 */ /* 0x000fea0003800000 */
[----:B------:R-:W-:Y:S01]  /*7390*/  BPT.TRAP 0x1 ;  /* 0x000000040000795c */ /* 0x000fe20000300000 */
.L_x_1774:
[----:B-1----:R-:W-:Y:S05]  /*73a0*/  @P1 BRA `(.L_x_1775) ;  /* 0x0000000000081947 */ /* 0x002fea0003800000 */
[----:B------:R-:W1:Y:S02]  /*73b0*/  SYNCS.PHASECHK.TRANS64.TRYWAIT P1, [UR14+0x17050], R8 ;  /* 0x01705008ff0075a7 */ /* 0x000e64000802014e */
[----:B-1----:R-:W-:Y:S05]  /*73c0*/  @!P1 BRA `(.L_x_1776) ;  /* 0x00000088005c9947 */ /* 0x002fea0003800000 */
.L_x_1775:
[----:B------:R-:W-:Y:S01]  /*73d0*/  UIADD3 UR6, UR44, 0x400, URZ ;  /* 0x000004002c067890 */ /* 0x000fe2000fffe03f */
[----:B------:R-:W-:Y:S01]  /*73e0*/  WARPGROUP.ARRIVE ;  /* 0x00000000000079c5 */ /* 0x000fe20000000000 */
[----:B------:R-:W-:Y:S02]  /*73f0*/  UMOV UR11, 0x40000040 ;  /* 0x40000040000b7882 */ /* 0x000fe40000000000 */
        /* <DEDUP_REMOVED lines=17> */
[----:B------:R-:W-:Y:S03]  /*7510*/  QGMMA.64x96x32.F32.E4M3.E4M3 R88, R140, gdesc[UR4], R88, gsb0 ;  /* 0x016000048c587df3 */ /* 0x000fe60008000858 */
[----:B------:R-:W-:Y:S02]  /*7520*/  WARPGROUP.DEPBAR.LE gsb0, 0x0 ;  /* 0x00008000000079c5 */ /* 0x000fe40000010000 */
[----:B------:R-:W-:-:S06]  /*7530*/  WARPGROUP.ARRIVE ;  /* 0x00000000000079c5 */ /* 0x000fcc0000000000 */
[----:B------:R-:W-:Y:S03]  /*7540*/  QGMMA.64x96x32.F32.E4M3.E4M3 R88, R136, gdesc[UR8], R88, gsb0 ;  /* 0x0160000888587df3 */ /* 0x000fe60008000858 */
[----:B------:R-:W-:Y:S02]  /*7550*/  WARPGROUP.DEPBAR.LE gsb0, 0x0 ;  /* 0x00008000000079c5 */ /* 0x000fe40000010000 */
[----:B------:R-:W-:Y:S05]  /*7560*/  @!P0 BRA `(.L_x_1777) ;  /* 0x0000000000048947 */ /* 0x000fea0003800000 */
[----:B------:R-:W-:Y:S01]  /*7570*/  BPT.TRAP 0x1 ;  /* 0x000000040000795c */ /* 0x000fe20000300000 */
.L_x_1777:
        /* <DEDUP_REMOVED lines=67> */
[----:B------:R-:W-:Y:S01]  /*79b0*/  FMUL.FTZ R73, R0, R85 ;  /* 0x0000005500497220 */ /* 0x000fe20000410000 */
[----:B------:R-:W-:-:S02]  /*79c0*/  UIADD3 UR6, UR22, 0x17040, URZ ;  /* 0x0001704016067890 */ /* 0x000fc4000fffe03f */
[----:B------:R-:W2:Y:S01]  /*79d0*/  MUFU.TANH R16, R16 ;  /* 0x0000001000107308 */ /* 0x000ea20000002400 */
[----:B0-----:R-:W-:Y:S01]  /*79e0*/  FMNMX.FTZ R21, R13, R18, !PT ;  /* 0x000000120d157209 */ /* 0x001fe20007810000 */
[----:B------:R-:W-:-:S06]  /*79f0*/  UPRMT UR6, UR21, 0x654, UR6 ;  /* 0x0000065415067896 */ /* 0x000fcc0008000006 */
[----:B------:R-:W0:Y:S01]  /*7a00*/  MUFU.TANH R19, R19 ;  /* 0x0000001300137308 */ /* 0x000e220000002400 */
[----:B-1----:R-:W-:Y:S01]  /*7a10*/  FMNMX.FTZ R18, R15, R62, !PT ;  /* 0x0000003e0f127209 */ /* 0x002fe20007810000 */
[----:B------:R-:W-:Y:S01]  /*7a20*/  FMUL.FTZ R62, R0, R76 ;  /* 0x0000004c003e7220 */ /* 0x000fe20000410000 */
[----:B------:R-:W-:Y:S05]  /*7a30*/  SYNCS.ARRIVE.TRANS64.RED.A1T0 RZ, [UR6], RZ ;  /* 0x000000ffffff79a7 */ /* 0x000fea0008100406 */
        /* <DEDUP_REMOVED lines=129> */
[----:B------:R-:W-:Y:S02]  /*8250*/  IMAD.U32 R77, RZ, RZ, UR24 ;  /* 0x00000018ff4d7e24 */ /* 0x000fe4000f8e00ff */
[----:B------:R-:W-:Y:S01]  /*8260*/  FADD.FTZ R6, -R21, R6 ;  /* 0x0000000615067221 */ /* 0x000fe20000010100 */
[----:B------:R-:W-:-:S01]  /*8270*/  FFMA.FTZ R75, R73, UR24, -R74 ;  /* 0x00000018494b7c23 */ /* 0x000fc2000801084a */
[C---:B------:R-:W-:Y:S01]  /*8280*/  FADD.FTZ R7, -R18.reuse, R7 ;  /* 0x0000000712077221 */ /* 0x040fe20000010100 */
[----:B------:R-:W-:-:S01]  /*8290*/  FFMA.FTZ R73, R18, R77, -8 ;  /* 0xc100000012497423 */ /* 0x000fc2000001004d */
[----:B------:R-:W-:Y:S01]  /*82a0*/  FMUL.FTZ R6, R6, UR24 ;  /* 0x0000001806067c20 */ /* 0x000fe20008410000 */
[----:B------:R-:W-:-:S01]  /*82b0*/  FFMA.FTZ R9, R9, UR24, -R74 ;  /* 0x0000001809097c23 */ /* 0x000fc2000801084a */
[----:B------:R-:W-:Y:S01]  /*82c0*/  FMUL.FTZ R7, R7, UR24 ;  /* 0x0000001807077c20 */ /* 0x000fe20008410000 */
[----:B------:R-:W-:-:S01]  /*82d0*/  FFMA.FTZ R10, R10, UR24, -R73 ;  /* 0x000000180a0a7c23 */ /* 0x000fc20008010849 */
[----:B------:R-:W-:Y:S01]  /*82e0*/  FFMA.FTZ R8, R8, UR24, -R74 ;  /* 0x0000001808087c23 */ /* 0x000fe2000801084a */
[----:B------:R-:W-:-:S01]  /*82f0*/  FFMA.FTZ R11, R11, UR24, -R73 ;  /* 0x000000180b0b7c23 */ /* 0x000fc20008010849 */
[----:B------:R-:W-:Y:S01]  /*8300*/  MUFU.EX2 R6, R6 ;  /* 0x0000000600067308 */ /* 0x000fe20000000800 */
[----:B------:R-:W-:-:S01]  /*8310*/  FFMA.FTZ R12, R12, UR24, -R74 ;  /* 0x000000180c0c7c23 */ /* 0x000fc2000801084a */
        /* <DEDUP_REMOVED lines=40> */
[----:B------:R-:W-:Y:S01]  /*85a0*/  FFMA.FTZ R72, R72, UR24, -R74 ;  /* 0x0000001848487c23 */ /* 0x000fe2000801084a */
[----:B------:R-:W-:-:S01]  /*85b0*/  FFMA.FTZ R28, R28, UR24, -R73 ;  /* 0x000000181c1c7c23 */ /* 0x000fc20008010849 */
[--C-:B------:R-:W-:Y:S01]  /*85c0*/  FFMA.FTZ R29, R29, UR24, -R73.reuse ;  /* 0x000000181d1d7c23 */ /* 0x100fe20008010849 */
[----:B------:R-:W-:-:S01]  /*85d0*/  FFMA.FTZ R32, R32, UR24, -R73 ;  /* 0x0000001820207c23 */ /* 0x000fc20008010849 */
[--C-:B------:R-:W-:Y:S01]  /*85e0*/  FFMA.FTZ R33, R33, UR24, -R73.reuse ;  /* 0x0000001821217c23 */ /* 0x100fe20008010849 */
[----:B------:R-:W-:-:S01]  /*85f0*/  FFMA.FTZ R36, R36, UR24, -R73 ;  /* 0x0000001824247c23 */ /* 0x000fc20008010849 */
[----:B------:R-:W1:Y:S01]  /*8600*/  MUFU.EX2 R12, R12 ;  /* 0x0000000c000c7308 */ /* 0x000e620000000800 */
[----:B0-----:R-:W-:-:S01]  /*8610*/  FADD.FTZ R3, R8, R3 ;  /* 0x0000000308037221 */ /* 0x001fc20000010000 */
[--C-:B------:R-:W-:Y:S01]  /*8620*/  FFMA.FTZ R37, R37, UR24, -R73.reuse ;  /* 0x0000001825257c23 */ /* 0x100fe20008010849 */
[----:B------:R-:W-:-:S01]  /*8630*/  FFMA.FTZ R40, R40, UR24, -R73 ;  /* 0x0000001828287c23 */ /* 0x000fc20008010849 */
[--C-:B------:R-:W-:Y:S01]  /*8640*/  FFMA.FTZ R41, R41, UR24, -R73.reuse ;  /* 0x0000001829297c23 */ /* 0x100fe20008010849 */
[----:B------:R-:W-:-:S01]  /*8650*/  FFMA.FTZ R44, R44, UR24, -R73 ;  /* 0x000000182c2c7c23 */ /* 0x000fc20008010849 */
[--C-:B------:R-:W-:Y:S01]  /*8660*/  FFMA.FTZ R45, R45, UR24, -R73.reuse ;  /* 0x000000182d2d7c23 */ /* 0x100fe20008010849 */
[----:B------:R-:W-:-:S01]  /*8670*/  FFMA.FTZ R48, R48, UR24, -R73 ;  /* 0x0000001830307c23 */ /* 0x000fc20008010849 */
[----:B------:R-:W0:Y:S01]  /*8680*/  MUFU.EX2 R14, R14 ;  /* 0x0000000e000e7308 */ /* 0x000e220000000800 */
[----:B--2---:R-:W-:-:S01]  /*8690*/  FADD.FTZ R77, R11, R2 ;  /* 0x000000020b4d7221 */ /* 0x004fc20000010000 */
[--C-:B------:R-:W-:Y:S01]  /*86a0*/  FFMA.FTZ R49, R49, UR24, -R73.reuse ;  /* 0x0000001831317c23 */ /* 0x100fe20008010849 */
[----:B------:R-:W-:-:S01]  /*86b0*/  FFMA.FTZ R52, R52, UR24, -R73 ;  /* 0x0000001834347c23 */ /* 0x000fc20008010849 */
[--C-:B------:R-:W-:Y:S01]  /*86c0*/  FFMA.FTZ R53, R53, UR24, -R73.reuse ;  /* 0x0000001835357c23 */ /* 0x100fe20008010849 */
[----:B------:R-:W-:-:S01]  /*86d0*/  FFMA.FTZ R56, R56, UR24, -R73 ;  /* 0x0000001838387c23 */ /* 0x000fc20008010849 */
[--C-:B------:R-:W-:Y:S01]  /*86e0*/  FFMA.FTZ R57, R57, UR24, -R73.reuse ;  /* 0x0000001839397c23 */ /* 0x100fe20008010849 */
[----:B------:R-:W-:-:S01]  /*86f0*/  FFMA.FTZ R60, R60, UR24, -R73 ;  /* 0x000000183c3c7c23 */ /* 0x000fc20008010849 */
[----:B------:R-:W2:Y:S01]  /*8700*/  MUFU.EX2 R13, R13 ;  /* 0x0000000d000d7308 */ /* 0x000ea20000000800 */
[----:B-1----:R-:W-:-:S01]  /*8710*/  FADD.FTZ R2, R12, R3 ;  /* 0x000000030c027221 */ /* 0x002fc20000010000 */
[--C-:B------:R-:W-:Y:S01]  /*8720*/  FFMA.FTZ R61, R61, UR24, -R73.reuse ;  /* 0x000000183d3d7c23 */ /* 0x100fe20008010849 */
[----:B------:R-:W-:-:S01]  /*8730*/  FFMA.FTZ R64, R64, UR24, -R73 ;  /* 0x0000001840407c23 */ /* 0x000fc20008010849 */
[--C-:B------:R-:W-:Y:S01]  /*8740*/  FFMA.FTZ R65, R65, UR24, -R73.reuse ;  /* 0x0000001841417c23 */ /* 0x100fe20008010849 */
[----:B------:R-:W-:-:S01]  /*8750*/  FFMA.FTZ R68, R68, UR24, -R73 ;  /* 0x0000001844447c23 */ /* 0x000fc20008010849 */
[--C-:B------:R-:W-:Y:S01]  /*8760*/  FFMA.FTZ R69, R69, UR24, -R73.reuse ;  /* 0x0000001845457c23 */ /* 0x100fe20008010849 */
[----:B------:R-:W-:-:S01]  /*8770*/  FFMA.FTZ R70, R70, UR24, -R73 ;  /* 0x0000001846467c23 */ /* 0x000fc20008010849 */
[----:B------:R-:W1:Y:S01]  /*8780*/  MUFU.EX2 R15, R15 ;  /* 0x0000000f000f7308 */ /* 0x000e620000000800 */
[----:B0-----:R-:W-:-:S01]  /*8790*/  FADD.FTZ R74, R14, R77 ;  /* 0x0000004d0e4a7221 */ /* 0x001fc20000010000 */
[----:B------:R-:W-:-:S06]  /*87a0*/  FFMA.FTZ R71, R71, UR24, -R73 ;  /* 0x0000001847477c23 */ /* 0x000fcc0008010849 */
        /* <DEDUP_REMOVED lines=116> */
.L_x_1778:
        /* <DEDUP_REMOVED lines=91> */
.L_x_1768:
[----:B------:R-:W-:Y:S06]  /*94a0*/  BAR.ARV 0x8, 0x200 ;  /* 0x0208000000007b1d */ /* 0x000fec0000002000 */
[----:B------:R-:W-:Y:S05]  /*94b0*/  @!P0 BRA `(.L_x_1780) ;  /* 0x0000000000048947 */ /* 0x000fea0003800000 */
[----:B------:R-:W-:Y:S01]  /*94c0*/  BPT.TRAP 0x1 ;  /* 0x000000040000795c */ /* 0x000fe20000300000 */
.L_x_1780:
[----:B------:R-:W-:Y:S01]  /*94d0*/  ULEA UR16, UR4, UR44, 0x3 ;  /* 0x0000002c04107291 */ /* 0x000fe2000f8e183f */
[----:B------:R-:W-:-:S05]  /*94e0*/  IMAD.U32 R0, RZ, RZ, UR5 ;  /* 0x00000005ff007e24 */ /* 0x000fca000f8e00ff */
[----:B------:R-:W-:-:S04]  /*94f0*/  SHF.L.U32 R0, R0, 0x1f, RZ ;  /* 0x0000001f00007819 */ /* 0x000fc800000006ff */
[----:B------:R0:W1:Y:S01]  /*9500*/  SYNCS.PHASECHK.TRANS64.TRYWAIT P1, [UR16+0x17050], R0 ;  /* 0x01705000ff0075a7 */ /* 0x0000620008020150 */
[----:B------:R-:W-:Y:S05]  /*9510*/  @!P0 BRA `(.L_x_1781) ;  /* 0x0000000000048947 */ /* 0x000fea0003800000 */
[----:B------:R-:W-:Y:S01]  /*9520*/  BPT.TRAP 0x1 ;  /* 0x000000040000795c */ /* 0x000fe20000300000 */
.L_x_1781:
[----:B-1----:R-:W-:Y:S05]  /*9530*/  @P1 BRA `(.L_x_1782) ;  /* 0x0000000000081947 */ /* 0x002fea0003800000 */
[----:B------:R-:W1:Y:S02]  /*9540*/  SYNCS.PHASECHK.TRANS64.TRYWAIT P1, [UR16+0x17050], R0 ;  /* 0x01705000ff0075a7 */ /* 0x000e640008020150 */
[----:B-1----:R-:W-:Y:S05]  /*9550*/  @!P1 BRA `(.L_x_1783) ;  /* 0x0000006800109947 */ /* 0x002fea0003800000 */
.L_x_1782:
[----:B------:R-:W-:Y:S01]  /*9560*/  ULDC.64 UR10, c[0x0][0x9a0] ;  /* 0x00026800000a7ab9 */ /* 0x000fe20000000a00 */
[----:B------:R-:W-:Y:S01]  /*9570*/  UIADD3 UR44, UR44, 0x400, URZ ;  /* 0x000004002c2c7890 */ /* 0x000fe2000fffe03f */
[----:B------:R-:W-:Y:S01]  /*9580*/  WARPGROUP.ARRIVE ;  /* 0x00000000000079c5 */ /* 0x000fe20000000000 */
[----:B------:R-:W-:Y:S01]  /*9590*/  UISETP.NE.U32.AND UP0, UPT, UR10, URZ, UPT ;  /* 0x0000003f0a00728c */ /* 0x000fe2000bf05070 */
[----:B------:R-:W-:Y:S01]  /*95a0*/  IMAD.MOV.U32 R6, RZ, RZ, 0x3f800000 ;  /* 0x3f800000ff067424 */ /* 0x000fe200078e00ff */
[----:B------:R-:W-:Y:S02]  /*95b0*/  USHF.R.U32.HI UR44, URZ, 0x4, UR44 ;  /* 0x000000043f2c7899 */ /* 0x000fe4000801162c */
[----:B------:R-:W-:Y:S02]  /*95c0*/  UISETP.NE.AND.EX UP0, UPT, UR11, URZ, UPT, UP0 ;  /* 0x0000003f0b00728c */ /* 0x000fe4000bf05300 */
[----:B------:R-:W-:Y:S01]  /*95d0*/  ULOP3.LUT UR44, UR44, 0x3fff, URZ, 0xc0, !UPT ;  /* 0x00003fff2c2c7892 */ /* 0x000fe2000f8ec03f */
[----:B------:R-:W-:-:S03]  /*95e0*/  UMOV UR15, 0x40000040 ;  /* 0x40000040000f7882 */ /* 0x000fc60000000000 */
[----:B------:R-:W-:Y:S01]  /*95f0*/  ULOP3.LUT UR44, UR44, 0x10000, URZ, 0xfc, !UPT ;  /* 0x000100002c2c7892 */ /* 0x000fe2000f8efc3f */
[----:B------:R-:W-:-:S04]  /*9600*/  PLOP3.LUT P1, PT, PT, PT, UP0, 0x80, 0x0 ;  /* 0x000000000000781c */ /* 0x000fc80003f2f008 */
[----:B------:R-:W-:Y:S01]  /*9610*/  @UP0 ULDC.64 UR8, c[0x0][0x9c8] ;  /* 0x0002720000080ab9 */ /* 0x000fe20000000a00 */
[----:B------:R-:W-:Y:S02]  /*9620*/  @UP0 USHF.R.S32.HI UR14, URZ, 0x1f, UR36 ;  /* 0x0000001f3f0e0899 */ /* 0x000fe40008011424 */
[----:B------:R-:W-:Y:S02]  /*9630*/  @UP0 UIMAD UR5, UR45, UR8, URZ ;  /* 0x000000082d0502a4 */ /* 0x000fe4000f8e023f */
[----:B------:R-:W-:Y:S02]  /*9640*/  @UP0 UIMAD.WIDE.U32 UR6, UR42, UR8, URZ ;  /* 0x000000082a0602a5 */ /* 0x000fe4000f8e003f */
[----:B------:R-:W-:Y:S01]  /*9650*/  UIMAD UR8, UR4, 0x300, UR44 ;  /* 0x00000300040878a4 */ /* 0x000fe2000f8e022c */
[----:B------:R-:W-:Y:S01]  /*9660*/  @UP0 ULDC.64 UR12, c[0x0][0x9d0] ;  /* 0x00027400000c0ab9 */ /* 0x000fe20000000a00 */
[----:B------:R-:W-:Y:S02]  /*9670*/  @UP0 UIMAD UR5, UR42, UR9, UR5 ;  /* 0x000000092a0502a4 */ /* 0x000fe4000f8e0205 */
[----:B------:R-:W-:-:S02]  /*9680*/  @UP0 UIMAD UR4, UR14, UR12, URZ ;  /* 0x0000000c0e0402a4 */ /* 0x000fc4000f8e023f */
[----:B------:R-:W-:Y:S01]  /*9690*/  @UP0 UIADD3 UR5, UR7, UR5, URZ ;  /* 0x0000000507050290 */ /* 0x000fe2000fffe03f */
[----:B------:R-:W-:Y:S01]  /*96a0*/  UMOV UR14, UR8 ;  /* 0x00000008000e7c82 */ /* 0x000fe20008000000 */
[----:B------:R-:W-:Y:S02]  /*96b0*/  @UP0 UIMAD UR7, UR36, UR13, UR4 ;  /* 0x0000000d240702a4 */ /* 0x000fe4000f8e0204 */
[----:B------:R-:W-:Y:S01]  /*96c0*/  QGMMA.64x96x32.F32.E4M3.E4M3 R88, R148, gdesc[UR12], R88, gsb0 ;  /* 0x0160000c94587df3 */ /* 0x000fe20008000858 */
[----:B------:R-:W-:Y:S02]  /*96d0*/  @UP0 UMOV UR4, UR6 ;  /* 0x0000000600040c82 */ /* 0x000fe40008000000 */
        /* <DEDUP_REMOVED lines=24> */
[----:B0-----:R-:W-:Y:S01]  /*9860*/  FADD.FTZ R0, R0, R3 ;  /* 0x0000000300007221 */ /* 0x001fe20000010000 */
        /* <DEDUP_REMOVED lines=15> */
[----:B------:R-:W-:Y:S02]  /*9960*/  FSETP.NE.FTZ.AND P1, PT, R10, RZ, PT ;  /* 0x000000ff0a00720b */ /* 0x000fe40003f35000 */
[----:B------:R-:W-:-:S05]  /*9970*/  MOV R7, RZ ;  /* 0x000000ff00077202 */ /* 0x000fca0000000f00 */
        /* <DEDUP_REMOVED lines=18> */
.L_x_1784:
        /* <DEDUP_REMOVED lines=52> */
.L_x_1748:
        /* <DEDUP_REMOVED lines=50> */
[----:B------:R-:W-:Y:S01]  /*a100*/  SEL R69, R47, R16, P0 ;  /* 0x000000102f457207 */ /* 0x000fe20000000000 */
[----:B------:R-:W-:Y:S01]  /*a110*/  ULDC.64 UR6, c[0x0][0xb48] ;  /* 0x0002d20000067ab9 */ /* 0x000fe20000000a00 */
[----:B------:R-:W-:-:S02]  /*a120*/  LEA.HI R10, R25, R40, RZ, 0x2 ;  /* 0x00000028190a7211 */ /* 0x000fc400078f10ff */
[----:B------:R-:W-:Y:S02]  /*a130*/  LOP3.LUT R23, R23, 0xfffffffc, RZ, 0xc0, !PT ;  /* 0xfffffffc17177812 */ /* 0x000fe400078ec0ff */
[----:B------:R-:W-:Y:S02]  /*a140*/  SEL R47, R16, R47, P0 ;  /* 0x0000002f102f7207 */ /* 0x000fe40000000000 */
[--C-:B------:R-:W-:Y:S02]  /*a150*/  SHF.R.S32.HI R16, RZ, 0x2, R10.reuse ;  /* 0x00000002ff107819 */ /* 0x100fe4000001140a */
[----:B------:R-:W-:Y:S02]  /*a160*/  SHF.R.S32.HI R27, RZ, 0x1f, R10 ;  /* 0x0000001fff1b7819 */ /* 0x000fe4000001140a */
[----:B------:R-:W-:Y:S02]  /*a170*/  SEL R67, R51, R20, P0 ;  /* 0x0000001433437207 */ /* 0x000fe40000000000 */
[----:B------:R-:W-:Y:S01]  /*a180*/  SEL R51, R20, R51, P0 ;  /* 0x0000003314337207 */ /* 0x000fe20000000000 */
[----:B------:R-:W-:Y:S01]  /*a190*/  IMAD.IADD R20, R4, 0x1, -R23 ;  /* 0x0000000104147824 */ /* 0x000fe200078e0a17 */
[----:B------:R-:W-:-:S02]  /*a1a0*/  LEA.HI R23, R6, R6, RZ, 0x1 ;  /* 0x0000000606177211 */ /* 0x000fc400078f08ff */
[----:B------:R-:W-:Y:S01]  /*a1b0*/  LEA.HI R27, R27, R16, RZ, 0x3 ;  /* 0x000000101b1b7211 */ /* 0x000fe200078f18ff */
[----:B------:R-:W5:Y:S01]  /*a1c0*/  S2R R6, SR_CTAID.X ;  /* 0x0000000000067919 */ /* 0x000f620000002500 */
[----:B------:R-:W-:Y:S02]  /*a1d0*/  SEL R61, R135, R134, P0 ;  /* 0x00000086873d7207 */ /* 0x000fe40000000000 */
[----:B------:R-:W-:Y:S01]  /*a1e0*/  LOP3.LUT R33, R27, 0xfffffff8, RZ, 0xc0, !PT ;  /* 0xfffffff81b217812 */ /* 0x000fe200078ec0ff */
[----:B------:R-:W-:Y:S01]  /*a1f0*/  IMAD R27, R23, -0x3, R8 ;  /* 0xfffffffd171b7824 */ /* 0x000fe200078e0208 */
[----:B------:R-:W-:Y:S02]  /*a200*/  LEA.HI R8, R20, R20, RZ, 0x1 ;  /* 0x0000001414087211 */ /* 0x000fe400078f08ff */
[----:B------:R-:W-:Y:S01]  /*a210*/  SEL R31, R98, R99, P0 ;  /* 0x00000063621f7207 */ /* 0x000fe20000000000 */
[----:B------:R-:W-:Y:S01]  /*a220*/  IMAD.IADD R4, R16, 0x1, -R33 ;  /* 0x0000000110047824 */ /* 0x000fe200078e0a21 */
[----:B------:R-:W-:-:S02]  /*a230*/  LOP3.LUT R33, R8, 0x1ffffffe, RZ, 0xc0, !PT ;  /* 0x1ffffffe08217812 */ /* 0x000fc400078ec0ff */
[----:B------:R-:W-:Y:S02]  /*a240*/  SEL R21, R110, R111, P0 ;  /* 0x0000006f6e157207 */ /* 0x000fe40000000000 */
[----:B------:R-:W-:Y:S01]  /*a250*/  SEL R19, R14, R93, P0 ;  /* 0x0000005d0e137207 */ /* 0x000fe20000000000 */
[----:B------:R-:W-:Y:S01]  /*a260*/  IMAD.IADD R45, R20, 0x1, -R33 ;  /* 0x00000001142d7824 */ /* 0x000fe200078e0a21 */
[----:B------:R-:W-:Y:S02]  /*a270*/  SEL R33, R134, R135, P0 ;  /* 0x0000008786217207 */ /* 0x000fe40000000000 */
[----:B------:R-:W-:Y:S02]  /*a280*/  SEL R14, R93, R14, P0 ;  /* 0x0000000e5d0e7207 */ /* 0x000fe40000000000 */
[----:B------:R-:W-:Y:S02]  /*a290*/  LOP3.LUT R75, R10, 0x7ffffffc, RZ, 0xc0, !PT ;  /* 0x7ffffffc0a4b7812 */ /* 0x000fe400078ec0ff */
[----:B------:R-:W-:-:S02]  /*a2a0*/  LEA.HI R25, R25, R40, RZ, 0x5 ;  /* 0x0000002819197211 */ /* 0x000fc400078f28ff */
[----:B------:R-:W-:Y:S02]  /*a2b0*/  SEL R59, R18, R109, P0 ;  /* 0x0000006d123b7207 */ /* 0x000fe40000000000 */
[----:B------:R-:W-:Y:S02]  /*a2c0*/  SEL R18, R109, R18, P0 ;  /* 0x000000126d127207 */ /* 0x000fe40000000000 */
[----:B------:R-:W-:Y:S02]  /*a2d0*/  SHF.R.S32.HI R25, RZ, 0x5, R25 ;  /* 0x00000005ff197819 */ /* 0x000fe40000011419 */
[----:B------:R-:W-:Y:S02]  /*a2e0*/  SEL R43, R58, R117, P0 ;  /* 0x000000753a2b7207 */ /* 0x000fe40000000000 */
[----:B------:R-:W-:Y:S02]  /*a2f0*/  LEA R4, R25, R4, 0x4 ;  /* 0x0000000419047211 */ /* 0x000fe400078e20ff */
[----:B------:R-:W-:-:S02]  /*a300*/  SEL R65, R104, R105, P0 ;  /* 0x0000006968417207 */ /* 0x000fc40000000000 */
        /* <DEDUP_REMOVED lines=88> */
[----:B------:R-:W-:-:S02]  /*a890*/  IADD3 R57, RZ, -UR36, RZ ;  /* 0x80000024ff397c10 */ /* 0x000fc4000fffe0ff */
[----:B------:R-:W3:Y:S01]  /*a8a0*/  SHFL.IDX PT, R51, R51, R44, 0x1c1f ;  /* 0x001c1f2c33337589 */ /* 0x000ee200000e0000 */
[----:B------:R-:W-:Y:S02]  /*a8b0*/  SEL R27, R59, R66, P0 ;  /* 0x000000423b1b7207 */ /* 0x000fe40000000000 */
[----:B------:R-:W-:Y:S01]  /*a8c0*/  SEL R19, R55, R64, P0 ;  /* 0x0000004037137207 */ /* 0x000fe20000000000 */
[----:B------:R-:W-:Y:S01]  /*a8d0*/  SHFL.IDX PT, R41, R95, R44, 0x1c1f ;  /* 0x001c1f2c5f297589 */ /* 0x000fe200000e0000 */
[----:B------:R-:W-:Y:S01]  /*a8e0*/  IMAD R64, R60, UR45, RZ ;  /* 0x0000002d3c407c24 */ /* 0x000fe2000f8e02ff */
[----:B-1----:R-:W-:Y:S01]  /*a8f0*/  SEL R26, R65, R68, P0 ;  /* 0x00000044411a7207 */ /* 0x002fe20000000000 */
[----:B------:R-:W-:Y:S01]  /*a900*/  IMAD.MOV.U32 R55, RZ, RZ, R45 ;  /* 0x000000ffff377224 */ /* 0x000fe200078e002d */
[----:B------:R-:W-:Y:S01]  /*a910*/  SHFL.IDX PT, R38, R91, R44, 0x1c1f ;  /* 0x001c1f2c5b267589 */ /* 0x000fe200000e0000 */
[----:B------:R-:W-:Y:S02]  /*a920*/  IMAD R61, R61, UR42, R64 ;  /* 0x0000002a3d3d7c24 */ /* 0x000fe4000f8e0240 */
[----:B------:R-:W-:Y:S01]  /*a930*/  IMAD.MOV.U32 R60, RZ, RZ, R34 ;  /* 0x000000ffff3c7224 */ /* 0x000fe200078e0022 */
[----:B------:R-:W-:Y:S01]  /*a940*/  SHFL.IDX PT, R37, R103, R44, 0x1c1f ;  /* 0x001c1f2c67257589 */ /* 0x000fe200000e0000 */
[----:B------:R-:W-:-:S03]  /*a950*/  IMAD.IADD R61, R35, 0x1, R61 ;  /* 0x00000001233d7824 */ /* 0x000fc600078e023d */
        /* <DEDUP_REMOVED lines=58> */
[----:B------:R-:W-:Y:S01]  /*ad00*/  IADD3 R35, R61, R35, RZ ;  /* 0x000000233d237210 */ /* 0x000fe20007ffe0ff */
[----:B------:R-:W-:Y:S01]  /*ad10*/  SHFL.IDX PT, R62, R55, 0x1, 0x1c1f ;  /* 0x003c1f00373e7f89 */ /* 0x000fe200000e0000 */
[----:B------:R-:W-:Y:S01]  /*ad20*/  LEA R66, P3, R60, UR8, 0x2 ;  /* 0x000000083c427c11 */ /* 0x000fe2000f8610ff */
        /* <DEDUP_REMOVED lines=59> */
[----:B------:R0:W-:Y:S01]  /*b0e0*/  @!P3 ST.E.64 desc[UR38][R60.64], R18 ;  /* 0x000000123c00b985 */ /* 0x0001e2000c101b26 */
[C---:B------:R-:W-:Y:S02]  /*b0f0*/  IADD3 R56, R55.reuse, 0x48, RZ ;  /* 0x0000004837387810 */ /* 0x040fe40007ffe0ff */
[----:B------:R-:W-:Y:S01]  /*b100*/  VIADD R40, R55, 0x38 ;  /* 0x0000003837287836 */ /* 0x000fe20000000000 */
[----:B------:R-:W-:Y:S01]  /*b110*/  ISETP.GE.AND P1, PT, R0, UR4, PT ;  /* 0x0000000400007c0c */ /* 0x000fe2000bf26270 */
[----:B------:R-:W-:Y:S01]  /*b120*/  @!P5 IMAD.WIDE R12, R67, 0x4, R44 ;  /* 0x00000004430cd825 */ /* 0x000fe200078e022c */
[----:B------:R-:W-:Y:S01]  /*b130*/  @!P4 ST.E.64 desc[UR38][R62.64], R14 ;  /* 0x0000000e3e00c985 */ /* 0x000fe2000c101b26 */
[----:B------:R-:W-:-:S02]  /*b140*/  ISETP.GE.AND P4, PT, R56, UR4, PT ;  /* 0x0000000438007c0c */ /* 0x000fc4000bf86270 */
[----:B------:R-:W-:Y:S01]  /*b150*/  VIADD R54, R55, 0x40 ;  /* 0x0000004037367836 */ /* 0x000fe20000000000 */
[----:B------:R-:W-:Y:S01]  /*b160*/  ISETP.GE.AND P2, PT, R40, UR4, PT ;  /* 0x0000000428007c0c */ /* 0x000fe2000bf46270 */
[----:B-1----:R-:W-:Y:S01]  /*b170*/  @!P6 IMAD.WIDE R20, R57, 0x4, R44 ;  /* 0x000000043914e825 */ /* 0x002fe200078e022c */
[----:B------:R1:W-:Y:S02]  /*b180*/  @!P5 ST.E.64 desc[UR38][R12.64], R26 ;  /* 0x0000001a0c00d985 */ /* 0x0003e4000c101b26 */
[----:B------:R-:W-:Y:S01]  /*b190*/  ISETP.GE.AND P3, PT, R54, UR4, PT ;  /* 0x0000000436007c0c */ /* 0x000fe2000bf66270 */
[C---:B0-----:R-:W-:Y:S01]  /*b1a0*/  VIADD R18, R55.reuse, 0x50 ;  /* 0x0000005037127836 */ /* 0x041fe20000000000 */
[----:B------:R0:W-:Y:S01]  /*b1b0*/  @!P6 ST.E.64 desc[UR38][R20.64], R30 ;  /* 0x0000001e1400e985 */ /* 0x0001e2000c101b26 */
[----:B------:R-:W-:Y:S01]  /*b1c0*/  VIADD R19, R55, 0x58 ;  /* 0x0000005837137836 */ /* 0x000fe20000000000 */
[----:B------:R-:W-:Y:S02]  /*b1d0*/  @!P1 LEA.HI R0, R0, R0, RZ, 0x1 ;  /* 0x0000000000009211 */ /* 0x000fe400078f08ff */
[----:B------:R-:W-:-:S02]  /*b1e0*/  ISETP.GE.AND P5, PT, R18, UR4, PT ;  /* 0x0000000412007c0c */ /* 0x000fc4000bfa6270 */
[----:B------:R-:W-:Y:S02]  /*b1f0*/  ISETP.GE.AND P6, PT, R19, UR4, PT ;  /* 0x0000000413007c0c */ /* 0x000fe4000bfc6270 */
[----:B------:R-:W-:Y:S02]  /*b200*/  @!P2 LEA.HI R40, R40, R40, RZ, 0x1 ;  /* 0x000000282828a211 */ /* 0x000fe400078f08ff */
[----:B------:R-:W-:Y:S02]  /*b210*/  @!P4 LEA.HI R56, R56, R56, RZ, 0x1 ;  /* 0x000000383838c211 */ /* 0x000fe400078f08ff */
[----:B------:R-:W-:Y:S02]  /*b220*/  @!P3 LEA.HI R54, R54, R54, RZ, 0x1 ;  /* 0x000000363636b211 */ /* 0x000fe400078f08ff */
[----:B-1----:R-:W-:Y:S02]  /*b230*/  @!P1 LOP3.LUT R13, R0, 0xfffffffe, RZ, 0xc0, !PT ;  /* 0xfffffffe000d9812 */ /* 0x002fe400078ec0ff */
[----:B------:R-:W-:-:S02]  /*b240*/  @!P2 LOP3.LUT R15, R40, 0xfffffffe, RZ, 0xc0, !PT ;  /* 0xfffffffe280fa812 */ /* 0x000fc400078ec0ff */
[----:B------:R-:W-:Y:S02]  /*b250*/  @!P5 LEA.HI R18, R18, R18, RZ, 0x1 ;  /* 0x000000121212d211 */ /* 0x000fe400078f08ff */
[----:B------:R-:W-:Y:S01]  /*b260*/  @!P6 LEA.HI R12, R19, R19, RZ, 0x1 ;  /* 0x00000013130ce211 */ /* 0x000fe200078f08ff */
[--C-:B------:R-:W-:Y:S01]  /*b270*/  @!P2 IMAD.WIDE R14, R15, 0x4, R44.reuse ;  /* 0x000000040f0ea825 */ /* 0x100fe200078e022c */
[----:B------:R-:W-:Y:S02]  /*b280*/  @!P3 LOP3.LUT R19, R54, 0xfffffffe, RZ, 0xc0, !PT ;  /* 0xfffffffe3613b812 */ /* 0x000fe400078ec0ff */
[----:B0-----:R-:W-:Y:S02]  /*b290*/  @!P4 LOP3.LUT R21, R56, 0xfffffffe, RZ, 0xc0, !PT ;  /* 0xfffffffe3815c812 */ /* 0x001fe400078ec0ff */
        /* <DEDUP_REMOVED lines=13> */
.L_x_1787:
[----:B------:R-:W-:Y:S05]  /*b370*/  BSYNC B0 ;  /* 0x0000000000007941 */ /* 0x000fea0003800000 */
.L_x_1786:
        /* <DEDUP_REMOVED lines=58> */
[C---:B-1----:R-:W-:Y:S01]  /*b720*/  VIADD R18, R55.reuse, 0x40 ;  /* 0x0000004037127836 */ /* 0x042fe20000000000 */
[C---:B------:R-:W-:Y:S01]  /*b730*/  IADD3 R19, R55.reuse, 0x48, RZ ;  /* 0x0000004837137810 */ /* 0x040fe20007ffe0ff */
[----:B------:R-:W-:Y:S01]  /*b740*/  VIADD R55, R55, 0x58 ;  /* 0x0000005837377836 */ /* 0x000fe20000000000 */
[----:B------:R-:W-:-:S02]  /*b750*/  ISETP.GE.AND P3, PT, R17, UR4, PT ;  /* 0x0000000411007c0c */ /* 0x000fc4000bf66270 */
[----:B------:R-:W-:Y:S02]  /*b760*/  ISETP.GE.AND P4, PT, R18, UR4, PT ;  /* 0x0000000412007c0c */ /* 0x000fe4000bf86270 */
[----:B------:R-:W-:Y:S02]  /*b770*/  ISETP.GE.AND P5, PT, R19, UR4, PT ;  /* 0x0000000413007c0c */ /* 0x000fe4000bfa6270 */
[----:B------:R-:W-:Y:S02]  /*b780*/  @!P0 LEA.HI R16, R16, R16, RZ, 0x1 ;  /* 0x0000001010108211 */ /* 0x000fe400078f08ff */
[----:B------:R-:W-:Y:S02]  /*b790*/  @!P1 LEA.HI R0, R0, R0, RZ, 0x1 ;  /* 0x0000000000009211 */ /* 0x000fe400078f08ff */
[----:B------:R-:W-:Y:S02]  /*b7a0*/  @!P2 LEA.HI R14, R14, R14, RZ, 0x1 ;  /* 0x0000000e0e0ea211 */ /* 0x000fe400078f08ff */
[----:B------:R-:W-:-:S02]  /*b7b0*/  @!P0 LOP3.LUT R9, R16, 0xfffffffe, RZ, 0xc0, !PT ;  /* 0xfffffffe10098812 */ /* 0x000fc400078ec0ff */
[----:B0-----:R-:W-:Y:S02]  /*b7c0*/  @!P1 LOP3.LUT R11, R0, 0xfffffffe, RZ, 0xc0, !PT ;  /* 0xfffffffe000b9812 */ /* 0x001fe400078ec0ff */
[----:B------:R-:W-:Y:S01]  /*b7d0*/  @!P2 LOP3.LUT R15, R14, 0xfffffffe, RZ, 0xc0, !PT ;  /* 0xfffffffe0e0fa812 */ /* 0x000fe200078ec0ff */
[--C-:B--2---:R-:W-:Y:S01]  /*b7e0*/  @!P0 IMAD.WIDE R6, R9, 0x4, R12.reuse ;  /* 0x0000000409068825 */ /* 0x104fe200078e020c */
[----:B------:R-:W-:Y:S02]  /*b7f0*/  @!P3 LEA.HI R17, R17, R17, RZ, 0x1 ;  /* 0x000000111111b211 */ /* 0x000fe400078f08ff */
[----:B------:R-:W-:Y:S01]  /*b800*/  @!P4 LEA.HI R18, R18, R18, RZ, 0x1 ;  /* 0x000000121212c211 */ /* 0x000fe200078f08ff */
[--C-:B------:R-:W-:Y:S01]  /*b810*/  @!P1 IMAD.WIDE R8, R11, 0x4, R12.reuse ;  /* 0x000000040b089825 */ /* 0x100fe200078e020c */
[----:B------:R-:W-:Y:S01]  /*b820*/  @!P5 LEA.HI R19, R19, R19, RZ, 0x1 ;  /* 0x000000131313d211 */ /* 0x000fe200078f08ff */
[----:B------:R0:W-:Y:S01]  /*b830*/  @!P0 ST.E.64 desc[UR38][R6.64], R28 ;  /* 0x0000001c06008985 */ /* 0x0001e2000c101b26 */
[----:B------:R-:W-:Y:S01]  /*b840*/  @!P6 LOP3.LUT R21, R22, 0xfffffffe, RZ, 0xc0, !PT ;  /* 0xfffffffe1615e812 */ /* 0x000fe200078ec0ff */
[----:B------:R-:W-:Y:S01]  /*b850*/  @!P2 IMAD.WIDE R10, R15, 0x4, R12 ;  /* 0x000000040f0aa825 */ /* 0x000fe200078e020c */
[----:B------:R-:W-:Y:S01]  /*b860*/  @!P3 LOP3.LUT R15, R17, 0xfffffffe, RZ, 0xc0, !PT ;  /* 0xfffffffe110fb812 */ /* 0x000fe200078ec0ff */
[----:B------:R1:W-:Y:S01]  /*b870*/  @!P1 ST.E.64 desc[UR38][R8.64], R36 ;  /* 0x0000002408009985 */ /* 0x0003e2000c101b26 */
[----:B------:R-:W-:-:S02]  /*b880*/  @!P4 LOP3.LUT R17, R18, 0xfffffffe, RZ, 0xc0, !PT ;  /* 0xfffffffe1211c812 */ /* 0x000fc400078ec0ff */
        /* <DEDUP_REMOVED lines=17> */
.L_x_1785:
        /* <DEDUP_REMOVED lines=31> */
[----:B------:R-:W1:Y:S04]  /*bb90*/  LDC R8, c[0x0][0xc50] ;  /* 0x00031400ff087b82 */ /* 0x000e680000000800 */
[----:B------:R-:W-:Y:S01]  /*bba0*/  IADD3 R3, R11, R3, RZ ;  /* 0x000000030b037210 */ /* 0x000fe20007ffe0ff */
        /* <DEDUP_REMOVED lines=25> */
.L_x_1744:
        /* <DEDUP_REMOVED lines=18> */
.L_x_1788:
[----:B------:R-:W-:Y:S01]  /*be60*/  ULDC UR44, c[0x0][0xc50] ;  /* 0x00031400002c7ab9 */ /* 0x000fe20000000800 */
[----:B------:R-:W-:Y:S01]  /*be70*/  UMOV UR42, UR6 ;  /* 0x00000006002a7c82 */ /* 0x000fe20008000000 */
[----:B------:R-:W-:-:S11]  /*be80*/  UISETP.NE.AND UP0, UPT, UR44, 0x1, UPT ;  /* 0x000000012c00788c */ /* 0x000fd6000bf05270 */
[----:B------:R-:W-:Y:S01]  /*be90*/  @UP0 ULDC UR4, c[0x0][0xc54] ;  /* 0x0003150000040ab9 */ /* 0x000fe20000000800 */
[----:B------:R-:W-:Y:S01]  /*bea0*/  @UP0 ULDC UR7, c[0x0][0xc58] ;  /* 0x0003160000070ab9 */ /* 0x000fe20000000800 */
[----:B------:R-:W-:-:S04]  /*beb0*/  UIMAD.WIDE.U32 UR4, UR6, UR4, URZ ;  /* 0x00000004060472a5 */ /* 0x000fc8000f8e003f */
[----:B------:R-:W-:-:S12]  /*bec0*/  @UP0 USHF.R.U32.HI UR42, URZ, UR7, UR5 ;  /* 0x000000073f2a0299 */ /* 0x000fd80008011605 */
.L_x_1789:
        /* <DEDUP_REMOVED lines=8> */
[----:B------:R-:W-:Y:S01]  /*bf50*/  ULDC UR6, c[0x0][0x448] ;  /* 0x0001120000067ab9 */ /* 0x000fe20000000800 */
[----:B------:R-:W-:Y:S01]  /*bf60*/  ULDC.64 UR4, c[0x0][0x418] ;  /* 0x0001060000047ab9 */ /* 0x000fe20000000a00 */
[----:B------:R-:W-:-:S05]  /*bf70*/  IMAD.MOV.U32 R18, RZ, RZ, RZ ;  /* 0x000000ffff127224 */ /* 0x000fca00078e00ff */
[----:B------:R-:W1:Y:S01]  /*bf80*/  S2UR UR48, SR_CTAID.X ;  /* 0x00000000003079c3 */ /* 0x000e620000002500 */
[----:B------:R-:W-:Y:S02]  /*bf90*/  UISETP.NE.AND UP1, UPT, UR6, 0x1, UPT ;  /* 0x000000010600788c */ /* 0x000fe4000bf25270 */
[----:B------:R-:W-:Y:S01]  /*bfa0*/  UISETP.NE.U32.AND UP0, UPT, UR4, URZ, UPT ;  /* 0x0000003f0400728c */ /* 0x000fe2000bf05070 */
[----:B------:R-:W-:Y:S02]  /*bfb0*/  UMOV UR6, 0xc0 ;  /* 0x000000c000067882 */ /* 0x000fe40000000000 */
[----:B------:R-:W-:Y:S01]  /*bfc0*/  ULDC UR4, c[0x0][0x424] ;  /* 0x0001090000047ab9 */ /* 0x000fe20000000800 */
[----:B------:R-:W-:Y:S01]  /*bfd0*/  UISETP.NE.AND.EX UP0, UPT, UR5, URZ, UPT, UP0 ;  /* 0x0000003f0500728c */ /* 0x000fe2000bf05300 */
[----:B------:R-:W-:Y:S01]  /*bfe0*/  ULDC UR7, c[0x0][0x2f0] ;  /* 0x0000bc0000077ab9 */ /* 0x000fe20000000800 */
[----:B------:R-:W-:Y:S02]  /*bff0*/  ULDC UR8, c[0x0][0x288] ;  /* 0x0000a20000087ab9 */ /* 0x000fe40000000800 */
[----:B------:R-:W-:Y:S01]  /*c000*/  USEL UR36, UR4, 0x1, UP0 ;  /* 0x0000000104247887 */ /* 0x000fe20008000000 */
[----:B------:R-:W-:Y:S01]  /*c010*/  @UP1 ULDC UR5, c[0x0][0x44c] ;  /* 0x0001130000051ab9 */ /* 0x000fe20000000800 */
[----:B0-----:R-:W-:-:S04]  /*c020*/  ISETP.NE.U32.AND P0, PT, R2, RZ, PT ;  /* 0x000000ff0200720c */ /* 0x001fc80003f05070 */
[----:B------:R-:W-:Y:S01]  /*c030*/  ISETP.NE.AND.EX P0, PT, R3, RZ, PT, P0 ;  /* 0x000000ff0300720c */ /* 0x000fe20003f05300 */
[----:B-1----:R-:W-:Y:S02]  /*c040*/  UIMAD UR6, UR48, UR6, 0xbf ;  /* 0x000000bf300674a4 */ /* 0x002fe4000f8e0206 */
[----:B------:R-:W-:Y:S02]  /*c050*/  UIMAD UR36, UR36, UR7, URZ ;  /* 0x00000007242472a4 */ /* 0x000fe4000f8e023f */
[----:B------:R-:W-:Y:S01]  /*c060*/  UIMAD.WIDE.U32 UR4, UR6, UR5, URZ ;  /* 0x00000005060472a5 */ /* 0x000fe2000f8e003f */
[----:B------:R-:W-:-:S03]  /*c070*/  @UP1 ULDC UR7, c[0x0][0x450] ;  /* 0x0001140000071ab9 */ /* 0x000fc60000000800 */
[----:B------:R-:W-:-:S04]  /*c080*/  @UP1 USHF.R.U32.HI UR6, URZ, UR7, UR5 ;  /* 0x000000073f061299 */ /* 0x000fc80008011605 */
[----:B------:R-:W0:Y:S01]  /*c090*/  @P0 LDC.64 R2, c[0x0][0xa28] ;  /* 0x00028a00ff020b82 */ /* 0x000e220000000a00 */
[----:B------:R-:W-:Y:S02]  /*c0a0*/  UIADD3 UR5, UR36, 0x80, -UR8 ;  /* 0x0000008024057890 */ /* 0x000fe4000fffe808 */
[----:B------:R-:W-:Y:S02]  /*c0b0*/  UIADD3 UR4, UR36, 0x7f, URZ ;  /* 0x0000007f24047890 */ /* 0x000fe4000fffe03f */
[----:B------:R-:W-:Y:S02]  /*c0c0*/  UIADD3 UR6, UR5, UR6, URZ ;  /* 0x0000000605067290 */ /* 0x000fe4000fffe03f */
[----:B------:R-:W-:Y:S02]  /*c0d0*/  USHF.R.S32.HI UR5, URZ, 0x1f, UR4 ;  /* 0x0000001f3f057899 */ /* 0x000fe40008011404 */
[----:B------:R-:W-:Y:S02]  /*c0e0*/  USHF.R.S32.HI UR7, URZ, 0x1f, UR6 ;  /* 0x0000001f3f077899 */ /* 0x000fe40008011406 */
[----:B------:R-:W-:-:S02]  /*c0f0*/  ULEA.HI UR5, UR5, UR4, URZ, 0x7 ;  /* 0x0000000405057291 */ /* 0x000fc4000f8f383f */
[----:B------:R-:W-:Y:S02]  /*c100*/  ULEA.HI UR7, UR7, UR6, URZ, 0x7 ;  /* 0x0000000607077291 */ /* 0x000fe4000f8f383f */
[----:B------:R-:W-:Y:S02]  /*c110*/  USHF.R.S32.HI UR43, URZ, 0x7, UR5 ;  /* 0x000000073f2b7899 */ /* 0x000fe40008011405 */
[----:B------:R-:W-:-:S04]  /*c120*/  USHF.R.S32.HI UR45, URZ, 0x7, UR7 ;  /* 0x000000073f2d7899 */ /* 0x000fc80008011407 */
[----:B------:R-:W-:Y:S02]  /*c130*/  UISETP.LT.AND UP0, UPT, UR43, UR45, UPT ;  /* 0x0000002d2b00728c */ /* 0x000fe4000bf01270 */
[----:B------:R-:W-:Y:S01]  /*c140*/  UP2UR UR49, UPR, URZ, 0x2 ;  /* 0x000000023f317883 */ /* 0x000fe20008000000 */
[----:B0-----:R-:W-:Y:S01]  /*c150*/  @P0 IMAD.WIDE R2, R25, 0x4, R2 ;  /* 0x0000000419020825 */ /* 0x001fe200078e0202 */
[----:B------:R-:W-:-:S04]  /*c160*/  USEL UR11, UR43, UR45, UP0 ;  /* 0x0000002d2b0b7287 */ /* 0x000fc80008000000 */
[----:B------:R-:W-:Y:S01]  /*c170*/  UISETP.GE.AND UP1, UPT, UR11, 0x1, UPT ;  /* 0x000000010b00788c */ /* 0x000fe2000bf26270 */
[----:B------:R0:W5:Y:S01]  /*c180*/  @P0 LDG.E R18, desc[UR38][R2.64] ;  /* 0x0000002602120981 */ /* 0x000162000c1e1900 */
[----:B------:R-:W-:Y:S02]  /*c190*/  USHF.R.U32.HI UR9, URZ, 0x10, UR44 ;  /* 0x000000103f097899 */ /* 0x000fe4000801162c */
[----:B------:R-:W-:Y:S02]  /*c1a0*/  ULOP3.LUT UR44, UR44, 0xffff, URZ, 0xc0, !UPT ;  /* 0x0000ffff2c2c7892 */ /* 0x000fe4000f8ec03f */
[----:B------:R-:W-:Y:S01]  /*c1b0*/  PLOP3.LUT P0, PT, PT, PT, UP1, 0x80, 0x0 ;  /* 0x000000000000781c */ /* 0x000fe20003f0f018 */
[----:B------:R-:W-:Y:S01]  /*c1c0*/  UISETP.NE.AND UP0, UPT, UR9, URZ, UPT ;  /* 0x0000003f0900728c */ /* 0x000fe2000bf05270 */
[----:B------:R-:W-:-:S10]  /*c1d0*/  UMOV UR40, URZ ;  /* 0x0000003f00287c82 */ /* 0x000fd40008000000 */
[----:B------:R-:W-:Y:S01]  /*c1e0*/  @!UP0 ULDC UR9, c[0x0][0x9f0] ;  /* 0x00027c0000098ab9 */ /* 0x000fe20000000800 */
[----:B0-----:R-:W-:Y:S05]  /*c1f0*/  @!P0 BRA `(.L_x_1791) ;  /* 0x0000000000788947 */ /* 0x001fea0003800000 */
[----:B------:R-:W-:Y:S01]  /*c200*/  IABS R0, UR9 ;  /* 0x0000000900007c13 */ /* 0x000fe20008000000 */
[----:B------:R-:W-:Y:S02]  /*c210*/  UIADD3 UR6, UR9, -0x1, UR11 ;  /* 0xffffffff09067890 */ /* 0x000fe4000fffe00b */
[----:B------:R-:W-:Y:S01]  /*c220*/  IABS R4, UR9 ;  /* 0x0000000900047c13 */ /* 0x000fe20008000000 */
[----:B------:R-:W-:Y:S01]  /*c230*/  UMOV UR4, URZ ;  /* 0x0000003f00047c82 */ /* 0x000fe20008000000 */
[----:B------:R-:W-:Y:S02]  /*c240*/  R2UR UR10, R0 ;  /* 0x00000000000a72ca */ /* 0x000fe400000e0000 */
[----:B------:R-:W-:Y:S01]  /*c250*/  IABS R3, UR6 ;  /* 0x0000000600037c13 */ /* 0x000fe20008000000 */
[----:B------:R-:W-:-:S03]  /*c260*/  ULOP3.LUT UR6, UR6, UR9, URZ, 0x3c, !UPT ;  /* 0x0000000906067292 */ /* 0x000fc6000f8e3c3f */
[----:B------:R-:W-:-:S07]  /*c270*/  R2UR UR8, R3 ;  /* 0x00000000030872ca */ /* 0x000fce00000e0000 */
        /* <DEDUP_REMOVED lines=22> */
.L_x_1791:
[----:B------:R-:W-:Y:S02]  /*c3e0*/  UIMAD UR50, UR44, UR40, URZ ;  /* 0x000000282c3272a4 */ /* 0x000fe4000f8e023f */
[----:B------:R-:W-:Y:S02]  /*c3f0*/  IMAD.U32 R0, RZ, RZ, UR40 ;  /* 0x00000028ff007e24 */ /* 0x000fe4000f8e00ff */
[----:B------:R-:W-:Y:S02]  /*c400*/  IMAD.MOV.U32 R2, RZ, RZ, 0x1 ;  /* 0x00000001ff027424 */ /* 0x000fe400078e00ff */
[----:B------:R-:W-:-:S05]  /*c410*/  IMAD.U32 R17, RZ, RZ, UR50 ;  /* 0x00000032ff117e24 */ /* 0x000fca000f8e00ff */
[----:B------:R-:W-:Y:S02]  /*c420*/  VIADDMNMX R17, R17, R0, UR11, PT ;  /* 0x0000000b11117e46 */ /* 0x000fe4000b800100 */
[----:B------:R-:W-:Y:S02]  /*c430*/  MOV R0, RZ ;  /* 0x000000ff00007202 */ /* 0x000fe40000000f00 */
        /* <DEDUP_REMOVED lines=26> */
.L_x_1792:
        /* <DEDUP_REMOVED lines=20> */
.L_x_1793:
[----:B------:R-:W-:-:S04]  /*c720*/  UIADD3 UR4, UR46, 0x400, URZ ;  /* 0x000004002e047890 */ /* 0x000fc8000fffe03f */
[----:B------:R-:W-:-:S06]  /*c730*/  ULOP3.LUT UP0, URZ, UR4, 0x3ff, URZ, 0xc0, !UPT ;  /* 0x000003ff043f7892 */ /* 0x000fcc000f80c03f */
[----:B------:R-:W-:-:S13]  /*c740*/  PLOP3.LUT P0, PT, PT, PT, UP0, 0x80, 0x0 ;  /* 0x000000000000781c */ /* 0x000fda0003f0f008 */
        /* <DEDUP_REMOVED lines=16> */
[----:B0----5:R-:W-:Y:S05]  /*c850*/  CALL.ABS.NOINC R2 ;  /* 0x0000000002007343 */ /* 0x021fea0003c00000 */
.L_x_1794:
[----:B------:R-:W-:-:S13]  /*c860*/  LOP3.LUT P6, RZ, R16, 0x9f, RZ, 0xc0, !PT ;  /* 0x0000009f10ff7812 */ /* 0x000fda00078cc0ff */
[----:B------:R-:W-:Y:S05]  /*c870*/  @!P6 BRA `(.L_x_1795) ;  /* 0x000000000040e947 */ /* 0x000fea0003800000 */
[----:B------:R-:W-:Y:S01]  /*c880*/  MOV R2, 0x0 ;  /* 0x0000000000027802 */ /* 0x000fe20000000f00 */
[----:B------:R-:W-:Y:S01]  /*c890*/  ULDC.64 UR4, c[0x4][0x98] ;  /* 0x0100260000047ab9 */ /* 0x000fe20000000a00 */
[----:B------:R-:W-:Y:S01]  /*c8a0*/  ULDC.64 UR6, c[0x4][0xa0] ;  /* 0x0100280000067ab9 */ /* 0x000fe20000000a00 */
[----:B------:R-:W-:Y:S01]  /*c8b0*/  IMAD.U32 R4, RZ, RZ, UR4 ;  /* 0x00000004ff047e24 */ /* 0x000fe2000f8e00ff */
[----:B------:R-:W-:Y:S01]  /*c8c0*/  MOV R7, UR7 ;  /* 0x0000000700077c02 */ /* 0x000fe20008000f00 */
[----:B------:R-:W-:Y:S01]  /*c8d0*/  IMAD.U32 R5, RZ, RZ, UR5 ;  /* 0x00000005ff057e24 */ /* 0x000fe2000f8e00ff */
[----:B------:R-:W0:Y:S01]  /*c8e0*/  LDC.64 R2, c[0x4][R2] ;  /* 0x0100000002027b82 */ /* 0x000e220000000a00 */
[----:B------:R-:W-:Y:S01]  /*c8f0*/  ULDC.64 UR4, c[0x4][0x20] ;  /* 0x0100080000047ab9 */ /* 0x000fe20000000a00 */
        /* <DEDUP_REMOVED lines=8> */
.L_x_1795:
        /* <DEDUP_REMOVED lines=33> */
[----:B------:R-:W-:-:S05]  /*cb90*/  @!P0 IMAD R9, R23, R9, R0 ;  /* 0x0000000917098224 */ /* 0x000fca00078e0200 */
[----:B------:R-:W-:Y:S01]  /*cba0*/  @!P0 IADD3 R0, R3, R9, RZ ;  /* 0x0000000903008210 */ /* 0x000fe20007ffe0ff */
        /* <DEDUP_REMOVED lines=24> */
.L_x_1848:
        /* <DEDUP_REMOVED lines=14> */
[----:B------:R-:W-:-:S02]  /*ce10*/  LOP3.LUT P0, RZ, R22, 0x4, RZ, 0xc0, !PT ;  /* 0x0000000416ff7812 */ /* 0x000fc4000780c0ff */
[----:B------:R-:W-:Y:S02]  /*ce20*/  @P1 LOP3.LUT R16, R16, 0x1, RZ, 0xfc, !PT ;  /* 0x0000000110101812 */ /* 0x000fe400078efcff */
[----:B------:R-:W-:Y:S01]  /*ce30*/  SHF.R.U32.HI R5, RZ, 0x3, R22 ;  /* 0x00000003ff057819 */ /* 0x000fe20000011616 */
[----:B------:R-:W-:Y:S01]  /*ce40*/  IMAD.U32 R22, RZ, RZ, UR42 ;  /* 0x0000002aff167e24 */ /* 0x000fe2000f8e00ff */
[----:B------:R-:W-:Y:S02]  /*ce50*/  LOP3.LUT R16, R16, 0xfffffff7, RZ, 0xc0, !PT ;  /* 0xfffffff710107812 */ /* 0x000fe400078ec0ff */
[----:B0-----:R-:W-:Y:S02]  /*ce60*/  MOV R7, 0x40 ;  /* 0x0000004000077802 */ /* 0x001fe40000000f00 */
[----:B------:R-:W-:Y:S02]  /*ce70*/  @P4 LOP3.LUT R16, R16, 0x8, RZ, 0xfc, !PT ;  /* 0x0000000810104812 */ /* 0x000fe400078efcff */
[----:B------:R-:W-:-:S02]  /*ce80*/  SHF.R.S32.HI R22, RZ, 0x1f, R22 ;  /* 0x0000001fff167819 */ /* 0x000fc40000011416 */
[----:B------:R-:W-:Y:S02]  /*ce90*/  LOP3.LUT R16, R16, 0xfffffffb, RZ, 0xc0, !PT ;  /* 0xfffffffb10107812 */ /* 0x000fe400078ec0ff */
[----:B------:R-:W-:Y:S02]  /*cea0*/  LOP3.LUT R5, R5, 0x1, RZ, 0xc0, !PT ;  /* 0x0000000105057812 */ /* 0x000fe400078ec0ff */
[----:B------:R-:W-:Y:S02]  /*ceb0*/  @P3 LOP3.LUT R16, R16, 0x4, RZ, 0xfc, !PT ;  /* 0x0000000410103812 */ /* 0x000fe400078efcff */
[----:B------:R-:W-:Y:S02]  /*cec0*/  SEL R7, R7, 0xffffffc0, !P0 ;  /* 0xffffffc007077807 */ /* 0x000fe40004000000 */
[----:B------:R-:W-:-:S04]  /*ced0*/  LOP3.LUT R16, R16, 0xfffffffd, RZ, 0xc0, !PT ;  /* 0xfffffffd10107812 */ /* 0x000fc800078ec0ff */
[----:B------:R-:W-:Y:S01]  /*cee0*/  @P2 LOP3.LUT R16, R16, 0x2, RZ, 0xfc, !PT ;  /* 0x0000000210102812 */ /* 0x000fe200078efcff */
[----:B------:R-:W-:Y:S06]  /*cef0*/  @!P1 BRA `(.L_x_1797) ;  /* 0x0000000000049947 */ /* 0x000fec0003800000 */
[----:B------:R-:W-:Y:S01]  /*cf00*/  BPT.TRAP 0x1 ;  /* 0x000000040000795c */ /* 0x000fe20000300000 */
.L_x_1797:
        /* <DEDUP_REMOVED lines=11> */
.L_x_1849:
        /* <DEDUP_REMOVED lines=30> */
[----:B------:R-:W-:Y:S02]  /*d1a0*/  IADD3 R19, R26, UR46, RZ ;  /* 0x0000002e1a137c10 */ /* 0x000fe4000fffe0ff */
        /* <DEDUP_REMOVED lines=15> */
.L_x_1855:
        /* <DEDUP_REMOVED lines=20> */
.L_x_1800:
[----:B------:R-:W-:Y:S01]  /*d3e0*/  SYNCS.ARRIVE.TRANS64.A1T0 RZ, [UR46+0x17070], RZ ;  /* 0x017070ffffff79a7 */ /* 0x000fe2000810002e */
[----:B------:R-:W-:Y:S05]  /*d3f0*/  @!P6 BRA `(.L_x_1801) ;  /* 0x000000000004e947 */ /* 0x000fea0003800000 */
[----:B------:R-:W-:Y:S01]  /*d400*/  BPT.TRAP 0x1 ;  /* 0x000000040000795c */ /* 0x000fe20000300000 */
.L_x_1801:
[----:B------:R-:W0:Y:S02]  /*d410*/  SYNCS.PHASECHK.TRANS64.TRYWAIT P1, [UR46+0x17040], R10 ;  /* 0x0170400aff0075a7 */ /* 0x000e24000802016e */
[----:B0-----:R-:W-:Y:S05]  /*d420*/  @!P1 BRA `(.L_x_1802) ;  /* 0x0000002c00749947 */ /* 0x001fea0003800000 */
.L_x_1856:
        /* <DEDUP_REMOVED lines=39> */
.L_x_1862:
        /* <DEDUP_REMOVED lines=13> */
[----:B------:R-:W-:-:S04]  /*d770*/  MOV R4, UR4 ;  /* 0x0000000400047c02 */ /* 0x000fc80008000f00 */
[----:B------:R-:W-:-:S13]  /*d780*/  ISETP.NE.AND P1, PT, R4, 0x3, PT ;  /* 0x000000030400780c */ /* 0x000fda0003f25270 */
[----:B0-----:R-:W-:Y:S05]  /*d790*/  @!P1 BRA `(.L_x_1804) ;  /* 0x0000000000049947 */ /* 0x001fea0003800000 */
[----:B------:R-:W-:Y:S01]  /*d7a0*/  BPT.TRAP 0x1 ;  /* 0x000000040000795c */ /* 0x000fe20000300000 */
.L_x_1804:
        /* <DEDUP_REMOVED lines=29> */
.L_x_1805:
[----:B------:R-:W0:Y:S01]  /*d980*/  S2R R20, SR_TID.X ;  /* 0x0000000000147919 */ /* 0x000e220000002100 */
[----:B------:R-:W-:Y:S01]  /*d990*/  UISETP.NE.AND UP0, UPT, UR49, URZ, UPT ;  /* 0x0000003f3100728c */ /* 0x000fe2000bf05270 */
[----:B------:R-:W-:Y:S01]  /*d9a0*/  IMAD.U32 R3, RZ, RZ, UR48 ;  /* 0x00000030ff037e24 */ /* 0x000fe2000f8e00ff */
[----:B------:R-:W1:Y:S01]  /*d9b0*/  LDC R8, c[0x0][0x448] ;  /* 0x00011200ff087b82 */ /* 0x000e620000000800 */
[----:B------:R-:W-:Y:S01]  /*d9c0*/  IMAD.U32 R4, RZ, RZ, UR36 ;  /* 0x00000024ff047e24 */ /* 0x000fe2000f8e00ff */
[----:B------:R-:W-:Y:S01]  /*d9d0*/  ULDC.64 UR6, c[0x0][0x2c8] ;  /* 0x0000b20000067ab9 */ /* 0x000fe20000000a00 */
[----:B------:R-:W-:Y:S01]  /*d9e0*/  IMAD.U32 R5, RZ, RZ, UR37 ;  /* 0x00000025ff057e24 */ /* 0x000fe2000f8e00ff */
[----:B------:R-:W-:Y:S01]  /*d9f0*/  PLOP3.LUT P0, PT, PT, PT, UP0, 0x80, 0x0 ;  /* 0x000000000000781c */ /* 0x000fe20003f0f008 */
[----:B------:R-:W-:Y:S01]  /*da00*/  IMAD.MOV.U32 R2, RZ, RZ, R4 ;  /* 0x000000ffff027224 */ /* 0x000fe200078e0004 */
[----:B------:R-:W-:Y:S01]  /*da10*/  PLOP3.LUT P1, PT, PT, PT, UP0, 0x80, 0x0 ;  /* 0x000000000000781c */ /* 0x000fe20003f2f008 */
[----:B------:R-:W-:-:S02]  /*da20*/  ULDC.64 UR8, c[0x0][0x280] ;  /* 0x0000a00000087ab9 */ /* 0x000fc40000000a00 */
[----:B------:R-:W-:Y:S01]  /*da30*/  @UP0 ULDC UR4, c[0x0][0x44c] ;  /* 0x0001130000040ab9 */ /* 0x000fe20000000800 */
[----:B------:R-:W-:Y:S01]  /*da40*/  @UP0 ULDC UR10, c[0x0][0x44c] ;  /* 0x00011300000a0ab9 */ /* 0x000fe20000000800 */
[----:B0-----:R-:W-:-:S05]  /*da50*/  IMAD.SHL.U32 R20, R20, 0x40, RZ ;  /* 0x0000004014147824 */ /* 0x001fca00078e00ff */
[----:B------:R-:W-:-:S04]  /*da60*/  LOP3.LUT R20, R20, 0x40, RZ, 0xc0, !PT ;  /* 0x0000004014147812 */ /* 0x000fc800078ec0ff */
[----:B------:R-:W-:Y:S02]  /*da70*/  IADD3 R6, R20, R27, RZ ;  /* 0x0000001b14067210 */ /* 0x000fe40007ffe0ff */
[----:B------:R-:W0:Y:S03]  /*da80*/  S2R R20, SR_CTAID.Z ;  /* 0x0000000000147919 */ /* 0x000e260000002700 */
[----:B------:R-:W-:Y:S02]  /*da90*/  IMAD R6, R3, 0xc0, R6 ;  /* 0x000000c003067824 */ /* 0x000fe400078e0206 */
[----:B------:R-:W-:Y:S02]  /*daa0*/  IMAD.U32 R3, RZ, RZ, UR47 ;  /* 0x0000002fff037e24 */ /* 0x000fe4000f8e00ff */
        /* <DEDUP_REMOVED lines=28> */
[----:B0-----:R-:W-:Y:S01]  /*dc70*/  IMAD.SHL.U32 R20, R20, 0x10, RZ ;  /* 0x0000001014147824 */ /* 0x001fe200078e00ff */
[----:B------:R-:W-:Y:S02]  /*dc80*/  PLOP3.LUT P0, PT, PT, PT, UP0, 0x80, 0x0 ;  /* 0x000000000000781c */ /* 0x000fe40003f0f008 */
[----:B------:R-:W-:Y:S02]  /*dc90*/  MOV R5, R6 ;  /* 0x0000000600057202 */ /* 0x000fe40000000f00 */
[----:B------:R-:W-:-:S09]  /*dca0*/  LOP3.LUT R20, R20, 0x10, RZ, 0xc0, !PT ;  /* 0x0000001014147812 */ /* 0x000fd200078ec0ff */
        /* <DEDUP_REMOVED lines=23> */
[----:B------:R-:W-:Y:S01]  /*de20*/  IMAD.U32 R10, RZ, RZ, UR48 ;  /* 0x00000030ff0a7e24 */ /* 0x000fe2000f8e00ff */
[----:B------:R-:W-:Y:S02]  /*de30*/  ULDC UR4, c[0x0][0x288] ;  /* 0x0000a20000047ab9 */ /* 0x000fe40000000800 */
[----:B------:R-:W1:Y:S01]  /*de40*/  SHFL.IDX PT, R2, R4, RZ, 0x1e1f ;  /* 0x001e1fff04027589 */ /* 0x000e6200000e0000 */
[----:B------:R-:W-:Y:S02]  /*de50*/  IMAD R8, R8, UR4, RZ ;  /* 0x0000000408087c24 */ /* 0x000fe4000f8e02ff */
[----:B------:R-:W-:Y:S01]  /*de60*/  IMAD R7, R10, 0xc0, R27 ;  /* 0x000000c00a077824 */ /* 0x000fe200078e021b */
[----:B------:R-:W-:Y:S03]  /*de70*/  SHFL.IDX PT, R4, R4, 0x1, 0x1e1f ;  /* 0x003e1f0004047f89 */ /* 0x000fe600000e0000 */
[C---:B------:R-:W-:Y:S01]  /*de80*/  VIADD R9, R7.reuse, 0x40 ;  /* 0x0000004007097836 */ /* 0x040fe20000000000 */
[----:B------:R-:W-:Y:S01]  /*de90*/  ISETP.GE.AND P1, PT, R7, R8, PT ;  /* 0x000000080700720c */ /* 0x000fe20003f26270 */
[----:B------:R-:W-:-:S12]  /*dea0*/  SHFL.IDX PT, R6, R6, RZ, 0x1e1f ;  /* 0x001e1fff06067589 */ /* 0x000fd800000e0000 */
        /* <DEDUP_REMOVED lines=16> */
.L_x_1869:
[----:B------:R-:W-:Y:S01]  /*dfb0*/  IADD3 R7, R7, 0x80, RZ ;  /* 0x0000008007077810 */ /* 0x000fe20007ffe0ff */
[----:B------:R-:W-:Y:S03]  /*dfc0*/  BSSY B0, `(.L_x_1807) ;  /* 0x000000b000007945 */ /* 0x000fe60003800000 */
        /* <DEDUP_REMOVED lines=10> */
.L_x_1808:
[----:B------:R-:W-:Y:S05]  /*e070*/  BSYNC B0 ;  /* 0x0000000000007941 */ /* 0x000fea0003800000 */
.L_x_1807:
        /* <DEDUP_REMOVED lines=11> */
.L_x_1870:
[----:B------:R-:W-:Y:S01]  /*e130*/  IMAD.MOV.U32 R20, RZ, RZ, 0x1 ;  /* 0x00000001ff147424 */ /* 0x000fe200078e00ff */
[----:B------:R-:W-:Y:S06]  /*e140*/  @!P0 BRA `(.L_x_1810) ;  /* 0x0000001000388947 */ /* 0x000fec0003800000 */
[----:B0-2---:R-:W0:Y:S01]  /*e150*/  S2R R2, SR_TID.X ;  /* 0x0000000000027919 */ /* 0x005e220000002100 */
[----:B------:R-:W-:Y:S01]  /*e160*/  UIADD3 UR4, UR44, 0x1, URZ ;  /* 0x000000012c047890 */ /* 0x000fe2000fffe03f */
[----:B------:R-:W-:Y:S01]  /*e170*/  LOP3.LUT R0, RZ, UR43, RZ, 0x33, !PT ;  /* 0x0000002bff007c12 */ /* 0x000fe2000f8e33ff */
[----:B------:R-:W-:Y:S01]  /*e180*/  ULOP3.LUT UR5, URZ, UR45, URZ, 0x33, !UPT ;  /* 0x0000002d3f057292 */ /* 0x000fe2000f8e333f */
[----:B------:R-:W-:Y:S01]  /*e190*/  IMAD.MOV.U32 R4, RZ, RZ, 0x1 ;  /* 0x00000001ff047424 */ /* 0x000fe200078e00ff */
[----:B------:R-:W-:-:S06]  /*e1a0*/  UIMAD UR4, UR4, UR40, URZ ;  /* 0x00000028040472a4 */ /* 0x000fcc000f8e023f */
[----:B------:R-:W-:-:S04]  /*e1b0*/  LOP3.LUT R3, RZ, UR4, RZ, 0x33, !PT ;  /* 0x00000004ff037c12 */ /* 0x000fc8000f8e33ff */
[----:B------:R-:W-:Y:S01]  /*e1c0*/  VIMNMX3 R3, R0, UR5, R3, !PT ;  /* 0x0000000500037c0f */ /* 0x000fe2000f800103 */
[----:B------:R-:W-:-:S03]  /*e1d0*/  IMAD.MOV.U32 R0, RZ, RZ, RZ ;  /* 0x000000ffff007224 */ /* 0x000fc600078e00ff */
[----:B------:R-:W-:Y:S01]  /*e1e0*/  IADD3 R21, -R3, -0x2, RZ ;  /* 0xfffffffe03157810 */ /* 0x000fe20007ffe1ff */
[----:B0-----:R-:W-:-:S05]  /*e1f0*/  IMAD.SHL.U32 R2, R2, 0x40, RZ ;  /* 0x0000004002027824 */ /* 0x001fca00078e00ff */
[----:B------:R-:W-:-:S04]  /*e200*/  LOP3.LUT R2, R2, 0x40, RZ, 0xc0, !PT ;  /* 0x0000004002027812 */ /* 0x000fc800078ec0ff */
[----:B------:R-:W-:-:S05]  /*e210*/  IADD3 R18, R2, R18, R27 ;  /* 0x0000001202127210 */ /* 0x000fca0007ffe01b */
[----:B------:R-:W-:-:S04]  /*e220*/  VIADD R18, R18, 0xfffffe80 ;  /* 0xfffffe8012127836 */ /* 0x000fc80000000000 */
[----:B------:R-:W-:-:S07]  /*e230*/  IMAD R7, R3, -0x80, R18 ;  /* 0xffffff8003077824 */ /* 0x000fce00078e0212 */
.L_x_1825:
        /* <DEDUP_REMOVED lines=10> */
[----:B------:R-:W-:Y:S02]  /*e2e0*/  IMAD R5, R23, UR5, R2 ;  /* 0x0000000517057c24 */ /* 0x000fe4000f8e0202 */
[----:B------:R-:W-:-:S04]  /*e2f0*/  IMAD.MOV.U32 R2, RZ, RZ, R10 ;  /* 0x000000ffff027224 */ /* 0x000fc800078e000a */
[----:B------:R-:W-:Y:S01]  /*e300*/  IMAD.WIDE.U32 R2, R23, UR4, R2 ;  /* 0x0000000417027c25 */ /* 0x000fe2000f8e0002 */
[----:B------:R-:W-:-:S04]  /*e310*/  ULDC.64 UR4, c[0x0][0x418] ;  /* 0x0001060000047ab9 */ /* 0x000fc80000000a00 */
[----:B------:R-:W-:Y:S02]  /*e320*/  IADD3 R3, R5, R3, RZ ;  /* 0x0000000305037210 */ /* 0x000fe40007ffe0ff */
        /* <DEDUP_REMOVED lines=16> */
.L_x_1811:
[----:B------:R-:W-:Y:S02]  /*e430*/  LEA R6, R5, UR46, 0x3 ;  /* 0x0000002e05067c11 */ /* 0x000fe4000f8e18ff */
[----:B------:R-:W-:-:S04]  /*e440*/  SHF.L.U32 R17, R20, 0x1f, RZ ;  /* 0x0000001f14117819 */ /* 0x000fc800000006ff */
[----:B------:R-:W0:Y:S02]  /*e450*/  SYNCS.PHASECHK.TRANS64.TRYWAIT P1, [R6+URZ+0x17080], R17 ;  /* 0x01708011060075a7 */ /* 0x000e24000802017f */
[----:B0-----:R-:W-:Y:S05]  /*e460*/  @!P1 BRA `(.L_x_1812) ;  /* 0x0000002400149947 */ /* 0x001fea0003800000 */
.L_x_1871:
        /* <DEDUP_REMOVED lines=46> */
.L_x_1877:
[----:B------:R-:W0:Y:S01]  /*e750*/  S2R R3, SR_TID.X ;  /* 0x0000000000037919 */ /* 0x000e220000002100 */
[----:B------:R-:W-:Y:S02]  /*e760*/  R2UR UR4, R6 ;  /* 0x00000000060472ca */ /* 0x000fe400000e0000 */
[----:B0-----:R-:W-:-:S04]  /*e770*/  SHF.L.U32 R3, R3, 0x4, RZ ;  /* 0x0000000403037819 */ /* 0x001fc800000006ff */
        /* <DEDUP_REMOVED lines=18> */
.L_x_1814:
[----:B------:R0:W-:Y:S01]  /*e8a0*/  SYNCS.ARRIVE.TRANS64.A1T0 RZ, [R6+URZ+0x17070], RZ ;  /* 0x017070ff06ff79a7 */ /* 0x0001e2000810003f */
[----:B------:R-:W-:Y:S05]  /*e8b0*/  @!P2 BRA `(.L_x_1815) ;  /* 0x000000000004a947 */ /* 0x000fea0003800000 */
[----:B------:R-:W-:Y:S01]  /*e8c0*/  BPT.TRAP 0x1 ;  /* 0x000000040000795c */ /* 0x000fe20000300000 */
.L_x_1815:
[----:B------:R-:W3:Y:S02]  /*e8d0*/  SYNCS.PHASECHK.TRANS64.TRYWAIT P1, [R6+URZ+0x17040], R17 ;  /* 0x01704011060075a7 */ /* 0x000ee4000802017f */
[----:B---3--:R-:W-:Y:S05]  /*e8e0*/  @!P1 BRA `(.L_x_1816) ;  /* 0x0000002000a49947 */ /* 0x008fea0003800000 */
.L_x_1878:
        /* <DEDUP_REMOVED lines=40> */
.L_x_1884:
        /* <DEDUP_REMOVED lines=18> */
.L_x_1818:
[----:B------:R-:W-:Y:S01]  /*ec90*/  IMAD.U32 R2, RZ, RZ, UR41 ;  /* 0x00000029ff027e24 */ /* 0x000fe2000f8e00ff */
[----:B------:R0:W-:Y:S04]  /*eca0*/  SYNCS.ARRIVE.TRANS64.A1T0 RZ, [R6+URZ+0x17030], RZ ;  /* 0x017030ff06ff79a7 */ /* 0x0001e8000810003f */
[----:B------:R-:W-:-:S04]  /*ecb0*/  LOP3.LUT R2, R2, 0x1, RZ, 0xfc, !PT ;  /* 0x0000000102027812 */ /* 0x000fc800078efcff */
[----:B------:R-:W-:-:S13]  /*ecc0*/  ISETP.NE.AND P1, PT, R2, 0x3, PT ;  /* 0x000000030200780c */ /* 0x000fda0003f25270 */
[----:B0-----:R-:W-:Y:S05]  /*ecd0*/  @!P1 BRA `(.L_x_1819) ;  /* 0x0000000000049947 */ /* 0x001fea0003800000 */
[----:B------:R-:W-:Y:S01]  /*ece0*/  BPT.TRAP 0x1 ;  /* 0x000000040000795c */ /* 0x000fe20000300000 */
.L_x_1819:
[----:B------:R-:W-:Y:S02]  /*ecf0*/  LOP3.LUT R3, R4, 0x1, RZ, 0x3c, !PT ;  /* 0x0000000104037812 */ /* 0x000fe400078e3cff */
[----:B------:R-:W-:Y:S02]  /*ed00*/  LEA R2, R0, UR46, 0x3 ;  /* 0x0000002e00027c11 */ /* 0x000fe4000f8e18ff */
[----:B------:R-:W-:-:S04]  /*ed10*/  SHF.L.U32 R3, R3, 0x1f, RZ ;  /* 0x0000001f03037819 */ /* 0x000fc800000006ff */
[----:B------:R-:W0:Y:S02]  /*ed20*/  SYNCS.PHASECHK.TRANS64.TRYWAIT P2, [R2+URZ+0x17070], R3 ;  /* 0x01707003020075a7 */ /* 0x000e24000804017f */
[----:B0-----:R-:W-:Y:S05]  /*ed30*/  @!P2 BRA `(.L_x_1820) ;  /* 0x00000020003ca947 */ /* 0x001fea0003800000 */
.L_x_1885:
[----:B------:R-:W-:-:S06]  /*ed40*/  ULOP3.LUT UR4, UR41, 0x2, URZ, 0xfc, !UPT ;  /* 0x0000000229047892 */ /* 0x000fcc000f8efc3f */
[----:B---3--:R-:W-:-:S05]  /*ed50*/  IMAD.U32 R6, RZ, RZ, UR4 ;  /* 0x00000004ff067e24 */ /* 0x008fca000f8e00ff */
[----:B------:R-:W-:-:S13]  /*ed60*/  ISETP.NE.AND P2, PT, R6, 0x3, PT ;  /* 0x000000030600780c */ /* 0x000fda0003f45270 */
[----:B------:R-:W-:Y:S05]  /*ed70*/  @!P2 BRA `(.L_x_1821) ;  /* 0x000000000004a947 */ /* 0x000fea0003800000 */
[----:B------:R-:W-:Y:S01]  /*ed80*/  BPT.TRAP 0x1 ;  /* 0x000000040000795c */ /* 0x000fe20000300000 */
.L_x_1821:
[----:B0-----:R-:W-:Y:S01]  /*ed90*/  SHF.L.U32 R3, R4, 0x1f, RZ ;  /* 0x0000001f04037819 */ /* 0x001fe200000006ff */
[----:B------:R-:W-:-:S03]  /*eda0*/  IMAD R4, R0, 0x3000, RZ ;  /* 0x0000300000047824 */ /* 0x000fc600078e02ff */
[----:B------:R-:W0:Y:S02]  /*edb0*/  SYNCS.PHASECHK.TRANS64.TRYWAIT P2, [R2+URZ+0x17060], R3 ;  /* 0x01706003020075a7 */ /* 0x000e24000804017f */
[----:B0-----:R-:W-:Y:S05]  /*edc0*/  @!P2 BRA `(.L_x_1822) ;  /* 0x00000020002ca947 */ /* 0x001fea0003800000 */
.L_x_1886:
[----:B------:R-:W2:Y:S01]  /*edd0*/  LDL R0, [R1] ;  /* 0x0000000001007983 */ /* 0x000ea20000100800 */
[----:B------:R-:W-:Y:S05]  /*ede0*/  WARPSYNC.ALL ;  /* 0x0000000000007948 */ /* 0x000fea0003800000 */
[----:B0-----:R-:W-:Y:S01]  /*edf0*/  LOP3.LUT R3, R4, R29, RZ, 0xfc, !PT ;  /* 0x0000001d04037212 */ /* 0x001fe200078efcff */
[----:B------:R-:W0:Y:S01]  /*ee00*/  S2R R6, SR_TID.X ;  /* 0x0000000000067919 */ /* 0x000e220000002100 */
[----:B------:R-:W-:-:S03]  /*ee10*/  ULOP3.LUT UR4, UR41, 0x2, URZ, 0xfc, !UPT ;  /* 0x0000000229047892 */ /* 0x000fc6000f8efc3f */
[----:B------:R-:W-:Y:S01]  /*ee20*/  VIADD R3, R3, UR46 ;  /* 0x0000002e03037c36 */ /* 0x000fe20008000000 */
[----:B0-----:R-:W-:Y:S01]  /*ee30*/  LOP3.LUT P2, RZ, R6, 0x4, RZ, 0xc0, !PT ;  /* 0x0000000406ff7812 */ /* 0x001fe2000784c0ff */
[----:B------:R-:W-:-:S05]  /*ee40*/  IMAD.MOV.U32 R6, RZ, RZ, 0x40 ;  /* 0x00000040ff067424 */ /* 0x000fca00078e00ff */
[----:B------:R-:W-:Y:S02]  /*ee50*/  SEL R6, R6, 0xffffffc0, !P2 ;  /* 0xffffffc006067807 */ /* 0x000fe40005000000 */
        /* <DEDUP_REMOVED lines=48> */
.L_x_1823:
[----:B-1----:R1:W-:Y:S01]  /*f160*/  SYNCS.ARRIVE.TRANS64.A1T0 RZ, [R2+URZ+0x17050], RZ ;  /* 0x017050ff02ff79a7 */ /* 0x0023e2000810003f */
[----:B------:R-:W-:Y:S06]  /*f170*/  BAR.SYNC.DEFER_BLOCKING 0x2, 0x80 ;  /* 0x0082000000007b1d */ /* 0x000fec0000010000 */
[----:B------:R-:W-:Y:S05]  /*f180*/  @!P1 BRA `(.L_x_1824) ;  /* 0x0000000000049947 */ /* 0x000fea0003800000 */
[----:B------:R-:W-:Y:S01]  /*f190*/  BPT.TRAP 0x1 ;  /* 0x000000040000795c */ /* 0x000fe20000300000 */
.L_x_1824:
[----:B------:R-:W2:Y:S01]  /*f1a0*/  S2R R0, SR_CgaCtaId ;  /* 0x0000000000007919 */ /* 0x000ea20000008800 */
[----:B-1----:R-:W-:Y:S02]  /*f1b0*/  VIADD R2, R2, 0x17080 ;  /* 0x0001708002027836 */ /* 0x002fe40000000000 */
[----:B------:R-:W-:Y:S02]  /*f1c0*/  VIADD R7, R7, 0xffffff80 ;  /* 0xffffff8007077836 */ /* 0x000fe40000000000 */
[----:B------:R-:W-:Y:S01]  /*f1d0*/  IMAD.MOV.U32 R4, RZ, RZ, R20 ;  /* 0x000000ffff047224 */ /* 0x000fe200078e0014 */
[----:B--2---:R-:W-:Y:S01]  /*f1e0*/  PRMT R2, R0, 0x654, R2 ;  /* 0x0000065400027816 */ /* 0x004fe20000000002 */
[----:B------:R-:W-:-:S03]  /*f1f0*/  IMAD.MOV.U32 R0, RZ, RZ, R5 ;  /* 0x000000ffff007224 */ /* 0x000fc600078e0005 */
[----:B------:R2:W-:Y:S01]  /*f200*/  SYNCS.ARRIVE.TRANS64.RED.A1T0 RZ, [R2+URZ], RZ ;  /* 0x000000ff02ff79a7 */ /* 0x0005e2000810043f */
[----:B------:R-:W-:Y:S05]  /*f210*/  @P0 BRA `(.L_x_1825) ;  /* 0xfffffff000080947 */ /* 0x000fea000383ffff */
[----:B------:R-:W-:Y:S05]  /*f220*/  BRA `(.L_x_1826) ;  /* 0x0000000000047947 */ /* 0x000fea0003800000 */
.L_x_1810:
[----:B0-----:R-:W-:-:S07]  /*f230*/  IMAD.MOV.U32 R5, RZ, RZ, RZ ;  /* 0x000000ffff057224 */ /* 0x001fce00078e00ff */
.L_x_1826:
[----:B------:R-:W-:-:S06]  /*f240*/  ULOP3.LUT UR4, UR41, 0x1, URZ, 0xfc, !UPT ;  /* 0x0000000129047892 */ /* 0x000fcc000f8efc3f */
[----:B------:R-:W-:-:S04]  /*f250*/  MOV R0, UR4 ;  /* 0x0000000400007c02 */ /* 0x000fc80008000f00 */
[----:B------:R-:W-:-:S13]  /*f260*/  ISETP.NE.AND P1, PT, R0, 0x3, PT ;  /* 0x000000030000780c */ /* 0x000fda0003f25270 */
[----:B------:R-:W-:Y:S05]  /*f270*/  @!P1 BRA `(.L_x_1827) ;  /* 0x0000000000049947 */ /* 0x000fea0003800000 */
[----:B------:R-:W-:Y:S01]  /*f280*/  BPT.TRAP 0x1 ;  /* 0x000000040000795c */ /* 0x000fe20000300000 */
.L_x_1827:
[----:B0-2---:R-:W-:Y:S01]  /*f290*/  LOP3.LUT R3, R20, 0x1, RZ, 0x3c, !PT ;  /* 0x0000000114037812 */ /* 0x005fe200078e3cff */
[----:B------:R-:W-:Y:S01]  /*f2a0*/  BSSY B0, `(.L_x_1828) ;  /* 0x0000005000007945 */ /* 0x000fe20003800000 */
[----:B------:R-:W-:Y:S02]  /*f2b0*/  LEA R2, R5, UR46, 0x3 ;  /* 0x0000002e05027c11 */ /* 0x000fe4000f8e18ff */
[----:B------:R-:W-:-:S04]  /*f2c0*/  SHF.L.U32 R3, R3, 0x1f, RZ ;  /* 0x0000001f03037819 */ /* 0x000fc800000006ff */
[----:B------:R-:W0:Y:S02]  /*f2d0*/  SYNCS.PHASECHK.TRANS64.TRYWAIT P0, [R2+URZ+0x17070], R3 ;  /* 0x01707003020075a7 */ /* 0x000e24000800017f */
[----:B0-----:R-:W-:Y:S05]  /*f2e0*/  @!P0 BRA `(.L_x_1829) ;  /* 0x0000001800f88947 */ /* 0x001fea0003800000 */
.L_x_1887:
[----:B------:R-:W-:Y:S05]  /*f2f0*/  BSYNC B0 ;  /* 0x0000000000007941 */ /* 0x000fea0003800000 */
.L_x_1828:
[----:B------:R-:W-:-:S06]  /*f300*/  ULOP3.LUT UR4, UR41, 0x2, URZ, 0xfc, !UPT ;  /* 0x0000000229047892 */ /* 0x000fcc000f8efc3f */
[----:B------:R-:W-:-:S05]  /*f310*/  IMAD.U32 R0, RZ, RZ, UR4 ;  /* 0x00000004ff007e24 */ /* 0x000fca000f8e00ff */
[----:B------:R-:W-:-:S13]  /*f320*/  ISETP.NE.AND P0, PT, R0, 0x3, PT ;  /* 0x000000030000780c */ /* 0x000fda0003f05270 */
[----:B------:R-:W-:Y:S05]  /*f330*/  @!P0 BRA `(.L_x_1830) ;  /* 0x0000000000048947 */ /* 0x000fea0003800000 */
[----:B------:R-:W-:Y:S01]  /*f340*/  BPT.TRAP 0x1 ;  /* 0x000000040000795c */ /* 0x000fe20000300000 */
.L_x_1830:
[----:B------:R-:W2:Y:S01]  /*f350*/  LDL.LU R0, [R1] ;  /* 0x0000000001007983 */ /* 0x000ea20000300800 */
[----:B0-----:R-:W-:Y:S01]  /*f360*/  SHF.L.U32 R3, R20, 0x1f, RZ ;  /* 0x0000001f14037819 */ /* 0x001fe200000006ff */
[----:B------:R-:W-:-:S03]  /*f370*/  IMAD R4, R5, 0x3000, RZ ;  /* 0x0000300005047824 */ /* 0x000fc600078e02ff */
[----:B------:R-:W0:Y:S02]  /*f380*/  SYNCS.PHASECHK.TRANS64.TRYWAIT P0, [R2+URZ+0x17060], R3 ;  /* 0x01706003020075a7 */ /* 0x000e24000800017f */
[----:B--2---:R-:W-:Y:S01]  /*f390*/  LOP3.LUT R0, R4, R0, RZ, 0xfc, !PT ;  /* 0x0000000004007212 */ /* 0x004fe200078efcff */
[----:B0-----:R-:W-:Y:S06]  /*f3a0*/  @!P0 BRA `(.L_x_1831) ;  /* 0x0000001800dc8947 */ /* 0x001fec0003800000 */
.L_x_1888:
[----:B------:R-:W-:Y:S05]  /*f3b0*/  WARPSYNC.ALL ;  /* 0x0000000000007948 */ /* 0x000fea0003800000 */
[----:B------:R-:W2:Y:S01]  /*f3c0*/  LDSM.16.MT88.4 R8, [R0+UR46+0x6400] ;  /* 0x0064002e0008783b */ /* 0x000ea20008004200 */
[----:B0-----:R-:W-:Y:S01]  /*f3d0*/  LOP3.LUT R3, R4, R29, RZ, 0xfc, !PT ;  /* 0x0000001d04037212 */ /* 0x001fe200078efcff */
[----:B------:R-:W-:Y:S01]  /*f3e0*/  ULOP3.LUT UR4, UR41, 0x2, URZ, 0xfc, !UPT ;  /* 0x0000000229047892 */ /* 0x000fe2000f8efc3f */
[----:B------:R-:W0:Y:S03]  /*f3f0*/  S2R R6, SR_TID.X ;  /* 0x0000000000067919 */ /* 0x000e260000002100 */
[----:B------:R-:W-:Y:S01]  /*f400*/  VIADD R3, R3, UR46 ;  /* 0x0000002e03037c36 */ /* 0x000fe20008000000 */
[----:B0-----:R-:W-:Y:S01]  /*f410*/  LOP3.LUT P0, RZ, R6, 0x4, RZ, 0xc0, !PT ;  /* 0x0000000406ff7812 */ /* 0x001fe2000780c0ff */
[----:B------:R-:W-:Y:S01]  /*f420*/  IMAD.MOV.U32 R6, RZ, RZ, 0x40 ;  /* 0x00000040ff067424 */ /* 0x000fe200078e00ff */
[----:B--2---:R-:W-:-:S02]  /*f430*/  PRMT R12, R8, 0x6420, R9 ;  /* 0x00006420080c7816 */ /* 0x004fc40000000009 */
[----:B------:R-:W-:Y:S02]  /*f440*/  PRMT R13, R8, 0x7531, R9 ;  /* 0x00007531080d7816 */ /* 0x000fe40000000009 */
[C-C-:B-1----:R-:W-:Y:S02]  /*f450*/  PRMT R14, R10.reuse, 0x6420, R11.reuse ;  /* 0x000064200a0e7816 */ /* 0x142fe4000000000b */
        /* <DEDUP_REMOVED lines=44> */
.L_x_1832:
[----:B-1----:R1:W-:Y:S01]  /*f720*/  SYNCS.ARRIVE.TRANS64.A1T0 RZ, [R2+URZ+0x17050], RZ ;  /* 0x017050ff02ff79a7 */ /* 0x0023e2000810003f */
[----:B------:R-:W-:Y:S06]  /*f730*/  BAR.SYNC.DEFER_BLOCKING 0x2, 0x80 ;  /* 0x0082000000007b1d */ /* 0x000fec0000010000 */
[----:B------:R-:W-:Y:S05]  /*f740*/  @!P1 BRA `(.L_x_1833) ;  /* 0x0000000000049947 */ /* 0x000fea0003800000 */
[----:B------:R-:W-:Y:S01]  /*f750*/  BPT.TRAP 0x1 ;  /* 0x000000040000795c */ /* 0x000fe20000300000 */
.L_x_1833:
        /* <DEDUP_REMOVED lines=10> */
.L_x_1790:
[----:B------:R-:W0:Y:S01]  /*f800*/  S2R R4, SR_CgaCtaId ;  /* 0x0000000000047919 */ /* 0x000e220000008800 */
[----:B------:R-:W-:Y:S02]  /*f810*/  MOV R3, 0x400 ;  /* 0x0000040000037802 */ /* 0x000fe40000000f00 */
[----:B------:R-:W-:Y:S02]  /*f820*/  SHF.L.U32 R2, R2, 0x1f, RZ ;  /* 0x0000001f02027819 */ /* 0x000fe400000006ff */
[----:B0-----:R-:W-:-:S04]  /*f830*/  LEA R7, R4, R3, 0x18 ;  /* 0x0000000304077211 */ /* 0x001fc800078ec0ff */
[----:B------:R-:W0:Y:S02]  /*f840*/  SYNCS.PHASECHK.TRANS64.TRYWAIT P0, [R7+URZ+0x17020], R2 ;  /* 0x01702002070075a7 */ /* 0x000e24000800017f */
[----:B0-----:R-:W-:Y:S05]  /*f850*/  @!P0 BRA `(.L_x_1834) ;  /* 0x0000001400c48947 */ /* 0x001fea0003800000 */
.L_x_1889:
        /* <DEDUP_REMOVED lines=13> */
.L_x_1835:
[----:B------:R-:W-:Y:S01]  /*f930*/  IMAD R5, R0, 0x8, R7 ;  /* 0x0000000800057824 */ /* 0x000fe200078e0207 */
[----:B------:R-:W-:Y:S01]  /*f940*/  SHF.L.U32 R2, R20, 0x1f, RZ ;  /* 0x0000001f14027819 */ /* 0x000fe200000006ff */
[----:B------:R-:W-:-:S03]  /*f950*/  VIADD R0, R0, 0x1 ;  /* 0x0000000100007836 */ /* 0x000fc60000000000 */
[----:B------:R-:W0:Y:S02]  /*f960*/  SYNCS.PHASECHK.TRANS64.TRYWAIT P1, [R5+URZ+0x17040], R2 ;  /* 0x01704002050075a7 */ /* 0x000e24000802017f */
[----:B------:R-:W-:-:S04]  /*f970*/  ISETP.NE.AND P2, PT, R0, 0x2, PT ;  /* 0x000000020000780c */ /* 0x000fc80003f45270 */
[----:B------:R-:W-:Y:S01]  /*f980*/  SEL R3, RZ, 0x1, P2 ;  /* 0x00000001ff037807 */ /* 0x000fe20001000000 */
[----:B0-----:R-:W-:Y:S08]  /*f990*/  @!P1 BRA `(.L_x_1836) ;  /* 0x0000001400889947 */ /* 0x001ff00003800000 */
.L_x_1890:
[----:B------:R-:W-:Y:S02]  /*f9a0*/  SEL R0, R0, RZ, P2 ;  /* 0x000000ff00007207 */ /* 0x000fe40001000000 */
[----:B------:R-:W-:Y:S01]  /*f9b0*/  LOP3.LUT R3, R20, R3, RZ, 0x3c, !PT ;  /* 0x0000000314037212 */ /* 0x000fe200078e3cff */
[----:B------:R-:W-:Y:S06]  /*f9c0*/  @!P0 BRA `(.L_x_1837) ;  /* 0x0000000000048947 */ /* 0x000fec0003800000 */
[----:B------:R-:W-:Y:S01]  /*f9d0*/  BPT.TRAP 0x1 ;  /* 0x000000040000795c */ /* 0x000fe20000300000 */
.L_x_1837:
[----:B------:R-:W-:Y:S02]  /*f9e0*/  LEA R7, R0, R7, 0x3 ;  /* 0x0000000700077211 */ /* 0x000fe400078e18ff */
[----:B------:R-:W-:-:S04]  /*f9f0*/  SHF.L.U32 R0, R3, 0x1f, RZ ;  /* 0x0000001f03007819 */ /* 0x000fc800000006ff */
[----:B------:R-:W1:Y:S02]  /*fa00*/  SYNCS.PHASECHK.TRANS64.TRYWAIT P1, [R7+URZ+0x17040], R0 ;  /* 0x01704000070075a7 */ /* 0x000e64000802017f */
[----:B-1----:R-:W-:Y:S05]  /*fa10*/  @!P1 BRA `(.L_x_1838) ;  /* 0x00000014007c9947 */ /* 0x002fea0003800000 */
.L_x_1891:
[----:B------:R-:W-:Y:S05]  /*fa20*/  @!P0 BRA `(.L_x_1839) ;  /* 0x0000000000048947 */ /* 0x000fea0003800000 */
[----:B------:R-:W-:Y:S01]  /*fa30*/  BPT.TRAP 0x1 ;  /* 0x000000040000795c */ /* 0x000fe20000300000 */
.L_x_1839:
[----:B------:R-:W2:Y:S02]  /*fa40*/  SYNCS.PHASECHK.TRANS64.TRYWAIT P1, [R5+URZ+0x17060], R2 ;  /* 0x01706002050075a7 */ /* 0x000ea4000802017f */
[----:B--2---:R-:W-:Y:S05]  /*fa50*/  @!P1 BRA `(.L_x_1840) ;  /* 0x0000001400809947 */ /* 0x004fea0003800000 */
.L_x_1892:
[----:B------:R-:W-:Y:S05]  /*fa60*/  @!P0 BRA `(.L_x_1841) ;  /* 0x0000000000048947 */ /* 0x000fea0003800000 */
[----:B------:R-:W-:Y:S01]  /*fa70*/  BPT.TRAP 0x1 ;  /* 0x000000040000795c */ /* 0x000fe20000300000 */
.L_x_1841:
[----:B------:R-:W3:Y:S02]  /*fa80*/  SYNCS.PHASECHK.TRANS64.TRYWAIT P1, [R7+URZ+0x17060], R0 ;  /* 0x01706000070075a7 */ /* 0x000ee4000802017f */
[----:B---3--:R-:W-:Y:S05]  /*fa90*/  @!P1 BRA `(.L_x_1842) ;  /* 0x0000001400849947 */ /* 0x008fea0003800000 */
.L_x_1893:
[----:B------:R-:W-:Y:S05]  /*faa0*/  @!P0 BRA `(.L_x_1843) ;  /* 0x0000000000048947 */ /* 0x000fea0003800000 */
[----:B------:R-:W-:Y:S01]  /*fab0*/  BPT.TRAP 0x1 ;  /* 0x000000040000795c */ /* 0x000fe20000300000 */
.L_x_1843:
[----:B------:R-:W4:Y:S02]  /*fac0*/  SYNCS.PHASECHK.TRANS64.TRYWAIT P1, [R5+URZ+0x17080], R2 ;  /* 0x01708002050075a7 */ /* 0x000f24000802017f */
[----:B----4-:R-:W-:Y:S05]  /*fad0*/  @!P1 BRA `(.L_x_1844) ;  /* 0x0000001400889947 */ /* 0x010fea0003800000 */
.L_x_1894:
[----:B------:R-:W-:Y:S05]  /*fae0*/  @!P0 BRA `(.L_x_1845) ;  /* 0x0000000000048947 */ /* 0x000fea0003800000 */
[----:B------:R-:W-:Y:S01]  /*faf0*/  BPT.TRAP 0x1 ;  /* 0x000000040000795c */ /* 0x000fe20000300000 */
.L_x_1845:
[----:B------:R0:W0:Y:S02]  /*fb00*/  SYNCS.PHASECHK.TRANS64.TRYWAIT P0, [R7+URZ+0x17080], R0 ;  /* 0x01708000070075a7 */ /* 0x000024000800017f */
[----:B0-----:R-:W-:Y:S05]  /*fb10*/  @!P0 NANOSLEEP.SYNCS 0x989680 ;  /* 0x009896800000895d */ /* 0x001fea0003900000 */
[----:B------:R-:W0:Y:S02]  /*fb20*/  @!P0 SYNCS.PHASECHK.TRANS64 P0, [R7+URZ+0x17080], R0 ;  /* 0x01708000070085a7 */ /* 0x000e24000800007f */
[----:B0-----:R-:W-:Y:S05]  /*fb30*/  @!P0 BRA `(.L_x_1845) ;  /* 0xfffffffc00f08947 */ /* 0x001fea000383ffff */
.L_x_1746:
[----:B------:R-:W-:Y:S05]  /*fb40*/  BSYNC B6 ;  /* 0x0000000000067941 */ /* 0x000fea0003800000 */
.L_x_1743:
[----:B------:R-:W-:Y:S05]  /*fb50*/  EXIT ;  /* 0x000000000000794d */ /* 0x000fea0003800000 */
.L_x_1750:
[----:B0-----:R-:W-:-:S04]  /*fb60*/  IMAD.U32 R3, RZ, RZ, UR44 ;  /* 0x0000002cff037e24 */ /* 0x001fc8000f8e00ff */
[----:B------:R0:W1:Y:S03]  /*fb70*/  SYNCS.PHASECHK.TRANS64.TRYWAIT P0, [R3+URZ+0x17000], R6 ;  /* 0x01700006030075a7 */ /* 0x000066000800017f */
[----:B-1----:R-:W-:Y:S05]  /*fb80*/  @!P0 NANOSLEEP.SYNCS 0x989680 ;  /* 0x009896800000895d */ /* 0x002fea0003900000 */
[----:B------:R-:W1:Y:S02]  /*fb90*/  @!P0 SYNCS.PHASECHK.TRANS64 P0, [R3+URZ+0x17000], R6 ;  /* 0x01700006030085a7 */ /* 0x000e64000800007f */
[----:B-1----:R-:W-:Y:S05]  /*fba0*/  @!P0 BRA `(.L_x_1750) ;  /* 0xfffffffc00ec8947 */ /* 0x002fea000383ffff */
[----:B------:R-:W-:Y:S05]  /*fbb0*/  BRA `(.L_x_1846) ;  /* 0xffffff1800907947 */ /* 0x000fea000383ffff */
.L_x_1754:
[----:B0-----:R-:W-:-:S04]  /*fbc0*/  IMAD.U32 R3, RZ, RZ, UR44 ;  /* 0x0000002cff037e24 */ /* 0x001fc8000f8e00ff */
[----:B------:R0:W2:Y:S03]  /*fbd0*/  SYNCS.PHASECHK.TRANS64.TRYWAIT P1, [R3+URZ+0x17030], R6 ;  /* 0x01703006030075a7 */ /* 0x0000a6000802017f */
[----:B--2---:R-:W-:Y:S05]  /*fbe0*/  @!P1 NANOSLEEP.SYNCS 0x989680 ;  /* 0x009896800000995d */ /* 0x004fea0003900000 */
[----:B------:R-:W2:Y:S02]  /*fbf0*/  @!P1 SYNCS.PHASECHK.TRANS64 P1, [R3+URZ+0x17030], R6 ;  /* 0x01703006030095a7 */ /* 0x000ea4000802007f */
[----:B--2---:R-:W-:Y:S05]  /*fc00*/  @!P1 BRA `(.L_x_1754) ;  /* 0xfffffffc00ec9947 */ /* 0x004fea000383ffff */
[----:B------:R-:W-:Y:S05]  /*fc10*/  BRA `(.L_x_1753) ;  /* 0xffffff1800ac7947 */ /* 0x000fea000383ffff */
.L_x_1760:
[----:B-1----:R-:W-:-:S04]  /*fc20*/  IMAD.U32 R11, RZ, RZ, UR25 ;  /* 0x00000019ff0b7e24 */ /* 0x002fc8000f8e00ff */
[----:B------:R1:W2:Y:S03]  /*fc30*/  SYNCS.PHASECHK.TRANS64.TRYWAIT P1, [R11+URZ+0x17030], R10 ;  /* 0x0170300a0b0075a7 */ /* 0x0002a6000802017f */
[----:B--2---:R-:W-:Y:S05]  /*fc40*/  @!P1 NANOSLEEP.SYNCS 0x989680 ;  /* 0x009896800000995d */ /* 0x004fea0003900000 */
[----:B------:R-:W2:Y:S02]  /*fc50*/  @!P1 SYNCS.PHASECHK.TRANS64 P1, [R11+URZ+0x17030], R10 ;  /* 0x0170300a0b0095a7 */ /* 0x000ea4000802007f */
[----:B--2---:R-:W-:Y:S05]  /*fc60*/  @!P1 BRA `(.L_x_1760) ;  /* 0xfffffffc00ec9947 */ /* 0x004fea000383ffff */
[----:B------:R-:W-:Y:S05]  /*fc70*/  BRA `(.L_x_1759) ;  /* 0xffffff4800007947 */ /* 0x000fea000383ffff */
.L_x_1764:
[----:B-1----:R-:W-:-:S04]  /*fc80*/  IMAD.U32 R11, RZ, RZ, UR11 ;  /* 0x0000000bff0b7e24 */ /* 0x002fc8000f8e00ff */
[----:B------:R1:W2:Y:S03]  /*fc90*/  SYNCS.PHASECHK.TRANS64.TRYWAIT P1, [R11+URZ+0x17050], R10 ;  /* 0x0170500a0b0075a7 */ /* 0x0002a6000802017f */
[----:B--2---:R-:W-:Y:S05]  /*fca0*/  @!P1 NANOSLEEP.SYNCS 0x989680 ;  /* 0x009896800000995d */ /* 0x004fea0003900000 */
[----:B------:R-:W2:Y:S02]  /*fcb0*/  @!P1 SYNCS.PHASECHK.TRANS64 P1, [R11+URZ+0x17050], R10 ;  /* 0x0170500a0b0095a7 */ /* 0x000ea4000802007f */
[----:B--2---:R-:W-:Y:S05]  /*fcc0*/  @!P1 BRA `(.L_x_1764) ;  /* 0xfffffffc00ec9947 */ /* 0x004fea000383ffff */
[----:B------:R-:W-:Y:S05]  /*fcd0*/  BRA `(.L_x_1763) ;  /* 0xffffff4800587947 */ /* 0x000fea000383ffff */
.L_x_1772:
[----:B-1----:R-:W-:-:S04]  /*fce0*/  IMAD.U32 R9, RZ, RZ, UR22 ;  /* 0x00000016ff097e24 */ /* 0x002fc8000f8e00ff */
[----:B------:R1:W2:Y:S03]  /*fcf0*/  SYNCS.PHASECHK.TRANS64.TRYWAIT P1, [R9+URZ+0x17030], R8 ;  /* 0x01703008090075a7 */ /* 0x0002a6000802017f */
[----:B--2---:R-:W-:Y:S05]  /*fd00*/  @!P1 NANOSLEEP.SYNCS 0x989680 ;  /* 0x009896800000995d */ /* 0x004fea0003900000 */
[----:B------:R-:W2:Y:S02]  /*fd10*/  @!P1 SYNCS.PHASECHK.TRANS64 P1, [R9+URZ+0x17030], R8 ;  /* 0x01703008090095a7 */ /* 0x000ea4000802007f */
[----:B--2---:R-:W-:Y:S05]  /*fd20*/  @!P1 BRA `(.L_x_1772) ;  /* 0xfffffffc00ec9947 */ /* 0x004fea000383ffff */
[----:B------:R-:W-:Y:S05]  /*fd30*/  BRA `(.L_x_1771) ;  /* 0xffffff7400347947 */ /* 0x000fea000383ffff */
.L_x_1776:
[----:B-1----:R-:W-:-:S04]  /*fd40*/  IMAD.U32 R9, RZ, RZ, UR14 ;  /* 0x0000000eff097e24 */ /* 0x002fc8000f8e00ff */
[----:B------:R1:W2:Y:S03]  /*fd50*/  SYNCS.PHASECHK.TRANS64.TRYWAIT P1, [R9+URZ+0x17050], R8 ;  /* 0x01705008090075a7 */ /* 0x0002a6000802017f */
[----:B--2---:R-:W-:Y:S05]  /*fd60*/  @!P1 NANOSLEEP.SYNCS 0x989680 ;  /* 0x009896800000995d */ /* 0x004fea0003900000 */
[----:B------:R-:W2:Y:S02]  /*fd70*/  @!P1 SYNCS.PHASECHK.TRANS64 P1, [R9+URZ+0x17050], R8 ;  /* 0x01705008090095a7 */ /* 0x000ea4000802007f */
[----:B--2---:R-:W-:Y:S05]  /*fd80*/  @!P1 BRA `(.L_x_1776) ;  /* 0xfffffffc00ec9947 */ /* 0x004fea000383ffff */
[----:B------:R-:W-:Y:S05]  /*fd90*/  BRA `(.L_x_1775) ;  /* 0xffffff74008c7947 */ /* 0x000fea000383ffff */
.L_x_1783:
[----:B-1----:R-:W-:-:S04]  /*fda0*/  IMAD.U32 R5, RZ, RZ, UR16 ;  /* 0x00000010ff057e24 */ /* 0x002fc8000f8e00ff */
[----:B------:R1:W2:Y:S03]  /*fdb0*/  SYNCS.PHASECHK.TRANS64.TRYWAIT P1, [R5+URZ+0x17050], R0 ;  /* 0x01705000050075a7 */ /* 0x0002a6000802017f */
[----:B--2---:R-:W-:Y:S05]  /*fdc0*/  @!P1 NANOSLEEP.SYNCS 0x989680 ;  /* 0x009896800000995d */ /* 0x004fea0003900000 */
[----:B------:R-:W2:Y:S02]  /*fdd0*/  @!P1 SYNCS.PHASECHK.TRANS64 P1, [R5+URZ+0x17050], R0 ;  /* 0x01705000050095a7 */ /* 0x000ea4000802007f */
[----:B--2---:R-:W-:Y:S05]  /*fde0*/  @!P1 BRA `(.L_x_1783) ;  /* 0xfffffffc00ec9947 */ /* 0x004fea000383ffff */
[----:B------:R-:W-:Y:S05]  /*fdf0*/  BRA `(.L_x_1782) ;  /* 0xffffff9400d87947 */ /* 0x000fea000383ffff */
.L_x_1796:
[----:B------:R-:W-:Y:S01]  /*fe00*/  IMAD.MOV.U32 R13, RZ, RZ, R24 ;  /* 0x000000ffff0d7224 */ /* 0x000fe200078e0018 */
[----:B------:R-:W-:Y:S01]  /*fe10*/  MOV R11, 0x1f ;  /* 0x0000001f000b7802 */ /* 0x000fe20000000f00 */
[----:B------:R-:W-:Y:S02]  /*fe20*/  IMAD.MOV.U32 R12, RZ, RZ, RZ ;  /* 0x000000ffff0c7224 */ /* 0x000fe400078e00ff */
[----:B------:R-:W-:-:S07]  /*fe30*/  IMAD.MOV.U32 R15, RZ, RZ, -0x1 ;  /* 0xffffffffff0f7424 */ /* 0x000fce00078e00ff */
[----:B0----5:R-:W-:Y:S05]  /*fe40*/  WARPSYNC.COLLECTIVE R15, `(.L_x_1847) ;  /* 0x000000000f087348 */ /* 0x021fea0003c00000 */
[----:B------:R1:W2:Y:S02]  /*fe50*/  SHFL.IDX P6, R14, R13, R12, R11 ;  /* 0x0000000c0d0e7389 */ /* 0x0002a400000c000b */
[----:B012--5:R-:W-:Y:S01]  /*fe60*/  ENDCOLLECTIVE ;  /* 0x000000000000791b */ /* 0x027fe20003800000 */
.L_x_1847:
[----:B------:R-:W-:Y:S05]  /*fe70*/  BRA `(.L_x_1848) ;  /* 0xffffffcc00ac7947 */ /* 0x000fea000383ffff */
.L_x_1798:
[----:B0-----:R-:W-:-:S04]  /*fe80*/  IMAD.U32 R3, RZ, RZ, UR46 ;  /* 0x0000002eff037e24 */ /* 0x001fc8000f8e00ff */
[----:B------:R0:W1:Y:S03]  /*fe90*/  SYNCS.PHASECHK.TRANS64.TRYWAIT P0, [R3+URZ+0x17080], R10 ;  /* 0x0170800a030075a7 */ /* 0x000066000800017f */
[----:B-1----:R-:W-:Y:S05]  /*fea0*/  @!P0 NANOSLEEP.SYNCS 0x989680 ;  /* 0x009896800000895d */ /* 0x002fea0003900000 */
[----:B------:R-:W1:Y:S02]  /*feb0*/  @!P0 SYNCS.PHASECHK.TRANS64 P0, [R3+URZ+0x17080], R10 ;  /* 0x0170800a030085a7 */ /* 0x000e64000800007f */
[----:B-1----:R-:W-:Y:S05]  /*fec0*/  @!P0 BRA `(.L_x_1798) ;  /* 0xfffffffc00ec8947 */ /* 0x002fea000383ffff */
[----:B------:R-:W-:Y:S05]  /*fed0*/  BRA `(.L_x_1849) ;  /* 0xffffffd000387947 */ /* 0x000fea000383ffff */
.L_x_1799:
        /* <DEDUP_REMOVED lines=8> */
.L_x_1851:
[----:B------:R-:W-:Y:S05]  /*ff60*/  BSYNC B0 ;  /* 0x0000000000007941 */ /* 0x000fea0003800000 */
.L_x_1850:
[----:B------:R-:W-:Y:S01]  /*ff70*/  IMAD.MOV.U32 R13, RZ, RZ, R8 ;  /* 0x000000ffff0d7224 */ /* 0x000fe200078e0008 */
[----:B------:R-:W-:Y:S01]  /*ff80*/  MOV R11, 0x1e1f ;  /* 0x00001e1f000b7802 */ /* 0x000fe20000000f00 */
[----:B------:R-:W-:Y:S01]  /*ff90*/  IMAD.MOV.U32 R12, RZ, RZ, RZ ;  /* 0x000000ffff0c7224 */ /* 0x000fe200078e00ff */
[----:B------:R-:W0:Y:S01]  /*ffa0*/  LDC R21, c[0x0][0x2f4] ;  /* 0x0000bd00ff157b82 */ /* 0x000e220000000800 */
[----:B------:R-:W-:Y:S02]  /*ffb0*/  IMAD.MOV.U32 R15, RZ, RZ, -0x1 ;  /* 0xffffffffff0f7424 */ /* 0x000fe400078e00ff */
[----:B------:R-:W-:Y:S02]  /*ffc0*/  IMAD.MOV.U32 R3, RZ, RZ, R14 ;  /* 0x000000ffff037224 */ /* 0x000fe400078e000e */
[----:B------:R-:W-:-:S07]  /*ffd0*/  VIADD R19, R26, UR46 ;  /* 0x0000002e1a137c36 */ /* 0x000fce0008000000 */
[----:B0-----:R-:W-:Y:S05]  /*ffe0*/  WARPSYNC.COLLECTIVE R15, `(.L_x_1852) ;  /* 0x000000000f087348 */ /* 0x001fea0003c00000 */
[----:B------:R1:W2:Y:S02]  /*fff0*/  SHFL.IDX P6, R14, R13, R12, R11 ;  /* 0x0000000c0d0e7389 */ /* 0x0002a400000c000b */
[----:B012---:R-:W-:Y:S01]  /*10000*/  ENDCOLLECTIVE ;  /* 0x000000000000791b */ /* 0x007fe20003800000 */
.L_x_1852:
        /* <DEDUP_REMOVED lines=8> */
.L_x_1853:
        /* <DEDUP_REMOVED lines=13> */
.L_x_1854:
        /* <DEDUP_REMOVED lines=10> */
.L_x_1802:
[----:B0-----:R-:W-:-:S04]  /*10200*/  MOV R3, UR46 ;  /* 0x0000002e00037c02 */ /* 0x001fc80008000f00 */
[----:B------:R0:W1:Y:S03]  /*10210*/  SYNCS.PHASECHK.TRANS64.TRYWAIT P1, [R3+URZ+0x17040], R10 ;  /* 0x0170400a030075a7 */ /* 0x000066000802017f */
[----:B-1----:R-:W-:Y:S05]  /*10220*/  @!P1 NANOSLEEP.SYNCS 0x989680 ;  /* 0x009896800000995d */ /* 0x002fea0003900000 */
[----:B------:R-:W1:Y:S02]  /*10230*/  @!P1 SYNCS.PHASECHK.TRANS64 P1, [R3+URZ+0x17040], R10 ;  /* 0x0170400a030095a7 */ /* 0x000e64000802007f */
[----:B-1----:R-:W-:Y:S05]  /*10240*/  @!P1 BRA `(.L_x_1802) ;  /* 0xfffffffc00ec9947 */ /* 0x002fea000383ffff */
[----:B------:R-:W-:Y:S05]  /*10250*/  BRA `(.L_x_1856) ;  /* 0xffffffd000747947 */ /* 0x000fea000383ffff */
.L_x_1803:
        /* <DEDUP_REMOVED lines=8> */
.L_x_1858:
[----:B------:R-:W-:Y:S05]  /*102e0*/  BSYNC B0 ;  /* 0x0000000000007941 */ /* 0x000fea0003800000 */
.L_x_1857:
        /* <DEDUP_REMOVED lines=8> */
.L_x_1859:
[----:B------:R-:W-:Y:S02]  /*10370*/  IMAD.MOV.U32 R13, RZ, RZ, R4 ;  /* 0x000000ffff0d7224 */ /* 0x000fe400078e0004 */
[----:B------:R-:W-:Y:S01]  /*10380*/  IMAD.MOV.U32 R12, RZ, RZ, 0x1 ;  /* 0x00000001ff0c7424 */ /* 0x000fe200078e00ff */
[----:B------:R-:W-:-:S04]  /*10390*/  @P0 IADD3 R14, P1, R6, R14, RZ ;  /* 0x0000000e060e0210 */ /* 0x000fc80007f3e0ff */
[----:B------:R-:W-:Y:S01]  /*103a0*/  @P0 IADD3.X R3, RZ, R2, RZ, P1, !PT ;  /* 0x00000002ff030210 */ /* 0x000fe20000ffe4ff */
[----:B------:R-:W-:-:S08]  /*103b0*/  @P0 IMAD.MOV.U32 R2, RZ, RZ, R14 ;  /* 0x000000ffff020224 */ /* 0x000fd000078e000e */
[----:B------:R-:W-:Y:S05]  /*103c0*/  WARPSYNC.COLLECTIVE R15, `(.L_x_1860) ;  /* 0x000000000f087348 */ /* 0x000fea0003c00000 */
[----:B------:R0:W1:Y:S02]  /*103d0*/  SHFL.IDX P6, R14, R13, R12, R11 ;  /* 0x0000000c0d0e7389 */ /* 0x00006400000c000b */
[----:B01----:R-:W-:Y:S01]  /*103e0*/  ENDCOLLECTIVE ;  /* 0x000000000000791b */ /* 0x003fe20003800000 */
.L_x_1860:
        /* <DEDUP_REMOVED lines=11> */
.L_x_1861:
[----:B------:R-:W-:Y:S05]  /*104a0*/  BRA `(.L_x_1862) ;  /* 0xffffffd0007c7947 */ /* 0x000fea000383ffff */
.L_x_1806:
[----:B------:R-:W-:Y:S02]  /*104b0*/  IMAD.MOV.U32 R13, RZ, RZ, R4 ;  /* 0x000000ffff0d7224 */ /* 0x000fe400078e0004 */
[----:B------:R-:W-:Y:S02]  /*104c0*/  IMAD.MOV.U32 R12, RZ, RZ, RZ ;  /* 0x000000ffff0c7224 */ /* 0x000fe400078e00ff */
[----:B------:R-:W-:Y:S02]  /*104d0*/  IMAD.MOV.U32 R11, RZ, RZ, 0x1e1f ;  /* 0x00001e1fff0b7424 */ /* 0x000fe400078e00ff */
[----:B------:R-:W-:Y:S02]  /*104e0*/  IMAD.MOV.U32 R15, RZ, RZ, -0x1 ;  /* 0xffffffffff0f7424 */ /* 0x000fe400078e00ff */
[----:B------:R-:W-:-:S07]  /*104f0*/  IMAD.U32 R10, RZ, RZ, UR48 ;  /* 0x00000030ff0a7e24 */ /* 0x000fce000f8e00ff */
[----:B------:R-:W-:Y:S05]  /*10500*/  WARPSYNC.COLLECTIVE R15, `(.L_x_1863) ;  /* 0x000000000f087348 */ /* 0x000fea0003c00000 */
[----:B------:R0:W1:Y:S02]  /*10510*/  SHFL.IDX P6, R14, R13, R12, R11 ;  /* 0x0000000c0d0e7389 */ /* 0x00006400000c000b */
[----:B01----:R-:W-:Y:S01]  /*10520*/  ENDCOLLECTIVE ;  /* 0x000000000000791b */ /* 0x003fe20003800000 */
.L_x_1863:
[----:B------:R-:W-:Y:S02]  /*10530*/  IMAD R7, R10, 0xc0, R27 ;  /* 0x000000c00a077824 */ /* 0x000fe400078e021b */
[----:B------:R-:W-:Y:S01]  /*10540*/  IMAD.MOV.U32 R13, RZ, RZ, R0 ;  /* 0x000000ffff0d7224 */ /* 0x000fe200078e0000 */
[----:B------:R-:W-:-:S07]  /*10550*/  MOV R2, R14 ;  /* 0x0000000e00027202 */ /* 0x000fce0000000f00 */
[----:B------:R-:W-:Y:S05]  /*10560*/  WARPSYNC.COLLECTIVE R15, `(.L_x_1864) ;  /* 0x000000000f087348 */ /* 0x000fea0003c00000 */
[----:B------:R0:W1:Y:S02]  /*10570*/  SHFL.IDX P6, R14, R13, R12, R11 ;  /* 0x0000000c0d0e7389 */ /* 0x00006400000c000b */
[----:B01----:R-:W-:Y:S01]  /*10580*/  ENDCOLLECTIVE ;  /* 0x000000000000791b */ /* 0x003fe20003800000 */
.L_x_1864:
[----:B------:R-:W-:Y:S02]  /*10590*/  ULDC UR4, c[0x0][0x288] ;  /* 0x0000a20000047ab9 */ /* 0x000fe40000000800 */
[----:B------:R-:W-:-:S05]  /*105a0*/  IMAD R8, R8, UR4, RZ ;  /* 0x0000000408087c24 */ /* 0x000fca000f8e02ff */
        /* <DEDUP_REMOVED lines=9> */
.L_x_1865:
        /* <DEDUP_REMOVED lines=11> */
.L_x_1866:
        /* <DEDUP_REMOVED lines=10> */
.L_x_1867:
        /* <DEDUP_REMOVED lines=8> */
[----:B------:R-:W-:-:S07]  /*10810*/  IMAD.MOV.U32 R6, RZ, RZ, R14 ;  /* 0x000000ffff067224 */ /* 0x000fce00078e000e */
[----:B0-----:R-:W-:Y:S05]  /*10820*/  WARPSYNC.COLLECTIVE R15, `(.L_x_1868) ;  /* 0x000000000f087348 */ /* 0x001fea0003c00000 */
[----:B------:R1:W2:Y:S02]  /*10830*/  SHFL.IDX P6, R14, R13, R12, R11 ;  /* 0x0000000c0d0e7389 */ /* 0x0002a400000c000b */
[----:B012---:R-:W-:Y:S01]  /*10840*/  ENDCOLLECTIVE ;  /* 0x000000000000791b */ /* 0x007fe20003800000 */
.L_x_1868:
[----:B------:R-:W-:Y:S05]  /*10850*/  BRA `(.L_x_1869) ;  /* 0xffffffd400d47947 */ /* 0x000fea000383ffff */
.L_x_1809:
[----:B0-2---:R-:W-:-:S04]  /*10860*/  IMAD.U32 R3, RZ, RZ, UR46 ;  /* 0x0000002eff037e24 */ /* 0x005fc8000f8e00ff */
[----:B------:R0:W2:Y:S03]  /*10870*/  SYNCS.PHASECHK.TRANS64.TRYWAIT P1, [R3+URZ+0x17020], R0 ;  /* 0x01702000030075a7 */ /* 0x0000a6000802017f */
[----:B--2---:R-:W-:Y:S05]  /*10880*/  @!P1 NANOSLEEP.SYNCS 0x989680 ;  /* 0x009896800000995d */ /* 0x004fea0003900000 */
[----:B------:R-:W2:Y:S02]  /*10890*/  @!P1 SYNCS.PHASECHK.TRANS64 P1, [R3+URZ+0x17020], R0 ;  /* 0x01702000030095a7 */ /* 0x000ea4000802007f */
[----:B--2---:R-:W-:Y:S05]  /*108a0*/  @!P1 BRA `(.L_x_1809) ;  /* 0xfffffffc00ec9947 */ /* 0x004fea000383ffff */
[----:B------:R-:W-:Y:S05]  /*108b0*/  BRA `(.L_x_1870) ;  /* 0xffffffd8001c7947 */ /* 0x000fea000383ffff */
.L_x_1812:
[----:B0-----:R0:W2:Y:S02]  /*108c0*/  SYNCS.PHASECHK.TRANS64.TRYWAIT P1, [R6+URZ+0x17080], R17 ;  /* 0x01708011060075a7 */ /* 0x0010a4000802017f */
[----:B--2---:R-:W-:Y:S05]  /*108d0*/  @!P1 NANOSLEEP.SYNCS 0x989680 ;  /* 0x009896800000995d */ /* 0x004fea0003900000 */
[----:B------:R-:W2:Y:S02]  /*108e0*/  @!P1 SYNCS.PHASECHK.TRANS64 P1, [R6+URZ+0x17080], R17 ;  /* 0x01708011060095a7 */ /* 0x000ea4000802007f */
[----:B--2---:R-:W-:Y:S05]  /*108f0*/  @!P1 BRA `(.L_x_1812) ;  /* 0xfffffffc00f09947 */ /* 0x004fea000383ffff */
[----:B------:R-:W-:Y:S05]  /*10900*/  BRA `(.L_x_1871) ;  /* 0xffffffd800d87947 */ /* 0x000fea000383ffff */
.L_x_1813:
        /* <DEDUP_REMOVED lines=8> */
.L_x_1873:
[----:B------:R-:W-:Y:S05]  /*10990*/  BSYNC B0 ;  /* 0x0000000000007941 */ /* 0x000fea0003800000 */
.L_x_1872:
        /* <DEDUP_REMOVED lines=8> */
.L_x_1874:
[----:B------:R-:W-:Y:S01]  /*10a20*/  IMAD.MOV.U32 R13, RZ, RZ, R27 ;  /* 0x000000ffff0d7224 */ /* 0x000fe200078e001b */
[----:B------:R-:W-:Y:S01]  /*10a30*/  MOV R12, 0x1 ;  /* 0x00000001000c7802 */ /* 0x000fe20000000f00 */
[----:B------:R-:W-:-:S07]  /*10a40*/  IMAD.MOV.U32 R2, RZ, RZ, R14 ;  /* 0x000000ffff027224 */ /* 0x000fce00078e000e */
[----:B------:R-:W-:Y:S05]  /*10a50*/  WARPSYNC.COLLECTIVE R15, `(.L_x_1875) ;  /* 0x000000000f087348 */ /* 0x000fea0003c00000 */
[----:B------:R0:W1:Y:S02]  /*10a60*/  SHFL.IDX P6, R14, R13, R12, R11 ;  /* 0x0000000c0d0e7389 */ /* 0x00006400000c000b */
[----:B01----:R-:W-:Y:S01]  /*10a70*/  ENDCOLLECTIVE ;  /* 0x000000000000791b */ /* 0x003fe20003800000 */
.L_x_1875:
        /* <DEDUP_REMOVED lines=14> */
.L_x_1876:
[----:B------:R-:W-:Y:S01]  /*10b60*/  IMAD.MOV.U32 R2, RZ, RZ, R14 ;  /* 0x000000ffff027224 */ /* 0x000fe200078e000e */
[----:B------:R-:W-:Y:S06]  /*10b70*/  BRA `(.L_x_1877) ;  /* 0xffffffd800f47947 */ /* 0x000fec000383ffff */
.L_x_1816:
[----:B---3--:R3:W4:Y:S02]  /*10b80*/  SYNCS.PHASECHK.TRANS64.TRYWAIT P1, [R6+URZ+0x17040], R17 ;  /* 0x01704011060075a7 */ /* 0x008724000802017f */
[----:B----4-:R-:W-:Y:S05]  /*10b90*/  @!P1 NANOSLEEP.SYNCS 0x989680 ;  /* 0x009896800000995d */ /* 0x010fea0003900000 */
[----:B------:R-:W4:Y:S02]  /*10ba0*/  @!P1 SYNCS.PHASECHK.TRANS64 P1, [R6+URZ+0x17040], R17 ;  /* 0x01704011060095a7 */ /* 0x000f24000802007f */
[----:B----4-:R-:W-:Y:S05]  /*10bb0*/  @!P1 BRA `(.L_x_1816) ;  /* 0xfffffffc00f09947 */ /* 0x010fea000383ffff */
[----:B------:R-:W-:Y:S05]  /*10bc0*/  BRA `(.L_x_1878) ;  /* 0xffffffdc00487947 */ /* 0x000fea000383ffff */
.L_x_1817:
        /* <DEDUP_REMOVED lines=8> */
.L_x_1880:
[----:B------:R-:W-:Y:S05]  /*10c50*/  BSYNC B0 ;  /* 0x0000000000007941 */ /* 0x000fea0003800000 */
.L_x_1879:
        /* <DEDUP_REMOVED lines=9> */
.L_x_1881:
[----:B------:R-:W-:Y:S02]  /*10cf0*/  VIADD R9, R9, UR46 ;  /* 0x0000002e09097c36 */ /* 0x000fe40008000000 */
[----:B------:R-:W-:Y:S02]  /*10d00*/  IMAD.MOV.U32 R13, RZ, RZ, R10 ;  /* 0x000000ffff0d7224 */ /* 0x000fe400078e000a */
[----:B------:R-:W-:Y:S01]  /*10d10*/  IMAD.MOV.U32 R12, RZ, RZ, 0x1 ;  /* 0x00000001ff0c7424 */ /* 0x000fe200078e00ff */
[----:B------:R-:W-:-:S13]  /*10d20*/  IADD3 R2, P1, R24, R14, RZ ;  /* 0x0000000e18027210 */ /* 0x000fda0007f3e0ff */
[----:B------:R-:W-:Y:S05]  /*10d30*/  WARPSYNC.COLLECTIVE R15, `(.L_x_1882) ;  /* 0x000000000f087348 */ /* 0x000fea0003c00000 */
[----:B------:R0:W1:Y:S02]  /*10d40*/  SHFL.IDX P6, R14, R13, R12, R11 ;  /* 0x0000000c0d0e7389 */ /* 0x00006400000c000b */
[----:B01----:R-:W-:Y:S01]  /*10d50*/  ENDCOLLECTIVE ;  /* 0x000000000000791b */ /* 0x003fe20003800000 */
.L_x_1882:
        /* <DEDUP_REMOVED lines=12> */
.L_x_1883:
[----:B------:R-:W-:Y:S05]  /*10e20*/  BRA `(.L_x_1884) ;  /* 0xffffffdc00507947 */ /* 0x000fea000383ffff */
.L_x_1820:
[----:B0-----:R0:W1:Y:S02]  /*10e30*/  SYNCS.PHASECHK.TRANS64.TRYWAIT P2, [R2+URZ+0x17070], R3 ;  /* 0x01707003020075a7 */ /* 0x001064000804017f */
[----:B-1----:R-:W-:Y:S05]  /*10e40*/  @!P2 NANOSLEEP.SYNCS 0x989680 ;  /* 0x009896800000a95d */ /* 0x002fea0003900000 */
[----:B------:R-:W1:Y:S02]  /*10e50*/  @!P2 SYNCS.PHASECHK.TRANS64 P2, [R2+URZ+0x17070], R3 ;  /* 0x017070030200a5a7 */ /* 0x000e64000804007f */
[----:B-1----:R-:W-:Y:S05]  /*10e60*/  @!P2 BRA `(.L_x_1820) ;  /* 0xfffffffc00f0a947 */ /* 0x002fea000383ffff */
[----:B------:R-:W-:Y:S05]  /*10e70*/  BRA `(.L_x_1885) ;  /* 0xffffffdc00b07947 */ /* 0x000fea000383ffff */
.L_x_1822:
[----:B0-----:R0:W1:Y:S02]  /*10e80*/  SYNCS.PHASECHK.TRANS64.TRYWAIT P2, [R2+URZ+0x17060], R3 ;  /* 0x01706003020075a7 */ /* 0x001064000804017f */
[----:B-1----:R-:W-:Y:S05]  /*10e90*/  @!P2 NANOSLEEP.SYNCS 0x989680 ;  /* 0x009896800000a95d */ /* 0x002fea0003900000 */
[----:B------:R-:W1:Y:S02]  /*10ea0*/  @!P2 SYNCS.PHASECHK.TRANS64 P2, [R2+URZ+0x17060], R3 ;  /* 0x017060030200a5a7 */ /* 0x000e64000804007f */
[----:B-1----:R-:W-:Y:S05]  /*10eb0*/  @!P2 BRA `(.L_x_1822) ;  /* 0xfffffffc00f0a947 */ /* 0x002fea000383ffff */
[----:B------:R-:W-:Y:S05]  /*10ec0*/  BRA `(.L_x_1886) ;  /* 0xffffffdc00c07947 */ /* 0x000fea000383ffff */
.L_x_1829:
[----:B0-----:R0:W2:Y:S02]  /*10ed0*/  SYNCS.PHASECHK.TRANS64.TRYWAIT P0, [R2+URZ+0x17070], R3 ;  /* 0x01707003020075a7 */ /* 0x0010a4000800017f */
[----:B--2---:R-:W-:Y:S05]  /*10ee0*/  @!P0 NANOSLEEP.SYNCS 0x989680 ;  /* 0x009896800000895d */ /* 0x004fea0003900000 */
[----:B------:R-:W2:Y:S02]  /*10ef0*/  @!P0 SYNCS.PHASECHK.TRANS64 P0, [R2+URZ+0x17070], R3 ;  /* 0x01707003020085a7 */ /* 0x000ea4000800007f */
[----:B--2---:R-:W-:Y:S05]  /*10f00*/  @!P0 BRA `(.L_x_1829) ;  /* 0xfffffffc00f08947 */ /* 0x004fea000383ffff */
[----:B------:R-:W-:Y:S05]  /*10f10*/  BRA `(.L_x_1887) ;  /* 0xffffffe000f47947 */ /* 0x000fea000383ffff */
.L_x_1831:
[----:B0-----:R0:W2:Y:S02]  /*10f20*/  SYNCS.PHASECHK.TRANS64.TRYWAIT P0, [R2+URZ+0x17060], R3 ;  /* 0x01706003020075a7 */ /* 0x0010a4000800017f */
[----:B--2---:R-:W-:Y:S05]  /*10f30*/  @!P0 NANOSLEEP.SYNCS 0x989680 ;  /* 0x009896800000895d */ /* 0x004fea0003900000 */
[----:B------:R-:W2:Y:S02]  /*10f40*/  @!P0 SYNCS.PHASECHK.TRANS64 P0, [R2+URZ+0x17060], R3 ;  /* 0x01706003020085a7 */ /* 0x000ea4000800007f */
[----:B--2---:R-:W-:Y:S05]  /*10f50*/  @!P0 BRA `(.L_x_1831) ;  /* 0xfffffffc00f08947 */ /* 0x004fea000383ffff */
[----:B------:R-:W-:Y:S05]  /*10f60*/  BRA `(.L_x_1888) ;  /* 0xffffffe400107947 */ /* 0x000fea000383ffff */
.L_x_1834:
[----:B0-----:R0:W1:Y:S02]  /*10f70*/  SYNCS.PHASECHK.TRANS64.TRYWAIT P0, [R7+URZ+0x17020], R2 ;  /* 0x01702002070075a7 */ /* 0x001064000800017f */
[----:B-1----:R-:W-:Y:S05]  /*10f80*/  @!P0 NANOSLEEP.SYNCS 0x989680 ;  /* 0x009896800000895d */ /* 0x002fea0003900000 */
[----:B------:R-:W1:Y:S02]  /*10f90*/  @!P0 SYNCS.PHASECHK.TRANS64 P0, [R7+URZ+0x17020], R2 ;  /* 0x01702002070085a7 */ /* 0x000e64000800007f */
[----:B-1----:R-:W-:Y:S05]  /*10fa0*/  @!P0 BRA `(.L_x_1834) ;  /* 0xfffffffc00f08947 */ /* 0x002fea000383ffff */
[----:B------:R-:W-:Y:S05]  /*10fb0*/  BRA `(.L_x_1889) ;  /* 0xffffffe800287947 */ /* 0x000fea000383ffff */
.L_x_1836:
[----:B0-----:R0:W1:Y:S02]  /*10fc0*/  SYNCS.PHASECHK.TRANS64.TRYWAIT P1, [R5+URZ+0x17040], R2 ;  /* 0x01704002050075a7 */ /* 0x001064000802017f */
[----:B-1----:R-:W-:Y:S05]  /*10fd0*/  @!P1 NANOSLEEP.SYNCS 0x989680 ;  /* 0x009896800000995d */ /* 0x002fea0003900000 */
[----:B------:R-:W1:Y:S02]  /*10fe0*/  @!P1 SYNCS.PHASECHK.TRANS64 P1, [R5+URZ+0x17040], R2 ;  /* 0x01704002050095a7 */ /* 0x000e64000802007f */
[----:B-1----:R-:W-:Y:S05]  /*10ff0*/  @!P1 BRA `(.L_x_1836) ;  /* 0xfffffffc00f09947 */ /* 0x002fea000383ffff */
[----:B------:R-:W-:Y:S05]  /*11000*/  BRA `(.L_x_1890) ;  /* 0xffffffe800647947 */ /* 0x000fea000383ffff */
.L_x_1838:
[----:B-1----:R1:W2:Y:S02]  /*11010*/  SYNCS.PHASECHK.TRANS64.TRYWAIT P1, [R7+URZ+0x17040], R0 ;  /* 0x01704000070075a7 */ /* 0x0022a4000802017f */
[----:B--2---:R-:W-:Y:S05]  /*11020*/  @!P1 NANOSLEEP.SYNCS 0x989680 ;  /* 0x009896800000995d */ /* 0x004fea0003900000 */
[----:B------:R-:W2:Y:S02]  /*11030*/  @!P1 SYNCS.PHASECHK.TRANS64 P1, [R7+URZ+0x17040], R0 ;  /* 0x01704000070095a7 */ /* 0x000ea4000802007f */
[----:B--2---:R-:W-:Y:S05]  /*11040*/  @!P1 BRA `(.L_x_1838) ;  /* 0xfffffffc00f09947 */ /* 0x004fea000383ffff */
[----:B------:R-:W-:Y:S05]  /*11050*/  BRA `(.L_x_1891) ;  /* 0xffffffe800707947 */ /* 0x000fea000383ffff */
.L_x_1840:
[----:B--2---:R2:W3:Y:S02]  /*11060*/  SYNCS.PHASECHK.TRANS64.TRYWAIT P1, [R5+URZ+0x17060], R2 ;  /* 0x01706002050075a7 */ /* 0x0044e4000802017f */
[----:B---3--:R-:W-:Y:S05]  /*11070*/  @!P1 NANOSLEEP.SYNCS 0x989680 ;  /* 0x009896800000995d */ /* 0x008fea0003900000 */
[----:B------:R-:W3:Y:S02]  /*11080*/  @!P1 SYNCS.PHASECHK.TRANS64 P1, [R5+URZ+0x17060], R2 ;  /* 0x01706002050095a7 */ /* 0x000ee4000802007f */
[----:B---3--:R-:W-:Y:S05]  /*11090*/  @!P1 BRA `(.L_x_1840) ;  /* 0xfffffffc00f09947 */ /* 0x008fea000383ffff */
[----:B------:R-:W-:Y:S05]  /*110a0*/  BRA `(.L_x_1892) ;  /* 0xffffffe8006c7947 */ /* 0x000fea000383ffff */
.L_x_1842:
[----:B---3--:R3:W4:Y:S02]  /*110b0*/  SYNCS.PHASECHK.TRANS64.TRYWAIT P1, [R7+URZ+0x17060], R0 ;  /* 0x01706000070075a7 */ /* 0x008724000802017f */
[----:B----4-:R-:W-:Y:S05]  /*110c0*/  @!P1 NANOSLEEP.SYNCS 0x989680 ;  /* 0x009896800000995d */ /* 0x010fea0003900000 */
[----:B------:R-:W4:Y:S02]  /*110d0*/  @!P1 SYNCS.PHASECHK.TRANS64 P1, [R7+URZ+0x17060], R0 ;  /* 0x01706000070095a7 */ /* 0x000f24000802007f */
[----:B----4-:R-:W-:Y:S05]  /*110e0*/  @!P1 BRA `(.L_x_1842) ;  /* 0xfffffffc00f09947 */ /* 0x010fea000383ffff */
[----:B------:R-:W-:Y:S05]  /*110f0*/  BRA `(.L_x_1893) ;  /* 0xffffffe800687947 */ /* 0x000fea000383ffff */
.L_x_1844:
[----:B----4-:R4:W0:Y:S02]  /*11100*/  SYNCS.PHASECHK.TRANS64.TRYWAIT P1, [R5+URZ+0x17080], R2 ;  /* 0x01708002050075a7 */ /* 0x010824000802017f */
[----:B0-----:R-:W-:Y:S05]  /*11110*/  @!P1 NANOSLEEP.SYNCS 0x989680 ;  /* 0x009896800000995d */ /* 0x001fea0003900000 */
[----:B------:R-:W0:Y:S02]  /*11120*/  @!P1 SYNCS.PHASECHK.TRANS64 P1, [R5+URZ+0x17080], R2 ;  /* 0x01708002050095a7 */ /* 0x000e24000802007f */
[----:B0-----:R-:W-:Y:S05]  /*11130*/  @!P1 BRA `(.L_x_1844) ;  /* 0xfffffffc00f09947 */ /* 0x001fea000383ffff */
[----:B------:R-:W-:Y:S05]  /*11140*/  BRA `(.L_x_1894) ;  /* 0xffffffe800647947 */ /* 0x000fea000383ffff */
.L_x_1895:
        /* <DEDUP_REMOVED lines=11> */
.L_x_2543:


//--------------------- .text._ZN7cutlass13device_kernelIN5flash11enable_sm90INS1_16FlashAttnFwdSm90INS1_25CollectiveMainloopFwdSm90ILi2EN4cute5tupleIJNS5_1CILi1EEES8_S8_EEENS6_IJNS7_ILi192EEENS7_ILi128EEENS7_ILi96EEEEEELi96ENS_12float_e4m3_tEfNS_4arch4Sm90ELb1ELb0ELb1ELb1ELb1ELb0ELb0ELb1ELb1ELb1ELb1ELb0EEENS1_21CollectiveEpilogueFwdINS6_IJSA_SC_SB_EEES9_NS_10bfloat16_tESG_Li384ELb1ELb1ELb1ELb1EEENS1_36VarlenDynamicPersistentTileSchedulerILi192ELi128ELi384ELi128ELb1ELb1ELb1ELb1ELb1ELb1EEEEEEEEEvNT_6ParamsE --------------------------
	.section	.text._ZN7cutlass13device_kernelIN5flash11enable_sm90INS1_16FlashAttnFwdSm90INS1_25CollectiveMainloopFwdSm90ILi2EN4cute5tupleIJNS5_1CILi1EEES8_S8_EEENS6_IJNS7_ILi192EEENS7_ILi128EEENS7_ILi96EEEEEELi96ENS_12float_e4m3_tEfNS_4arch4Sm90ELb1ELb0ELb1ELb1ELb1ELb0ELb0ELb1ELb1ELb1ELb1ELb0EEENS1_21CollectiveEpilogueFwdINS6_IJSA_SC_SB_EEES9_NS_10bfloat16_tESG_Li384ELb1ELb1ELb1ELb1EEENS1_36VarlenDynamicPersistentTileSchedulerILi192ELi128ELi384ELi128ELb1ELb1ELb1ELb1ELb1ELb1EEEEEEEEEvNT_6ParamsE,"ax",@progbits
	.align	128
.text._ZN7cutlass13device_kernelIN5flash11enable_sm90INS1_16FlashAttnFwdSm90INS1_25CollectiveMainloopFwdSm90ILi2EN4cute5tupleIJNS5_1CILi1EEES8_S8_EEENS6_IJNS7_ILi192EEENS7_ILi128EEENS7_ILi96EEEEEELi96ENS_12float_e4m3_tEfNS_4arch4Sm90ELb1ELb0ELb1ELb1ELb1ELb0ELb0ELb1ELb1ELb1ELb1ELb0EEENS1_21CollectiveEpilogueFwdINS6_IJSA_SC_SB_EEES9_NS_10bfloat16_tESG_Li384ELb1ELb1ELb1ELb1EEENS1_36VarlenDynamicPersistentTileSchedulerILi192ELi128ELi384ELi128ELb1ELb1ELb1ELb1ELb1ELb1EEEEEEEEEvNT_6ParamsE:
        .type           _ZN7cutlass13device_kernelIN5flash11enable_sm90INS1_16FlashAttnFwdSm90INS1_25CollectiveMainloopFwdSm90ILi2EN4cute5tupleIJNS5_1CILi1EEES8_S8_EEENS6_IJNS7_ILi192EEENS7_ILi128EEENS7_ILi96EEEEEELi96ENS_12float_e4m3_tEfNS_4arch4Sm90ELb1ELb0ELb1ELb1ELb1ELb0ELb0ELb1ELb1ELb1ELb1ELb0EEENS1_21CollectiveEpilogueFwdINS6_IJSA_SC_SB_EEES9_NS_10bfloat16_tESG_Li384ELb1ELb1ELb1ELb1EEENS1_36VarlenDynamicPersistentTileSchedulerILi192ELi128ELi384ELi128ELb1ELb1ELb1ELb1ELb1ELb1EEEEEEEEEvNT_6ParamsE,@function
        .size           _ZN7cutlass13device_kernelIN5flash11enable_sm90INS1_16FlashAttnFwdSm90INS1_25CollectiveMainloopFwdSm90ILi2EN4cute5tupleIJNS5_1CILi1EEES8_S8_EEENS6_IJNS7_ILi192EEENS7_ILi128EEENS7_ILi96EEEEEELi96ENS_12float_e4m3_tEfNS_4arch4Sm90ELb1ELb0ELb1ELb1ELb1ELb0ELb0ELb1ELb1ELb1ELb1ELb0EEENS1_21CollectiveEpilogueFwdINS6_IJSA_SC_SB_EEES9_NS_10bfloat16_tESG_Li384ELb1ELb1ELb1ELb1EEENS1_36VarlenDynamicPersistentTileSchedulerILi192ELi128ELi384ELi128ELb1ELb1ELb1ELb1ELb1ELb1EEEEEEEEEvNT_6ParamsE,(.L_x_2544 - _ZN7cutlass13device_kernelIN5flash11enable_sm90INS1_16FlashAttnFwdSm90INS1_25CollectiveMainloopFwdSm90ILi2EN4cute5tupleIJNS5_1CILi1EEES8_S8_EEENS6_IJNS7_ILi192EEENS7_ILi128EEENS7_ILi96EEEEEELi96ENS_12float_e4m3_tEfNS_4arch4Sm90ELb1ELb0ELb1ELb1ELb1ELb0ELb0ELb1ELb1ELb1ELb1ELb0EEENS1_21CollectiveEpilogueFwdINS6_IJSA_SC_SB_EEES9_NS_10bfloat16_tESG_Li384ELb1ELb1ELb1ELb1EEENS1_36VarlenDynamicPersistentTileSchedulerILi192ELi128ELi384ELi128ELb1ELb1ELb1ELb1ELb1ELb1EEEEEEEEEvNT_6ParamsE)
        .other          _ZN7cutlass13device_kernelIN5flash11enable_sm90INS1_16FlashAttnFwdSm90INS1_25CollectiveMainloopFwdSm90ILi2EN4cute5tupleIJNS5_1CILi1EEES8_S8_EEENS6_IJNS7_ILi192EEENS7_ILi128EEENS7_ILi96EEEEEELi96ENS_12float_e4m3_tEfNS_4arch4Sm90ELb1ELb0ELb1ELb1ELb1ELb0ELb0ELb1ELb1ELb1ELb1ELb0EEENS1_21CollectiveEpilogueFwdINS6_IJSA_SC_SB_EEES9_NS_10bfloat16_tESG_Li384ELb1ELb1ELb1ELb1EEENS1_36VarlenDynamicPersistentTileSchedulerILi192ELi128ELi384ELi128ELb1ELb1ELb1ELb1ELb1ELb1EEEEEEEEEvNT_6ParamsE,@"STO_CUDA_ENTRY STV_DEFAULT"
_ZN7cutlass13device_kernelIN5flash11enable_sm90INS1_16FlashAttnFwdSm90INS1_25CollectiveMainloopFwdSm90ILi2EN4cute5tupleIJNS5_1CILi1EEES8_S8_EEENS6_IJNS7_ILi192EEENS7_ILi128EEENS7_ILi96EEEEEELi96ENS_12float_e4m3_tEfNS_4arch4Sm90ELb1ELb0ELb1ELb1ELb1ELb0ELb0ELb1ELb1ELb1ELb1ELb0EEENS1_21CollectiveEpilogueFwdINS6_IJSA_SC_SB_EEES9_NS_10bfloat16_tESG_Li384ELb1ELb1ELb1ELb1EEENS1_36VarlenDynamicPersistentTileSchedulerILi192ELi128ELi384ELi128ELb1ELb1ELb1ELb1ELb1ELb1EEEEEEEEEvNT_6ParamsE:
        /* <DEDUP_REMOVED lines=45> */
.L_x_1896:
        /* <DEDUP_REMOVED lines=22> */
.L_x_1897:
        /* <DEDUP_REMOVED lines=18> */
.L_x_1898:
        /* <DEDUP_REMOVED lines=22> */
.L_x_1899:
        /* <DEDUP_REMOVED lines=24> */
.L_x_1900:
        /* <DEDUP_REMOVED lines=8> */
.L_x_1902:
        /* <DEDUP_REMOVED lines=68> */
[----:B------:R-:W-:Y:S01]  /*0cf0*/  VIADD R3, R16, 0x18 ;  /* 0x0000001810037836 */ /* 0x000fe20000000000 */
[----:B------:R-:W-:Y:S01]  /*0d00*/  LOP3.LUT R2, R2, 0x1ffffffe, RZ, 0xc0, !PT ;  /* 0x1ffffffe02027812 */ /* 0x000fe200078ec0ff */
[C---:B------:R-:W-:Y:S01]  /*0d10*/  VIADD R157, R16.reuse, 0x28 ;  /* 0x00000028109d7836 */ /* 0x040fe20000000000 */
[----:B------:R-:W-:Y:S01]  /*0d20*/  SHF.R.S32.HI R0, RZ, 0x1f, R22 ;  /* 0x0000001fff007819 */ /* 0x000fe20000011416 */
[----:B------:R-:W-:Y:S01]  /*0d30*/  VIADD R0, R16, 0x20 ;  /* 0x0000002010007836 */ /* 0x000fe20000000000 */
[----:B------:R-:W-:Y:S01]  /*0d40*/  SHF.R.S32.HI R7, RZ, 0x1f, R6 ;  /* 0x0000001fff077819 */ /* 0x000fe20000011406 */
[----:B------:R-:W-:-:S02]  /*0d50*/  IMAD.IADD R2, R4, 0x1, -R2 ;  /* 0x0000000104027824 */ /* 0x000fc400078e0a02 */
[C---:B------:R-:W-:Y:S02]  /*0d60*/  VIADD R4, R16.reuse, 0x10 ;  /* 0x0000001010047836 */ /* 0x040fe40000000000 */
[C---:B------:R-:W-:Y:S02]  /*0d70*/  VIADD R156, R16.reuse, 0x30 ;  /* 0x00000030109c7836 */ /* 0x040fe40000000000 */
        /* <DEDUP_REMOVED lines=13> */
[----:B------:R-:W-:Y:S02]  /*0e50*/  SHF.R.S32.HI R4, RZ, 0x1f, R153 ;  /* 0x0000001fff047819 */ /* 0x000fe40000011499 */
[----:B------:R-:W-:Y:S02]  /*0e60*/  SHF.R.S32.HI R3, RZ, 0x1f, R152 ;  /* 0x0000001fff037819 */ /* 0x000fe40000011498 */
[----:B-1----:R-:W-:-:S07]  /*0e70*/  SHF.R.S32.HI R0, RZ, 0x1f, R23 ;  /* 0x0000001fff007819 */ /* 0x002fce0000011417 */
.L_x_1958:
[----:B012-4-:R-:W0:Y:S01]  /*0e80*/  LDC.64 R2, c[0x0][0xc88] ;  /* 0x00032200ff027b82 */ /* 0x017e220000000a00 */
[----:B------:R-:W-:Y:S01]  /*0e90*/  ULDC.64 UR8, c[0x0][0xa28] ;  /* 0x00028a0000087ab9 */ /* 0x000fe20000000a00 */
[----:B------:R-:W-:Y:S01]  /*0ea0*/  ULDC.64 UR10, c[0x0][0xa18] ;  /* 0x00028600000a7ab9 */ /* 0x000fe20000000a00 */
[----:B------:R-:W-:Y:S01]  /*0eb0*/  ULDC UR4, c[0x0][0x424] ;  /* 0x0001090000047ab9 */ /* 0x000fe20000000800 */
[----:B------:R-:W-:Y:S01]  /*0ec0*/  ULDC UR7, c[0x0][0x2f0] ;  /* 0x0000bc0000077ab9 */ /* 0x000fe20000000800 */
[----:B0-----:R-:W-:-:S06]  /*0ed0*/  IMAD.WIDE R2, R39, 0x4, R2 ;  /* 0x0000000427027825 */ /* 0x001fcc00078e0202 */
        /* <DEDUP_REMOVED lines=18> */
[----:B------:R-:W2:Y:S01]  /*1000*/  @P0 LDG.E R2, desc[UR54][R2.64] ;  /* 0x0000003602020981 */ /* 0x000ea2000c1e1900 */
[----:B------:R-:W-:Y:S01]  /*1010*/  UISETP.NE.U32.AND UP0, UPT, UR8, URZ, UPT ;  /* 0x0000003f0800728c */ /* 0x000fe2000bf05070 */
[----:B------:R-:W-:Y:S02]  /*1020*/  ULDC.64 UR10, c[0x0][0xa20] ;  /* 0x00028800000a7ab9 */ /* 0x000fe40000000a00 */
[----:B------:R-:W3:Y:S01]  /*1030*/  @P2 LDG.E R4, desc[UR54][R4.64] ;  /* 0x0000003604042981 */ /* 0x000ee2000c1e1900 */
[----:B------:R-:W-:Y:S01]  /*1040*/  UISETP.NE.AND.EX UP0, UPT, UR9, URZ, UPT, UP0 ;  /* 0x0000003f0900728c */ /* 0x000fe2000bf05300 */
[----:B------:R-:W-:Y:S01]  /*1050*/  ISETP.NE.U32.AND P1, PT, RZ, UR10, PT ;  /* 0x0000000aff007c0c */ /* 0x000fe2000bf25070 */
[----:B------:R-:W-:Y:S01]  /*1060*/  UMOV UR50, URZ ;  /* 0x0000003f00327c82 */ /* 0x000fe20008000000 */
[----:B------:R-:W-:Y:S02]  /*1070*/  ULOP3.LUT UR40, UR5, 0xffff, URZ, 0xc0, !UPT ;  /* 0x0000ffff05287892 */ /* 0x000fe4000f8ec03f */
[----:B------:R-:W-:Y:S01]  /*1080*/  USEL UR4, UR4, 0x1, UP0 ;  /* 0x0000000104047887 */ /* 0x000fe20008000000 */
[----:B------:R-:W-:-:S03]  /*1090*/  ISETP.NE.AND.EX P1, PT, RZ, UR11, PT, P1 ;  /* 0x0000000bff007c0c */ /* 0x000fc6000bf25310 */
[----:B------:R-:W-:Y:S01]  /*10a0*/  UIMAD UR4, UR4, UR7, URZ ;  /* 0x00000007040472a4 */ /* 0x000fe2000f8e023f */
        /* <DEDUP_REMOVED lines=17> */
.L_x_1903:
[----:B------:R-:W-:Y:S05]  /*11c0*/  @!P1 BRA `(.L_x_1904) ;  /* 0x00000000001c9947 */ /* 0x000fea0003800000 */
[----:B------:R-:W-:-:S04]  /*11d0*/  ULEA UR4, UP0, UR38, UR10, 0x2 ;  /* 0x0000000a26047291 */ /* 0x000fc8000f80103f */
[----:B------:R-:W-:Y:S02]  /*11e0*/  ULEA.HI.X UR7, UR38, UR11, UR39, 0x2, UP0 ;  /* 0x0000000b26077291 */ /* 0x000fe400080f1427 */
[----:B------:R-:W-:-:S04]  /*11f0*/  IMAD.U32 R2, RZ, RZ, UR4 ;  /* 0x00000004ff027e24 */ /* 0x000fc8000f8e00ff */
[----:B------:R-:W-:-:S05]  /*1200*/  IMAD.U32 R3, RZ, RZ, UR7 ;  /* 0x00000007ff037e24 */ /* 0x000fca000f8e00ff */
[----:B------:R-:W2:Y:S02]  /*1210*/  LDG.E R2, desc[UR54][R2.64] ;  /* 0x0000003602027981 */ /* 0x000ea4000c1e1900 */
[----:B--2---:R-:W-:Y:S01]  /*1220*/  R2UR UR4, R2 ;  /* 0x00000000020472ca */ /* 0x004fe200000e0000 */
[----:B------:R-:W-:-:S14]  /*1230*/  BRA `(.L_x_1905) ;  /* 0x0000000000347947 */ /* 0x000fdc0003800000 */
.L_x_1904:
        /* <DEDUP_REMOVED lines=13> */
.L_x_1905:
[----:B------:R-:W-:Y:S01]  /*1310*/  ULDC UR7, c[0x0][0x448] ;  /* 0x0001120000077ab9 */ /* 0x000fe20000000800 */
[----:B------:R-:W-:Y:S02]  /*1320*/  UIMAD UR41, UR6, 0xc0, URZ ;  /* 0x000000c0062978a4 */ /* 0x000fe4000f8e023f */
[----:B------:R-:W-:Y:S02]  /*1330*/  UISETP.NE.AND UP0, UPT, UR7, 0x1, UPT ;  /* 0x000000010700788c */ /* 0x000fe4000bf05270 */
[----:B------:R-:W-:Y:S02]  /*1340*/  UIADD3 UR8, UR41, 0xbf, URZ ;  /* 0x000000bf29087890 */ /* 0x000fe4000fffe03f */
[----:B------:R-:W-:Y:S02]  /*1350*/  UIADD3 UR50, -UR50, UR4, URZ ;  /* 0x0000000432327290 */ /* 0x000fe4000fffe13f */
[----:B------:R-:W-:Y:S02]  /*1360*/  UP2UR UR52, UPR, URZ, 0x1 ;  /* 0x000000013f347883 */ /* 0x000fe40008000000 */
[----:B------:R-:W-:-:S03]  /*1370*/  UIADD3 UR9, UR50, 0x80, -UR51 ;  /* 0x0000008032097890 */ /* 0x000fc6000fffe833 */
[----:B------:R-:W-:Y:S01]  /*1380*/  @UP0 ULDC UR6, c[0x0][0x44c] ;  /* 0x0001130000060ab9 */ /* 0x000fe20000000800 */
[----:B------:R-:W-:Y:S01]  /*1390*/  @UP0 ULDC UR4, c[0x0][0x450] ;  /* 0x0001140000040ab9 */ /* 0x000fe20000000800 */
[----:B------:R-:W-:-:S04]  /*13a0*/  UIMAD.WIDE.U32 UR6, UR8, UR6, URZ ;  /* 0x00000006080672a5 */ /* 0x000fc8000f8e003f */
[----:B------:R-:W-:Y:S02]  /*13b0*/  @UP0 USHF.R.U32.HI UR8, URZ, UR4, UR7 ;  /* 0x000000043f080299 */ /* 0x000fe40008011607 */
[----:B------:R-:W-:Y:S02]  /*13c0*/  UIADD3 UR4, UR50, 0x7f, URZ ;  /* 0x0000007f32047890 */ /* 0x000fe4000fffe03f */
[----:B------:R-:W-:Y:S02]  /*13d0*/  UIADD3 UR8, UR9, UR8, URZ ;  /* 0x0000000809087290 */ /* 0x000fe4000fffe03f */
[----:B------:R-:W-:Y:S02]  /*13e0*/  USHF.R.S32.HI UR6, URZ, 0x1f, UR4 ;  /* 0x0000001f3f067899 */ /* 0x000fe40008011404 */
[----:B------:R-:W-:Y:S02]  /*13f0*/  USHF.R.S32.HI UR7, URZ, 0x1f, UR8 ;  /* 0x0000001f3f077899 */ /* 0x000fe40008011408 */
[----:B------:R-:W-:-:S02]  /*1400*/  ULEA.HI UR6, UR6, UR4, URZ, 0x7 ;  /* 0x0000000406067291 */ /* 0x000fc4000f8f383f */
[----:B------:R-:W-:Y:S02]  /*1410*/  ULEA.HI UR7, UR7, UR8, URZ, 0x7 ;  /* 0x0000000807077291 */ /* 0x000fe4000f8f383f */
[----:B------:R-:W-:Y:S02]  /*1420*/  USHF.R.S32.HI UR6, URZ, 0x7, UR6 ;  /* 0x000000073f067899 */ /* 0x000fe40008011406 */
[----:B------:R-:W-:Y:S02]  /*1430*/  USHF.R.S32.HI UR7, URZ, 0x7, UR7 ;  /* 0x000000073f077899 */ /* 0x000fe40008011407 */
[----:B------:R-:W-:Y:S02]  /*1440*/  ULOP3.LUT UR4, UR5, 0xff000000, URZ, 0xc0, !UPT ;  /* 0xff00000005047892 */ /* 0x000fe4000f8ec03f */
[----:B------:R-:W-:Y:S02]  /*1450*/  UISETP.LT.AND UP0, UPT, UR6, UR7, UPT ;  /* 0x000000070600728c */ /* 0x000fe4000bf01270 */
[----:B------:R-:W-:-:S02]  /*1460*/  ULOP3.LUT UR5, UR5, 0xff0000, URZ, 0xc0, !UPT ;  /* 0x00ff000005057892 */ /* 0x000fc4000f8ec03f */
[----:B------:R-:W-:Y:S02]  /*1470*/  USEL UR9, UR6, UR7, UP0 ;  /* 0x0000000706097287 */ /* 0x000fe40008000000 */
[----:B------:R-:W-:Y:S02]  /*1480*/  USHF.R.U32.HI UR4, URZ, 0x8, UR4 ;  /* 0x000000083f047899 */ /* 0x000fe40008011604 */
[----:B------:R-:W-:Y:S02]  /*1490*/  UISETP.GE.AND UP0, UPT, UR9, 0x1, UPT ;  /* 0x000000010900788c */ /* 0x000fe4000bf06270 */
        /* <DEDUP_REMOVED lines=8> */
[----:B------:R-:W-:-:S03]  /*1520*/  USEL UR10, UR43, UR4, UP0 ;  /* 0x000000042b0a7287 */ /* 0x000fc60008000000 */
[----:B------:R-:W-:Y:S01]  /*1530*/  UMOV UR4, URZ ;  /* 0x0000003f00047c82 */ /* 0x000fe20008000000 */
[----:B------:R-:W-:Y:S02]  /*1540*/  UIADD3 UR6, UR10, -0x1, UR9 ;  /* 0xffffffff0a067890 */ /* 0x000fe4000fffe009 */
[----:B------:R-:W-:-:S04]  /*1550*/  IMAD.U32 R3, RZ, RZ, UR10 ;  /* 0x0000000aff037e24 */ /* 0x000fc8000f8e00ff */
[----:B------:R-:W-:Y:S01]  /*1560*/  IMAD.U32 R4, RZ, RZ, UR6 ;  /* 0x00000006ff047e24 */ /* 0x000fe2000f8e00ff */
[-C--:B------:R-:W-:Y:S01]  /*1570*/  IABS R0, R3.reuse ;  /* 0x0000000300007213 */ /* 0x080fe20000000000 */
        /* <DEDUP_REMOVED lines=28> */
.L_x_1906:
[----:B------:R-:W-:Y:S01]  /*1740*/  UIMAD UR44, UR42, UR4, URZ ;  /* 0x000000042a2c72a4 */ /* 0x000fe2000f8e023f */
[----:B------:R-:W-:Y:S01]  /*1750*/  IMAD.U32 R0, RZ, RZ, UR9 ;  /* 0x00000009ff007e24 */ /* 0x000fe2000f8e00ff */
[----:B------:R-:W-:Y:S01]  /*1760*/  PLOP3.LUT P0, PT, PT, PT, PT, 0x80, 0x0 ;  /* 0x000000000000781c */ /* 0x000fe20003f0f070 */
[----:B------:R-:W-:Y:S01]  /*1770*/  IMAD.U32 R3, RZ, RZ, UR4 ;  /* 0x00000004ff037e24 */ /* 0x000fe2000f8e00ff */
[----:B------:R-:W-:Y:S01]  /*1780*/  CS2R R14, SRZ ;  /* 0x00000000000e7805 */ /* 0x000fe2000001ff00 */
[----:B------:R-:W-:Y:S01]  /*1790*/  IMAD.MOV.U32 R2, RZ, RZ, RZ ;  /* 0x000000ffff027224 */ /* 0x000fe200078e00ff */
[----:B------:R-:W-:Y:S02]  /*17a0*/  CS2R R94, SRZ ;  /* 0x00000000005e7805 */ /* 0x000fe4000001ff00 */
[----:B------:R-:W-:Y:S02]  /*17b0*/  CS2R R90, SRZ ;  /* 0x00000000005a7805 */ /* 0x000fe4000001ff00 */
[----:B------:R-:W-:-:S02]  /*17c0*/  VIADDMNMX R0, R3, UR44, R0, PT ;  /* 0x0000002c03007c46 */ /* 0x000fc4000b800100 */
[----:B------:R-:W-:Y:S01]  /*17d0*/  CS2R R4, SRZ ;  /* 0x0000000000047805 */ /* 0x000fe2000001ff00 */
[----:B------:R-:W-:Y:S01]  /*17e0*/  IMAD.MOV.U32 R89, RZ, RZ, RZ ;  /* 0x000000ffff597224 */ /* 0x000fe200078e00ff */
[----:B------:R-:W-:Y:S02]  /*17f0*/  CS2R R20, SRZ ;  /* 0x0000000000147805 */ /* 0x000fe4000001ff00 */
[----:B------:R-:W-:Y:S01]  /*1800*/  R2UR UR53, R0 ;  /* 0x00000000003572ca */ /* 0x000fe200000e0000 */
[----:B------:R-:W-:Y:S01]  /*1810*/  IMAD.MOV.U32 R0, RZ, RZ, RZ ;  /* 0x000000ffff007224 */ /* 0x000fe200078e00ff */
        /* <DEDUP_REMOVED lines=9> */
[----:B------:R-:W-:Y:S01]  /*18b0*/  CS2R R42, SRZ ;  /* 0x00000000002a7805 */ /* 0x000fe2000001ff00 */
[----:B------:R-:W-:Y:S01]  /*18c0*/  IMAD.MOV.U32 R10, RZ, RZ, RZ ;  /* 0x000000ffff0a7224 */ /* 0x000fe200078e00ff */
[----:B------:R-:W-:Y:S01]  /*18d0*/  UISETP.GT.AND UP0, UPT, UR53, UR44, UPT ;  /* 0x0000002c3500728c */ /* 0x000fe2000bf04270 */
[----:B------:R-:W-:Y:S01]  /*18e0*/  IMAD.MOV.U32 R107, RZ, RZ, RZ ;  /* 0x000000ffff6b7224 */ /* 0x000fe200078e00ff */
[----:B------:R-:W-:Y:S02]  /*18f0*/  CS2R R40, SRZ ;  /* 0x0000000000287805 */ /* 0x000fe4000001ff00 */
[----:B------:R-:W-:Y:S01]  /*1900*/  CS2R R26, SRZ ;  /* 0x00000000001a7805 */ /* 0x000fe2000001ff00 */
[----:B------:R-:W-:Y:S01]  /*1910*/  IMAD.MOV.U32 R119, RZ, RZ, RZ ;  /* 0x000000ffff777224 */ /* 0x000fe200078e00ff */
[----:B------:R-:W-:-:S02]  /*1920*/  CS2R R28, SRZ ;  /* 0x00000000001c7805 */ /* 0x000fc4000001ff00 */
[----:B------:R-:W-:Y:S01]  /*1930*/  PLOP3.LUT P1, PT, PT, PT, UP0, 0x80, 0x0 ;  /* 0x000000000000781c */ /* 0x000fe20003f2f008 */
[----:B------:R-:W-:Y:S01]  /*1940*/  IMAD.MOV.U32 R48, RZ, RZ, RZ ;  /* 0x000000ffff307224 */ /* 0x000fe200078e00ff */
[----:B------:R-:W-:Y:S01]  /*1950*/  CS2R R134, SRZ ;  /* 0x0000000000867805 */ /* 0x000fe2000001ff00 */
[----:B------:R-:W-:Y:S02]  /*1960*/  IMAD.MOV.U32 R50, RZ, RZ, RZ ;  /* 0x000000ffff327224 */ /* 0x000fe400078e00ff */
[----:B------:R-:W-:Y:S02]  /*1970*/  IMAD.MOV.U32 R44, RZ, RZ, RZ ;  /* 0x000000ffff2c7224 */ /* 0x000fe400078e00ff */
[----:B------:R-:W-:Y:S02]  /*1980*/  IMAD.MOV.U32 R52, RZ, RZ, RZ ;  /* 0x000000ffff347224 */ /* 0x000fe400078e00ff */
[----:B------:R-:W-:Y:S02]  /*1990*/  IMAD.MOV.U32 R132, RZ, RZ, RZ ;  /* 0x000000ffff847224 */ /* 0x000fe400078e00ff */
[----:B------:R-:W-:-:S02]  /*19a0*/  IMAD.MOV.U32 R30, RZ, RZ, RZ ;  /* 0x000000ffff1e7224 */ /* 0x000fc400078e00ff */
[----:B------:R-:W-:Y:S02]  /*19b0*/  IMAD.MOV.U32 R46, RZ, RZ, RZ ;  /* 0x000000ffff2e7224 */ /* 0x000fe400078e00ff */
[----:B------:R-:W-:Y:S02]  /*19c0*/  IMAD.MOV.U32 R129, RZ, RZ, RZ ;  /* 0x000000ffff817224 */ /* 0x000fe400078e00ff */
        /* <DEDUP_REMOVED lines=38> */
.L_x_1908:
        /* <DEDUP_REMOVED lines=10> */
[----:B0-----:R-:W-:-:S02]  /*1cd0*/  @P1 IMAD R2, R8, UR39, RZ ;  /* 0x0000002708021c24 */ /* 0x001fc4000f8e02ff */
[----:B------:R-:W-:-:S04]  /*1ce0*/  @P1 IMAD.WIDE.U32 R4, R8, UR38, RZ ;  /* 0x0000002608041c25 */ /* 0x000fc8000f8e00ff */
[----:B------:R-:W-:Y:S02]  /*1cf0*/  @P1 IMAD R9, R9, UR38, R2 ;  /* 0x0000002609091c24 */ /* 0x000fe4000f8e0202 */
[C---:B-1----:R-:W-:Y:S02]  /*1d00*/  @P0 IMAD R0, R6.reuse, UR39, RZ ;  /* 0x0000002706000c24 */ /* 0x042fe4000f8e02ff */
[----:B------:R-:W-:-:S04]  /*1d10*/  @P0 IMAD.WIDE.U32 R2, R6, UR38, RZ ;  /* 0x0000002606020c25 */ /* 0x000fc8000f8e00ff */
[----:B------:R-:W-:Y:S02]  /*1d20*/  @P0 IMAD R7, R7, UR38, R0 ;  /* 0x0000002607070c24 */ /* 0x000fe4000f8e0200 */
[----:B------:R-:W-:Y:S02]  /*1d30*/  @P1 IMAD.IADD R5, R5, 0x1, R9 ;  /* 0x0000000105051824 */ /* 0x000fe400078e0209 */
[----:B------:R-:W-:Y:S02]  /*1d40*/  @P0 IMAD.IADD R3, R3, 0x1, R7 ;  /* 0x0000000103030824 */ /* 0x000fe400078e0207 */
[----:B------:R-:W-:Y:S02]  /*1d50*/  IMAD.MOV.U32 R0, RZ, RZ, 0x3f800000 ;  /* 0x3f800000ff007424 */ /* 0x000fe400078e00ff */
[----:B--2---:R-:W-:-:S04]  /*1d60*/  @P0 IMAD.WIDE.U32 R2, R10, UR40, R2 ;  /* 0x000000280a020c25 */ /* 0x004fc8000f8e0002 */
[----:B---3--:R-:W-:Y:S01]  /*1d70*/  @P1 IMAD.WIDE.U32 R6, R12, UR40, R4 ;  /* 0x000000280c061c25 */ /* 0x008fe2000f8e0004 */
[----:B------:R-:W-:-:S03]  /*1d80*/  @P0 LEA R4, P2, R2, UR4, 0x2 ;  /* 0x0000000402040c11 */ /* 0x000fc6000f8410ff */
[----:B------:R-:W-:Y:S01]  /*1d90*/  @P0 IMAD R5, R11, UR40, R3 ;  /* 0x000000280b050c24 */ /* 0x000fe2000f8e0203 */
[----:B------:R-:W-:Y:S01]  /*1da0*/  @P1 LEA R8, P3, R6, UR6, 0x2 ;  /* 0x0000000606081c11 */ /* 0x000fe2000f8610ff */
[----:B------:R-:W-:-:S03]  /*1db0*/  @P1 IMAD R3, R13, UR40, R7 ;  /* 0x000000280d031c24 */ /* 0x000fc6000f8e0207 */
[----:B------:R-:W-:Y:S02]  /*1dc0*/  @P0 LEA.HI.X R5, R2, UR5, R5, 0x2, P2 ;  /* 0x0000000502050c11 */ /* 0x000fe400090f1405 */
[----:B------:R-:W-:Y:S01]  /*1dd0*/  @P1 LEA.HI.X R9, R6, UR7, R3, 0x2, P3 ;  /* 0x0000000706091c11 */ /* 0x000fe200098f1403 */
[----:B------:R-:W-:-:S04]  /*1de0*/  IMAD.MOV.U32 R3, RZ, RZ, 0x3f800000 ;  /* 0x3f800000ff037424 */ /* 0x000fc800078e00ff */
        /* <DEDUP_REMOVED lines=14> */
.L_x_2061:
[----:B------:R-:W-:Y:S05]  /*1ed0*/  @!P0 BRA `(.L_x_1910) ;  /* 0x0000000000048947 */ /* 0x000fea0003800000 */
[----:B------:R-:W-:Y:S01]  /*1ee0*/  BPT.TRAP 0x1 ;  /* 0x000000040000795c */ /* 0x000fe20000300000 */
.L_x_1910:
[----:B0-----:R-:W-:Y:S02]  /*1ef0*/  IMAD.U32 R2, RZ, RZ, UR36 ;  /* 0x00000024ff027e24 */ /* 0x001fe4000f8e00ff */
[----:B------:R-:W-:-:S03]  /*1f00*/  IMAD.U32 R3, RZ, RZ, UR47 ;  /* 0x0000002fff037e24 */ /* 0x000fc6000f8e00ff */
[----:B------:R-:W-:Y:S02]  /*1f10*/  LEA R2, R2, UR46, 0x3 ;  /* 0x0000002e02027c11 */ /* 0x000fe4000f8e18ff */
[----:B------:R-:W-:-:S04]  /*1f20*/  SHF.L.U32 R3, R3, 0x1f, RZ ;  /* 0x0000001f03037819 */ /* 0x000fc800000006ff */
[----:B------:R0:W1:Y:S01]  /*1f30*/  SYNCS.PHASECHK.TRANS64.TRYWAIT P1, [R2+URZ+0x19c30], R3 ;  /* 0x019c3003020075a7 */ /* 0x000062000802017f */
[----:B------:R-:W-:Y:S05]  /*1f40*/  @!P0 BRA `(.L_x_1911) ;  /* 0x0000000000048947 */ /* 0x000fea0003800000 */
[----:B------:R-:W-:Y:S01]  /*1f50*/  BPT.TRAP 0x1 ;  /* 0x000000040000795c */ /* 0x000fe20000300000 */
.L_x_1911:
[----:B-1----:R-:W-:Y:S05]  /*1f60*/  @P1 BRA `(.L_x_1912) ;  /* 0x0000000000081947 */ /* 0x002fea0003800000 */
[----:B------:R-:W1:Y:S02]  /*1f70*/  SYNCS.PHASECHK.TRANS64.TRYWAIT P1, [R2+URZ+0x19c30], R3 ;  /* 0x019c3003020075a7 */ /* 0x000e64000802017f */
[----:B-1----:R-:W-:Y:S05]  /*1f80*/  @!P1 BRA `(.L_x_1913) ;  /* 0x0000011c00689947 */ /* 0x002fea0003800000 */
.L_x_1912:
        /* <DEDUP_REMOVED lines=28> */
.L_x_1914:
[----:B------:R-:W-:Y:S01]  /*2150*/  UISETP.NE.AND UP0, UPT, UR52, URZ, UPT ;  /* 0x0000003f3400728c */ /* 0x000fe2000bf05270 */
[----:B------:R-:W-:Y:S02]  /*2160*/  VIADD R89, R17, UR41 ;  /* 0x0000002911597c36 */ /* 0x000fe40008000000 */
        /* <DEDUP_REMOVED lines=12> */
[----:B------:R-:W2:Y:S01]  /*2230*/  MUFU.TANH R14, R14 ;  /* 0x0000000e000e7308 */ /* 0x000ea20000002400 */
[----:B------:R-:W-:Y:S01]  /*2240*/  FMUL.FTZ R27, R0, R56 ;  /* 0x00000038001b7220 */ /* 0x000fe20000410000 */
[----:B------:R-:W-:-:S02]  /*2250*/  IMAD.U32 R43, RZ, RZ, UR51 ;  /* 0x00000033ff2b7e24 */ /* 0x000fc4000f8e00ff */
[C---:B------:R-:W-:Y:S01]  /*2260*/  FMUL.FTZ R30, R0.reuse, R34 ;  /* 0x00000022001e7220 */ /* 0x040fe20000410000 */
[----:B------:R-:W-:Y:S01]  /*2270*/  FMUL.FTZ R8, R0, R32 ;  /* 0x0000002000087220 */ /* 0x000fe20000410000 */
[----:B------:R-:W-:Y:S01]  /*2280*/  @P1 IMAD.HI.U32 R26, R89, UR6, RZ ;  /* 0x00000006591a1c27 */ /* 0x000fe2000f8e00ff */
[----:B------:R-:W-:-:S03]  /*2290*/  @UP0 ULDC UR6, c[0x0][0x450] ;  /* 0x0001140000060ab9 */ /* 0x000fc60000000800 */
[C---:B------:R-:W-:Y:S01]  /*22a0*/  FMUL.FTZ R32, R0.reuse, R38 ;  /* 0x0000002600207220 */ /* 0x040fe20000410000 */
[----:B------:R-:W3:Y:S01]  /*22b0*/  MUFU.TANH R88, R88 ;  /* 0x0000005800587308 */ /* 0x000ee20000002400 */
[C---:B------:R-:W-:Y:S01]  /*22c0*/  FMUL.FTZ R6, R0.reuse, R33 ;  /* 0x0000002100067220 */ /* 0x040fe20000410000 */
[----:B------:R-:W-:Y:S01]  /*22d0*/  @P2 SHF.R.U32.HI R89, RZ, UR6, R26 ;  /* 0x00000006ff592c19 */ /* 0x000fe2000801161a */
[----:B------:R-:W-:Y:S01]  /*22e0*/  UMOV UR6, 0xffffff80 ;  /* 0xffffff8000067882 */ /* 0x000fe20000000000 */
[C---:B------:R-:W-:Y:S01]  /*22f0*/  FMUL.FTZ R26, R0.reuse, R57 ;  /* 0x00000039001a7220 */ /* 0x040fe20000410000 */
[----:B------:R-:W-:Y:S01]  /*2300*/  UIMAD UR6, UR53, UR6, 0x80 ;  /* 0x00000080350674a4 */ /* 0x000fe2000f8e0206 */
[C---:B------:R-:W-:Y:S01]  /*2310*/  FMUL.FTZ R33, R0.reuse, R39 ;  /* 0x0000002700217220 */ /* 0x040fe20000410000 */
[----:B------:R-:W4:Y:S01]  /*2320*/  SHFL.IDX PT, R48, R89, 0x1, 0x1c1f ;  /* 0x003c1f0059307f89 */ /* 0x000f2200000e0000 */
[----:B------:R-:W5:Y:S01]  /*2330*/  MUFU.TANH R28, R28 ;  /* 0x0000001c001c7308 */ /* 0x000f620000002400 */
[C---:B------:R-:W-:Y:S01]  /*2340*/  FMUL.FTZ R10, R0.reuse, R41 ;  /* 0x00000029000a7220 */ /* 0x040fe20000410000 */
[----:B------:R-:W-:Y:S01]  /*2350*/  FMUL.FTZ R13, R0, R45 ;  /* 0x0000002d000d7220 */ /* 0x000fe20000410000 */
[----:B------:R-:W-:-:S02]  /*2360*/  IMAD.U32 R57, RZ, RZ, UR6 ;  /* 0x00000006ff397e24 */ /* 0x000fc4000f8e00ff */
[C---:B------:R-:W-:Y:S01]  /*2370*/  FMUL.FTZ R41, R0.reuse, R58 ;  /* 0x0000003a00297220 */ /* 0x040fe20000410000 */
[C---:B------:R-:W-:Y:S01]  /*2380*/  FMUL.FTZ R34, R0.reuse, R42 ;  /* 0x0000002a00227220 */ /* 0x040fe20000410000 */
[C---:B------:R-:W-:Y:S01]  /*2390*/  FMUL.FTZ R42, R0.reuse, R62 ;  /* 0x0000003e002a7220 */ /* 0x040fe20000410000 */
[----:B------:R-:W-:Y:S01]  /*23a0*/  FMUL.FTZ R46, R0, R46 ;  /* 0x0000002e002e7220 */ /* 0x000fe20000410000 */
[C-C-:B------:R-:W-:Y:S01]  /*23b0*/  IADD3 R56, -R16.reuse, 0x1, R57.reuse ;  /* 0x0000000110387810 */ /* 0x140fe20007ffe139 */
[----:B------:R-:W5:Y:S01]  /*23c0*/  MUFU.TANH R29, R29 ;  /* 0x0000001d001d7308 */ /* 0x000f620000002400 */
[----:B------:R-:W-:Y:S01]  /*23d0*/  IADD3 R57, -R16, UR50, R57 ;  /* 0x0000003210397c10 */ /* 0x000fe2000fffe139 */
[C---:B------:R-:W-:Y:S01]  /*23e0*/  FMUL.FTZ R39, R0.reuse, R54 ;  /* 0x0000003600277220 */ /* 0x040fe20000410000 */
[----:B------:R-:W-:Y:S01]  /*23f0*/  IADD3 R56, -R43, UR50, R56 ;  /* 0x000000322b387c10 */ /* 0x000fe2000fffe138 */
[C---:B------:R-:W-:Y:S01]  /*2400*/  FMUL.FTZ R9, R0.reuse, R37 ;  /* 0x0000002500097220 */ /* 0x040fe20000410000 */
[C---:B------:R-:W-:Y:S01]  /*2410*/  FMUL.FTZ R37, R0.reuse, R47 ;  /* 0x0000002f00257220 */ /* 0x040fe20000410000 */
[C---:B------:R-:W-:Y:S01]  /*2420*/  FMUL.FTZ R4, R0.reuse, R24 ;  /* 0x0000001800047220 */ /* 0x040fe20000410000 */
[C---:B------:R-:W-:Y:S01]  /*2430*/  FMUL.FTZ R24, R0.reuse, R53 ;  /* 0x0000003500187220 */ /* 0x040fe20000410000 */
[----:B------:R-:W5:Y:S01]  /*2440*/  MUFU.TANH R30, R30 ;  /* 0x0000001e001e7308 */ /* 0x000f620000002400 */
[C---:B------:R-:W-:Y:S01]  /*2450*/  FMUL.FTZ R11, R0.reuse, R36 ;  /* 0x00000024000b7220 */ /* 0x040fe20000410000 */
[C---:B------:R-:W-:Y:S01]  /*2460*/  FMUL.FTZ R36, R0.reuse, R50 ;  /* 0x0000003200247220 */ /* 0x040fe20000410000 */
[C---:B01----:R-:W-:Y:S01]  /*2470*/  FMUL.FTZ R3, R0.reuse, R25 ;  /* 0x0000001900037220 */ /* 0x043fe20000410000 */
[C---:B------:R-:W-:Y:S01]  /*2480*/  FMUL.FTZ R25, R0.reuse, R52 ;  /* 0x0000003400197220 */ /* 0x040fe20000410000 */
[----:B------:R-:W-:Y:S01]  /*2490*/  FMUL.FTZ R38, R0, R51 ;  /* 0x0000003300267220 */ /* 0x000fe20000410000 */
[----:B----4-:R-:W-:Y:S01]  /*24a0*/  VIADDMNMX R48, R48, R56, R57, PT ;  /* 0x0000003830307246 */ /* 0x010fe20003800139 */
[C---:B------:R-:W-:Y:S01]  /*24b0*/  FMUL.FTZ R12, R0.reuse, R40 ;  /* 0x00000028000c7220 */ /* 0x040fe20000410000 */
[----:B------:R-:W0:Y:S01]  /*24c0*/  MUFU.TANH R31, R31 ;  /* 0x0000001f001f7308 */ /* 0x000e220000002400 */
[----:B------:R-:W-:Y:S01]  /*24d0*/  FMUL.FTZ R40, R0, R55 ;  /* 0x0000003700287220 */ /* 0x000fe20000410000 */
[----:B------:R-:W-:Y:S01]  /*24e0*/  ISETP.GT.AND P1, PT, R48, RZ, PT ;  /* 0x000000ff3000720c */ /* 0x000fe20003f24270 */
[----:B------:R-:W-:Y:S01]  /*24f0*/  FMUL.FTZ R43, R0, R59 ;  /* 0x0000003b002b7220 */ /* 0x000fe20000410000 */
[----:B------:R-:W-:Y:S01]  /*2500*/  ISETP.GT.AND P2, PT, R48, 0x1, PT ;  /* 0x000000013000780c */ /* 0x000fe20003f44270 */
[----:B------:R-:W-:Y:S01]  /*2510*/  FMUL.FTZ R63, R0, R63 ;  /* 0x0000003f003f7220 */ /* 0x000fe20000410000 */
[----:B------:R-:W-:Y:S01]  /*2520*/  ISETP.GT.AND P3, PT, R48, 0x8, PT ;  /* 0x000000083000780c */ /* 0x000fe20003f64270 */
[----:B------:R-:W-:Y:S01]  /*2530*/  FMUL.FTZ R66, R0, R66 ;  /* 0x0000004200427220 */ /* 0x000fe20000410000 */
[----:B--2---:R-:W-:Y:S01]  /*2540*/  FSEL R92, R14, -INF , P1 ;  /* 0xff8000000e5c7808 */ /* 0x004fe20000800000 */
[----:B------:R-:W1:Y:S01]  /*2550*/  MUFU.TANH R32, R32 ;  /* 0x0000002000207308 */ /* 0x000e620000002400 */
[----:B---3--:R-:W-:Y:S01]  /*2560*/  FSEL R90, R88, -INF , P2 ;  /* 0xff800000585a7808 */ /* 0x008fe20001000000 */
[----:B------:R-:W-:Y:S01]  /*2570*/  FMUL.FTZ R67, R0, R67 ;  /* 0x0000004300437220 */ /* 0x000fe20000410000 */
[----:B------:R-:W-:Y:S01]  /*2580*/  ISETP.GT.AND P1, PT, R48, 0x9, PT ;  /* 0x000000093000780c */ /* 0x000fe20003f24270 */
[----:B------:R-:W-:Y:S01]  /*2590*/  FMUL.FTZ R70, R0, R70 ;  /* 0x0000004600467220 */ /* 0x000fe20000410000 */
[----:B-----5:R-:W-:Y:S01]  /*25a0*/  FSEL R58, R28, -INF , P3 ;  /* 0xff8000001c3a7808 */ /* 0x020fe20001800000 */
[----:B------:R-:W-:Y:S01]  /*25b0*/  FMUL.FTZ R71, R0, R71 ;  /* 0x0000004700477220 */ /* 0x000fe20000410000 */
[----:B------:R-:W-:Y:S01]  /*25c0*/  FMNMX.FTZ R45, R92, R90, !PT ;  /* 0x0000005a5c2d7209 */ /* 0x000fe20007810000 */
[----:B------:R-:W2:Y:S01]  /*25d0*/  MUFU.TANH R33, R33 ;  /* 0x0000002100217308 */ /* 0x000ea20000002400 */
[----:B------:R-:W-:Y:S01]  /*25e0*/  ISETP.GT.AND P2, PT, R48, 0x10, PT ;  /* 0x000000103000780c */ /* 0x000fe20003f44270 */
[C---:B------:R-:W-:Y:S01]  /*25f0*/  FMUL.FTZ R74, R0.reuse, R74 ;  /* 0x0000004a004a7220 */ /* 0x040fe20000410000 */
[----:B------:R-:W-:Y:S01]  /*2600*/  FSEL R88, R29, -INF , P1 ;  /* 0xff8000001d587808 */ /* 0x000fe20000800000 */
[----:B------:R-:W-:Y:S01]  /*2610*/  FMUL.FTZ R75, R0, R75 ;  /* 0x0000004b004b7220 */ /* 0x000fe20000410000 */
[----:B------:R-:W-:Y:S01]  /*2620*/  FMNMX.FTZ R45, R58, R45, !PT ;  /* 0x0000002d3a2d7209 */ /* 0x000fe20007810000 */
[----:B------:R-:W-:Y:S01]  /*2630*/  FMUL.FTZ R78, R0, R78 ;  /* 0x0000004e004e7220 */ /* 0x000fe20000410000 */
[----:B------:R-:W-:Y:S01]  /*2640*/  ISETP.GT.AND P1, PT, R48, 0x11, PT ;  /* 0x000000113000780c */ /* 0x000fe20003f24270 */
[----:B------:R-:W3:Y:S01]  /*2650*/  MUFU.TANH R34, R34 ;  /* 0x0000002200227308 */ /* 0x000ee20000002400 */
[----:B------:R-:W-:Y:S01]  /*2660*/  FSEL R62, R30, -INF , P2 ;  /* 0xff8000001e3e7808 */ /* 0x000fe20001000000 */
[----:B------:R-:W-:Y:S01]  /*2670*/  FMUL.FTZ R79, R0, R79 ;  /* 0x0000004f004f7220 */ /* 0x000fe20000410000 */
[----:B------:R-:W-:Y:S01]  /*2680*/  FMNMX.FTZ R45, R88, R45, !PT ;  /* 0x0000002d582d7209 */ /* 0x000fe20007810000 */
[----:B------:R-:W-:Y:S01]  /*2690*/  FMUL.FTZ R82, R0, R82 ;  /* 0x0000005200527220 */ /* 0x000fe20000410000 */
[----:B------:R-:W-:Y:S01]  /*26a0*/  ISETP.GT.AND P2, PT, R48, 0x18, PT ;  /* 0x000000183000780c */ /* 0x000fe20003f44270 */
[----:B------:R-:W-:Y:S01]  /*26b0*/  FMUL.FTZ R83, R0, R83 ;  /* 0x0000005300537220 */ /* 0x000fe20000410000 */
[----:B0-----:R-:W-:Y:S01]  /*26c0*/  FSEL R54, R31, -INF , P1 ;  /* 0xff8000001f367808 */ /* 0x001fe20000800000 */
[----:B------:R-:W0:Y:S01]  /*26d0*/  MUFU.TANH R35, R35 ;  /* 0x0000002300237308 */ /* 0x000e220000002400 */
[----:B------:R-:W-:Y:S01]  /*26e0*/  FMNMX.FTZ R45, R62, R45, !PT ;  /* 0x0000002d3e2d7209 */ /* 0x000fe20007810000 */
[----:B------:R-:W-:Y:S01]  /*26f0*/  FMUL.FTZ R86, R0, R86 ;  /* 0x0000005600567220 */ /* 0x000fe20000410000 */
[----:B------:R-:W-:Y:S01]  /*2700*/  ISETP.GT.AND P1, PT, R48, 0x19, PT ;  /* 0x000000193000780c */ /* 0x000fe20003f24270 */
[----:B------:R-:W-:Y:S01]  /*2710*/  FMUL.FTZ R15, R0, R44 ;  /* 0x0000002c000f7220 */ /* 0x000fe20000410000 */
[----:B-1----:R-:W-:Y:S01]  /*2720*/  FSEL R53, R32, -INF , P2 ;  /* 0xff80000020357808 */ /* 0x002fe20001000000 */
[----:B------:R-:W-:Y:S01]  /*2730*/  FMUL.FTZ R87, R0, R87 ;  /* 0x0000005700577220 */ /* 0x000fe20000410000 */
[----:B------:R-:W-:Y:S01]  /*2740*/  FMNMX.FTZ R14, R54, R45, !PT ;  /* 0x0000002d360e7209 */ /* 0x000fe20007810000 */
[----:B------:R-:W1:Y:S01]  /*2750*/  MUFU.TANH R46, R46 ;  /* 0x0000002e002e7308 */ /* 0x000e620000002400 */
[----:B------:R-:W-:Y:S01]  /*2760*/  ISETP.GT.AND P2, PT, R48, 0x20, PT ;  /* 0x000000203000780c */ /* 0x000fe20003f44270 */
[C---:B------:R-:W-:Y:S01]  /*2770*/  FMUL.FTZ R20, R0.reuse, R49 ;  /* 0x0000003100147220 */ /* 0x040fe20000410000 */
[----:B--2---:R-:W-:Y:S01]  /*2780*/  FSEL R52, R33, -INF , P1 ;  /* 0xff80000021347808 */ /* 0x004fe20000800000 */
[----:B------:R-:W-:Y:S01]  /*2790*/  ULDC UR18, c[0x0][0x988] ;  /* 0x0002620000127ab9 */ /* 0x000fe20000000800 */
[----:B------:R-:W-:Y:S01]  /*27a0*/  FMNMX.FTZ R29, R53, R14, !PT ;  /* 0x0000000e351d7209 */ /* 0x000fe20007810000 */
[----:B------:R-:W-:Y:S01]  /*27b0*/  FMUL.FTZ R72, R0, R72 ;  /* 0x0000004800487220 */ /* 0x000fe20000410000 */
[----:B------:R-:W-:Y:S01]  /*27c0*/  ISETP.GT.AND P1, PT, R48, 0x21, PT ;  /* 0x000000213000780c */ /* 0x000fe20003f24270 */
[----:B------:R-:W2:Y:S01]  /*27d0*/  MUFU.TANH R37, R37 ;  /* 0x0000002500257308 */ /* 0x000ea20000002400 */
[----:B---3--:R-:W-:Y:S01]  /*27e0*/  FSEL R51, R34, -INF , P2 ;  /* 0xff80000022337808 */ /* 0x008fe20001000000 */
[----:B------:R-:W-:Y:S01]  /*27f0*/  @UP0 ULDC UR6, c[0x0][0x44c] ;  /* 0x0001130000060ab9 */ /* 0x000fe20000000800 */
[----:B------:R-:W-:Y:S01]  /*2800*/  FMNMX.FTZ R14, R52, R29, !PT ;  /* 0x0000001d340e7209 */ /* 0x000fe20007810000 */
[----:B------:R-:W-:Y:S01]  /*2810*/  UIMAD.WIDE.U32 UR6, UR41, UR6, URZ ;  /* 0x00000006290672a5 */ /* 0x000fe2000f8e003f */
[C---:B------:R-:W-:Y:S01]  /*2820*/  ISETP.GT.AND P2, PT, R48.reuse, 0x28, PT ;  /* 0x000000283000780c */ /* 0x040fe20003f44270 */
[----:B------:R-:W-:Y:S01]  /*2830*/  @UP0 ULDC UR14, c[0x0][0x450] ;  /* 0x00011400000e0ab9 */ /* 0x000fe20000000800 */
[----:B0-----:R-:W-:Y:S01]  /*2840*/  FSEL R50, R35, -INF , P1 ;  /* 0xff80000023327808 */ /* 0x001fe20000800000 */
[----:B------:R-:W0:Y:S01]  /*2850*/  MUFU.TANH R36, R36 ;  /* 0x0000002400247308 */ /* 0x000e220000002400 */
[----:B------:R-:W-:Y:S01]  /*2860*/  FMNMX.FTZ R29, R51, R14, !PT ;  /* 0x0000000e331d7209 */ /* 0x000fe20007810000 */
[----:B------:R-:W-:Y:S01]  /*2870*/  UMOV UR10, UR41 ;  /* 0x00000029000a7c82 */ /* 0x000fe20008000000 */
[----:B------:R-:W-:Y:S01]  /*2880*/  ISETP.GT.AND P1, PT, R48, 0x29, PT ;  /* 0x000000293000780c */ /* 0x000fe20003f24270 */
[----:B------:R-:W-:Y:S01]  /*2890*/  @UP0 USHF.R.U32.HI UR10, URZ, UR14, UR7 ;  /* 0x0000000e3f0a0299 */ /* 0x000fe20008011607 */
[----:B-1----:R-:W-:Y:S01]  /*28a0*/  FSEL R46, R46, -INF , P2 ;  /* 0xff8000002e2e7808 */ /* 0x002fe20001000000 */
[----:B------:R-:W-:Y:S01]  /*28b0*/  UIADD3 UR53, UR53, -0x2, URZ ;  /* 0xfffffffe35357890 */ /* 0x000fe2000fffe03f */
[----:B------:R-:W-:Y:S01]  /*28c0*/  FMNMX.FTZ R29, R50, R29, !PT ;  /* 0x0000001d321d7209 */ /* 0x000fe20007810000 */
[----:B------:R-:W1:Y:S01]  /*28d0*/  MUFU.TANH R38, R38 ;  /* 0x0000002600267308 */ /* 0x000e620000002400 */
[----:B------:R-:W-:Y:S01]  /*28e0*/  ISETP.GT.AND P2, PT, R48, 0x30, PT ;  /* 0x000000303000780c */ /* 0x000fe20003f44270 */
[----:B------:R-:W-:Y:S01]  /*28f0*/  UIADD3 UR6, UR10, UR50, -UR51 ;  /* 0x000000320a067290 */ /* 0x000fe2000fffe833 */
[----:B--2---:R-:W-:-:S02]  /*2900*/  FSEL R37, R37, -INF , P1 ;  /* 0xff80000025257808 */ /* 0x004fc40000800000 */
[----:B------:R-:W-:Y:S02]  /*2910*/  CS2R R94, SRZ ;  /* 0x00000000005e7805 */ /* 0x000fe4000001ff00 */
[----:B------:R-:W-:Y:S01]  /*2920*/  FMNMX.FTZ R14, R46, R29, !PT ;  /* 0x0000001d2e0e7209 */ /* 0x000fe20007810000 */
[----:B------:R-:W-:Y:S01]  /*2930*/  USHF.R.S32.HI UR7, URZ, 0x1f, UR6 ;  /* 0x0000001f3f077899 */ /* 0x000fe20008011406 */
[----:B------:R-:W-:Y:S01]  /*2940*/  ISETP.GT.AND P1, PT, R48, 0x31, PT ;  /* 0x000000313000780c */ /* 0x000fe20003f24270 */
[----:B------:R-:W2:Y:S01]  /*2950*/  MUFU.TANH R39, R39 ;  /* 0x0000002700277308 */ /* 0x000ea20000002400 */
[----:B0-----:R-:W-:Y:S01]  /*2960*/  FSEL R32, R36, -INF , P2 ;  /* 0xff80000024207808 */ /* 0x001fe20001000000 */
[----:B------:R-:W-:Y:S01]  /*2970*/  ULEA.HI UR7, UR7, UR6, URZ, 0x7 ;  /* 0x0000000607077291 */ /* 0x000fe2000f8f383f */
[----:B------:R-:W-:Y:S02]  /*2980*/  FMNMX.FTZ R29, R37, R14, !PT ;  /* 0x0000000e251d7209 */ /* 0x000fe40007810000 */
[----:B------:R-:W-:-:S02]  /*2990*/  CS2R R96, SRZ ;  /* 0x0000000000607805 */ /* 0x000fc4000001ff00 */
[----:B------:R-:W-:Y:S01]  /*29a0*/  ISETP.GT.AND P2, PT, R48, 0x38, PT ;  /* 0x000000383000780c */ /* 0x000fe20003f44270 */
[----:B------:R-:W-:Y:S01]  /*29b0*/  USHF.R.S32.HI UR7, URZ, 0x7, UR7 ;  /* 0x000000073f077899 */ /* 0x000fe20008011407 */
[----:B------:R-:W-:Y:S01]  /*29c0*/  FMNMX.FTZ R29, R32, R29, !PT ;  /* 0x0000001d201d7209 */ /* 0x000fe20007810000 */
[----:B------:R-:W0:Y:S01]  /*29d0*/  MUFU.TANH R40, R40 ;  /* 0x0000002800287308 */ /* 0x000e220000002400 */
[----:B-1----:R-:W-:Y:S01]  /*29e0*/  FSEL R30, R38, -INF , P1 ;  /* 0xff800000261e7808 */ /* 0x002fe20000800000 */
[----:B------:R-:W-:Y:S01]  /*29f0*/  UISETP.LT.AND UP0, UPT, UR44, UR7, UPT ;  /* 0x000000072c00728c */ /* 0x000fe2000bf01270 */
[----:B------:R-:W-:Y:S02]  /*2a00*/  ISETP.GT.AND P1, PT, R48, 0x39, PT ;  /* 0x000000393000780c */ /* 0x000fe40003f24270 */
[----:B------:R-:W-:Y:S02]  /*2a10*/  CS2R R98, SRZ ;  /* 0x0000000000627805 */ /* 0x000fe4000001ff00 */
[----:B------:R-:W-:Y:S01]  /*2a20*/  FMNMX.FTZ R31, R30, R29, !PT ;  /* 0x0000001d1e1f7209 */ /* 0x000fe20007810000 */
[----:B------:R-:W-:Y:S01]  /*2a30*/  USEL UR17, UR44, UR7, !UP0 ;  /* 0x000000072c117287 */ /* 0x000fe2000c000000 */
[----:B------:R-:W-:Y:S01]  /*2a40*/  R2UR UR11, R2 ;  /* 0x00000000020b72ca */ /* 0x000fe200000e0000 */
[----:B------:R-:W1:Y:S01]  /*2a50*/  MUFU.TANH R41, R41 ;  /* 0x0000002900297308 */ /* 0x000e620000002400 */
[----:B--2---:R-:W-:Y:S01]  /*2a60*/  FSEL R28, R39, -INF , P2 ;  /* 0xff800000271c7808 */ /* 0x004fe20001000000 */
[----:B------:R-:W-:Y:S01]  /*2a70*/  UISETP.GE.AND UP0, UPT, UR53, UR17, UPT ;  /* 0x000000113500728c */ /* 0x000fe2000bf06270 */
[----:B------:R-:W-:-:S02]  /*2a80*/  ISETP.GT.AND P2, PT, R48, 0x40, PT ;  /* 0x000000403000780c */ /* 0x000fc40003f44270 */
[----:B------:R-:W-:Y:S02]  /*2a90*/  CS2R R100, SRZ ;  /* 0x0000000000647805 */ /* 0x000fe4000001ff00 */
[----:B------:R-:W-:Y:S02]  /*2aa0*/  FMNMX.FTZ R14, R28, R31, !PT ;  /* 0x0000001f1c0e7209 */ /* 0x000fe40007810000 */
[----:B------:R-:W-:Y:S02]  /*2ab0*/  CS2R R102, SRZ ;  /* 0x0000000000667805 */ /* 0x000fe4000001ff00 */
[----:B------:R-:W-:Y:S01]  /*2ac0*/  CS2R R104, SRZ ;  /* 0x0000000000687805 */ /* 0x000fe2000001ff00 */
[----:B------:R-:W2:Y:S01]  /*2ad0*/  MUFU.TANH R43, R43 ;  /* 0x0000002b002b7308 */ /* 0x000ea20000002400 */
[----:B0-----:R-:W-:Y:S02]  /*2ae0*/  FSEL R29, R40, -INF , P1 ;  /* 0xff800000281d7808 */ /* 0x001fe40000800000 */
[----:B------:R-:W-:-:S02]  /*2af0*/  CS2R R106, SRZ ;  /* 0x00000000006a7805 */ /* 0x000fc4000001ff00 */
[C---:B------:R-:W-:Y:S01]  /*2b00*/  ISETP.GT.AND P1, PT, R48.reuse, 0x41, PT ;  /* 0x000000413000780c */ /* 0x040fe20003f24270 */
[----:B------:R-:W-:Y:S01]  /*2b10*/  UIADD3 UR6, UR11, 0x19c40, URZ ;  /* 0x00019c400b067890 */ /* 0x000fe2000fffe03f */
[----:B------:R-:W-:Y:S02]  /*2b20*/  FMNMX.FTZ R14, R29, R14, !PT ;  /* 0x0000000e1d0e7209 */ /* 0x000fe40007810000 */
[----:B------:R-:W-:Y:S02]  /*2b30*/  CS2R R108, SRZ ;  /* 0x00000000006c7805 */ /* 0x000fe4000001ff00 */
[----:B------:R-:W-:Y:S01]  /*2b40*/  CS2R R110, SRZ ;  /* 0x00000000006e7805 */ /* 0x000fe2000001ff00 */
[----:B------:R-:W0:Y:S01]  /*2b50*/  MUFU.TANH R42, R42 ;  /* 0x0000002a002a7308 */ /* 0x000e220000002400 */
[----:B-1----:R-:W-:Y:S01]  /*2b60*/  FSEL R31, R41, -INF , P2 ;  /* 0xff800000291f7808 */ /* 0x002fe20001000000 */
[----:B------:R-:W-:Y:S01]  /*2b70*/  UPRMT UR6, UR45, 0x654, UR6 ;  /* 0x000006542d067896 */ /* 0x000fe20008000006 */
[----:B------:R-:W-:-:S02]  /*2b80*/  ISETP.GT.AND P2, PT, R48, 0x48, PT ;  /* 0x000000483000780c */ /* 0x000fc40003f44270 */
[----:B------:R-:W-:Y:S02]  /*2b90*/  CS2R R112, SRZ ;  /* 0x0000000000707805 */ /* 0x000fe4000001ff00 */
[----:B------:R-:W-:Y:S02]  /*2ba0*/  FMNMX.FTZ R14, R31, R14, !PT ;  /* 0x0000000e1f0e7209 */ /* 0x000fe40007810000 */
[----:B------:R-:W-:Y:S02]  /*2bb0*/  CS2R R114, SRZ ;  /* 0x0000000000727805 */ /* 0x000fe4000001ff00 */
[----:B------:R-:W-:Y:S01]  /*2bc0*/  CS2R R116, SRZ ;  /* 0x0000000000747805 */ /* 0x000fe2000001ff00 */
[----:B------:R-:W1:Y:S01]  /*2bd0*/  MUFU.TANH R63, R63 ;  /* 0x0000003f003f7308 */ /* 0x000e620000002400 */
[----:B--2---:R-:W-:Y:S02]  /*2be0*/  FSEL R33, R43, -INF , P1 ;  /* 0xff8000002b217808 */ /* 0x004fe40000800000 */
[----:B------:R-:W-:-:S02]  /*2bf0*/  CS2R R118, SRZ ;  /* 0x0000000000767805 */ /* 0x000fc4000001ff00 */
[----:B------:R-:W-:Y:S01]  /*2c00*/  ISETP.GT.AND P1, PT, R48, 0x49, PT ;  /* 0x000000493000780c */ /* 0x000fe20003f24270 */
[----:B------:R-:W-:Y:S01]  /*2c10*/  SYNCS.ARRIVE.TRANS64.RED.A1T0 RZ, [UR6], RZ ;  /* 0x000000ffffff79a7 */ /* 0x000fe20008100406 */
[----:B------:R-:W-:Y:S02]  /*2c20*/  FMNMX.FTZ R14, R33, R14, !PT ;  /* 0x0000000e210e7209 */ /* 0x000fe40007810000 */
[----:B------:R-:W-:Y:S02]  /*2c30*/  CS2R R120, SRZ ;  /* 0x0000000000787805 */ /* 0x000fe4000001ff00 */
[----:B------:R-:W-:Y:S01]  /*2c40*/  CS2R R122, SRZ ;  /* 0x00000000007a7805 */ /* 0x000fe2000001ff00 */
[----:B------:R-:W2:Y:S01]  /*2c50*/  MUFU.TANH R66, R66 ;  /* 0x0000004200427308 */ /* 0x000ea20000002400 */
        /* <DEDUP_REMOVED lines=8> */
[----:B-1----:R-:W-:-:S02]  /*2ce0*/  FSEL R34, R63, -INF , P1 ;  /* 0xff8000003f227808 */ /* 0x002fc40000800000 */
[----:B------:R-:W-:Y:S02]  /*2cf0*/  CS2R R132, SRZ ;  /* 0x0000000000847805 */ /* 0x000fe4000001ff00 */
[----:B------:R-:W-:Y:S02]  /*2d00*/  ISETP.GT.AND P1, PT, R48, 0x51, PT ;  /* 0x000000513000780c */ /* 0x000fe40003f24270 */
[----:B------:R-:W-:Y:S02]  /*2d10*/  CS2R R134, SRZ ;  /* 0x0000000000867805 */ /* 0x000fe4000001ff00 */
[----:B------:R-:W-:Y:S01]  /*2d20*/  FMNMX.FTZ R39, R34, R39, !PT ;  /* 0x0000002722277209 */ /* 0x000fe20007810000 */
[----:B------:R-:W1:Y:S01]  /*2d30*/  MUFU.TANH R70, R70 ;  /* 0x0000004600467308 */ /* 0x000e620000002400 */
[----:B--2---:R-:W-:Y:S01]  /*2d40*/  FSEL R38, R66, -INF , P2 ;  /* 0xff80000042267808 */ /* 0x004fe20001000000 */
[----:B------:R-:W-:Y:S01]  /*2d50*/  FMUL.FTZ R66, R0, R60 ;  /* 0x0000003c00427220 */ /* 0x000fe20000410000 */
[----:B------:R-:W-:-:S02]  /*2d60*/  ISETP.GT.AND P2, PT, R48, 0x58, PT ;  /* 0x000000583000780c */ /* 0x000fc40003f44270 */
[----:B------:R-:W-:-:S03]  /*2d70*/  FMNMX.FTZ R39, R38, R39, !PT ;  /* 0x0000002726277209 */ /* 0x000fc60007810000 */
[----:B------:R-:W2:Y:S01]  /*2d80*/  MUFU.TANH R71, R71 ;  /* 0x0000004700477308 */ /* 0x000ea20000002400 */
[----:B0-----:R-:W-:Y:S01]  /*2d90*/  FSEL R36, R67, -INF , P1 ;  /* 0xff80000043247808 */ /* 0x001fe20000800000 */
[----:B------:R-:W-:Y:S01]  /*2da0*/  FMUL.FTZ R67, R0, R61 ;  /* 0x0000003d00437220 */ /* 0x000fe20000410000 */
[----:B------:R-:W-:Y:S02]  /*2db0*/  ISETP.GT.AND P1, PT, R48, 0x59, PT ;  /* 0x000000593000780c */ /* 0x000fe40003f24270 */
[----:B------:R-:W-:-:S03]  /*2dc0*/  FMNMX.FTZ R41, R36, R39, !PT ;  /* 0x0000002724297209 */ /* 0x000fc60007810000 */
[----:B------:R-:W0:Y:S01]  /*2dd0*/  MUFU.TANH R74, R74 ;  /* 0x0000004a004a7308 */ /* 0x000e220000002400 */
[----:B-1----:R-:W-:Y:S01]  /*2de0*/  FSEL R40, R70, -INF , P2 ;  /* 0xff80000046287808 */ /* 0x002fe20001000000 */
[----:B------:R-:W-:Y:S01]  /*2df0*/  FMUL.FTZ R70, R0, R64 ;  /* 0x0000004000467220 */ /* 0x000fe20000410000 */
[----:B------:R-:W-:Y:S01]  /*2e00*/  ISETP.GT.AND P2, PT, R48, 0x60, PT ;  /* 0x000000603000780c */ /* 0x000fe20003f44270 */
[----:B------:R-:W-:Y:S01]  /*2e10*/  FMUL.FTZ R64, R0, R65 ;  /* 0x0000004100407220 */ /* 0x000fe20000410000 */
[----:B------:R-:W-:-:S03]  /*2e20*/  FMNMX.FTZ R14, R40, R41, !PT ;  /* 0x00000029280e7209 */ /* 0x000fc60007810000 */
[----:B------:R-:W1:Y:S01]  /*2e30*/  MUFU.TANH R75, R75 ;  /* 0x0000004b004b7308 */ /* 0x000e620000002400 */
[----:B--2---:R-:W-:Y:S01]  /*2e40*/  FSEL R39, R71, -INF , P1 ;  /* 0xff80000047277808 */ /* 0x004fe20000800000 */
[----:B------:R-:W-:Y:S01]  /*2e50*/  FMUL.FTZ R71, R0, R68 ;  /* 0x0000004400477220 */ /* 0x000fe20000410000 */
[----:B------:R-:W-:Y:S01]  /*2e60*/  ISETP.GT.AND P1, PT, R48, 0x61, PT ;  /* 0x000000613000780c */ /* 0x000fe20003f24270 */
[C---:B------:R-:W-:Y:S01]  /*2e70*/  FMUL.FTZ R68, R0.reuse, R69 ;  /* 0x0000004500447220 */ /* 0x040fe20000410000 */
[----:B------:R-:W-:Y:S01]  /*2e80*/  FMNMX.FTZ R43, R39, R14, !PT ;  /* 0x0000000e272b7209 */ /* 0x000fe20007810000 */
[C---:B------:R-:W-:Y:S01]  /*2e90*/  FMUL.FTZ R69, R0.reuse, R73 ;  /* 0x0000004900457220 */ /* 0x040fe20000410000 */
[----:B------:R-:W-:Y:S01]  /*2ea0*/  FMUL.FTZ R73, R0, R77 ;  /* 0x0000004d00497220 */ /* 0x000fe20000410000 */
[----:B------:R2:W3:Y:S01]  /*2eb0*/  MUFU.TANH R47, R78 ;  /* 0x0000004e002f7308 */ /* 0x0004e20000002400 */
[----:B0-----:R-:W-:Y:S01]  /*2ec0*/  FSEL R42, R74, -INF , P2 ;  /* 0xff8000004a2a7808 */ /* 0x001fe20001000000 */
[----:B------:R-:W-:Y:S01]  /*2ed0*/  FMUL.FTZ R74, R0, R76 ;  /* 0x0000004c004a7220 */ /* 0x000fe20000410000 */
[----:B------:R-:W-:Y:S01]  /*2ee0*/  ISETP.GT.AND P2, PT, R48, 0x68, PT ;  /* 0x000000683000780c */ /* 0x000fe20003f44270 */
[----:B------:R-:W-:Y:S01]  /*2ef0*/  FMUL.FTZ R76, R0, R81 ;  /* 0x00000051004c7220 */ /* 0x000fe20000410000 */
[----:B------:R-:W-:Y:S01]  /*2f00*/  FMNMX.FTZ R14, R42, R43, !PT ;  /* 0x0000002b2a0e7209 */ /* 0x000fe20007810000 */
[----:B------:R-:W-:-:S02]  /*2f10*/  FMUL.FTZ R77, R0, R85 ;  /* 0x00000055004d7220 */ /* 0x000fc40000410000 */
[----:B------:R-:W0:Y:S01]  /*2f20*/  MUFU.TANH R79, R79 ;  /* 0x0000004f004f7308 */ /* 0x000e220000002400 */
[----:B-1----:R-:W-:Y:S01]  /*2f30*/  FSEL R41, R75, -INF , P1 ;  /* 0xff8000004b297808 */ /* 0x002fe20000800000 */
[----:B------:R-:W-:Y:S01]  /*2f40*/  FMUL.FTZ R75, R0, R80 ;  /* 0x00000050004b7220 */ /* 0x000fe20000410000 */
[----:B------:R-:W-:Y:S01]  /*2f50*/  ISETP.GT.AND P1, PT, R48, 0x69, PT ;  /* 0x000000693000780c */ /* 0x000fe20003f24270 */
[----:B--2---:R-:W-:Y:S01]  /*2f60*/  FMUL.FTZ R78, R0, R84 ;  /* 0x00000054004e7220 */ /* 0x004fe20000410000 */
[----:B------:R-:W-:-:S03]  /*2f70*/  FMNMX.FTZ R14, R41, R14, !PT ;  /* 0x0000000e290e7209 */ /* 0x000fc60007810000 */
[----:B------:R-:W1:Y:S01]  /*2f80*/  MUFU.TANH R45, R82 ;  /* 0x00000052002d7308 */ /* 0x000e620000002400 */
[----:B---3--:R-:W-:Y:S02]  /*2f90*/  FSEL R47, R47, -INF , P2 ;  /* 0xff8000002f2f7808 */ /* 0x008fe40001000000 */
[----:B------:R-:W-:Y:S02]  /*2fa0*/  ISETP.GT.AND P2, PT, R48, 0x70, PT ;  /* 0x000000703000780c */ /* 0x000fe40003f44270 */
[----:B------:R-:W-:-:S03]  /*2fb0*/  FMNMX.FTZ R14, R47, R14, !PT ;  /* 0x0000000e2f0e7209 */ /* 0x000fc60007810000 */
[----:B------:R-:W2:Y:S01]  /*2fc0*/  MUFU.TANH R44, R83 ;  /* 0x00000053002c7308 */ /* 0x000ea20000002400 */
[----:B0-----:R-:W-:Y:S02]  /*2fd0*/  FSEL R43, R79, -INF , P1 ;  /* 0xff8000004f2b7808 */ /* 0x001fe40000800000 */
[----:B------:R-:W-:Y:S01]  /*2fe0*/  ISETP.GT.AND P1, PT, R48, 0x71, PT ;  /* 0x000000713000780c */ /* 0x000fe20003f24270 */
[----:B------:R-:W0:Y:S01]  /*2ff0*/  SHFL.IDX PT, R79, R89, RZ, 0x1c1f ;  /* 0x001c1fff594f7589 */ /* 0x000e2200000e0000 */
        /* <DEDUP_REMOVED lines=9> */
[----:B------:R-:W-:Y:S01]  /*3090*/  MUFU.TANH R4, R4 ;  /* 0x0000000400047308 */ /* 0x000fe20000002400 */
[----:B---3--:R-:W-:Y:S02]  /*30a0*/  FSEL R48, R86, -INF , P2 ;  /* 0xff80000056307808 */ /* 0x008fe40001000000 */
[----:B0-----:R-:W-:Y:S02]  /*30b0*/  VIADDMNMX R79, R79, R56, R57, PT ;  /* 0x000000384f4f7246 */ /* 0x001fe40003800139 */
[----:B------:R-:W-:-:S03]  /*30c0*/  FMNMX.FTZ R14, R48, R55, !PT ;  /* 0x00000037300e7209 */ /* 0x000fc60007810000 */
[----:B------:R-:W0:Y:S01]  /*30d0*/  MUFU.TANH R3, R3 ;  /* 0x0000000300037308 */ /* 0x000e220000002400 */
[----:B-1----:R-:W-:Y:S02]  /*30e0*/  FSEL R49, R87, -INF , P1 ;  /* 0xff80000057317808 */ /* 0x002fe40000800000 */
[----:B------:R-:W-:Y:S02]  /*30f0*/  ISETP.GT.AND P2, PT, R79, 0x1, PT ;  /* 0x000000014f00780c */ /* 0x000fe40003f44270 */
[----:B------:R-:W-:Y:S02]  /*3100*/  FMNMX.FTZ R14, R49, R14, !PT ;  /* 0x0000000e310e7209 */ /* 0x000fe40007810000 */
[----:B------:R-:W-:Y:S01]  /*3110*/  ISETP.GT.AND P3, PT, R79, 0x8, PT ;  /* 0x000000084f00780c */ /* 0x000fe20003f64270 */
[----:B------:R-:W1:Y:S02]  /*3120*/  MUFU.TANH R7, R7 ;  /* 0x0000000700077308 */ /* 0x000e640000002400 */
[----:B------:R-:W2:Y:S06]  /*3130*/  SHFL.BFLY PT, R55, R14, 0x2, 0x1f ;  /* 0x0c401f000e377f89 */ /* 0x000eac00000e0000 */
[----:B------:R-:W-:Y:S01]  /*3140*/  MUFU.TANH R5, R5 ;  /* 0x0000000500057308 */ /* 0x000fe20000002400 */
[----:B0-----:R-:W-:-:S02]  /*3150*/  FSEL R3, R3, -INF , P2 ;  /* 0xff80000003037808 */ /* 0x001fc40001000000 */
[----:B------:R-:W-:-:S05]  /*3160*/  ISETP.GT.AND P2, PT, R79, 0x10, PT ;  /* 0x000000104f00780c */ /* 0x000fca0003f44270 */
[----:B------:R-:W0:Y:S01]  /*3170*/  MUFU.TANH R8, R8 ;  /* 0x0000000800087308 */ /* 0x000e220000002400 */
[----:B-1----:R-:W-:-:S07]  /*3180*/  FSEL R7, R7, -INF , P3 ;  /* 0xff80000007077808 */ /* 0x002fce0001800000 */
[----:B------:R-:W-:Y:S01]  /*3190*/  MUFU.TANH R6, R6 ;  /* 0x0000000600067308 */ /* 0x000fe20000002400 */
[----:B--2---:R-:W-:-:S05]  /*31a0*/  FMNMX.FTZ R55, R14, R55, !PT ;  /* 0x000000370e377209 */ /* 0x004fca0007810000 */
[----:B------:R-:W1:Y:S02]  /*31b0*/  SHFL.BFLY PT, R14, R55, 0x1, 0x1f ;  /* 0x0c201f00370e7f89 */ /* 0x000e6400000e0000 */
[----:B------:R-:W2:Y:S01]  /*31c0*/  MUFU.TANH R11, R11 ;  /* 0x0000000b000b7308 */ /* 0x000ea20000002400 */
[----:B0-----:R-:W-:Y:S02]  /*31d0*/  FSEL R59, R8, -INF , P2 ;  /* 0xff800000083b7808 */ /* 0x001fe40001000000 */
[----:B------:R-:W-:-:S05]  /*31e0*/  ISETP.GT.AND P2, PT, R79, 0x18, PT ;  /* 0x000000184f00780c */ /* 0x000fca0003f44270 */
[----:B------:R-:W0:Y:S08]  /*31f0*/  MUFU.TANH R9, R9 ;  /* 0x0000000900097308 */ /* 0x000e300000002400 */
[----:B------:R-:W3:Y:S01]  /*3200*/  MUFU.TANH R12, R12 ;  /* 0x0000000c000c7308 */ /* 0x000ee20000002400 */
[----:B--2---:R-:W-:Y:S02]  /*3210*/  FSEL R11, R11, -INF , P2 ;  /* 0xff8000000b0b7808 */ /* 0x004fe40001000000 */
[----:B------:R-:W-:-:S02]  /*3220*/  ISETP.GT.AND P2, PT, R79, 0x20, PT ;  /* 0x000000204f00780c */ /* 0x000fc40003f44270 */
[----:B-1----:R-:W-:Y:S01]  /*3230*/  FMNMX.FTZ R14, R55, R14, !PT ;  /* 0x0000000e370e7209 */ /* 0x002fe20007810000 */
[----:B------:R-:W-:Y:S02]  /*3240*/  IMAD.U32 R55, RZ, RZ, UR18 ;  /* 0x00000012ff377e24 */ /* 0x000fe4000f8e00ff */
[----:B------:R-:W1:Y:S01]  /*3250*/  MUFU.TANH R10, R10 ;  /* 0x0000000a000a7308 */ /* 0x000e620000002400 */
[C---:B------:R-:W-:Y:S01]  /*3260*/  FSETP.NEU.FTZ.AND P1, PT, R14.reuse, -INF , PT ;  /* 0xff8000000e00780b */ /* 0x040fe20003f3d000 */
[----:B------:R-:W-:-:S05]  /*3270*/  FFMA.FTZ R55, R14, R55, -8 ;  /* 0xc10000000e377423 */ /* 0x000fca0000010037 */
[----:B------:R-:W-:Y:S01]  /*3280*/  FSEL R55, R55, RZ, P1 ;  /* 0x000000ff37377208 */ /* 0x000fe20000800000 */
[----:B------:R-:W2:Y:S01]  /*3290*/  MUFU.TANH R15, R15 ;  /* 0x0000000f000f7308 */ /* 0x000ea20000002400 */
[----:B------:R-:W-:-:S03]  /*32a0*/  ISETP.GT.AND P1, PT, R79, RZ, PT ;  /* 0x000000ff4f00720c */ /* 0x000fc60003f24270 */
[--C-:B------:R-:W-:Y:S01]  /*32b0*/  FFMA.FTZ R62, R62, UR18, -R55.reuse ;  /* 0x000000123e3e7c23 */ /* 0x100fe20008010837 */
[----:B------:R-:W-:Y:S01]  /*32c0*/  FSEL R4, R4, -INF , P1 ;  /* 0xff80000004047808 */ /* 0x000fe20000800000 */
[--C-:B------:R-:W-:Y:S01]  /*32d0*/  FFMA.FTZ R54, R54, UR18, -R55.reuse ;  /* 0x0000001236367c23 */ /* 0x100fe20008010837 */
[----:B------:R-:W-:Y:S01]  /*32e0*/  ISETP.GT.AND P1, PT, R79, 0x9, PT ;  /* 0x000000094f00780c */ /* 0x000fe20003f24270 */
[----:B------:R-:W4:Y:S01]  /*32f0*/  MUFU.TANH R13, R13 ;  /* 0x0000000d000d7308 */ /* 0x000f220000002400 */
[----:B------:R-:W-:Y:S01]  /*3300*/  FMNMX.FTZ R60, R4, R3, !PT ;  /* 0x00000003043c7209 */ /* 0x000fe20007810000 */
[--C-:B------:R-:W-:Y:S01]  /*3310*/  FFMA.FTZ R80, R31, UR18, -R55.reuse ;  /* 0x000000121f507c23 */ /* 0x100fe20008010837 */
[----:B------:R-:W-:Y:S01]  /*3320*/  FSEL R5, R5, -INF , P1 ;  /* 0xff80000005057808 */ /* 0x000fe20000800000 */
[--C-:B------:R-:W-:Y:S01]  /*3330*/  FFMA.FTZ R31, R38, UR18, -R55.reuse ;  /* 0x00000012261f7c23 */ /* 0x100fe20008010837 */
[----:B------:R-:W-:Y:S01]  /*3340*/  FMNMX.FTZ R60, R7, R60, !PT ;  /* 0x0000003c073c7209 */ /* 0x000fe20007810000 */
[--C-:B------:R-:W-:Y:S01]  /*3350*/  FFMA.FTZ R38, R39, UR18, -R55.reuse ;  /* 0x0000001227267c23 */ /* 0x100fe20008010837 */
[----:B------:R-:W-:Y:S01]  /*3360*/  ISETP.GT.AND P1, PT, R79, 0x11, PT ;  /* 0x000000114f00780c */ /* 0x000fe20003f24270 */
[----:B------:R-:W5:Y:S01]  /*3370*/  MUFU.TANH R21, R21 ;  /* 0x0000001500157308 */ /* 0x000f620000002400 */
[----:B------:R-:W-:Y:S01]  /*3380*/  FMNMX.FTZ R60, R5, R60, !PT ;  /* 0x0000003c053c7209 */ /* 0x000fe20007810000 */
[--C-:B------:R-:W-:Y:S01]  /*3390*/  FFMA.FTZ R39, R41, UR18, -R55.reuse ;  /* 0x0000001229277c23 */ /* 0x100fe20008010837 */
[----:B------:R-:W-:Y:S01]  /*33a0*/  FSEL R6, R6, -INF , P1 ;  /* 0xff80000006067808 */ /* 0x000fe20000800000 */
[--C-:B------:R-:W-:Y:S01]  /*33b0*/  FFMA.FTZ R41, R43, UR18, -R55.reuse ;  /* 0x000000122b297c23 */ /* 0x100fe20008010837 */
[----:B------:R-:W-:Y:S01]  /*33c0*/  FMNMX.FTZ R63, R59, R60, !PT ;  /* 0x0000003c3b3f7209 */ /* 0x000fe20007810000 */
[----:B------:R-:W-:Y:S01]  /*33d0*/  IMAD.U32 R43, RZ, RZ, UR18 ;  /* 0x00000012ff2b7e24 */ /* 0x000fe2000f8e00ff */
[----:B------:R-:W-:Y:S01]  /*33e0*/  ISETP.GT.AND P1, PT, R79, 0x19, PT ;  /* 0x000000194f00780c */ /* 0x000fe20003f24270 */
[----:B------:R-:W5:Y:S01]  /*33f0*/  MUFU.TANH R20, R20 ;  /* 0x0000001400147308 */ /* 0x000f620000002400 */
[----:B------:R-:W-:Y:S01]  /*3400*/  FMNMX.FTZ R8, R6, R63, !PT ;  /* 0x0000003f06087209 */ /* 0x000fe20007810000 */
[--C-:B------:R-:W-:Y:S01]  /*3410*/  FFMA.FTZ R56, R92, UR18, -R55.reuse ;  /* 0x000000125c387c23 */ /* 0x100fe20008010837 */
[----:B0-----:R-:W-:Y:S01]  /*3420*/  FSEL R9, R9, -INF , P1 ;  /* 0xff80000009097808 */ /* 0x001fe20000800000 */
[--C-:B------:R-:W-:Y:S01]  /*3430*/  FFMA.FTZ R57, R90, UR18, -R55.reuse ;  /* 0x000000125a397c23 */ /* 0x100fe20008010837 */
[----:B------:R-:W-:Y:S01]  /*3440*/  FMNMX.FTZ R8, R11, R8, !PT ;  /* 0x000000080b087209 */ /* 0x000fe20007810000 */
[--C-:B------:R-:W-:Y:S01]  /*3450*/  FFMA.FTZ R58, R58, UR18, -R55.reuse ;  /* 0x000000123a3a7c23 */ /* 0x100fe20008010837 */
[----:B------:R-:W-:Y:S01]  /*3460*/  ISETP.GT.AND P1, PT, R79, 0x21, PT ;  /* 0x000000214f00780c */ /* 0x000fe20003f24270 */
[----:B------:R-:W0:Y:S01]  /*3470*/  MUFU.TANH R25, R25 ;  /* 0x0000001900197308 */ /* 0x000e220000002400 */
[----:B---3--:R-:W-:Y:S01]  /*3480*/  FSEL R60, R12, -INF , P2 ;  /* 0xff8000000c3c7808 */ /* 0x008fe20001000000 */
[--C-:B------:R-:W-:Y:S01]  /*3490*/  FFMA.FTZ R61, R88, UR18, -R55.reuse ;  /* 0x00000012583d7c23 */ /* 0x100fe20008010837 */
[----:B------:R-:W-:Y:S01]  /*34a0*/  FMNMX.FTZ R63, R9, R8, !PT ;  /* 0x00000008093f7209 */ /* 0x000fe20007810000 */
[--C-:B------:R-:W-:Y:S01]  /*34b0*/  FFMA.FTZ R52, R52, UR18, -R55.reuse ;  /* 0x0000001234347c23 */ /* 0x100fe20008010837 */
[C---:B------:R-:W-:Y:S01]  /*34c0*/  ISETP.GT.AND P2, PT, R79.reuse, 0x28, PT ;  /* 0x000000284f00780c */ /* 0x040fe20003f44270 */
[--C-:B------:R-:W-:Y:S01]  /*34d0*/  FFMA.FTZ R46, R46, UR18, -R55.reuse ;  /* 0x000000122e2e7c23 */ /* 0x100fe20008010837 */
[----:B-1----:R-:W-:Y:S01]  /*34e0*/  FSEL R10, R10, -INF , P1 ;  /* 0xff8000000a0a7808 */ /* 0x002fe20000800000 */
[----:B------:R-:W1:Y:S01]  /*34f0*/  MUFU.TANH R24, R24 ;  /* 0x0000001800187308 */ /* 0x000e620000002400 */
[----:B------:R-:W-:Y:S01]  /*3500*/  FMNMX.FTZ R65, R60, R63, !PT ;  /* 0x0000003f3c417209 */ /* 0x000fe20007810000 */
[--C-:B------:R-:W-:Y:S01]  /*3510*/  FFMA.FTZ R32, R32, UR18, -R55.reuse ;  /* 0x0000001220207c23 */ /* 0x100fe20008010837 */
[----:B------:R-:W-:Y:S01]  /*3520*/  ISETP.GT.AND P1, PT, R79, 0x29, PT ;  /* 0x000000294f00780c */ /* 0x000fe20003f24270 */
[--C-:B------:R-:W-:Y:S01]  /*3530*/  FFMA.FTZ R28, R28, UR18, -R55.reuse ;  /* 0x000000121c1c7c23 */ /* 0x100fe20008010837 */
[----:B--2---:R-:W-:Y:S01]  /*3540*/  FSEL R15, R15, -INF , P2 ;  /* 0xff8000000f0f7808 */ /* 0x004fe20001000000 */
[----:B------:R-:W-:Y:S01]  /*3550*/  FFMA.FTZ R49, R49, UR18, -R55 ;  /* 0x0000001231317c23 */ /* 0x000fe20008010837 */
[----:B------:R-:W-:Y:S01]  /*3560*/  FMNMX.FTZ R8, R10, R65, !PT ;  /* 0x000000410a087209 */ /* 0x000fe20007810000 */
[----:B------:R2:W-:Y:S01]  /*3570*/  MUFU.EX2 R12, R62 ;  /* 0x0000003e000c7308 */ /* 0x0005e20000000800 */
[----:B------:R-:W-:-:S02]  /*3580*/  ISETP.GT.AND P2, PT, R79, 0x30, PT ;  /* 0x000000304f00780c */ /* 0x000fc40003f44270 */
[----:B------:R-:W-:Y:S02]  /*3590*/  CS2R R88, SRZ ;  /* 0x0000000000587805 */ /* 0x000fe4000001ff00 */
[----:B----4-:R-:W-:Y:S02]  /*35a0*/  FSEL R13, R13, -INF , P1 ;  /* 0xff8000000d0d7808 */ /* 0x010fe40000800000 */
[----:B------:R-:W-:Y:S02]  /*35b0*/  CS2R R90, SRZ ;  /* 0x00000000005a7805 */ /* 0x000fe4000001ff00 */
[----:B------:R-:W-:Y:S02]  /*35c0*/  FMNMX.FTZ R8, R15, R8, !PT ;  /* 0x000000080f087209 */ /* 0x000fe40007810000 */
[----:B------:R-:W-:Y:S02]  /*35d0*/  CS2R R92, SRZ ;  /* 0x00000000005c7805 */ /* 0x000fe4000001ff00 */
[----:B------:R-:W-:Y:S01]  /*35e0*/  ISETP.GT.AND P1, PT, R79, 0x31, PT ;  /* 0x000000314f00780c */ /* 0x000fe20003f24270 */
[----:B------:R-:W-:Y:S01]  /*35f0*/  MUFU.TANH R27, R27 ;  /* 0x0000001b001b7308 */ /* 0x000fe20000002400 */
[----:B--2---:R-:W-:-:S01]  /*3600*/  FFMA.FTZ R62, R53, UR18, -R55 ;  /* 0x00000012353e7c23 */ /* 0x004fc20008010837 */
[----:B-----5:R-:W-:-:S02]  /*3610*/  FSEL R53, R21, -INF , P2 ;  /* 0xff80000015357808 */ /* 0x020fc40001000000 */
[----:B------:R-:W-:Y:S02]  /*3620*/  FMNMX.FTZ R8, R13, R8, !PT ;  /* 0x000000080d087209 */ /* 0x000fe40007810000 */
[----:B------:R-:W-:Y:S02]  /*3630*/  ISETP.GT.AND P2, PT, R79, 0x38, PT ;  /* 0x000000384f00780c */ /* 0x000fe40003f44270 */
[----:B------:R-:W2:Y:S01]  /*3640*/  MUFU.TANH R26, R26 ;  /* 0x0000001a001a7308 */ /* 0x000ea20000002400 */
[----:B------:R-:W-:Y:S02]  /*3650*/  FSEL R20, R20, -INF , P1 ;  /* 0xff80000014147808 */ /* 0x000fe40000800000 */
[----:B------:R-:W-:Y:S02]  /*3660*/  FMNMX.FTZ R65, R53, R8, !PT ;  /* 0x0000000835417209 */ /* 0x000fe40007810000 */
[----:B------:R-:W-:Y:S02]  /*3670*/  ISETP.GT.AND P1, PT, R79, 0x39, PT ;  /* 0x000000394f00780c */ /* 0x000fe40003f24270 */
[----:B0-----:R-:W-:Y:S01]  /*3680*/  FSEL R25, R25, -INF , P2 ;  /* 0xff80000019197808 */ /* 0x001fe20001000000 */
[----:B------:R-:W0:Y:S01]  /*3690*/  MUFU.TANH R66, R66 ;  /* 0x0000004200427308 */ /* 0x000e220000002400 */
[----:B------:R-:W-:-:S02]  /*36a0*/  FMNMX.FTZ R8, R20, R65, !PT ;  /* 0x0000004114087209 */ /* 0x000fc40007810000 */
[----:B------:R-:W-:Y:S02]  /*36b0*/  ISETP.GT.AND P2, PT, R79, 0x40, PT ;  /* 0x000000404f00780c */ /* 0x000fe40003f44270 */
[----:B-1----:R-:W-:Y:S02]  /*36c0*/  FSEL R24, R24, -INF , P1 ;  /* 0xff80000018187808 */ /* 0x002fe40000800000 */
[----:B------:R-:W-:Y:S01]  /*36d0*/  FMNMX.FTZ R65, R25, R8, !PT ;  /* 0x0000000819417209 */ /* 0x000fe20007810000 */
[----:B------:R-:W1:Y:S01]  /*36e0*/  MUFU.TANH R67, R67 ;  /* 0x0000004300437308 */ /* 0x000e620000002400 */
[----:B------:R-:W-:Y:S02]  /*36f0*/  ISETP.GT.AND P1, PT, R79, 0x41, PT ;  /* 0x000000414f00780c */ /* 0x000fe40003f24270 */
[----:B------:R-:W-:Y:S02]  /*3700*/  FMNMX.FTZ R8, R24, R65, !PT ;  /* 0x0000004118087209 */ /* 0x000fe40007810000 */
[----:B--2---:R-:W-:-:S02]  /*3710*/  FSEL R26, R26, -INF , P1 ;  /* 0xff8000001a1a7808 */ /* 0x004fc40000800000 */
[----:B------:R-:W-:Y:S01]  /*3720*/  ISETP.GT.AND P1, PT, R79, 0x49, PT ;  /* 0x000000494f00780c */ /* 0x000fe20003f24270 */
[----:B------:R2:W-:Y:S08]  /*3730*/  MUFU.EX2 R21, R62 ;  /* 0x0000003e00157308 */ /* 0x0005f00000000800 */
[----:B------:R-:W3:Y:S01]  /*3740*/  MUFU.TANH R70, R70 ;  /* 0x0000004600467308 */ /* 0x000ee20000002400 */
[----:B--2---:R-:W-:-:S01]  /*3750*/  FFMA.FTZ R62, R51, UR18, -R55 ;  /* 0x00000012333e7c23 */ /* 0x004fc20008010837 */
[----:B------:R-:W-:-:S02]  /*3760*/  FSEL R51, R27, -INF , P2 ;  /* 0xff8000001b337808 */ /* 0x000fc40001000000 */
[----:B------:R-:W-:Y:S02]  /*3770*/  ISETP.GT.AND P2, PT, R79, 0x48, PT ;  /* 0x000000484f00780c */ /* 0x000fe40003f44270 */
[----:B------:R-:W-:Y:S02]  /*3780*/  FMNMX.FTZ R65, R51, R8, !PT ;  /* 0x0000000833417209 */ /* 0x000fe40007810000 */
[----:B------:R-:W2:Y:S02]  /*3790*/  MUFU.TANH R64, R64 ;  /* 0x0000004000407308 */ /* 0x000ea40000002400 */
[----:B------:R-:W-:-:S06]  /*37a0*/  FMNMX.FTZ R65, R26, R65, !PT ;  /* 0x000000411a417209 */ /* 0x000fcc0007810000 */
[----:B------:R4:W-:Y:S08]  /*37b0*/  MUFU.EX2 R63, R54 ;  /* 0x00000036003f7308 */ /* 0x0009f00000000800 */
[----:B------:R-:W5:Y:S01]  /*37c0*/  MUFU.TANH R71, R71 ;  /* 0x0000004700477308 */ /* 0x000f620000002400 */
[----:B----4-:R-:W-:-:S01]  /*37d0*/  FFMA.FTZ R54, R50, UR18, -R55 ;  /* 0x0000001232367c23 */ /* 0x010fc20008010837 */
[----:B0-----:R-:W-:-:S02]  /*37e0*/  FSEL R50, R66, -INF , P2 ;  /* 0xff80000042327808 */ /* 0x001fc40001000000 */
[----:B------:R-:W-:-:S04]  /*37f0*/  ISETP.GT.AND P2, PT, R79, 0x50, PT ;  /* 0x000000504f00780c */ /* 0x000fc80003f44270 */
[----:B------:R1:W-:Y:S08]  /*3800*/  MUFU.EX2 R27, R62 ;  /* 0x0000003e001b7308 */ /* 0x0003f00000000800 */
[----:B------:R-:W0:Y:S01]  /*3810*/  MUFU.TANH R68, R68 ;  /* 0x0000004400447308 */ /* 0x000e220000002400 */
[----:B-1----:R-:W-:Y:S02]  /*3820*/  FSEL R62, R67, -INF , P1 ;  /* 0xff800000433e7808 */ /* 0x002fe40000800000 */
[----:B------:R-:W-:-:S02]  /*3830*/  FMNMX.FTZ R67, R50, R65, !PT ;  /* 0x0000004132437209 */ /* 0x000fc40007810000 */
[----:B------:R-:W-:Y:S02]  /*3840*/  ISETP.GT.AND P1, PT, R79, 0x51, PT ;  /* 0x000000514f00780c */ /* 0x000fe40003f24270 */
[----:B---3--:R-:W-:Y:S01]  /*3850*/  FSEL R65, R70, -INF , P2 ;  /* 0xff80000046417808 */ /* 0x008fe20001000000 */
[----:B------:R-:W1:Y:S01]  /*3860*/  MUFU.TANH R72, R72 ;  /* 0x0000004800487308 */ /* 0x000e620000002400 */
[----:B------:R-:W-:Y:S01]  /*3870*/  FMNMX.FTZ R8, R62, R67, !PT ;  /* 0x000000433e087209 */ /* 0x000fe20007810000 */
[--C-:B------:R-:W-:Y:S01]  /*3880*/  FFMA.FTZ R67, R37, UR18, -R55.reuse ;  /* 0x0000001225437c23 */ /* 0x100fe20008010837 */
[----:B------:R-:W-:Y:S01]  /*3890*/  ISETP.GT.AND P2, PT, R79, 0x58, PT ;  /* 0x000000584f00780c */ /* 0x000fe20003f44270 */
[--C-:B------:R-:W-:Y:S01]  /*38a0*/  FFMA.FTZ R70, R34, UR18, -R55.reuse ;  /* 0x0000001222467c23 */ /* 0x100fe20008010837 */
[----:B--2---:R-:W-:Y:S01]  /*38b0*/  FSEL R64, R64, -INF , P1 ;  /* 0xff80000040407808 */ /* 0x004fe20000800000 */
[--C-:B------:R-:W-:Y:S01]  /*38c0*/  FFMA.FTZ R34, R36, UR18, -R55.reuse ;  /* 0x0000001224227c23 */ /* 0x100fe20008010837 */
[----:B------:R-:W-:Y:S01]  /*38d0*/  FMNMX.FTZ R81, R65, R8, !PT ;  /* 0x0000000841517209 */ /* 0x000fe20007810000 */
[----:B------:R-:W2:Y:S01]  /*38e0*/  MUFU.TANH R69, R69 ;  /* 0x0000004500457308 */ /* 0x000ea20000002400 */
[----:B------:R-:W-:Y:S01]  /*38f0*/  ISETP.GT.AND P1, PT, R79, 0x59, PT ;  /* 0x000000594f00780c */ /* 0x000fe20003f24270 */
[--C-:B------:R-:W-:Y:S01]  /*3900*/  FFMA.FTZ R36, R42, UR18, -R55.reuse ;  /* 0x000000122a247c23 */ /* 0x100fe20008010837 */
[----:B-----5:R-:W-:Y:S01]  /*3910*/  FSEL R37, R71, -INF , P2 ;  /* 0xff80000047257808 */ /* 0x020fe20001000000 */
[----:B------:R-:W-:Y:S01]  /*3920*/  FFMA.FTZ R42, R45, UR18, -R55 ;  /* 0x000000122d2a7c23 */ /* 0x000fe20008010837 */
[----:B------:R-:W-:-:S02]  /*3930*/  FMNMX.FTZ R8, R64, R81, !PT ;  /* 0x0000005140087209 */ /* 0x000fc40007810000 */
[----:B------:R-:W-:Y:S01]  /*3940*/  ISETP.GT.AND P2, PT, R79, 0x60, PT ;  /* 0x000000604f00780c */ /* 0x000fe20003f44270 */
[----:B------:R-:W3:Y:S01]  /*3950*/  MUFU.TANH R74, R74 ;  /* 0x0000004a004a7308 */ /* 0x000ee20000002400 */
[----:B0-----:R-:W-:Y:S02]  /*3960*/  FSEL R66, R68, -INF , P1 ;  /* 0xff80000044427808 */ /* 0x001fe40000800000 */
[----:B------:R-:W-:Y:S02]  /*3970*/  FMNMX.FTZ R71, R37, R8, !PT ;  /* 0x0000000825477209 */ /* 0x000fe40007810000 */
[----:B------:R-:W-:Y:S02]  /*3980*/  ISETP.GT.AND P1, PT, R79, 0x61, PT ;  /* 0x000000614f00780c */ /* 0x000fe40003f24270 */
[----:B-1----:R-:W-:Y:S01]  /*3990*/  FSEL R72, R72, -INF , P2 ;  /* 0xff80000048487808 */ /* 0x002fe20001000000 */
[----:B------:R-:W0:Y:S01]  /*39a0*/  MUFU.TANH R73, R73 ;  /* 0x0000004900497308 */ /* 0x000e220000002400 */
[----:B------:R-:W-:-:S02]  /*39b0*/  FMNMX.FTZ R71, R66, R71, !PT ;  /* 0x0000004742477209 */ /* 0x000fc40007810000 */
[----:B------:R-:W-:Y:S02]  /*39c0*/  ISETP.GT.AND P2, PT, R79, 0x68, PT ;  /* 0x000000684f00780c */ /* 0x000fe40003f44270 */
[----:B--2---:R-:W-:Y:S01]  /*39d0*/  FSEL R68, R69, -INF , P1 ;  /* 0xff80000045447808 */ /* 0x004fe20000800000 */
[--C-:B------:R-:W-:Y:S01]  /*39e0*/  FFMA.FTZ R69, R30, UR18, -R55.reuse ;  /* 0x000000121e457c23 */ /* 0x100fe20008010837 */
[----:B------:R-:W-:Y:S01]  /*39f0*/  FMNMX.FTZ R71, R72, R71, !PT ;  /* 0x0000004748477209 */ /* 0x000fe20007810000 */
[----:B------:R-:W1:Y:S01]  /*3a00*/  MUFU.TANH R75, R75 ;  /* 0x0000004b004b7308 */ /* 0x000e620000002400 */
[----:B------:R-:W-:Y:S01]  /*3a10*/  ISETP.GT.AND P1, PT, R79, 0x69, PT ;  /* 0x000000694f00780c */ /* 0x000fe20003f24270 */
[--C-:B------:R-:W-:Y:S01]  /*3a20*/  FFMA.FTZ R30, R33, UR18, -R55.reuse ;  /* 0x00000012211e7c23 */ /* 0x100fe20008010837 */
[----:B---3--:R-:W-:Y:S01]  /*3a30*/  FSEL R74, R74, -INF , P2 ;  /* 0xff8000004a4a7808 */ /* 0x008fe20001000000 */
[--C-:B------:R-:W-:Y:S01]  /*3a40*/  FFMA.FTZ R33, R35, UR18, -R55.reuse ;  /* 0x0000001223217c23 */ /* 0x100fe20008010837 */
[----:B------:R-:W-:Y:S01]  /*3a50*/  FMNMX.FTZ R71, R68, R71, !PT ;  /* 0x0000004744477209 */ /* 0x000fe20007810000 */
[--C-:B------:R-:W-:Y:S01]  /*3a60*/  FFMA.FTZ R35, R40, UR18, -R55.reuse ;  /* 0x0000001228237c23 */ /* 0x100fe20008010837 */
[----:B------:R-:W-:Y:S01]  /*3a70*/  ISETP.GT.AND P2, PT, R79, 0x70, PT ;  /* 0x000000704f00780c */ /* 0x000fe20003f44270 */
[----:B------:R-:W2:Y:S01]  /*3a80*/  MUFU.TANH R76, R76 ;  /* 0x0000004c004c7308 */ /* 0x000ea20000002400 */
[----:B0-----:R-:W-:Y:S01]  /*3a90*/  FSEL R73, R73, -INF , P1 ;  /* 0xff80000049497808 */ /* 0x001fe20000800000 */
[--C-:B------:R-:W-:Y:S01]  /*3aa0*/  FFMA.FTZ R40, R47, UR18, -R55.reuse ;  /* 0x000000122f287c23 */ /* 0x100fe20008010837 */
[----:B------:R-:W-:Y:S01]  /*3ab0*/  FMNMX.FTZ R8, R74, R71, !PT ;  /* 0x000000474a087209 */ /* 0x000fe20007810000 */
[----:B------:R-:W-:Y:S01]  /*3ac0*/  FFMA.FTZ R71, R29, UR18, -R55 ;  /* 0x000000121d477c23 */ /* 0x000fe20008010837 */
[----:B------:R-:W-:-:S02]  /*3ad0*/  ISETP.GT.AND P1, PT, R79, 0x71, PT ;  /* 0x000000714f00780c */ /* 0x000fc40003f24270 */
        /* <DEDUP_REMOVED lines=9> */
[----:B------:R-:W-:Y:S01]  /*3b70*/  MUFU.EX2 R56, R56 ;  /* 0x0000003800387308 */ /* 0x000fe20000000800 */
[----:B0-----:R-:W-:-:S04]  /*3b80*/  FSEL R78, R78, -INF , P2 ;  /* 0xff8000004e4e7808 */ /* 0x001fc80001000000 */
[----:B------:R-:W-:-:S03]  /*3b90*/  FMNMX.FTZ R8, R78, R29, !PT ;  /* 0x0000001d4e087209 */ /* 0x000fc60007810000 */
[----:B------:R-:W-:Y:S01]  /*3ba0*/  MUFU.EX2 R57, R57 ;  /* 0x0000003900397308 */ /* 0x000fe20000000800 */
[----:B-1----:R-:W-:-:S04]  /*3bb0*/  FSEL R77, R77, -INF , P1 ;  /* 0xff8000004d4d7808 */ /* 0x002fc80000800000 */
[----:B------:R-:W-:-:S03]  /*3bc0*/  FMNMX.FTZ R8, R77, R8, !PT ;  /* 0x000000084d087209 */ /* 0x000fc60007810000 */
[----:B------:R-:W-:Y:S02]  /*3bd0*/  MUFU.EX2 R58, R58 ;  /* 0x0000003a003a7308 */ /* 0x000fe40000000800 */
[----:B------:R-:W0:Y:S06]  /*3be0*/  SHFL.BFLY PT, R79, R8, 0x2, 0x1f ;  /* 0x0c401f00084f7f89 */ /* 0x000e2c00000e0000 */
[----:B------:R-:W1:Y:S08]  /*3bf0*/  MUFU.EX2 R61, R61 ;  /* 0x0000003d003d7308 */ /* 0x000e700000000800 */
[----:B------:R-:W-:Y:S08]  /*3c00*/  MUFU.EX2 R29, R80 ;  /* 0x00000050001d7308 */ /* 0x000ff00000000800 */
[----:B------:R-:W2:Y:S01]  /*3c10*/  MUFU.EX2 R52, R52 ;  /* 0x0000003400347308 */ /* 0x000ea20000000800 */
[----:B-1----:R-:W-:-:S02]  /*3c20*/  F2FP.SATFINITE.E4M3.F32.PACK_AB_MERGE_C R149, R61, R58, RZ ;  /* 0x0000003a3d95723e */ /* 0x002fc400048070ff */
[----:B0-----:R-:W-:Y:S02]  /*3c30*/  FMNMX.FTZ R79, R8, R79, !PT ;  /* 0x0000004f084f7209 */ /* 0x001fe40007810000 */
[----:B------:R-:W-:-:S03]  /*3c40*/  F2FP.SATFINITE.E4M3.F32.PACK_AB_MERGE_C R149, R57, R56, R149 ;  /* 0x000000383995723e */ /* 0x000fc60004807095 */
[----:B------:R-:W0:Y:S01]  /*3c50*/  SHFL.BFLY PT, R8, R79, 0x1, 0x1f ;  /* 0x0c201f004f087f89 */ /* 0x000e2200000e0000 */
[----:B------:R-:W-:Y:S08]  /*3c60*/  MUFU.EX2 R54, R54 ;  /* 0x0000003600367308 */ /* 0x000ff00000000800 */
[----:B------:R-:W-:Y:S01]  /*3c70*/  MUFU.EX2 R46, R46 ;  /* 0x0000002e002e7308 */ /* 0x000fe20000000800 */
[----:B--2---:R-:W-:-:S04]  /*3c80*/  F2FP.SATFINITE.E4M3.F32.PACK_AB_MERGE_C R151, R52, R21, RZ ;  /* 0x000000153497723e */ /* 0x004fc800048070ff */
[----:B------:R-:W-:-:S03]  /*3c90*/  F2FP.SATFINITE.E4M3.F32.PACK_AB_MERGE_C R151, R63, R12, R151 ;  /* 0x0000000c3f97723e */ /* 0x000fc60004807097 */
[----:B------:R-:W1:Y:S01]  /*3ca0*/  MUFU.EX2 R67, R67 ;  /* 0x0000004300437308 */ /* 0x000e620000000800 */
[----:B0-----:R-:W-:-:S07]  /*3cb0*/  FMNMX.FTZ R8, R79, R8, !PT ;  /* 0x000000084f087209 */ /* 0x001fce0007810000 */
[----:B------:R-:W-:Y:S01]  /*3cc0*/  MUFU.EX2 R32, R32 ;  /* 0x0000002000207308 */ /* 0x000fe20000000800 */
[C---:B------:R-:W-:Y:S01]  /*3cd0*/  FSETP.NEU.FTZ.AND P1, PT, R8.reuse, -INF , PT ;  /* 0xff8000000800780b */ /* 0x040fe20003f3d000 */
[----:B------:R-:W-:Y:S01]  /*3ce0*/  FFMA.FTZ R45, R8, R43, -8 ;  /* 0xc1000000082d7423 */ /* 0x000fe2000001002b */
[----:B------:R-:W-:-:S01]  /*3cf0*/  FFMA.FTZ R43, R44, UR18, -R55 ;  /* 0x000000122c2b7c23 */ /* 0x000fc20008010837 */
[----:B------:R-:W-:-:S04]  /*3d00*/  FFMA.FTZ R44, R48, UR18, -R55 ;  /* 0x00000012302c7c23 */ /* 0x000fc80008010837 */
[----:B------:R-:W-:Y:S01]  /*3d10*/  MUFU.EX2 R69, R69 ;  /* 0x0000004500457308 */ /* 0x000fe20000000800 */
[----:B------:R-:W-:Y:S02]  /*3d20*/  FSEL R45, R45, RZ, P1 ;  /* 0x000000ff2d2d7208 */ /* 0x000fe40000800000 */
[----:B-1----:R-:W-:Y:S02]  /*3d30*/  F2FP.SATFINITE.E4M3.F32.PACK_AB_MERGE_C R145, R67, R46, RZ ;  /* 0x0000002e4391723e */ /* 0x002fe400048070ff */
[----:B------:R-:W-:Y:S01]  /*3d40*/  PLOP3.LUT P1, PT, PT, PT, UP0, 0x80, 0x0 ;  /* 0x000000000000781c */ /* 0x000fe20003f2f008 */
        /* <DEDUP_REMOVED lines=10> */
[----:B------:R-:W-:Y:S01]  /*3df0*/  FFMA.FTZ R26, R50, UR18, -R45 ;  /* 0x00000012321a7c23 */ /* 0x000fe2000801082d */
[----:B------:R-:W-:-:S01]  /*3e00*/  FADD.FTZ R59, R56, R57 ;  /* 0x00000039383b7221 */ /* 0x000fc20000010000 */
[--C-:B------:R-:W-:Y:S01]  /*3e10*/  FFMA.FTZ R47, R15, UR18, -R45.reuse ;  /* 0x000000120f2f7c23 */ /* 0x100fe2000801082d */
[----:B------:R-:W-:-:S01]  /*3e20*/  FFMA.FTZ R80, R9, UR18, -R45 ;  /* 0x0000001209507c23 */ /* 0x000fc2000801082d */
[----:B------:R-:W0:Y:S01]  /*3e30*/  MUFU.EX2 R3, R3 ;  /* 0x0000000300037308 */ /* 0x000e220000000800 */
[----:B------:R-:W-:-:S01]  /*3e40*/  FFMA.FTZ R15, R51, UR18, -R45 ;  /* 0x00000012330f7c23 */ /* 0x000fc2000801082d */
[--C-:B------:R-:W-:Y:S01]  /*3e50*/  FFMA.FTZ R9, R60, UR18, -R45.reuse ;  /* 0x000000123c097c23 */ /* 0x100fe2000801082d */
[----:B------:R-:W-:-:S01]  /*3e60*/  FFMA.FTZ R51, R62, UR18, -R45 ;  /* 0x000000123e337c23 */ /* 0x000fc2000801082d */
[----:B------:R-:W-:Y:S01]  /*3e70*/  FFMA.FTZ R60, R13, UR18, -R45 ;  /* 0x000000120d3c7c23 */ /* 0x000fe2000801082d */
[----:B------:R-:W-:-:S01]  /*3e80*/  FADD.FTZ R62, R58, R59 ;  /* 0x0000003b3a3e7221 */ /* 0x000fc20000010000 */
[--C-:B------:R-:W-:Y:S01]  /*3e90*/  FFMA.FTZ R13, R53, UR18, -R45.reuse ;  /* 0x00000012350d7c23 */ /* 0x100fe2000801082d */
[----:B------:R-:W-:-:S01]  /*3ea0*/  FFMA.FTZ R53, R25, UR18, -R45 ;  /* 0x0000001219357c23 */ /* 0x000fc2000801082d */
[----:B------:R-:W1:Y:S01]  /*3eb0*/  MUFU.EX2 R7, R7 ;  /* 0x0000000700077308 */ /* 0x000e620000000800 */
[----:B------:R-:W-:-:S01]  /*3ec0*/  FFMA.FTZ R25, R65, UR18, -R45 ;  /* 0x0000001241197c23 */ /* 0x000fc2000801082d */
[----:B------:R-:W-:Y:S01]  /*3ed0*/  FADD.FTZ R65, R61, R62 ;  /* 0x0000003e3d417221 */ /* 0x000fe20000010000 */
[----:B------:R-:W-:-:S01]  /*3ee0*/  FFMA.FTZ R10, R10, UR18, -R45 ;  /* 0x000000120a0a7c23 */ /* 0x000fc2000801082d */
[--C-:B------:R-:W-:Y:S01]  /*3ef0*/  FFMA.FTZ R55, R66, UR18, -R45.reuse ;  /* 0x0000001242377c23 */ /* 0x100fe2000801082d */
[----:B------:R-:W-:-:S01]  /*3f00*/  FFMA.FTZ R20, R20, UR18, -R45 ;  /* 0x0000001214147c23 */ /* 0x000fc2000801082d */
[--C-:B------:R-:W-:Y:S01]  /*3f10*/  FFMA.FTZ R2, R37, UR18, -R45.reuse ;  /* 0x0000001225027c23 */ /* 0x100fe2000801082d */
[----:B------:R-:W-:-:S01]  /*3f20*/  FFMA.FTZ R37, R72, UR18, -R45 ;  /* 0x0000001248257c23 */ /* 0x000fc2000801082d */
[----:B------:R-:W2:Y:S01]  /*3f30*/  MUFU.EX2 R48, R48 ;  /* 0x0000003000307308 */ /* 0x000ea20000000800 */
[----:B0-----:R-:W-:-:S01]  /*3f40*/  FADD.FTZ R50, R4, R3 ;  /* 0x0000000304327221 */ /* 0x001fc20000010000 */
[--C-:B------:R-:W-:Y:S01]  /*3f50*/  FFMA.FTZ R74, R74, UR18, -R45.reuse ;  /* 0x000000124a4a7c23 */ /* 0x100fe2000801082d */
[----:B------:R-:W-:-:S01]  /*3f60*/  FFMA.FTZ R73, R73, UR18, -R45 ;  /* 0x0000001249497c23 */ /* 0x000fc2000801082d */
[--C-:B------:R-:W-:Y:S01]  /*3f70*/  FFMA.FTZ R75, R75, UR18, -R45.reuse ;  /* 0x000000124b4b7c23 */ /* 0x100fe2000801082d */
[----:B------:R-:W-:-:S01]  /*3f80*/  FFMA.FTZ R76, R76, UR18, -R45 ;  /* 0x000000124c4c7c23 */ /* 0x000fc2000801082d */
[----:B------:R-:W-:Y:S01]  /*3f90*/  FFMA.FTZ R78, R78, UR18, -R45 ;  /* 0x000000124e4e7c23 */ /* 0x000fe2000801082d */
        /* <DEDUP_REMOVED lines=8> */
[----:B------:R-:W-:Y:S01]  /*4020*/  F2FP.SATFINITE.E4M3.F32.PACK_AB_MERGE_C R148, R48, R7, RZ ;  /* 0x000000073094723e */ /* 0x000fe200048070ff */
[----:B------:R-:W-:-:S03]  /*4030*/  FADD.FTZ R65, R21, R64 ;  /* 0x0000004015417221 */ /* 0x000fc60000010000 */
[----:B------:R-:W-:Y:S01]  /*4040*/  F2FP.SATFINITE.E4M3.F32.PACK_AB_MERGE_C R148, R3, R4, R148 ;  /* 0x000000040394723e */ /* 0x000fe20004807094 */
[----:B------:R-:W-:-:S01]  /*4050*/  FADD.FTZ R66, R52, R65 ;  /* 0x0000004134427221 */ /* 0x000fc20000010000 */
        /* <DEDUP_REMOVED lines=9> */
[----:B--2---:R-:W-:-:S01]  /*40f0*/  FADD.FTZ R59, R11, R62 ;  /* 0x0000003e0b3b7221 */ /* 0x004fc20000010000 */
[----:B------:R-:W-:Y:S01]  /*4100*/  FFMA.FTZ R62, R68, UR18, -R45 ;  /* 0x00000012443e7c23 */ /* 0x000fe2000801082d */
[----:B------:R-:W-:-:S01]  /*4110*/  FADD.FTZ R66, R32, R65 ;  /* 0x0000004120427221 */ /* 0x000fc20000010000 */
[----:B------:R-:W-:-:S03]  /*4120*/  FFMA.FTZ R45, R77, UR18, -R45 ;  /* 0x000000124d2d7c23 */ /* 0x000fc6000801082d */
[----:B------:R-:W-:Y:S01]  /*4130*/  FADD.FTZ R21, R69, R66 ;  /* 0x0000004245157221 */ /* 0x000fe20000010000 */
[----:B------:R-:W2:Y:S01]  /*4140*/  MUFU.EX2 R10, R10 ;  /* 0x0000000a000a7308 */ /* 0x000ea20000000800 */
[----:B0-----:R-:W-:-:S01]  /*4150*/  FADD.FTZ R64, R80, R59 ;  /* 0x0000003b50407221 */ /* 0x001fc20000010000 */
        /* <DEDUP_REMOVED lines=22> */
[----:B------:R-:W-:-:S03]  /*42c0*/  F2FP.SATFINITE.E4M3.F32.PACK_AB_MERGE_C R147, R71, R28, RZ ;  /* 0x0000001c4793723e */ /* 0x000fc600048070ff */
[----:B------:R-:W-:Y:S01]  /*42d0*/  FADD.FTZ R11, R29, R52 ;  /* 0x000000341d0b7221 */ /* 0x000fe20000010000 */
[----:B------:R-:W-:Y:S02]  /*42e0*/  F2FP.SATFINITE.E4M3.F32.PACK_AB_MERGE_C R147, R69, R32, R147 ;  /* 0x000000204593723e */ /* 0x000fe40004807093 */
        /* <DEDUP_REMOVED lines=15> */
[C---:B-1----:R-:W-:Y:S01]  /*43e0*/  F2FP.SATFINITE.E4M3.F32.PACK_AB_MERGE_C R33, R70.reuse, R33, RZ ;  /* 0x000000214621723e */ /* 0x042fe200048070ff */
[----:B------:R-:W-:-:S03]  /*43f0*/  FADD.FTZ R70, R70, R11 ;  /* 0x0000000b46467221 */ /* 0x000fc60000010000 */
[----:B------:R-:W-:-:S03]  /*4400*/  F2FP.SATFINITE.E4M3.F32.PACK_AB_MERGE_C R141, R30, R29, R33 ;  /* 0x0000001d1e8d723e */ /* 0x000fc60004807021 */
[----:B------:R-:W1:Y:S01]  /*4410*/  MUFU.EX2 R25, R25 ;  /* 0x0000001900197308 */ /* 0x000e620000000800 */
[----:B--2---:R-:W-:-:S01]  /*4420*/  FADD.FTZ R12, R51, R12 ;  /* 0x0000000c330c7221 */ /* 0x004fc20000010000 */
        /* <DEDUP_REMOVED lines=16> */
[----:B------:R-:W-:-:S04]  /*4530*/  F2FP.SATFINITE.E4M3.F32.PACK_AB_MERGE_C R35, R38, R35, RZ ;  /* 0x000000232623723e */ /* 0x000fc800048070ff */
        /* <DEDUP_REMOVED lines=18> */
[C---:B--2---:R-:W-:Y:S01]  /*4660*/  F2FP.SATFINITE.E4M3.F32.PACK_AB_MERGE_C R40, R41.reuse, R40, RZ ;  /* 0x000000282928723e */ /* 0x044fe200048070ff */
[----:B------:R-:W-:-:S03]  /*4670*/  FADD.FTZ R41, R41, R4 ;  /* 0x0000000429297221 */ /* 0x000fc60000010000 */
[----:B------:R-:W-:-:S03]  /*4680*/  F2FP.SATFINITE.E4M3.F32.PACK_AB_MERGE_C R137, R39, R36, R40 ;  /* 0x000000242789723e */ /* 0x000fc60004807028 */
        /* <DEDUP_REMOVED lines=8> */
[----:B------:R-:W-:Y:S01]  /*4710*/  MUFU.EX2 R78, R78 ;  /* 0x0000004e004e7308 */ /* 0x000fe20000000800 */
[----:B0-----:R-:W-:-:S07]  /*4720*/  FADD.FTZ R5, R43, R4 ;  /* 0x000000042b057221 */ /* 0x001fce0000010000 */
[----:B------:R-:W0:Y:S01]  /*4730*/  MUFU.EX2 R45, R45 ;  /* 0x0000002d002d7308 */ /* 0x000e220000000800 */
[----:B-1----:R-:W-:-:S07]  /*4740*/  FADD.FTZ R3, R76, R3 ;  /* 0x000000034c037221 */ /* 0x002fce0000010000 */
[----:B------:R-:W1:Y:S08]  /*4750*/  MUFU.EX2 R44, R44 ;  /* 0x0000002c002c7308 */ /* 0x000e700000000800 */
[----:B------:R-:W2:Y:S01]  /*4760*/  MUFU.EX2 R49, R49 ;  /* 0x0000003100317308 */ /* 0x000ea20000000800 */
[----:B0-----:R-:W-:Y:S01]  /*4770*/  F2FP.SATFINITE.E4M3.F32.PACK_AB_MERGE_C R4, R45, R78, RZ ;  /* 0x0000004e2d04723e */ /* 0x001fe200048070ff */
[----:B------:R-:W-:-:S03]  /*4780*/  FADD.FTZ R78, R78, R3 ;  /* 0x000000034e4e7221 */ /* 0x000fc60000010000 */
[----:B------:R-:W-:Y:S01]  /*4790*/  F2FP.SATFINITE.E4M3.F32.PACK_AB_MERGE_C R138, R76, R75, R4 ;  /* 0x0000004b4c8a723e */ /* 0x000fe20004807004 */
[----:B------:R-:W-:-:S01]  /*47a0*/  FADD.FTZ R3, R45, R78 ;  /* 0x0000004e2d037221 */ /* 0x000fc20000010000 */
[----:B-1----:R-:W-:Y:S01]  /*47b0*/  FADD.FTZ R2, R44, R5 ;  /* 0x000000052c027221 */ /* 0x002fe20000010000 */
[----:B--2---:R-:W-:-:S03]  /*47c0*/  F2FP.SATFINITE.E4M3.F32.PACK_AB_MERGE_C R6, R49, R44, RZ ;  /* 0x0000002c3106723e */ /* 0x004fc600048070ff */
[----:B------:R-:W-:Y:S01]  /*47d0*/  FADD.FTZ R2, R49, R2 ;  /* 0x0000000231027221 */ /* 0x000fe20000010000 */
[----:B------:R-:W-:Y:S01]  /*47e0*/  F2FP.SATFINITE.E4M3.F32.PACK_AB_MERGE_C R139, R43, R42, R6 ;  /* 0x0000002a2b8b723e */ /* 0x000fe20004807006 */
        /* <DEDUP_REMOVED lines=30> */
.L_x_1926:
[----:B------:R-:W-:-:S04]  /*49d0*/  UISETP.NE.AND UP0, UPT, UR21, 0x1, UPT ;  /* 0x000000011500788c */ /* 0x000fc8000bf05270 */
[----:B------:R-:W-:-:S04]  /*49e0*/  USEL UR47, URZ, 0x1, UP0 ;  /* 0x000000013f2f7887 */ /* 0x000fc80008000000 */
[----:B------:R-:W-:Y:S01]  /*49f0*/  ULOP3.LUT UR47, UR20, UR47, URZ, 0x3c, !UPT ;  /* 0x0000002f142f7292 */ /* 0x000fe2000f8e3c3f */
[----:B------:R-:W-:Y:S11]  /*4a00*/  @!P0 BRA `(.L_x_1916) ;  /* 0x0000000000048947 */ /* 0x000ff60003800000 */
[----:B------:R-:W-:Y:S01]  /*4a10*/  BPT.TRAP 0x1 ;  /* 0x000000040000795c */ /* 0x000fe20000300000 */
.L_x_1916:
        /* <DEDUP_REMOVED lines=9> */
.L_x_1917:
[----:B-1----:R-:W-:Y:S05]  /*4ab0*/  @P1 BRA `(.L_x_1918) ;  /* 0x0000000000081947 */ /* 0x002fea0003800000 */
[----:B------:R-:W1:Y:S02]  /*4ac0*/  SYNCS.PHASECHK.TRANS64.TRYWAIT P1, [UR19+0x19c30], R6 ;  /* 0x019c3006ff0075a7 */ /* 0x000e640008020153 */
[----:B-1----:R-:W-:Y:S05]  /*4ad0*/  @!P1 BRA `(.L_x_1919) ;  /* 0x000000f000a89947 */ /* 0x002fea0003800000 */
.L_x_1918:
        /* <DEDUP_REMOVED lines=17> */
.L_x_1920:
[----:B------:R-:W-:Y:S01]  /*4bf0*/  ULEA UR11, UR21, UR46, 0x3 ;  /* 0x0000002e150b7291 */ /* 0x000fe2000f8e183f */
[----:B01----:R-:W-:-:S05]  /*4c00*/  IMAD.U32 R6, RZ, RZ, UR20 ;  /* 0x00000014ff067e24 */ /* 0x003fca000f8e00ff */
[----:B------:R-:W-:-:S04]  /*4c10*/  SHF.L.U32 R6, R6, 0x1f, RZ ;  /* 0x0000001f06067819 */ /* 0x000fc800000006ff */
[----:B------:R0:W1:Y:S01]  /*4c20*/  SYNCS.PHASECHK.TRANS64.TRYWAIT P1, [UR11+0x19c50], R6 ;  /* 0x019c5006ff0075a7 */ /* 0x000062000802014b */
[----:B------:R-:W-:Y:S05]  /*4c30*/  @!P0 BRA `(.L_x_1921) ;  /* 0x0000000000048947 */ /* 0x000fea0003800000 */
[----:B------:R-:W-:Y:S01]  /*4c40*/  BPT.TRAP 0x1 ;  /* 0x000000040000795c */ /* 0x000fe20000300000 */
.L_x_1921:
[----:B-1----:R-:W-:Y:S05]  /*4c50*/  @P1 BRA `(.L_x_1922) ;  /* 0x0000000000081947 */ /* 0x002fea0003800000 */
[----:B------:R-:W1:Y:S02]  /*4c60*/  SYNCS.PHASECHK.TRANS64.TRYWAIT P1, [UR11+0x19c50], R6 ;  /* 0x019c5006ff0075a7 */ /* 0x000e64000802014b */
[----:B-1----:R-:W-:Y:S05]  /*4c70*/  @!P1 BRA `(.L_x_1923) ;  /* 0x000000f000589947 */ /* 0x002fea0003800000 */
.L_x_1922:
        /* <DEDUP_REMOVED lines=27> */
.L_x_1924:
[----:B------:R-:W-:Y:S01]  /*4e30*/  UISETP.NE.AND UP0, UPT, UR52, URZ, UPT ;  /* 0x0000003f3400728c */ /* 0x000fe2000bf05270 */
[C---:B------:R-:W-:Y:S01]  /*4e40*/  FMUL.FTZ R8, R0.reuse, R26 ;  /* 0x0000001a00087220 */ /* 0x040fe20000410000 */
[C---:B------:R-:W-:Y:S01]  /*4e50*/  FMUL.FTZ R26, R0.reuse, R38 ;  /* 0x00000026001a7220 */ /* 0x040fe20000410000 */
[C---:B------:R-:W-:Y:S01]  /*4e60*/  FMUL.FTZ R38, R0.reuse, R50 ;  /* 0x0000003200267220 */ /* 0x040fe20000410000 */
[C---:B------:R-:W-:Y:S01]  /*4e70*/  FMUL.FTZ R50, R0.reuse, R62 ;  /* 0x0000003e00327220 */ /* 0x040fe20000410000 */
[C---:B------:R-:W-:Y:S01]  /*4e80*/  FMUL.FTZ R9, R0.reuse, R27 ;  /* 0x0000001b00097220 */ /* 0x040fe20000410000 */
[----:B------:R-:W-:Y:S01]  /*4e90*/  PLOP3.LUT P1, PT, PT, PT, UP0, 0x80, 0x0 ;  /* 0x000000000000781c */ /* 0x000fe20003f2f008 */
[----:B------:R-:W-:Y:S01]  /*4ea0*/  VIADD R62, R17, UR41 ;  /* 0x00000029113e7c36 */ /* 0x000fe20008000000 */
[----:B------:R-:W-:Y:S01]  /*4eb0*/  PLOP3.LUT P2, PT, PT, PT, UP0, 0x80, 0x0 ;  /* 0x000000000000781c */ /* 0x000fe20003f4f008 */
[C---:B------:R-:W-:Y:S01]  /*4ec0*/  FMUL.FTZ R27, R0.reuse, R39 ;  /* 0x00000027001b7220 */ /* 0x040fe20000410000 */
        /* <DEDUP_REMOVED lines=13> */
[----:B------:R-:W-:Y:S01]  /*4fa0*/  IMAD.U32 R67, RZ, RZ, UR50 ;  /* 0x00000032ff437e24 */ /* 0x000fe2000f8e00ff */
[----:B------:R-:W-:Y:S01]  /*4fb0*/  @P2 SHF.R.U32.HI R62, RZ, UR6, R63 ;  /* 0x00000006ff3e2c19 */ /* 0x000fe2000801163f */
[----:B------:R-:W-:Y:S01]  /*4fc0*/  UMOV UR6, 0xffffff80 ;  /* 0xffffff8000067882 */ /* 0x000fe20000000000 */
[C---:B------:R-:W-:Y:S01]  /*4fd0*/  FMUL.FTZ R14, R0.reuse, R32 ;  /* 0x00000020000e7220 */ /* 0x040fe20000410000 */
[----:B------:R-:W-:Y:S01]  /*4fe0*/  UIMAD UR6, UR53, UR6, 0x1 ;  /* 0x00000001350674a4 */ /* 0x000fe2000f8e0206 */
[C---:B------:R-:W-:Y:S01]  /*4ff0*/  FMUL.FTZ R32, R0.reuse, R44 ;  /* 0x0000002c00207220 */ /* 0x040fe20000410000 */
[----:B------:R-:W2:Y:S01]  /*5000*/  SHFL.IDX PT, R64, R62, RZ, 0x1c1f ;  /* 0x001c1fff3e407589 */ /* 0x000ea200000e0000 */
[C---:B------:R-:W-:Y:S01]  /*5010*/  FMUL.FTZ R44, R0.reuse, R56 ;  /* 0x00000038002c7220 */ /* 0x040fe20000410000 */
[C---:B------:R-:W-:Y:S01]  /*5020*/  FMUL.FTZ R56, R0.reuse, R68 ;  /* 0x0000004400387220 */ /* 0x040fe20000410000 */
[----:B------:R-:W3:Y:S01]  /*5030*/  MUFU.TANH R10, R10 ;  /* 0x0000000a000a7308 */ /* 0x000ee20000002400 */
[----:B------:R-:W-:Y:S01]  /*5040*/  IADD3 R68, R67, UR6, -R16 ;  /* 0x0000000643447c10 */ /* 0x000fe2000fffe810 */
[----:B------:R-:W4:Y:S01]  /*5050*/  SHFL.IDX PT, R62, R62, 0x1, 0x1c1f ;  /* 0x003c1f003e3e7f89 */ /* 0x000f2200000e0000 */
[C---:B------:R-:W-:Y:S01]  /*5060*/  FMUL.FTZ R63, R0.reuse, R76 ;  /* 0x0000004c003f7220 */ /* 0x040fe20000410000 */
[C---:B01----:R-:W-:Y:S01]  /*5070*/  FMUL.FTZ R6, R0.reuse, R24 ;  /* 0x0000001800067220 */ /* 0x043fe20000410000 */
[----:B------:R-:W-:Y:S01]  /*5080*/  FMUL.FTZ R7, R0, R25 ;  /* 0x0000001900077220 */ /* 0x000fe20000410000 */
[----:B------:R-:W-:-:S02]  /*5090*/  VIADD R68, R68, -UR51 ;  /* 0x8000003344447c36 */ /* 0x000fc40008000000 */
        /* <DEDUP_REMOVED lines=13> */
[----:B------:R-:W-:Y:S01]  /*5170*/  FMUL.FTZ R48, R0, R60 ;  /* 0x0000003c00307220 */ /* 0x000fe20000410000 */
[----:B--2---:R-:W-:-:S02]  /*5180*/  IMAD.IADD R64, R68, 0x1, R64 ;  /* 0x0000000144407824 */ /* 0x004fc400078e0240 */
[C---:B------:R-:W-:Y:S01]  /*5190*/  FMUL.FTZ R49, R0.reuse, R61 ;  /* 0x0000003d00317220 */ /* 0x040fe20000410000 */
[C---:B------:R-:W-:Y:S01]  /*51a0*/  FMUL.FTZ R53, R0.reuse, R65 ;  /* 0x0000004100357220 */ /* 0x040fe20000410000 */
[----:B------:R-:W2:Y:S01]  /*51b0*/  MUFU.TANH R52, R52 ;  /* 0x0000003400347308 */ /* 0x000ea20000002400 */
[----:B------:R-:W-:Y:S01]  /*51c0*/  FMUL.FTZ R60, R0, R72 ;  /* 0x00000048003c7220 */ /* 0x000fe20000410000 */
[----:B------:R-:W-:Y:S01]  /*51d0*/  ISETP.GT.AND P4, PT, R64, 0x8, PT ;  /* 0x000000084000780c */ /* 0x000fe20003f84270 */
[----:B----4-:R-:W-:Y:S01]  /*51e0*/  IMAD.IADD R62, R68, 0x1, R62 ;  /* 0x00000001443e7824 */ /* 0x010fe200078e023e */
[----:B------:R-:W-:Y:S01]  /*51f0*/  ISETP.GT.AND P2, PT, R64, RZ, PT ;  /* 0x000000ff4000720c */ /* 0x000fe20003f44270 */
[----:B------:R-:W-:Y:S01]  /*5200*/  FMUL.FTZ R61, R0, R73 ;  /* 0x00000049003d7220 */ /* 0x000fe20000410000 */
[----:B---3--:R-:W-:Y:S01]  /*5210*/  FSEL R10, R10, -INF , P4 ;  /* 0xff8000000a0a7808 */ /* 0x008fe20002000000 */
[----:B------:R-:W-:Y:S01]  /*5220*/  FMUL.FTZ R12, R0, R30 ;  /* 0x0000001e000c7220 */ /* 0x000fe20000410000 */
[C---:B------:R-:W-:Y:S01]  /*5230*/  ISETP.GT.AND P4, PT, R64.reuse, 0x20, PT ;  /* 0x000000204000780c */ /* 0x040fe20003f84270 */
[----:B------:R-:W3:Y:S01]  /*5240*/  MUFU.TANH R63, R63 ;  /* 0x0000003f003f7308 */ /* 0x000ee20000002400 */
[----:B------:R-:W-:Y:S01]  /*5250*/  ISETP.GT.AND P3, PT, R64, 0x1, PT ;  /* 0x000000014000780c */ /* 0x000fe20003f64270 */
[----:B------:R-:W-:Y:S01]  /*5260*/  FMUL.FTZ R65, R0, R77 ;  /* 0x0000004d00417220 */ /* 0x000fe20000410000 */
[----:B0-----:R-:W-:Y:S01]  /*5270*/  FSEL R28, R28, -INF , P4 ;  /* 0xff8000001c1c7808 */ /* 0x001fe20002000000 */
[----:B------:R-:W-:Y:S01]  /*5280*/  FMUL.FTZ R30, R0, R42 ;  /* 0x0000002a001e7220 */ /* 0x000fe20000410000 */
[----:B------:R-:W-:Y:S01]  /*5290*/  ISETP.GT.AND P4, PT, R64, 0x38, PT ;  /* 0x000000384000780c */ /* 0x000fe20003f84270 */
[----:B------:R-:W-:Y:S01]  /*52a0*/  FMUL.FTZ R42, R0, R54 ;  /* 0x00000036002a7220 */ /* 0x000fe20000410000 */
[----:B------:R-:W-:Y:S01]  /*52b0*/  ISETP.GT.AND P6, PT, R64, 0x9, PT ;  /* 0x000000094000780c */ /* 0x000fe20003fc4270 */
[----:B------:R-:W0:Y:S01]  /*52c0*/  MUFU.TANH R6, R6 ;  /* 0x0000000600067308 */ /* 0x000e220000002400 */
[----:B-1----:R-:W-:Y:S01]  /*52d0*/  FSEL R40, R40, -INF , P4 ;  /* 0xff80000028287808 */ /* 0x002fe20002000000 */
[----:B------:R-:W-:Y:S01]  /*52e0*/  FMUL.FTZ R54, R0, R66 ;  /* 0x0000004200367220 */ /* 0x000fe20000410000 */
[----:B------:R-:W-:Y:S01]  /*52f0*/  ISETP.GT.AND P4, PT, R64, 0x50, PT ;  /* 0x000000504000780c */ /* 0x000fe20003f84270 */
[----:B------:R-:W-:Y:S01]  /*5300*/  FMUL.FTZ R66, R0, R80 ;  /* 0x0000005000427220 */ /* 0x000fe20000410000 */
[----:B------:R-:W-:Y:S01]  /*5310*/  ISETP.GT.AND P5, PT, R64, 0x10, PT ;  /* 0x000000104000780c */ /* 0x000fe20003fa4270 */
[----:B------:R-:W-:Y:S01]  /*5320*/  FMUL.FTZ R81, R0, R81 ;  /* 0x0000005100517220 */ /* 0x000fe20000410000 */
[----:B--2---:R-:W-:Y:S01]  /*5330*/  FSEL R52, R52, -INF , P4 ;  /* 0xff80000034347808 */ /* 0x004fe20002000000 */
[----:B------:R-:W1:Y:S01]  /*5340*/  MUFU.TANH R8, R8 ;  /* 0x0000000800087308 */ /* 0x000e620000002400 */
[----:B------:R-:W-:Y:S01]  /*5350*/  ISETP.GT.AND P4, PT, R64, 0x68, PT ;  /* 0x000000684000780c */ /* 0x000fe20003f84270 */
[----:B------:R-:W-:Y:S01]  /*5360*/  FMUL.FTZ R84, R0, R84 ;  /* 0x0000005400547220 */ /* 0x000fe20000410000 */
[----:B------:R-:W-:Y:S01]  /*5370*/  ISETP.GT.AND P1, PT, R64, 0x11, PT ;  /* 0x000000114000780c */ /* 0x000fe20003f24270 */
[C---:B------:R-:W-:Y:S01]  /*5380*/  FMUL.FTZ R85, R0.reuse, R85 ;  /* 0x0000005500557220 */ /* 0x040fe20000410000 */
[----:B---3--:R-:W-:Y:S01]  /*5390*/  FSEL R63, R63, -INF , P4 ;  /* 0xff8000003f3f7808 */ /* 0x008fe20002000000 */
[----:B------:R-:W-:Y:S01]  /*53a0*/  FMUL.FTZ R21, R0, R35 ;  /* 0x0000002300157220 */ /* 0x000fe20000410000 */
[----:B------:R-:W-:Y:S01]  /*53b0*/  ISETP.GT.AND P4, PT, R62, RZ, PT ;  /* 0x000000ff3e00720c */ /* 0x000fe20003f84270 */
[----:B------:R-:W2:Y:S01]  /*53c0*/  MUFU.TANH R7, R7 ;  /* 0x0000000700077308 */ /* 0x000ea20000002400 */
[----:B0-----:R-:W-:Y:S01]  /*53d0*/  FSEL R6, R6, -INF , P2 ;  /* 0xff80000006067808 */ /* 0x001fe20001000000 */
[----:B------:R-:W-:Y:S01]  /*53e0*/  FMUL.FTZ R35, R0, R47 ;  /* 0x0000002f00237220 */ /* 0x000fe20000410000 */
[----:B------:R-:W-:Y:S01]  /*53f0*/  ISETP.GT.AND P2, PT, R64, 0x18, PT ;  /* 0x000000184000780c */ /* 0x000fe20003f44270 */
[C---:B------:R-:W-:Y:S01]  /*5400*/  FMUL.FTZ R47, R0.reuse, R59 ;  /* 0x0000003b002f7220 */ /* 0x040fe20000410000 */
[C---:B------:R-:W-:Y:S01]  /*5410*/  FMUL.FTZ R59, R0.reuse, R71 ;  /* 0x00000047003b7220 */ /* 0x040fe20000410000 */
[C---:B------:R-:W-:Y:S01]  /*5420*/  FMUL.FTZ R20, R0.reuse, R34 ;  /* 0x0000002200147220 */ /* 0x040fe20000410000 */
[----:B------:R-:W-:Y:S01]  /*5430*/  FMUL.FTZ R34, R0, R46 ;  /* 0x0000002e00227220 */ /* 0x000fe20000410000 */
[----:B------:R-:W0:Y:S01]  /*5440*/  MUFU.TANH R11, R11 ;  /* 0x0000000b000b7308 */ /* 0x000e220000002400 */
[----:B-1----:R-:W-:Y:S01]  /*5450*/  FSEL R68, R8, -INF , P4 ;  /* 0xff80000008447808 */ /* 0x002fe20002000000 */
[----:B------:R-:W-:Y:S01]  /*5460*/  FMUL.FTZ R46, R0, R58 ;  /* 0x0000003a002e7220 */ /* 0x000fe20000410000 */
[----:B------:R-:W-:Y:S01]  /*5470*/  FMNMX.FTZ R8, R6, R5, !PT ;  /* 0x0000000506087209 */ /* 0x000fe20007810000 */
[----:B------:R-:W-:Y:S01]  /*5480*/  FMUL.FTZ R58, R0, R70 ;  /* 0x00000046003a7220 */ /* 0x000fe20000410000 */
[----:B------:R-:W-:Y:S01]  /*5490*/  FMNMX.FTZ R72, R68, R4, !PT ;  /* 0x0000000444487209 */ /* 0x000fe20007810000 */
[----:B------:R-:W-:Y:S01]  /*54a0*/  IMAD.U32 R73, RZ, RZ, UR18 ;  /* 0x00000012ff497e24 */ /* 0x000fe2000f8e00ff */
[----:B------:R-:W-:Y:S01]  /*54b0*/  ISETP.GT.AND P4, PT, R62, 0x18, PT ;  /* 0x000000183e00780c */ /* 0x000fe20003f84270 */
[----:B------:R-:W1:Y:S01]  /*54c0*/  MUFU.TANH R14, R14 ;  /* 0x0000000e000e7308 */ /* 0x000e620000002400 */
[----:B--2---:R-:W-:Y:S01]  /*54d0*/  FSEL R7, R7, -INF , P3 ;  /* 0xff80000007077808 */ /* 0x004fe20001800000 */
[----:B------:R-:W-:Y:S01]  /*54e0*/  FMUL.FTZ R75, R0, R75 ;  /* 0x0000004b004b7220 */ /* 0x000fe20000410000 */
[----:B------:R-:W-:Y:S01]  /*54f0*/  ISETP.GT.AND P3, PT, R64, 0x19, PT ;  /* 0x000000194000780c */ /* 0x000fe20003f64270 */
[C---:B------:R-:W-:Y:S01]  /*5500*/  FMUL.FTZ R78, R0.reuse, R78 ;  /* 0x0000004e004e7220 */ /* 0x040fe20000410000 */
[----:B------:R-:W-:Y:S01]  /*5510*/  FMNMX.FTZ R69, R7, R8, !PT ;  /* 0x0000000807457209 */ /* 0x000fe20007810000 */
[C---:B------:R-:W-:Y:S01]  /*5520*/  FMUL.FTZ R79, R0.reuse, R79 ;  /* 0x0000004f004f7220 */ /* 0x040fe20000410000 */
[C---:B------:R-:W-:Y:S01]  /*5530*/  FMUL.FTZ R82, R0.reuse, R82 ;  /* 0x0000005200527220 */ /* 0x040fe20000410000 */
[----:B------:R-:W2:Y:S01]  /*5540*/  MUFU.TANH R15, R15 ;  /* 0x0000000f000f7308 */ /* 0x000ea20000002400 */
[----:B0-----:R-:W-:Y:S01]  /*5550*/  FSEL R11, R11, -INF , P6 ;  /* 0xff8000000b0b7808 */ /* 0x001fe20003000000 */
[----:B------:R-:W-:Y:S01]  /*5560*/  FMUL.FTZ R83, R0, R83 ;  /* 0x0000005300537220 */ /* 0x000fe20000410000 */
[----:B------:R-:W-:Y:S01]  /*5570*/  FMNMX.FTZ R8, R10, R69, !PT ;  /* 0x000000450a087209 */ /* 0x000fe20007810000 */
[----:B------:R-:W-:Y:S01]  /*5580*/  FMUL.FTZ R86, R0, R86 ;  /* 0x0000005600567220 */ /* 0x000fe20000410000 */
[----:B------:R-:W-:Y:S01]  /*5590*/  ISETP.GT.AND P6, PT, R64, 0x21, PT ;  /* 0x000000214000780c */ /* 0x000fe20003fc4270 */
[----:B------:R-:W-:Y:S01]  /*55a0*/  FMUL.FTZ R87, R0, R87 ;  /* 0x0000005700577220 */ /* 0x000fe20000410000 */
[----:B------:R-:W-:Y:S01]  /*55b0*/  FMNMX.FTZ R69, R11, R8, !PT ;  /* 0x000000080b457209 */ /* 0x000fe20007810000 */
[----:B------:R-:W0:Y:S01]  /*55c0*/  MUFU.TANH R24, R24 ;  /* 0x0000001800187308 */ /* 0x000e220000002400 */
[----:B-1----:R-:W-:Y:S01]  /*55d0*/  FSEL R14, R14, -INF , P5 ;  /* 0xff8000000e0e7808 */ /* 0x002fe20002800000 */
[----:B------:R-:W-:Y:S01]  /*55e0*/  UIADD3 UR19, UR19, 0x19c40, URZ ;  /* 0x00019c4013137890 */ /* 0x000fe2000fffe03f */
[----:B------:R-:W-:-:S02]  /*55f0*/  ISETP.GT.AND P5, PT, R64, 0x28, PT ;  /* 0x000000284000780c */ /* 0x000fc40003fa4270 */
[----:B------:R-:W-:Y:S01]  /*5600*/  FMNMX.FTZ R8, R14, R69, !PT ;  /* 0x000000450e087209 */ /* 0x000fe20007810000 */
[----:B------:R-:W-:Y:S02]  /*5610*/  UPRMT UR19, UR45, 0x654, UR19 ;  /* 0x000006542d137896 */ /* 0x000fe40008000013 */
[----:B------:R-:W1:Y:S01]  /*5620*/  MUFU.TANH R25, R25 ;  /* 0x0000001900197308 */ /* 0x000e620000002400 */
[----:B--2---:R-:W-:Y:S02]  /*5630*/  FSEL R15, R15, -INF , P1 ;  /* 0xff8000000f0f7808 */ /* 0x004fe40000800000 */
[----:B------:R-:W-:Y:S02]  /*5640*/  ISETP.GT.AND P1, PT, R64, 0x29, PT ;  /* 0x000000294000780c */ /* 0x000fe40003f24270 */
[----:B------:R-:W-:Y:S02]  /*5650*/  FMNMX.FTZ R69, R15, R8, !PT ;  /* 0x000000080f457209 */ /* 0x000fe40007810000 */
[----:B------:R-:W-:Y:S01]  /*5660*/  SYNCS.ARRIVE.TRANS64.RED.A1T0 RZ, [UR19], RZ ;  /* 0x000000ffffff79a7 */ /* 0x000fe20008100413 */
[----:B------:R-:W2:Y:S01]  /*5670*/  MUFU.TANH R29, R29 ;  /* 0x0000001d001d7308 */ /* 0x000ea20000002400 */
[----:B0-----:R-:W-:-:S02]  /*5680*/  FSEL R24, R24, -INF , P2 ;  /* 0xff80000018187808 */ /* 0x001fc40001000000 */
        /* <DEDUP_REMOVED lines=8> */
[----:B------:R-:W-:Y:S02]  /*5710*/  FMNMX.FTZ R8, R28, R69, !PT ;  /* 0x000000451c087209 */ /* 0x000fe40007810000 */
[----:B------:R-:W-:Y:S02]  /*5720*/  ISETP.GT.AND P6, PT, R64, 0x39, PT ;  /* 0x000000394000780c */ /* 0x000fe40003fc4270 */
[----:B------:R-:W-:Y:S01]  /*5730*/  FMNMX.FTZ R69, R29, R8, !PT ;  /* 0x000000081d457209 */ /* 0x000fe20007810000 */
[----:B------:R-:W2:Y:S01]  /*5740*/  MUFU.TANH R36, R36 ;  /* 0x0000002400247308 */ /* 0x000ea20000002400 */
[----:B0-----:R-:W-:Y:S02]  /*5750*/  FSEL R32, R32, -INF , P5 ;  /* 0xff80000020207808 */ /* 0x001fe40002800000 */
[----:B------:R-:W-:-:S02]  /*5760*/  ISETP.GT.AND P5, PT, R64, 0x40, PT ;  /* 0x000000404000780c */ /* 0x000fc40003fa4270 */
        /* <DEDUP_REMOVED lines=15> */
[----:B------:R-:W-:Y:S02]  /*5860*/  FMNMX.FTZ R8, R40, R69, !PT ;  /* 0x0000004528087209 */ /* 0x000fe40007810000 */
[----:B------:R-:W-:Y:S02]  /*5870*/  ISETP.GT.AND P6, PT, R64, 0x51, PT ;  /* 0x000000514000780c */ /* 0x000fe40003fc4270 */
[----:B------:R-:W-:Y:S01]  /*5880*/  FMNMX.FTZ R69, R41, R8, !PT ;  /* 0x0000000829457209 */ /* 0x000fe20007810000 */
[----:B------:R-:W1:Y:S01]  /*5890*/  MUFU.TANH R48, R48 ;  /* 0x0000003000307308 */ /* 0x000e620000002400 */
[----:B--2---:R-:W-:Y:S02]  /*58a0*/  FSEL R44, R44, -INF , P5 ;  /* 0xff8000002c2c7808 */ /* 0x004fe40002800000 */
[----:B------:R-:W-:-:S02]  /*58b0*/  ISETP.GT.AND P5, PT, R64, 0x58, PT ;  /* 0x000000584000780c */ /* 0x000fc40003fa4270 */
        /* <DEDUP_REMOVED lines=15> */
[----:B------:R-:W-:Y:S02]  /*59b0*/  FMNMX.FTZ R8, R52, R69, !PT ;  /* 0x0000004534087209 */ /* 0x000fe40007810000 */
[----:B------:R-:W-:Y:S02]  /*59c0*/  ISETP.GT.AND P6, PT, R64, 0x69, PT ;  /* 0x000000694000780c */ /* 0x000fe40003fc4270 */
[----:B------:R-:W-:Y:S01]  /*59d0*/  FMNMX.FTZ R69, R53, R8, !PT ;  /* 0x0000000835457209 */ /* 0x000fe20007810000 */
[----:B------:R-:W0:Y:S01]  /*59e0*/  MUFU.TANH R60, R60 ;  /* 0x0000003c003c7308 */ /* 0x000e220000002400 */
[----:B-1----:R-:W-:Y:S02]  /*59f0*/  FSEL R56, R56, -INF , P5 ;  /* 0xff80000038387808 */ /* 0x002fe40002800000 */
[----:B------:R-:W-:-:S02]  /*5a00*/  ISETP.GT.AND P5, PT, R64, 0x70, PT ;  /* 0x000000704000780c */ /* 0x000fc40003fa4270 */
        /* <DEDUP_REMOVED lines=11> */
[----:B------:R-:W-:Y:S01]  /*5ac0*/  ISETP.GT.AND P3, PT, R64, 0x79, PT ;  /* 0x000000794000780c */ /* 0x000fe20003f64270 */
[----:B------:R-:W-:Y:S01]  /*5ad0*/  FMUL.FTZ R64, R0, R74 ;  /* 0x0000004a00407220 */ /* 0x000fe20000410000 */
        /* <DEDUP_REMOVED lines=23> */
[----:B-1----:R-:W-:Y:S01]  /*5c50*/  FSEL R9, R9, -INF , P6 ;  /* 0xff80000009097808 */ /* 0x002fe20003000000 */
[----:B------:R-:W1:Y:S01]  /*5c60*/  SHFL.BFLY PT, R8, R69, 0x2, 0x1f ;  /* 0x0c401f0045087f89 */ /* 0x000e6200000e0000 */
[----:B------:R-:W-:-:S05]  /*5c70*/  ISETP.GT.AND P6, PT, R62, 0x19, PT ;  /* 0x000000193e00780c */ /* 0x000fca0003fc4270 */
[----:B------:R-:W3:Y:S01]  /*5c80*/  MUFU.TANH R20, R20 ;  /* 0x0000001400147308 */ /* 0x000ee20000002400 */
[----:B--2---:R-:W-:Y:S02]  /*5c90*/  FSEL R12, R12, -INF , P5 ;  /* 0xff8000000c0c7808 */ /* 0x004fe40002800000 */
[----:B------:R-:W-:-:S05]  /*5ca0*/  ISETP.GT.AND P5, PT, R62, 0x20, PT ;  /* 0x000000203e00780c */ /* 0x000fca0003fa4270 */
[----:B------:R-:W2:Y:S01]  /*5cb0*/  MUFU.TANH R21, R21 ;  /* 0x0000001500157308 */ /* 0x000ea20000002400 */
[----:B0-----:R-:W-:Y:S02]  /*5cc0*/  FSEL R13, R13, -INF , P1 ;  /* 0xff8000000d0d7808 */ /* 0x001fe40000800000 */
[----:B------:R-:W-:-:S05]  /*5cd0*/  ISETP.GT.AND P1, PT, R62, 0x21, PT ;  /* 0x000000213e00780c */ /* 0x000fca0003f24270 */
[----:B------:R-:W0:Y:S01]  /*5ce0*/  MUFU.TANH R26, R26 ;  /* 0x0000001a001a7308 */ /* 0x000e220000002400 */
[----:B---3--:R-:W-:Y:S02]  /*5cf0*/  FSEL R20, R20, -INF , P2 ;  /* 0xff80000014147808 */ /* 0x008fe40001000000 */
[----:B-1----:R-:W-:Y:S02]  /*5d00*/  FMNMX.FTZ R71, R69, R8, !PT ;  /* 0x0000000845477209 */ /* 0x002fe40007810000 */
[----:B------:R-:W-:-:S03]  /*5d10*/  ISETP.GT.AND P2, PT, R62, 0x28, PT ;  /* 0x000000283e00780c */ /* 0x000fc60003f44270 */
[----:B------:R-:W1:Y:S01]  /*5d20*/  SHFL.BFLY PT, R8, R71, 0x1, 0x1f ;  /* 0x0c201f0047087f89 */ /* 0x000e6200000e0000 */
        /* <DEDUP_REMOVED lines=8> */
[----:B------:R-:W-:Y:S02]  /*5db0*/  ISETP.GT.AND P6, PT, R62, 0x31, PT ;  /* 0x000000313e00780c */ /* 0x000fe40003fc4270 */
[----:B-1----:R-:W-:-:S03]  /*5dc0*/  FMNMX.FTZ R8, R71, R8, !PT ;  /* 0x0000000847087209 */ /* 0x002fc60007810000 */
[----:B------:R-:W1:Y:S01]  /*5dd0*/  MUFU.TANH R34, R34 ;  /* 0x0000002200227308 */ /* 0x000e620000002400 */
[----:B------:R-:W-:Y:S02]  /*5de0*/  FMNMX.FTZ R71, R9, R72, !PT ;  /* 0x0000004809477209 */ /* 0x000fe40007810000 */
[----:B--2---:R-:W-:Y:S02]  /*5df0*/  FSEL R30, R30, -INF , P5 ;  /* 0xff8000001e1e7808 */ /* 0x004fe40002800000 */
[----:B------:R-:W-:Y:S02]  /*5e00*/  FMNMX.FTZ R72, R12, R71, !PT ;  /* 0x000000470c487209 */ /* 0x000fe40007810000 */
[----:B------:R-:W-:Y:S01]  /*5e10*/  ISETP.GT.AND P5, PT, R62, 0x38, PT ;  /* 0x000000383e00780c */ /* 0x000fe20003fa4270 */
[----:B------:R-:W2:Y:S01]  /*5e20*/  MUFU.TANH R35, R35 ;  /* 0x0000002300237308 */ /* 0x000ea20000002400 */
[----:B------:R-:W-:Y:S02]  /*5e30*/  FMNMX.FTZ R71, R13, R72, !PT ;  /* 0x000000480d477209 */ /* 0x000fe40007810000 */
[----:B0-----:R-:W-:-:S02]  /*5e40*/  FSEL R31, R31, -INF , P1 ;  /* 0xff8000001f1f7808 */ /* 0x001fc40000800000 */
[----:B------:R-:W-:Y:S02]  /*5e50*/  FMNMX.FTZ R72, R20, R71, !PT ;  /* 0x0000004714487209 */ /* 0x000fe40007810000 */
[----:B------:R-:W-:Y:S01]  /*5e60*/  ISETP.GT.AND P1, PT, R62, 0x39, PT ;  /* 0x000000393e00780c */ /* 0x000fe20003f24270 */
[----:B------:R-:W0:Y:S01]  /*5e70*/  MUFU.TANH R38, R38 ;  /* 0x0000002600267308 */ /* 0x000e220000002400 */
[----:B------:R-:W-:Y:S02]  /*5e80*/  FMNMX.FTZ R71, R21, R72, !PT ;  /* 0x0000004815477209 */ /* 0x000fe40007810000 */
[----:B-1----:R-:W-:Y:S02]  /*5e90*/  FSEL R34, R34, -INF , P2 ;  /* 0xff80000022227808 */ /* 0x002fe40001000000 */
[----:B------:R-:W-:Y:S02]  /*5ea0*/  FMNMX.FTZ R72, R26, R71, !PT ;  /* 0x000000471a487209 */ /* 0x000fe40007810000 */
[----:B------:R-:W-:Y:S01]  /*5eb0*/  ISETP.GT.AND P2, PT, R62, 0x40, PT ;  /* 0x000000403e00780c */ /* 0x000fe20003f44270 */
[----:B------:R-:W1:Y:S01]  /*5ec0*/  MUFU.TANH R39, R39 ;  /* 0x0000002700277308 */ /* 0x000e620000002400 */
[----:B------:R-:W-:-:S02]  /*5ed0*/  FMNMX.FTZ R71, R27, R72, !PT ;  /* 0x000000481b477209 */ /* 0x000fc40007810000 */
[----:B--2---:R-:W-:Y:S02]  /*5ee0*/  FSEL R35, R35, -INF , P3 ;  /* 0xff80000023237808 */ /* 0x004fe40001800000 */
[----:B------:R-:W-:Y:S02]  /*5ef0*/  FMNMX.FTZ R72, R30, R71, !PT ;  /* 0x000000471e487209 */ /* 0x000fe40007810000 */
[----:B------:R-:W-:Y:S01]  /*5f00*/  ISETP.GT.AND P3, PT, R62, 0x41, PT ;  /* 0x000000413e00780c */ /* 0x000fe20003f64270 */
[----:B------:R-:W2:Y:S01]  /*5f10*/  MUFU.TANH R42, R42 ;  /* 0x0000002a002a7308 */ /* 0x000ea20000002400 */
[----:B------:R-:W-:Y:S02]  /*5f20*/  FMNMX.FTZ R71, R31, R72, !PT ;  /* 0x000000481f477209 */ /* 0x000fe40007810000 */
[----:B0-----:R-:W-:Y:S02]  /*5f30*/  FSEL R38, R38, -INF , P4 ;  /* 0xff80000026267808 */ /* 0x001fe40002000000 */
[----:B------:R-:W-:-:S02]  /*5f40*/  FMNMX.FTZ R72, R34, R71, !PT ;  /* 0x0000004722487209 */ /* 0x000fc40007810000 */
[----:B------:R-:W-:Y:S01]  /*5f50*/  ISETP.GT.AND P4, PT, R62, 0x48, PT ;  /* 0x000000483e00780c */ /* 0x000fe20003f84270 */
[----:B------:R-:W0:Y:S01]  /*5f60*/  MUFU.TANH R43, R43 ;  /* 0x0000002b002b7308 */ /* 0x000e220000002400 */
[----:B------:R-:W-:Y:S02]  /*5f70*/  FMNMX.FTZ R71, R35, R72, !PT ;  /* 0x0000004823477209 */ /* 0x000fe40007810000 */
[----:B-1----:R-:W-:Y:S02]  /*5f80*/  FSEL R39, R39, -INF , P6 ;  /* 0xff80000027277808 */ /* 0x002fe40003000000 */
[----:B------:R-:W-:Y:S02]  /*5f90*/  FMNMX.FTZ R72, R38, R71, !PT ;  /* 0x0000004726487209 */ /* 0x000fe40007810000 */
[----:B------:R-:W-:Y:S01]  /*5fa0*/  ISETP.GT.AND P6, PT, R62, 0x49, PT ;  /* 0x000000493e00780c */ /* 0x000fe20003fc4270 */
[----:B------:R-:W1:Y:S01]  /*5fb0*/  MUFU.TANH R51, R51 ;  /* 0x0000003300337308 */ /* 0x000e620000002400 */
[----:B--2---:R-:W-:-:S02]  /*5fc0*/  FSEL R42, R42, -INF , P5 ;  /* 0xff8000002a2a7808 */ /* 0x004fc40002800000 */
[----:B------:R-:W-:Y:S02]  /*5fd0*/  FMNMX.FTZ R71, R39, R72, !PT ;  /* 0x0000004827477209 */ /* 0x000fe40007810000 */
[----:B------:R-:W-:Y:S02]  /*5fe0*/  ISETP.GT.AND P5, PT, R62, 0x50, PT ;  /* 0x000000503e00780c */ /* 0x000fe40003fa4270 */
[----:B------:R-:W-:Y:S01]  /*5ff0*/  FMNMX.FTZ R71, R42, R71, !PT ;  /* 0x000000472a477209 */ /* 0x000fe20007810000 */
[----:B------:R-:W2:Y:S01]  /*6000*/  MUFU.TANH R46, R46 ;  /* 0x0000002e002e7308 */ /* 0x000ea20000002400 */
[----:B0-----:R-:W-:Y:S02]  /*6010*/  FSEL R43, R43, -INF , P1 ;  /* 0xff8000002b2b7808 */ /* 0x001fe40000800000 */
[----:B------:R-:W-:Y:S02]  /*6020*/  ISETP.GT.AND P1, PT, R62, 0x51, PT ;  /* 0x000000513e00780c */ /* 0x000fe40003f24270 */
[----:B------:R-:W-:-:S03]  /*6030*/  FMNMX.FTZ R72, R43, R71, !PT ;  /* 0x000000472b487209 */ /* 0x000fc60007810000 */
[----:B------:R-:W0:Y:S01]  /*6040*/  MUFU.TANH R47, R47 ;  /* 0x0000002f002f7308 */ /* 0x000e220000002400 */
[----:B-1----:R-:W-:Y:S02]  /*6050*/  FSEL R51, R51, -INF , P6 ;  /* 0xff80000033337808 */ /* 0x002fe40003000000 */
[----:B------:R-:W-:-:S04]  /*6060*/  FSETP.NEU.FTZ.AND P6, PT, R8, -INF , PT ;  /* 0xff8000000800780b */ /* 0x000fc80003fdd000 */
[----:B------:R-:W-:Y:S01]  /*6070*/  FSEL R70, R8, RZ, P6 ;  /* 0x000000ff08467208 */ /* 0x000fe20003000000 */
[----:B------:R-:W1:Y:S01]  /*6080*/  MUFU.TANH R50, R50 ;  /* 0x0000003200327308 */ /* 0x000e620000002400 */
[----:B--2---:R-:W-:Y:S02]  /*6090*/  FSEL R46, R46, -INF , P2 ;  /* 0xff8000002e2e7808 */ /* 0x004fe40001000000 */
[----:B------:R-:W-:Y:S01]  /*60a0*/  ISETP.GT.AND P2, PT, R62, 0x58, PT ;  /* 0x000000583e00780c */ /* 0x000fe20003f44270 */
[----:B------:R-:W-:-:S01]  /*60b0*/  FADD.FTZ R5, -R70, R5 ;  /* 0x0000000546057221 */ /* 0x000fc20000010100 */
[----:B------:R-:W-:Y:S01]  /*60c0*/  FMNMX.FTZ R72, R46, R72, !PT ;  /* 0x000000482e487209 */ /* 0x000fe20007810000 */
[----:B------:R-:W-:-:S02]  /*60d0*/  FFMA.FTZ R70, R8, R73, -8 ;  /* 0xc100000008467423 */ /* 0x000fc40000010049 */
[----:B------:R-:W2:Y:S01]  /*60e0*/  MUFU.TANH R54, R54 ;  /* 0x0000003600367308 */ /* 0x000ea20000002400 */
[----:B0-----:R-:W-:Y:S01]  /*60f0*/  FSEL R47, R47, -INF , P3 ;  /* 0xff8000002f2f7808 */ /* 0x001fe20001800000 */
[----:B------:R-:W-:Y:S01]  /*6100*/  FMUL.FTZ R5, R5, UR18 ;  /* 0x0000001205057c20 */ /* 0x000fe20008410000 */
[----:B------:R-:W-:-:S02]  /*6110*/  ISETP.GT.AND P3, PT, R62, 0x59, PT ;  /* 0x000000593e00780c */ /* 0x000fc40003f64270 */
[----:B------:R-:W-:Y:S02]  /*6120*/  FMNMX.FTZ R73, R47, R72, !PT ;  /* 0x000000482f497209 */ /* 0x000fe40007810000 */
[----:B------:R-:W-:Y:S01]  /*6130*/  FSEL R70, R70, RZ, P6 ;  /* 0x000000ff46467208 */ /* 0x000fe20003000000 */
[----:B------:R-:W0:Y:S01]  /*6140*/  MUFU.TANH R55, R55 ;  /* 0x0000003700377308 */ /* 0x000e220000002400 */
[----:B-1----:R-:W-:Y:S02]  /*6150*/  FSEL R50, R50, -INF , P4 ;  /* 0xff80000032327808 */ /* 0x002fe40002000000 */
[----:B------:R-:W-:Y:S01]  /*6160*/  ISETP.GT.AND P4, PT, R62, 0x60, PT ;  /* 0x000000603e00780c */ /* 0x000fe20003f84270 */
[----:B------:R-:W-:-:S01]  /*6170*/  FFMA.FTZ R14, R14, UR18, -R70 ;  /* 0x000000120e0e7c23 */ /* 0x000fc20008010846 */
[----:B------:R-:W-:Y:S01]  /*6180*/  FMNMX.FTZ R73, R50, R73, !PT ;  /* 0x0000004932497209 */ /* 0x000fe20007810000 */
[----:B------:R-:W-:-:S01]  /*6190*/  FFMA.FTZ R6, R6, UR18, -R70 ;  /* 0x0000001206067c23 */ /* 0x000fc20008010846 */
[----:B------:R-:W-:Y:S01]  /*61a0*/  ISETP.GT.AND P6, PT, R62, 0x61, PT ;  /* 0x000000613e00780c */ /* 0x000fe20003fc4270 */
[----:B------:R-:W1:Y:S01]  /*61b0*/  MUFU.TANH R58, R58 ;  /* 0x0000003a003a7308 */ /* 0x000e620000002400 */
[----:B--2---:R-:W-:Y:S01]  /*61c0*/  FSEL R54, R54, -INF , P5 ;  /* 0xff80000036367808 */ /* 0x004fe20002800000 */
[--C-:B------:R-:W-:Y:S01]  /*61d0*/  FFMA.FTZ R7, R7, UR18, -R70.reuse ;  /* 0x0000001207077c23 */ /* 0x100fe20008010846 */
[----:B------:R-:W-:Y:S01]  /*61e0*/  FMNMX.FTZ R74, R51, R73, !PT ;  /* 0x00000049334a7209 */ /* 0x000fe20007810000 */
[--C-:B------:R-:W-:Y:S01]  /*61f0*/  FFMA.FTZ R10, R10, UR18, -R70.reuse ;  /* 0x000000120a0a7c23 */ /* 0x100fe20008010846 */
[----:B------:R-:W-:Y:S01]  /*6200*/  ISETP.GT.AND P5, PT, R62, 0x79, PT ;  /* 0x000000793e00780c */ /* 0x000fe20003fa4270 */
[--C-:B------:R-:W-:Y:S01]  /*6210*/  FFMA.FTZ R11, R11, UR18, -R70.reuse ;  /* 0x000000120b0b7c23 */ /* 0x100fe20008010846 */
[----:B------:R-:W-:Y:S01]  /*6220*/  FMNMX.FTZ R74, R54, R74, !PT ;  /* 0x0000004a364a7209 */ /* 0x000fe20007810000 */
[----:B------:R-:W2:Y:S01]  /*6230*/  MUFU.TANH R59, R59 ;  /* 0x0000003b003b7308 */ /* 0x000ea20000002400 */
[----:B0-----:R-:W-:Y:S01]  /*6240*/  FSEL R55, R55, -INF , P1 ;  /* 0xff80000037377808 */ /* 0x001fe20000800000 */
[--C-:B------:R-:W-:Y:S01]  /*6250*/  FFMA.FTZ R15, R15, UR18, -R70.reuse ;  /* 0x000000120f0f7c23 */ /* 0x100fe20008010846 */
[----:B------:R-:W-:Y:S01]  /*6260*/  ISETP.GT.AND P1, PT, R62, 0x69, PT ;  /* 0x000000693e00780c */ /* 0x000fe20003f24270 */
[--C-:B------:R-:W-:Y:S01]  /*6270*/  FFMA.FTZ R24, R24, UR18, -R70.reuse ;  /* 0x0000001218187c23 */ /* 0x100fe20008010846 */
[----:B------:R-:W-:-:S01]  /*6280*/  FFMA.FTZ R25, R25, UR18, -R70 ;  /* 0x0000001219197c23 */ /* 0x000fc20008010846 */
[--C-:B------:R-:W-:Y:S01]  /*6290*/  FFMA.FTZ R28, R28, UR18, -R70.reuse ;  /* 0x000000121c1c7c23 */ /* 0x100fe20008010846 */
[----:B------:R-:W-:-:S01]  /*62a0*/  FFMA.FTZ R29, R29, UR18, -R70 ;  /* 0x000000121d1d7c23 */ /* 0x000fc20008010846 */
[----:B------:R-:W0:Y:S01]  /*62b0*/  MUFU.TANH R64, R64 ;  /* 0x0000004000407308 */ /* 0x000e220000002400 */
[----:B-1----:R-:W-:Y:S01]  /*62c0*/  FSEL R58, R58, -INF , P2 ;  /* 0xff8000003a3a7808 */ /* 0x002fe20001000000 */
[--C-:B------:R-:W-:Y:S01]  /*62d0*/  FFMA.FTZ R32, R32, UR18, -R70.reuse ;  /* 0x0000001220207c23 */ /* 0x100fe20008010846 */
[----:B------:R-:W-:Y:S01]  /*62e0*/  ISETP.GT.AND P2, PT, R62, 0x70, PT ;  /* 0x000000703e00780c */ /* 0x000fe20003f44270 */
[--C-:B------:R-:W-:Y:S01]  /*62f0*/  FFMA.FTZ R33, R33, UR18, -R70.reuse ;  /* 0x0000001221217c23 */ /* 0x100fe20008010846 */
[----:B------:R-:W-:-:S01]  /*6300*/  FFMA.FTZ R36, R36, UR18, -R70 ;  /* 0x0000001224247c23 */ /* 0x000fc20008010846 */
[--C-:B------:R-:W-:Y:S01]  /*6310*/  FFMA.FTZ R37, R37, UR18, -R70.reuse ;  /* 0x0000001225257c23 */ /* 0x100fe20008010846 */
[----:B------:R-:W-:-:S01]  /*6320*/  FFMA.FTZ R40, R40, UR18, -R70 ;  /* 0x0000001228287c23 */ /* 0x000fc20008010846 */
[----:B------:R1:W3:Y:S01]  /*6330*/  MUFU.TANH R69, R75 ;  /* 0x0000004b00457308 */ /* 0x0002e20000002400 */
[----:B--2---:R-:W-:Y:S01]  /*6340*/  FSEL R59, R59, -INF , P3 ;  /* 0xff8000003b3b7808 */ /* 0x004fe20001800000 */
[--C-:B------:R-:W-:Y:S01]  /*6350*/  FFMA.FTZ R41, R41, UR18, -R70.reuse ;  /* 0x0000001229297c23 */ /* 0x100fe20008010846 */
[----:B------:R-:W-:Y:S01]  /*6360*/  ISETP.GT.AND P3, PT, R62, 0x71, PT ;  /* 0x000000713e00780c */ /* 0x000fe20003f64270 */
[--C-:B------:R-:W-:Y:S01]  /*6370*/  FFMA.FTZ R44, R44, UR18, -R70.reuse ;  /* 0x000000122c2c7c23 */ /* 0x100fe20008010846 */
[----:B------:R-:W-:-:S01]  /*6380*/  FFMA.FTZ R45, R45, UR18, -R70 ;  /* 0x000000122d2d7c23 */ /* 0x000fc20008010846 */
[--C-:B------:R-:W-:Y:S01]  /*6390*/  FFMA.FTZ R48, R48, UR18, -R70.reuse ;  /* 0x0000001230307c23 */ /* 0x100fe20008010846 */
[----:B------:R-:W-:-:S01]  /*63a0*/  FFMA.FTZ R49, R49, UR18, -R70 ;  /* 0x0000001231317c23 */ /* 0x000fc20008010846 */
[----:B------:R-:W2:Y:S01]  /*63b0*/  MUFU.TANH R71, R78 ;  /* 0x0000004e00477308 */ /* 0x000ea20000002400 */
[----:B-1----:R-:W-:Y:S01]  /*63c0*/  FMNMX.FTZ R75, R55, R74, !PT ;  /* 0x0000004a374b7209 */ /* 0x002fe20007810000 */
[--C-:B------:R-:W-:Y:S01]  /*63d0*/  FFMA.FTZ R52, R52, UR18, -R70.reuse ;  /* 0x0000001234347c23 */ /* 0x100fe20008010846 */
[----:B0-----:R-:W-:Y:S01]  /*63e0*/  FSEL R64, R64, -INF , P4 ;  /* 0xff80000040407808 */ /* 0x001fe20002000000 */
[--C-:B------:R-:W-:Y:S01]  /*63f0*/  FFMA.FTZ R53, R53, UR18, -R70.reuse ;  /* 0x0000001235357c23 */ /* 0x100fe20008010846 */
[----:B------:R-:W-:Y:S01]  /*6400*/  FMNMX.FTZ R75, R58, R75, !PT ;  /* 0x0000004b3a4b7209 */ /* 0x000fe20007810000 */
[--C-:B------:R-:W-:Y:S01]  /*6410*/  FFMA.FTZ R56, R56, UR18, -R70.reuse ;  /* 0x0000001238387c23 */ /* 0x100fe20008010846 */
[----:B------:R-:W-:Y:S01]  /*6420*/  ISETP.GT.AND P4, PT, R62, 0x78, PT ;  /* 0x000000783e00780c */ /* 0x000fe20003f84270 */
[----:B------:R-:W0:Y:S01]  /*6430*/  MUFU.TANH R72, R79 ;  /* 0x0000004f00487308 */ /* 0x000e220000002400 */
[----:B------:R-:W-:Y:S01]  /*6440*/  FMNMX.FTZ R75, R59, R75, !PT ;  /* 0x0000004b3b4b7209 */ /* 0x000fe20007810000 */
[--C-:B------:R-:W-:Y:S01]  /*6450*/  FFMA.FTZ R57, R57, UR18, -R70.reuse ;  /* 0x0000001239397c23 */ /* 0x100fe20008010846 */
[----:B---3--:R-:W-:Y:S01]  /*6460*/  FSEL R69, R69, -INF , P6 ;  /* 0xff80000045457808 */ /* 0x008fe20003000000 */
[--C-:B------:R-:W-:Y:S01]  /*6470*/  FFMA.FTZ R60, R60, UR18, -R70.reuse ;  /* 0x000000123c3c7c23 */ /* 0x100fe20008010846 */
[----:B------:R-:W-:Y:S01]  /*6480*/  ISETP.GT.AND P6, PT, R62, 0x68, PT ;  /* 0x000000683e00780c */ /* 0x000fe20003fc4270 */
[--C-:B------:R-:W-:Y:S01]  /*6490*/  FFMA.FTZ R61, R61, UR18, -R70.reuse ;  /* 0x000000123d3d7c23 */ /* 0x100fe20008010846 */
[----:B------:R-:W-:Y:S01]  /*64a0*/  FMNMX.FTZ R76, R64, R75, !PT ;  /* 0x0000004b404c7209 */ /* 0x000fe20007810000 */
[----:B------:R-:W1:Y:S01]  /*64b0*/  MUFU.TANH R73, R82 ;  /* 0x0000005200497308 */ /* 0x000e620000002400 */
[----:B--2---:R-:W-:Y:S01]  /*64c0*/  FSEL R75, R71, -INF , P6 ;  /* 0xff800000474b7808 */ /* 0x004fe20003000000 */
[--C-:B------:R-:W-:Y:S01]  /*64d0*/  FFMA.FTZ R63, R63, UR18, -R70.reuse ;  /* 0x000000123f3f7c23 */ /* 0x100fe20008010846 */
[----:B------:R-:W-:Y:S01]  /*64e0*/  FMNMX.FTZ R76, R69, R76, !PT ;  /* 0x0000004c454c7209 */ /* 0x000fe20007810000 */
[--C-:B------:R-:W-:Y:S01]  /*64f0*/  FFMA.FTZ R65, R65, UR18, -R70.reuse ;  /* 0x0000001241417c23 */ /* 0x100fe20008010846 */
[----:B------:R-:W-:-:S01]  /*6500*/  FFMA.FTZ R66, R66, UR18, -R70 ;  /* 0x0000001242427c23 */ /* 0x000fc20008010846 */
[--C-:B------:R-:W-:Y:S01]  /*6510*/  FFMA.FTZ R67, R67, UR18, -R70.reuse ;  /* 0x0000001243437c23 */ /* 0x100fe20008010846 */
[----:B------:R-:W-:Y:S01]  /*6520*/  FMNMX.FTZ R77, R75, R76, !PT ;  /* 0x0000004c4b4d7209 */ /* 0x000fe20007810000 */
[----:B------:R-:W2:Y:S01]  /*6530*/  MUFU.TANH R74, R83 ;  /* 0x00000053004a7308 */ /* 0x000ea20000002400 */
[----:B0-----:R-:W-:Y:S01]  /*6540*/  FSEL R72, R72, -INF , P1 ;  /* 0xff80000048487808 */ /* 0x001fe20000800000 */
[--C-:B------:R-:W-:Y:S01]  /*6550*/  FFMA.FTZ R84, R84, UR18, -R70.reuse ;  /* 0x0000001254547c23 */ /* 0x100fe20008010846 */
[----:B------:R-:W-:-:S02]  /*6560*/  FFMA.FTZ R70, R85, UR18, -R70 ;  /* 0x0000001255467c23 */ /* 0x000fc40008010846 */
[----:B------:R-:W-:-:S03]  /*6570*/  FMNMX.FTZ R76, R72, R77, !PT ;  /* 0x0000004d484c7209 */ /* 0x000fc60007810000 */
[----:B------:R-:W0:Y:S01]  /*6580*/  MUFU.TANH R62, R86 ;  /* 0x00000056003e7308 */ /* 0x000e220000002400 */
[----:B-1----:R-:W-:-:S04]  /*6590*/  FSEL R73, R73, -INF , P2 ;  /* 0xff80000049497808 */ /* 0x002fc80001000000 */
[----:B------:R-:W-:-:S03]  /*65a0*/  FMNMX.FTZ R77, R73, R76, !PT ;  /* 0x0000004c494d7209 */ /* 0x000fc60007810000 */
[----:B------:R-:W1:Y:S01]  /*65b0*/  MUFU.TANH R71, R87 ;  /* 0x0000005700477308 */ /* 0x000e620000002400 */
[----:B--2---:R-:W-:-:S04]  /*65c0*/  FSEL R74, R74, -INF , P3 ;  /* 0xff8000004a4a7808 */ /* 0x004fc80001800000 */
[----:B------:R-:W-:-:S03]  /*65d0*/  FMNMX.FTZ R77, R74, R77, !PT ;  /* 0x0000004d4a4d7209 */ /* 0x000fc60007810000 */
[----:B------:R2:W-:Y:S01]  /*65e0*/  MUFU.EX2 R78, R14 ;  /* 0x0000000e004e7308 */ /* 0x0005e20000000800 */
[----:B0-----:R-:W-:-:S04]  /*65f0*/  FSEL R62, R62, -INF , P4 ;  /* 0xff8000003e3e7808 */ /* 0x001fc80002000000 */
[----:B------:R-:W-:-:S03]  /*6600*/  FMNMX.FTZ R76, R62, R77, !PT ;  /* 0x0000004d3e4c7209 */ /* 0x000fc60007810000 */
[----:B------:R-:W-:Y:S01]  /*6610*/  MUFU.EX2 R6, R6 ;  /* 0x0000000600067308 */ /* 0x000fe20000000800 */
[----:B-1----:R-:W-:-:S04]  /*6620*/  FSEL R71, R71, -INF , P5 ;  /* 0xff80000047477808 */ /* 0x002fc80002800000 */
[----:B------:R-:W-:-:S03]  /*6630*/  FMNMX.FTZ R76, R71, R76, !PT ;  /* 0x0000004c474c7209 */ /* 0x000fc60007810000 */
[----:B------:R-:W0:Y:S02]  /*6640*/  MUFU.EX2 R5, R5 ;  /* 0x0000000500057308 */ /* 0x000e240000000800 */
[----:B------:R-:W1:Y:S06]  /*6650*/  SHFL.BFLY PT, R77, R76, 0x2, 0x1f ;  /* 0x0c401f004c4d7f89 */ /* 0x000e6c00000e0000 */
[----:B------:R-:W-:Y:S08]  /*6660*/  MUFU.EX2 R7, R7 ;  /* 0x0000000700077308 */ /* 0x000ff00000000800 */
[----:B------:R-:W-:Y:S08]  /*6670*/  MUFU.EX2 R10, R10 ;  /* 0x0000000a000a7308 */ /* 0x000ff00000000800 */
[----:B------:R-:W-:Y:S01]  /*6680*/  MUFU.EX2 R11, R11 ;  /* 0x0000000b000b7308 */ /* 0x000fe20000000800 */
[----:B-1----:R-:W-:-:S05]  /*6690*/  FMNMX.FTZ R77, R76, R77, !PT ;  /* 0x0000004d4c4d7209 */ /* 0x002fca0007810000 */
[----:B--2---:R-:W1:Y:S02]  /*66a0*/  SHFL.BFLY PT, R14, R77, 0x1, 0x1f ;  /* 0x0c201f004d0e7f89 */ /* 0x004e6400000e0000 */
[----:B------:R-:W-:Y:S08]  /*66b0*/  MUFU.EX2 R15, R15 ;  /* 0x0000000f000f7308 */ /* 0x000ff00000000800 */
[----:B------:R-:W-:Y:S08]  /*66c0*/  MUFU.EX2 R24, R24 ;  /* 0x0000001800187308 */ /* 0x000ff00000000800 */
[----:B------:R-:W-:Y:S01]  /*66d0*/  MUFU.EX2 R25, R25 ;  /* 0x0000001900197308 */ /* 0x000fe20000000800 */
[----:B-1----:R-:W-:-:S07]  /*66e0*/  FMNMX.FTZ R14, R77, R14, !PT ;  /* 0x0000000e4d0e7209 */ /* 0x002fce0007810000 */
        /* <DEDUP_REMOVED lines=18> */
[----:B------:R0:W1:Y:S01]  /*6810*/  MUFU.EX2 R77, R68 ;  /* 0x00000044004d7308 */ /* 0x0000620000000800 */
        /* <DEDUP_REMOVED lines=26> */
[----:B0-----:R-:W-:-:S01]  /*69c0*/  FFMA.FTZ R68, R5, R3, R6 ;  /* 0x0000000305447223 */ /* 0x001fc20000010006 */
[----:B-1----:R-:W-:-:S06]  /*69d0*/  FFMA.FTZ R3, R4, R2, R77 ;  /* 0x0000000204037223 */ /* 0x002fcc000001004d */
[----:B------:R0:W1:Y:S08]  /*69e0*/  MUFU.EX2 R76, R9 ;  /* 0x00000009004c7308 */ /* 0x0000700000000800 */
[----:B------:R-:W2:Y:S01]  /*69f0*/  MUFU.EX2 R13, R13 ;  /* 0x0000000d000d7308 */ /* 0x000ea20000000800 */
[----:B0-----:R-:W-:-:S04]  /*6a00*/  FADD.FTZ R9, R7, R68 ;  /* 0x0000004407097221 */ /* 0x001fc80000010000 */
[----:B------:R-:W-:-:S03]  /*6a10*/  FADD.FTZ R2, R10, R9 ;  /* 0x000000090a027221 */ /* 0x000fc60000010000 */
[----:B------:R-:W0:Y:S01]  /*6a20*/  MUFU.EX2 R20, R20 ;  /* 0x0000001400147308 */ /* 0x000e220000000800 */
[----:B-1----:R-:W-:-:S04]  /*6a30*/  FADD.FTZ R3, R76, R3 ;  /* 0x000000034c037221 */ /* 0x002fc80000010000 */
[----:B------:R-:W-:Y:S01]  /*6a40*/  FADD.FTZ R68, R12, R3 ;  /* 0x000000030c447221 */ /* 0x000fe20000010000 */
[----:B------:R-:W-:-:S02]  /*6a50*/  FADD.FTZ R3, R11, R2 ;  /* 0x000000020b037221 */ /* 0x000fc40000010000 */
        /* <DEDUP_REMOVED lines=107> */
.L_x_1925:
        /* <DEDUP_REMOVED lines=14> */
[-C--:B------:R-:W-:Y:S01]  /*71f0*/  FMUL.FTZ R89, R89, R5.reuse ;  /* 0x0000000559597220 */ /* 0x080fe20000410000 */
[----:B------:R-:W-:Y:S01]  /*7200*/  F2FP.SATFINITE.E4M3.F32.PACK_AB_MERGE_C R40, R41, R40, RZ ;  /* 0x000000282928723e */ /* 0x000fe200048070ff */
[----:B------:R-:W-:Y:S01]  /*7210*/  SYNCS.ARRIVE.TRANS64.RED.A1T0 RZ, [UR6], RZ ;  /* 0x000000ffffff79a7 */ /* 0x000fe20008100406 */
        /* <DEDUP_REMOVED lines=74> */
.L_x_1915:
        /* <DEDUP_REMOVED lines=8> */
.L_x_1938:
[----:B------:R-:W-:-:S04]  /*7740*/  UIADD3 UR36, UR19, 0x1, URZ ;  /* 0x0000000113247890 */ /* 0x000fc8000fffe03f */
[----:B------:R-:W-:-:S04]  /*7750*/  UISETP.NE.AND UP0, UPT, UR36, 0x2, UPT ;  /* 0x000000022400788c */ /* 0x000fc8000bf05270 */
[----:B------:R-:W-:Y:S02]  /*7760*/  USEL UR47, URZ, 0x1, UP0 ;  /* 0x000000013f2f7887 */ /* 0x000fe40008000000 */
[----:B------:R-:W-:Y:S02]  /*7770*/  USEL UR36, UR36, URZ, UP0 ;  /* 0x0000003f24247287 */ /* 0x000fe40008000000 */
[----:B------:R-:W-:Y:S01]  /*7780*/  ULOP3.LUT UR47, UR17, UR47, URZ, 0x3c, !UPT ;  /* 0x0000002f112f7292 */ /* 0x000fe2000f8e3c3f */
[----:B------:R-:W-:Y:S11]  /*7790*/  @!P0 BRA `(.L_x_1928) ;  /* 0x0000000000048947 */ /* 0x000ff60003800000 */
[----:B------:R-:W-:Y:S01]  /*77a0*/  BPT.TRAP 0x1 ;  /* 0x000000040000795c */ /* 0x000fe20000300000 */
.L_x_1928:
[----:B------:R-:W-:Y:S01]  /*77b0*/  ULEA UR6, UR36, UR46, 0x3 ;  /* 0x0000002e24067291 */ /* 0x000fe2000f8e183f */
[----:B------:R-:W-:-:S05]  /*77c0*/  IMAD.U32 R6, RZ, RZ, UR47 ;  /* 0x0000002fff067e24 */ /* 0x000fca000f8e00ff */
[----:B------:R-:W-:-:S04]  /*77d0*/  SHF.L.U32 R6, R6, 0x1f, RZ ;  /* 0x0000001f06067819 */ /* 0x000fc800000006ff */
[----:B------:R0:W1:Y:S01]  /*77e0*/  SYNCS.PHASECHK.TRANS64.TRYWAIT P1, [UR6+0x19c30], R6 ;  /* 0x019c3006ff0075a7 */ /* 0x0000620008020146 */
[----:B------:R-:W-:Y:S05]  /*77f0*/  @!P0 BRA `(.L_x_1929) ;  /* 0x0000000000048947 */ /* 0x000fea0003800000 */
[----:B------:R-:W-:Y:S01]  /*7800*/  BPT.TRAP 0x1 ;  /* 0x000000040000795c */ /* 0x000fe20000300000 */
.L_x_1929:
[----:B-1----:R-:W-:Y:S05]  /*7810*/  @P1 BRA `(.L_x_1930) ;  /* 0x0000000000081947 */ /* 0x002fea0003800000 */
[----:B------:R-:W1:Y:S02]  /*7820*/  SYNCS.PHASECHK.TRANS64.TRYWAIT P1, [UR6+0x19c30], R6 ;  /* 0x019c3006ff0075a7 */ /* 0x000e640008020146 */
[----:B-1----:R-:W-:Y:S05]  /*7830*/  @!P1 BRA `(.L_x_1931) ;  /* 0x000000c400809947 */ /* 0x002fea0003800000 */
.L_x_1930:
        /* <DEDUP_REMOVED lines=17> */
.L_x_1932:
[----:B------:R-:W-:Y:S01]  /*7950*/  ULEA UR11, UR19, UR46, 0x3 ;  /* 0x0000002e130b7291 */ /* 0x000fe2000f8e183f */
[----:B01----:R-:W-:-:S05]  /*7960*/  IMAD.U32 R6, RZ, RZ, UR17 ;  /* 0x00000011ff067e24 */ /* 0x003fca000f8e00ff */
[----:B------:R-:W-:-:S04]  /*7970*/  SHF.L.U32 R6, R6, 0x1f, RZ ;  /* 0x0000001f06067819 */ /* 0x000fc800000006ff */
[----:B------:R0:W1:Y:S01]  /*7980*/  SYNCS.PHASECHK.TRANS64.TRYWAIT P1, [UR11+0x19c50], R6 ;  /* 0x019c5006ff0075a7 */ /* 0x000062000802014b */
[----:B------:R-:W-:Y:S05]  /*7990*/  @!P0 BRA `(.L_x_1933) ;  /* 0x0000000000048947 */ /* 0x000fea0003800000 */
[----:B------:R-:W-:Y:S01]  /*79a0*/  BPT.TRAP 0x1 ;  /* 0x000000040000795c */ /* 0x000fe20000300000 */
.L_x_1933:
[----:B-1----:R-:W-:Y:S05]  /*79b0*/  @P1 BRA `(.L_x_1934) ;  /* 0x0000000000081947 */ /* 0x002fea0003800000 */
[----:B------:R-:W1:Y:S02]  /*79c0*/  SYNCS.PHASECHK.TRANS64.TRYWAIT P1, [UR11+0x19c50], R6 ;  /* 0x019c5006ff0075a7 */ /* 0x000e64000802014b */
[----:B-1----:R-:W-:Y:S05]  /*79d0*/  @!P1 BRA `(.L_x_1935) ;  /* 0x000000c400309947 */ /* 0x002fea0003800000 */
.L_x_1934:
        /* <DEDUP_REMOVED lines=27> */
.L_x_1936:
        /* <DEDUP_REMOVED lines=68> */
[----:B------:R-:W-:Y:S01]  /*7fd0*/  FMUL.FTZ R78, R0, R87 ;  /* 0x00000057004e7220 */ /* 0x000fe20000410000 */
[----:B------:R-:W-:Y:S01]  /*7fe0*/  ULEA UR6, UR36, UR46, 0x3 ;  /* 0x0000002e24067291 */ /* 0x000fe2000f8e183f */
[----:B------:R-:W2:Y:S01]  /*7ff0*/  MUFU.TANH R28, R28 ;  /* 0x0000001c001c7308 */ /* 0x000ea20000002400 */
[----:B0-----:R-:W-:-:S02]  /*8000*/  FMNMX.FTZ R8, R26, R49, !PT ;  /* 0x000000311a087209 */ /* 0x001fc40007810000 */
[----:B------:R-:W-:-:S04]  /*8010*/  UIADD3 UR6, UR6, 0x19c40, URZ ;  /* 0x00019c4006067890 */ /* 0x000fc8000fffe03f */
[----:B------:R-:W-:Y:S01]  /*8020*/  UPRMT UR6, UR45, 0x654, UR6 ;  /* 0x000006542d067896 */ /* 0x000fe20008000006 */
[----:B------:R-:W0:Y:S01]  /*8030*/  MUFU.TANH R29, R29 ;  /* 0x0000001d001d7308 */ /* 0x000e220000002400 */
[----:B-1----:R-:W-:-:S07]  /*8040*/  FMNMX.FTZ R49, R27, R8, !PT ;  /* 0x000000081b317209 */ /* 0x002fce0007810000 */
[----:B------:R-:W1:Y:S01]  /*8050*/  MUFU.TANH R30, R30 ;  /* 0x0000001e001e7308 */ /* 0x000e620000002400 */
[----:B--2---:R-:W-:Y:S01]  /*8060*/  FMNMX.FTZ R8, R28, R49, !PT ;  /* 0x000000311c087209 */ /* 0x004fe20007810000 */
[----:B------:R-:W-:Y:S01]  /*8070*/  FMUL.FTZ R49, R0, R69 ;  /* 0x0000004500317220 */ /* 0x000fe20000410000 */
        /* <DEDUP_REMOVED lines=52> */
[----:B------:R-:W3:Y:S01]  /*83c0*/  MUFU.TANH R13, R13 ;  /* 0x0000000d000d7308 */ /* 0x000ee20000002400 */
[----:B--2---:R-:W-:-:S07]  /*83d0*/  FMNMX.FTZ R69, R9, R4, !PT ;  /* 0x0000000409457209 */ /* 0x004fce0007810000 */
[----:B------:R-:W2:Y:S08]  /*83e0*/  MUFU.TANH R15, R15 ;  /* 0x0000000f000f7308 */ /* 0x000eb00000002400 */
[----:B------:R-:W4:Y:S01]  /*83f0*/  MUFU.TANH R24, R24 ;  /* 0x0000001800187308 */ /* 0x000f220000002400 */
[----:B-1----:R-:W-:-:S07]  /*8400*/  FMNMX.FTZ R8, R14, R8, !PT ;  /* 0x000000080e087209 */ /* 0x002fce0007810000 */
[----:B------:R-:W1:Y:S01]  /*8410*/  MUFU.TANH R25, R25 ;  /* 0x0000001900197308 */ /* 0x000e620000002400 */
[----:B------:R-:W5:Y:S07]  /*8420*/  SHFL.BFLY PT, R14, R8, 0x1, 0x1f ;  /* 0x0c201f00080e7f89 */ /* 0x000f6e00000e0000 */
[----:B------:R-:W1:Y:S08]  /*8430*/  MUFU.TANH R38, R38 ;  /* 0x0000002600267308 */ /* 0x000e700000002400 */
[----:B------:R-:W1:Y:S08]  /*8440*/  MUFU.TANH R39, R39 ;  /* 0x0000002700277308 */ /* 0x000e700000002400 */
[----:B------:R-:W1:Y:S01]  /*8450*/  MUFU.TANH R42, R42 ;  /* 0x0000002a002a7308 */ /* 0x000e620000002400 */
[----:B-----5:R-:W-:-:S02]  /*8460*/  FMNMX.FTZ R8, R8, R14, !PT ;  /* 0x0000000e08087209 */ /* 0x020fc40007810000 */
[----:B0-----:R-:W-:-:S05]  /*8470*/  FMNMX.FTZ R14, R10, R69, !PT ;  /* 0x000000450a0e7209 */ /* 0x001fca0007810000 */
[----:B------:R-:W0:Y:S01]  /*8480*/  MUFU.TANH R43, R43 ;  /* 0x0000002b002b7308 */ /* 0x000e220000002400 */
[----:B---3--:R-:W-:Y:S01]  /*8490*/  FMNMX.FTZ R14, R13, R14, !PT ;  /* 0x0000000e0d0e7209 */ /* 0x008fe20007810000 */
[----:B------:R-:W-:-:S03]  /*84a0*/  FADD.FTZ R5, -R8, R5 ;  /* 0x0000000508057221 */ /* 0x000fc60000010100 */
[----:B--2---:R-:W-:Y:S01]  /*84b0*/  FMNMX.FTZ R69, R15, R14, !PT ;  /* 0x0000000e0f457209 */ /* 0x004fe20007810000 */
[----:B------:R-:W-:Y:S02]  /*84c0*/  FMUL.FTZ R5, R5, UR18 ;  /* 0x0000001205057c20 */ /* 0x000fe40008410000 */
[----:B------:R-:W2:Y:S01]  /*84d0*/  MUFU.TANH R46, R46 ;  /* 0x0000002e002e7308 */ /* 0x000ea20000002400 */
[----:B----4-:R-:W-:-:S04]  /*84e0*/  FMNMX.FTZ R14, R24, R69, !PT ;  /* 0x00000045180e7209 */ /* 0x010fc80007810000 */
[----:B-1----:R-:W-:-:S03]  /*84f0*/  FMNMX.FTZ R69, R25, R14, !PT ;  /* 0x0000000e19457209 */ /* 0x002fc60007810000 */
[----:B------:R-:W1:Y:S01]  /*8500*/  MUFU.TANH R47, R47 ;  /* 0x0000002f002f7308 */ /* 0x000e620000002400 */
[----:B------:R-:W-:-:S04]  /*8510*/  FMNMX.FTZ R14, R38, R69, !PT ;  /* 0x00000045260e7209 */ /* 0x000fc80007810000 */
[----:B------:R-:W-:-:S03]  /*8520*/  FMNMX.FTZ R69, R39, R14, !PT ;  /* 0x0000000e27457209 */ /* 0x000fc60007810000 */
[----:B------:R-:W3:Y:S01]  /*8530*/  MUFU.TANH R50, R50 ;  /* 0x0000003200327308 */ /* 0x000ee20000002400 */
[----:B------:R-:W-:Y:S01]  /*8540*/  FMNMX.FTZ R14, R42, R69, !PT ;  /* 0x000000452a0e7209 */ /* 0x000fe20007810000 */
[----:B------:R-:W-:-:S03]  /*8550*/  FMUL.FTZ R69, R0, R71 ;  /* 0x0000004700457220 */ /* 0x000fc60000410000 */
[----:B0-----:R-:W-:-:S03]  /*8560*/  FMNMX.FTZ R73, R43, R14, !PT ;  /* 0x0000000e2b497209 */ /* 0x001fc60007810000 */
[----:B------:R-:W0:Y:S01]  /*8570*/  MUFU.TANH R51, R51 ;  /* 0x0000003300337308 */ /* 0x000e220000002400 */
[----:B--2---:R-:W-:-:S04]  /*8580*/  FMNMX.FTZ R14, R46, R73, !PT ;  /* 0x000000492e0e7209 */ /* 0x004fc80007810000 */
[----:B-1----:R-:W-:-:S03]  /*8590*/  FMNMX.FTZ R71, R47, R14, !PT ;  /* 0x0000000e2f477209 */ /* 0x002fc60007810000 */
[----:B------:R-:W1:Y:S01]  /*85a0*/  MUFU.TANH R54, R54 ;  /* 0x0000003600367308 */ /* 0x000e620000002400 */
[----:B---3--:R-:W-:Y:S01]  /*85b0*/  FMNMX.FTZ R14, R50, R71, !PT ;  /* 0x00000047320e7209 */ /* 0x008fe20007810000 */
        /* <DEDUP_REMOVED lines=36> */
[----:B-1----:R-:W-:-:S04]  /*8800*/  FMNMX.FTZ R77, R75, R14, !PT ;  /* 0x0000000e4b4d7209 */ /* 0x002fc80007810000 */
[----:B--2---:R-:W-:-:S04]  /*8810*/  FMNMX.FTZ R77, R76, R77, !PT ;  /* 0x0000004d4c4d7209 */ /* 0x004fc80007810000 */
[----:B0-----:R-:W-:-:S05]  /*8820*/  FMNMX.FTZ R79, R78, R77, !PT ;  /* 0x0000004d4e4f7209 */ /* 0x001fca0007810000 */
[----:B------:R-:W0:Y:S02]  /*8830*/  SHFL.BFLY PT, R14, R79, 0x2, 0x1f ;  /* 0x0c401f004f0e7f89 */ /* 0x000e2400000e0000 */
[----:B0-----:R-:W-:-:S05]  /*8840*/  FMNMX.FTZ R80, R79, R14, !PT ;  /* 0x0000000e4f507209 */ /* 0x001fca0007810000 */
[----:B------:R-:W0:Y:S02]  /*8850*/  SHFL.BFLY PT, R77, R80, 0x1, 0x1f ;  /* 0x0c201f00504d7f89 */ /* 0x000e2400000e0000 */
[----:B0-----:R-:W-:Y:S01]  /*8860*/  FMNMX.FTZ R14, R80, R77, !PT ;  /* 0x0000004d500e7209 */ /* 0x001fe20007810000 */
[----:B------:R-:W-:Y:S01]  /*8870*/  IMAD.U32 R77, RZ, RZ, UR18 ;  /* 0x00000012ff4d7e24 */ /* 0x000fe2000f8e00ff */
[----:B------:R-:W-:Y:S03]  /*8880*/  MUFU.EX2 R80, R5 ;  /* 0x0000000500507308 */ /* 0x000fe60000000800 */
[----:B------:R-:W-:-:S01]  /*8890*/  FFMA.FTZ R77, R8, R77, -8 ;  /* 0xc1000000084d7423 */ /* 0x000fc2000001004d */
[----:B------:R-:W-:-:S03]  /*88a0*/  FADD.FTZ R4, -R14, R4 ;  /* 0x000000040e047221 */ /* 0x000fc60000010100 */
[--C-:B------:R-:W-:Y:S01]  /*88b0*/  FFMA.FTZ R7, R7, UR18, -R77.reuse ;  /* 0x0000001207077c23 */ /* 0x100fe2000801084d */
[----:B------:R-:W-:Y:S01]  /*88c0*/  FMUL.FTZ R4, R4, UR18 ;  /* 0x0000001204047c20 */ /* 0x000fe20008410000 */
[--C-:B------:R-:W-:Y:S01]  /*88d0*/  FFMA.FTZ R6, R6, UR18, -R77.reuse ;  /* 0x0000001206067c23 */ /* 0x100fe2000801084d */
[----:B------:R-:W-:-:S01]  /*88e0*/  FFMA.FTZ R11, R11, UR18, -R77 ;  /* 0x000000120b0b7c23 */ /* 0x000fc2000801084d */
[----:B------:R0:W-:Y:S01]  /*88f0*/  MUFU.EX2 R82, R7 ;  /* 0x0000000700527308 */ /* 0x0001e20000000800 */
[----:B------:R-:W-:-:S01]  /*8900*/  FFMA.FTZ R12, R12, UR18, -R77 ;  /* 0x000000120c0c7c23 */ /* 0x000fc2000801084d */
[--C-:B------:R-:W-:Y:S01]  /*8910*/  FFMA.FTZ R20, R20, UR18, -R77.reuse ;  /* 0x0000001214147c23 */ /* 0x100fe2000801084d */
[----:B------:R-:W-:-:S01]  /*8920*/  FFMA.FTZ R21, R21, UR18, -R77 ;  /* 0x0000001215157c23 */ /* 0x000fc2000801084d */
[--C-:B------:R-:W-:Y:S01]  /*8930*/  FFMA.FTZ R26, R26, UR18, -R77.reuse ;  /* 0x000000121a1a7c23 */ /* 0x100fe2000801084d */
[----:B------:R-:W-:-:S01]  /*8940*/  FFMA.FTZ R27, R27, UR18, -R77 ;  /* 0x000000121b1b7c23 */ /* 0x000fc2000801084d */
[--C-:B------:R-:W-:Y:S01]  /*8950*/  FFMA.FTZ R28, R28, UR18, -R77.reuse ;  /* 0x000000121c1c7c23 */ /* 0x100fe2000801084d */
[----:B------:R-:W-:-:S01]  /*8960*/  FFMA.FTZ R29, R29, UR18, -R77 ;  /* 0x000000121d1d7c23 */ /* 0x000fc2000801084d */
[----:B------:R1:W-:Y:S01]  /*8970*/  MUFU.EX2 R79, R4 ;  /* 0x00000004004f7308 */ /* 0x0003e20000000800 */
[----:B0-----:R-:W-:-:S02]  /*8980*/  IMAD.U32 R7, RZ, RZ, UR18 ;  /* 0x00000012ff077e24 */ /* 0x001fc4000f8e00ff */
[--C-:B------:R-:W-:Y:S01]  /*8990*/  FFMA.FTZ R30, R30, UR18, -R77.reuse ;  /* 0x000000121e1e7c23 */ /* 0x100fe2000801084d */
[----:B------:R-:W-:-:S01]  /*89a0*/  FFMA.FTZ R31, R31, UR18, -R77 ;  /* 0x000000121f1f7c23 */ /* 0x000fc2000801084d */
[--C-:B------:R-:W-:Y:S01]  /*89b0*/  FFMA.FTZ R32, R32, UR18, -R77.reuse ;  /* 0x0000001220207c23 */ /* 0x100fe2000801084d */
[----:B------:R-:W-:-:S01]  /*89c0*/  FFMA.FTZ R33, R33, UR18, -R77 ;  /* 0x0000001221217c23 */ /* 0x000fc2000801084d */
[--C-:B------:R-:W-:Y:S01]  /*89d0*/  FFMA.FTZ R34, R34, UR18, -R77.reuse ;  /* 0x0000001222227c23 */ /* 0x100fe2000801084d */
[----:B------:R-:W-:-:S01]  /*89e0*/  FFMA.FTZ R35, R35, UR18, -R77 ;  /* 0x0000001223237c23 */ /* 0x000fc2000801084d */
[----:B------:R-:W0:Y:S01]  /*89f0*/  MUFU.EX2 R5, R6 ;  /* 0x0000000600057308 */ /* 0x000e220000000800 */
[----:B-1----:R-:W-:-:S01]  /*8a00*/  FFMA.FTZ R4, R14, R7, -8 ;  /* 0xc10000000e047423 */ /* 0x002fc20000010007 */
[--C-:B------:R-:W-:Y:S01]  /*8a10*/  FFMA.FTZ R36, R36, UR18, -R77.reuse ;  /* 0x0000001224247c23 */ /* 0x100fe2000801084d */
        /* <DEDUP_REMOVED lines=21> */
[----:B------:R2:W3:Y:S01]  /*8b70*/  MUFU.EX2 R7, R10 ;  /* 0x0000000a00077308 */ /* 0x0004e20000000800 */
[----:B------:R-:W-:-:S01]  /*8b80*/  FFMA.FTZ R59, R59, UR18, -R4 ;  /* 0x000000123b3b7c23 */ /* 0x000fc20008010804 */
[--C-:B------:R-:W-:Y:S01]  /*8b90*/  FFMA.FTZ R62, R62, UR18, -R4.reuse ;  /* 0x000000123e3e7c23 */ /* 0x100fe20008010804 */
[----:B------:R-:W-:-:S01]  /*8ba0*/  FFMA.FTZ R63, R63, UR18, -R4 ;  /* 0x000000123f3f7c23 */ /* 0x000fc20008010804 */
[--C-:B------:R-:W-:Y:S01]  /*8bb0*/  FFMA.FTZ R66, R66, UR18, -R4.reuse ;  /* 0x0000001242427c23 */ /* 0x100fe20008010804 */
[----:B------:R-:W-:-:S01]  /*8bc0*/  FFMA.FTZ R67, R67, UR18, -R4 ;  /* 0x0000001243437c23 */ /* 0x000fc20008010804 */
[--C-:B------:R-:W-:Y:S01]  /*8bd0*/  FFMA.FTZ R68, R68, UR18, -R4.reuse ;  /* 0x0000001244447c23 */ /* 0x100fe20008010804 */
[----:B------:R-:W-:-:S01]  /*8be0*/  FFMA.FTZ R69, R69, UR18, -R4 ;  /* 0x0000001245457c23 */ /* 0x000fc20008010804 */
[----:B------:R-:W4:Y:S01]  /*8bf0*/  MUFU.EX2 R13, R13 ;  /* 0x0000000d000d7308 */ /* 0x000f220000000800 */
[----:B------:R-:W-:-:S01]  /*8c00*/  FFMA.FTZ R70, R70, UR18, -R4 ;  /* 0x0000001246467c23 */ /* 0x000fc20008010804 */
[--C-:B------:R-:W-:Y:S01]  /*8c10*/  FFMA.FTZ R71, R71, UR18, -R4.reuse ;  /* 0x0000001247477c23 */ /* 0x100fe20008010804 */
[----:B------:R-:W-:-:S01]  /*8c20*/  FFMA.FTZ R72, R72, UR18, -R4 ;  /* 0x0000001248487c23 */ /* 0x000fc20008010804 */
[--C-:B------:R-:W-:Y:S01]  /*8c30*/  FFMA.FTZ R73, R73, UR18, -R4.reuse ;  /* 0x0000001249497c23 */ /* 0x100fe20008010804 */
[----:B------:R-:W-:-:S01]  /*8c40*/  FFMA.FTZ R74, R74, UR18, -R4 ;  /* 0x000000124a4a7c23 */ /* 0x000fc20008010804 */
[--C-:B------:R-:W-:Y:S01]  /*8c50*/  FFMA.FTZ R75, R75, UR18, -R4.reuse ;  /* 0x000000124b4b7c23 */ /* 0x100fe20008010804 */
[----:B------:R-:W-:-:S01]  /*8c60*/  FFMA.FTZ R76, R76, UR18, -R4 ;  /* 0x000000124c4c7c23 */ /* 0x000fc20008010804 */
[----:B------:R-:W5:Y:S01]  /*8c70*/  MUFU.EX2 R12, R12 ;  /* 0x0000000c000c7308 */ /* 0x000f620000000800 */
[----:B------:R-:W-:-:S01]  /*8c80*/  FFMA.FTZ R4, R78, UR18, -R4 ;  /* 0x000000124e047c23 */ /* 0x000fc20008010804 */
[----:B0-----:R-:W-:Y:S01]  /*8c90*/  FFMA.FTZ R3, R80, R3, R5 ;  /* 0x0000000350037223 */ /* 0x001fe20000010005 */
[----:B-1----:R-:W-:-:S01]  /*8ca0*/  FFMA.FTZ R2, R79, R2, R6 ;  /* 0x000000024f027223 */ /* 0x002fc20000010006 */
[--C-:B------:R-:W-:Y:S01]  /*8cb0*/  FFMA.FTZ R41, R41, UR18, -R77.reuse ;  /* 0x0000001229297c23 */ /* 0x100fe2000801084d */
[----:B------:R-:W-:-:S01]  /*8cc0*/  FFMA.FTZ R44, R44, UR18, -R77 ;  /* 0x000000122c2c7c23 */ /* 0x000fc2000801084d */
[----:B--2---:R-:W-:Y:S01]  /*8cd0*/  FADD.FTZ R10, R82, R3 ;  /* 0x00000003520a7221 */ /* 0x004fe20000010000 */
[----:B---3--:R-:W-:-:S01]  /*8ce0*/  FADD.FTZ R2, R7, R2 ;  /* 0x0000000207027221 */ /* 0x008fc20000010000 */
[----:B------:R-:W0:Y:S01]  /*8cf0*/  MUFU.EX2 R78, R15 ;  /* 0x0000000f004e7308 */ /* 0x000e220000000800 */
[----:B------:R-:W-:-:S01]  /*8d00*/  FFMA.FTZ R45, R45, UR18, -R77 ;  /* 0x000000122d2d7c23 */ /* 0x000fc2000801084d */
[----:B------:R-:W-:Y:S01]  /*8d10*/  FADD.FTZ R3, R11, R10 ;  /* 0x0000000a0b037221 */ /* 0x000fe20000010000 */
[----:B----4-:R-:W-:-:S01]  /*8d20*/  FADD.FTZ R9, R13, R2 ;  /* 0x000000020d097221 */ /* 0x010fc20000010000 */
[--C-:B------:R-:W-:Y:S01]  /*8d30*/  FFMA.FTZ R48, R48, UR18, -R77.reuse ;  /* 0x0000001230307c23 */ /* 0x100fe2000801084d */
[----:B------:R-:W-:-:S01]  /*8d40*/  FFMA.FTZ R49, R49, UR18, -R77 ;  /* 0x0000001231317c23 */ /* 0x000fc2000801084d */
[--C-:B------:R-:W-:Y:S01]  /*8d50*/  FFMA.FTZ R52, R52, UR18, -R77.reuse ;  /* 0x0000001234347c23 */ /* 0x100fe2000801084d */
[----:B------:R-:W-:-:S01]  /*8d60*/  FFMA.FTZ R53, R53, UR18, -R77 ;  /* 0x0000001235357c23 */ /* 0x000fc2000801084d */
[----:B------:R-:W1:Y:S01]  /*8d70*/  MUFU.EX2 R20, R20 ;  /* 0x0000001400147308 */ /* 0x000e620000000800 */
[----:B-----5:R-:W-:-:S01]  /*8d80*/  FADD.FTZ R3, R12, R3 ;  /* 0x000000030c037221 */ /* 0x020fc20000010000 */
[--C-:B------:R-:W-:Y:S01]  /*8d90*/  FFMA.FTZ R56, R56, UR18, -R77.reuse ;  /* 0x0000001238387c23 */ /* 0x100fe2000801084d */
[----:B------:R-:W-:-:S01]  /*8da0*/  FFMA.FTZ R57, R57, UR18, -R77 ;  /* 0x0000001239397c23 */ /* 0x000fc2000801084d */
[--C-:B------:R-:W-:Y:S01]  /*8db0*/  FFMA.FTZ R60, R60, UR18, -R77.reuse ;  /* 0x000000123c3c7c23 */ /* 0x100fe2000801084d */
[----:B------:R-:W-:-:S01]  /*8dc0*/  FFMA.FTZ R61, R61, UR18, -R77 ;  /* 0x000000123d3d7c23 */ /* 0x000fc2000801084d */
[--C-:B------:R-:W-:Y:S01]  /*8dd0*/  FFMA.FTZ R64, R64, UR18, -R77.reuse ;  /* 0x0000001240407c23 */ /* 0x100fe2000801084d */
[----:B------:R-:W-:-:S01]  /*8de0*/  FFMA.FTZ R65, R65, UR18, -R77 ;  /* 0x0000001241417c23 */ /* 0x000fc2000801084d */
        /* <DEDUP_REMOVED lines=114> */
.L_x_1937:
        /* <DEDUP_REMOVED lines=91> */
.L_x_1927:
[----:B------:R-:W-:Y:S06]  /*9ac0*/  BAR.ARV 0x8, 0x200 ;  /* 0x0208000000007b1d */ /* 0x000fec0000002000 */
[----:B------:R-:W-:Y:S05]  /*9ad0*/  @!P0 BRA `(.L_x_1939) ;  /* 0x0000000000048947 */ /* 0x000fea0003800000 */
[----:B------:R-:W-:Y:S01]  /*9ae0*/  BPT.TRAP 0x1 ;  /* 0x000000040000795c */ /* 0x000fe20000300000 */
.L_x_1939:
[----:B------:R-:W-:Y:S01]  /*9af0*/  ULEA UR5, UR36, UR46, 0x3 ;  /* 0x0000002e24057291 */ /* 0x000fe2000f8e183f */
[----:B------:R-:W-:-:S05]  /*9b00*/  IMAD.U32 R0, RZ, RZ, UR47 ;  /* 0x0000002fff007e24 */ /* 0x000fca000f8e00ff */
[----:B------:R-:W-:-:S04]  /*9b10*/  SHF.L.U32 R0, R0, 0x1f, RZ ;  /* 0x0000001f00007819 */ /* 0x000fc800000006ff */
[----:B------:R0:W1:Y:S01]  /*9b20*/  SYNCS.PHASECHK.TRANS64.TRYWAIT P1, [UR5+0x19c50], R0 ;  /* 0x019c5000ff0075a7 */ /* 0x0000620008020145 */
[----:B------:R-:W-:Y:S05]  /*9b30*/  @!P0 BRA `(.L_x_1940) ;  /* 0x0000000000048947 */ /* 0x000fea0003800000 */
[----:B------:R-:W-:Y:S01]  /*9b40*/  BPT.TRAP 0x1 ;  /* 0x000000040000795c */ /* 0x000fe20000300000 */
.L_x_1940:
[----:B-1----:R-:W-:Y:S05]  /*9b50*/  @P1 BRA `(.L_x_1941) ;  /* 0x0000000000081947 */ /* 0x002fea0003800000 */
[----:B------:R-:W1:Y:S02]  /*9b60*/  SYNCS.PHASECHK.TRANS64.TRYWAIT P1, [UR5+0x19c50], R0 ;  /* 0x019c5000ff0075a7 */ /* 0x000e640008020145 */
[----:B-1----:R-:W-:Y:S05]  /*9b70*/  @!P1 BRA `(.L_x_1942) ;  /* 0x000000a000e09947 */ /* 0x002fea0003800000 */
.L_x_1941:
        /* <DEDUP_REMOVED lines=13> */
[----:B-1----:R-:W1:Y:S01]  /*9c50*/  @P1 LDC.64 R4, c[0x0][0x9d0] ;  /* 0x00027400ff041b82 */ /* 0x002e620000000a00 */
[----:B0-----:R-:W-:-:S04]  /*9c60*/  @P1 IMAD R0, R6, UR39, RZ ;  /* 0x0000002706001c24 */ /* 0x001fc8000f8e02ff */
[----:B------:R-:W-:Y:S02]  /*9c70*/  @P1 IMAD R9, R7, UR38, R0 ;  /* 0x0000002607091c24 */ /* 0x000fe4000f8e0200 */
[----:B------:R-:W-:-:S04]  /*9c80*/  @P1 IMAD.WIDE.U32 R6, R6, UR38, RZ ;  /* 0x0000002606061c25 */ /* 0x000fc8000f8e00ff */
[----:B------:R-:W-:Y:S02]  /*9c90*/  @P1 IMAD.IADD R7, R7, 0x1, R9 ;  /* 0x0000000107071824 */ /* 0x000fe400078e0209 */
[----:B-1----:R-:W-:-:S04]  /*9ca0*/  @P1 IMAD.WIDE.U32 R6, R4, UR40, R6 ;  /* 0x0000002804061c25 */ /* 0x002fc8000f8e0006 */
[----:B------:R-:W-:Y:S01]  /*9cb0*/  @P1 IMAD R5, R5, UR40, R7 ;  /* 0x0000002805051c24 */ /* 0x000fe2000f8e0207 */
[----:B------:R-:W-:-:S04]  /*9cc0*/  @P1 LEA R4, P2, R6, UR8, 0x2 ;  /* 0x0000000806041c11 */ /* 0x000fc8000f8410ff */
[----:B------:R-:W-:Y:S01]  /*9cd0*/  @P1 LEA.HI.X R5, R6, UR9, R5, 0x2, P2 ;  /* 0x0000000906051c11 */ /* 0x000fe200090f1405 */
[----:B------:R-:W-:-:S06]  /*9ce0*/  IMAD.MOV.U32 R6, RZ, RZ, 0x3f800000 ;  /* 0x3f800000ff067424 */ /* 0x000fcc00078e00ff */
        /* <DEDUP_REMOVED lines=8> */
[----:B------:R-:W1:Y:S04]  /*9d70*/  SHFL.BFLY PT, R0, R3, 0x2, 0x1f ;  /* 0x0c401f0003007f89 */ /* 0x000e6800000e0000 */
[----:B------:R-:W3:Y:S01]  /*9d80*/  SHFL.BFLY PT, R7, R2, 0x2, 0x1f ;  /* 0x0c401f0002077f89 */ /* 0x000ee200000e0000 */
[----:B------:R-:W-:Y:S02]  /*9d90*/  WARPGROUP.DEPBAR.LE gsb0, 0x0 ;  /* 0x00008000000079c5 */ /* 0x000fe40000010000 */
[----:B------:R-:W-:-:S06]  /*9da0*/  WARPGROUP.ARRIVE ;  /* 0x00000000000079c5 */ /* 0x000fcc0000000000 */
[----:B------:R-:W-:Y:S01]  /*9db0*/  QGMMA.64x96x32.F32.E4M3.E4M3 R88, R140, gdesc[UR4], R88, gsb0 ;  /* 0x016000048c587df3 */ /* 0x000fe20008000858 */
[----:B------:R-:W-:Y:S01]  /*9dc0*/  UIADD3 UR6, UR4, 0x6, URZ ;  /* 0x0000000604067890 */ /* 0x000fe2000fffe03f */
[----:B------:R-:W-:Y:S01]  /*9dd0*/  UMOV UR7, 0x40000040 ;  /* 0x4000004000077882 */ /* 0x000fe20000000000 */
[----:B-1----:R-:W-:-:S01]  /*9de0*/  FADD.FTZ R0, R0, R3 ;  /* 0x0000000300007221 */ /* 0x002fc20000010000 */
[----:B---3--:R-:W-:-:S04]  /*9df0*/  FADD.FTZ R7, R7, R2 ;  /* 0x0000000207077221 */ /* 0x008fc80000010000 */
[----:B0-----:R-:W0:Y:S04]  /*9e00*/  SHFL.BFLY PT, R5, R0, 0x1, 0x1f ;  /* 0x0c201f0000057f89 */ /* 0x001e2800000e0000 */
        /* <DEDUP_REMOVED lines=33> */
.L_x_1943:
        /* <DEDUP_REMOVED lines=58> */
.L_x_1907:
        /* <DEDUP_REMOVED lines=14> */
[----:B------:R-:W-:Y:S01]  /*a4a0*/  ULDC.64 UR10, c[0x0][0xc00] ;  /* 0x00030000000a7ab9 */ /* 0x000fe20000000a00 */
[----:B------:R-:W2:Y:S01]  /*a4b0*/  LDL R38, [R1+0x2c] ;  /* 0x00002c0001267983 */ /* 0x000ea20000100800 */
[----:B0-----:R-:W-:-:S05]  /*a4c0*/  IMAD.SHL.U32 R11, R31, 0x4, RZ ;  /* 0x000000041f0b7824 */ /* 0x001fca00078e00ff */
[----:B------:R-:W-:Y:S01]  /*a4d0*/  LOP3.LUT R11, R11, 0xc, RZ, 0xc0, !PT ;  /* 0x0000000c0b0b7812 */ /* 0x000fe200078ec0ff */
[----:B------:R-:W-:Y:S03]  /*a4e0*/  BAR.SYNC.DEFER_BLOCKING 0x1, 0x180 ;  /* 0x0046000000007b1d */ /* 0x000fe60000010000 */
[----:B------:R-:W-:-:S05]  /*a4f0*/  IADD3 R12, P0, R11, UR8, RZ ;  /* 0x000000080b0c7c10 */ /* 0x000fca000ff1e0ff */
[----:B------:R-:W-:Y:S01]  /*a500*/  IMAD.X R13, RZ, RZ, UR9, P0 ;  /* 0x00000009ff0d7e24 */ /* 0x000fe200080e06ff */
[----:B------:R-:W-:-:S04]  /*a510*/  ULDC.64 UR8, c[0x0][0xc00] ;  /* 0x0003000000087ab9 */ /* 0x000fc80000000a00 */
[----:B------:R0:W3:Y:S01]  /*a520*/  LDG.E.CONSTANT R12, desc[UR54][R12.64] ;  /* 0x000000360c0c7981 */ /* 0x0000e2000c1e9900 */
        /* <DEDUP_REMOVED lines=13> */
[----:B------:R-:W-:Y:S02]  /*a600*/  MOV R76, R3 ;  /* 0x00000003004c7202 */ /* 0x000fe40000000f00 */
[----:B-1----:R-:W-:-:S02]  /*a610*/  MOV R77, R4 ;  /* 0x00000004004d7202 */ /* 0x002fc40000000f00 */
[----:B------:R-:W-:Y:S02]  /*a620*/  SEL R71, R32, R99, P0 ;  /* 0x0000006320477207 */ /* 0x000fe40000000000 */
[----:B------:R-:W-:Y:S02]  /*a630*/  SEL R53, R104, R105, P0 ;  /* 0x0000006968357207 */ /* 0x000fe40000000000 */
[----:B0-----:R-:W-:Y:S02]  /*a640*/  SEL R13, R105, R104, P0 ;  /* 0x00000068690d7207 */ /* 0x001fe40000000000 */
        /* <DEDUP_REMOVED lines=35> */
[----:B------:R-:W-:Y:S01]  /*a880*/  UIMAD.WIDE UR8, UR38, 0x4, UR8 ;  /* 0x00000004260878a5 */ /* 0x000fe2000f8e0208 */
[----:B--2---:R-:W-:-:S03]  /*a890*/  IMAD.WIDE R8, R38, 0x2, R76 ;  /* 0x0000000226087825 */ /* 0x004fc600078e024c */
[----:B------:R-:W-:-:S04]  /*a8a0*/  IADD3 R97, P5, R8, 0x20, RZ ;  /* 0x0000002008617810 */ /* 0x000fc80007fbe0ff */
[----:B------:R-:W-:Y:S02]  /*a8b0*/  LOP3.LUT R4, R97, 0x180, RZ, 0xc0, !PT ;  /* 0x0000018061047812 */ /* 0x000fe400078ec0ff */
[----:B------:R-:W-:Y:S02]  /*a8c0*/  IADD3 R99, P4, R8, 0x3000, RZ ;  /* 0x0000300008637810 */ /* 0x000fe40007f9e0ff */
[----:B------:R-:W-:Y:S02]  /*a8d0*/  SHF.R.U64 R4, R4, 0x3, RZ ;  /* 0x0000000304047819 */ /* 0x000fe400000012ff */
[C---:B------:R-:W-:Y:S02]  /*a8e0*/  IADD3 R105, P1, R8.reuse, 0x6020, RZ ;  /* 0x0000602008697810 */ /* 0x040fe40007f3e0ff */
[C---:B------:R-:W-:Y:S02]  /*a8f0*/  IADD3 R101, P3, R8.reuse, 0x3020, RZ ;  /* 0x0000302008657810 */ /* 0x040fe40007f7e0ff */
[----:B------:R-:W-:-:S02]  /*a900*/  IADD3 R103, P2, R8, 0x6000, RZ ;  /* 0x0000600008677810 */ /* 0x000fc40007f5e0ff */
[----:B------:R-:W-:Y:S02]  /*a910*/  LOP3.LUT R10, R4, R97, RZ, 0x3c, !PT ;  /* 0x00000061040a7212 */ /* 0x000fe400078e3cff */
[----:B------:R-:W-:Y:S02]  /*a920*/  LOP3.LUT R5, R8, 0x180, RZ, 0xc0, !PT ;  /* 0x0000018008057812 */ /* 0x000fe400078ec0ff */
[----:B------:R-:W-:Y:S02]  /*a930*/  LOP3.LUT R4, R99, 0x180, RZ, 0xc0, !PT ;  /* 0x0000018063047812 */ /* 0x000fe400078ec0ff */
[----:B------:R-:W-:Y:S02]  /*a940*/  LOP3.LUT R48, R105, 0x180, RZ, 0xc0, !PT ;  /* 0x0000018069307812 */ /* 0x000fe400078ec0ff */
[----:B------:R-:W-:Y:S02]  /*a950*/  LOP3.LUT R38, R101, 0x180, RZ, 0xc0, !PT ;  /* 0x0000018065267812 */ /* 0x000fe400078ec0ff */
[----:B------:R-:W-:-:S02]  /*a960*/  LOP3.LUT R40, R103, 0x180, RZ, 0xc0, !PT ;  /* 0x0000018067287812 */ /* 0x000fc400078ec0ff */
[----:B------:R-:W-:Y:S02]  /*a970*/  SHF.R.U64 R5, R5, 0x3, RZ ;  /* 0x0000000305057819 */ /* 0x000fe400000012ff */
[----:B------:R-:W-:Y:S02]  /*a980*/  SHF.R.U64 R4, R4, 0x3, RZ ;  /* 0x0000000304047819 */ /* 0x000fe400000012ff */
[----:B------:R-:W-:Y:S02]  /*a990*/  SHF.R.U64 R48, R48, 0x3, RZ ;  /* 0x0000000330307819 */ /* 0x000fe400000012ff */
[----:B------:R-:W-:Y:S02]  /*a9a0*/  SHF.R.U64 R38, R38, 0x3, RZ ;  /* 0x0000000326267819 */ /* 0x000fe400000012ff */
[----:B------:R-:W-:Y:S01]  /*a9b0*/  SHF.R.U64 R40, R40, 0x3, RZ ;  /* 0x0000000328287819 */ /* 0x000fe200000012ff */
[--C-:B------:R-:W-:Y:S01]  /*a9c0*/  IMAD.X R11, RZ, RZ, R9.reuse, P5 ;  /* 0x000000ffff0b7224 */ /* 0x100fe200028e0609 */
[----:B------:R-:W-:Y:S01]  /*a9d0*/  LOP3.LUT R8, R5, R8, RZ, 0x3c, !PT ;  /* 0x0000000805087212 */ /* 0x000fe200078e3cff */
[--C-:B------:R-:W-:Y:S01]  /*a9e0*/  IMAD.X R79, RZ, RZ, R9.reuse, P3 ;  /* 0x000000ffff4f7224 */ /* 0x100fe200018e0609 */
[----:B---3--:R0:W-:Y:S01]  /*a9f0*/  SHFL.IDX PT, R50, R51, R12, 0x1c1f ;  /* 0x001c1f0c33327589 */ /* 0x0081e200000e0000 */
[----:B------:R-:W-:Y:S01]  /*aa00*/  LOP3.LUT R6, R4, R99, RZ, 0x3c, !PT ;  /* 0x0000006304067212 */ /* 0x000fe200078e3cff */
[--C-:B------:R-:W-:Y:S01]  /*aa10*/  IMAD.X R7, RZ, RZ, R9.reuse, P4 ;  /* 0x000000ffff077224 */ /* 0x100fe200020e0609 */
[----:B------:R-:W-:Y:S01]  /*aa20*/  LOP3.LUT R78, R38, R101, RZ, 0x3c, !PT ;  /* 0x00000065264e7212 */ /* 0x000fe200078e3cff */
[----:B------:R-:W-:Y:S01]  /*aa30*/  IMAD.X R5, RZ, RZ, R9, P2 ;  /* 0x000000ffff057224 */ /* 0x000fe200010e0609 */
[----:B------:R-:W-:Y:S01]  /*aa40*/  LOP3.LUT R4, R40, R103, RZ, 0x3c, !PT ;  /* 0x0000006728047212 */ /* 0x000fe200078e3cff */
[----:B------:R-:W-:Y:S01]  /*aa50*/  SHFL.IDX PT, R58, R73, R12, 0x1c1f ;  /* 0x001c1f0c493a7589 */ /* 0x000fe200000e0000 */
[----:B------:R-:W-:-:S02]  /*aa60*/  LOP3.LUT R80, R48, R105, RZ, 0x3c, !PT ;  /* 0x0000006930507212 */ /* 0x000fc400078e3cff */
[----:B0-----:R-:W-:Y:S01]  /*aa70*/  LOP3.LUT R51, R12, 0x2, RZ, 0x3c, !PT ;  /* 0x000000020c337812 */ /* 0x001fe200078e3cff */
[----:B------:R-:W-:Y:S01]  /*aa80*/  SHFL.IDX PT, R48, R57, R12, 0x1c1f ;  /* 0x001c1f0c39307589 */ /* 0x000fe200000e0000 */
[----:B------:R-:W-:Y:S01]  /*aa90*/  IMAD.X R81, RZ, RZ, R9, P1 ;  /* 0x000000ffff517224 */ /* 0x000fe200008e0609 */
[----:B------:R-:W-:Y:S02]  /*aaa0*/  MOV R82, R10 ;  /* 0x0000000a00527202 */ /* 0x000fe40000000f00 */
        /* <DEDUP_REMOVED lines=8> */
[----:B------:R-:W1:Y:S04]  /*ab30*/  SHFL.IDX PT, R73, R14, R51, 0x1c1f ;  /* 0x001c1f330e497589 */ /* 0x000e6800000e0000 */
[----:B------:R-:W-:Y:S04]  /*ab40*/  SHFL.IDX PT, R69, R69, R12, 0x1c1f ;  /* 0x001c1f0c45457589 */ /* 0x000fe800000e0000 */
[----:B------:R-:W-:Y:S04]  /*ab50*/  SHFL.IDX PT, R60, R71, R12, 0x1c1f ;  /* 0x001c1f0c473c7589 */ /* 0x000fe800000e0000 */
[----:B------:R-:W2:Y:S04]  /*ab60*/  SHFL.IDX PT, R54, R37, R51, 0x1c1f ;  /* 0x001c1f3325367589 */ /* 0x000ea800000e0000 */
[----:B------:R-:W3:Y:S04]  /*ab70*/  SHFL.IDX PT, R61, R32, R51, 0x1c1f ;  /* 0x001c1f33203d7589 */ /* 0x000ee800000e0000 */
[----:B------:R-:W-:Y:S04]  /*ab80*/  SHFL.IDX PT, R52, R47, R12, 0x1c1f ;  /* 0x001c1f0c2f347589 */ /* 0x000fe800000e0000 */
[----:B------:R-:W-:Y:S04]  /*ab90*/  SHFL.IDX PT, R67, R67, R12, 0x1c1f ;  /* 0x001c1f0c43437589 */ /* 0x000fe800000e0000 */
[----:B------:R-:W4:Y:S04]  /*aba0*/  SHFL.IDX PT, R15, R15, R51, 0x1c1f ;  /* 0x001c1f330f0f7589 */ /* 0x000f2800000e0000 */
[----:B------:R-:W4:Y:S04]  /*abb0*/  SHFL.IDX PT, R36, R36, R51, 0x1c1f ;  /* 0x001c1f3324247589 */ /* 0x000f2800000e0000 */
[----:B------:R-:W-:Y:S04]  /*abc0*/  SHFL.IDX PT, R56, R53, R12, 0x1c1f ;  /* 0x001c1f0c35387589 */ /* 0x000fe800000e0000 */
[----:B------:R-:W-:Y:S04]  /*abd0*/  SHFL.IDX PT, R11, R55, R12, 0x1c1f ;  /* 0x001c1f0c370b7589 */ /* 0x000fe800000e0000 */
[----:B------:R-:W-:Y:S04]  /*abe0*/  SHFL.IDX PT, R47, R85, R12, 0x1c1f ;  /* 0x001c1f0c552f7589 */ /* 0x000fe800000e0000 */
[----:B------:R-:W4:Y:S04]  /*abf0*/  SHFL.IDX PT, R33, R33, R51, 0x1c1f ;  /* 0x001c1f3321217589 */ /* 0x000f2800000e0000 */
[----:B------:R-:W4:Y:S04]  /*ac00*/  SHFL.IDX PT, R14, R41, R51, 0x1c1f ;  /* 0x001c1f33290e7589 */ /* 0x000f2800000e0000 */
        /* <DEDUP_REMOVED lines=12> */
[----:B------:R-:W4:Y:S04]  /*acd0*/  SHFL.IDX PT, R20, R20, R51, 0x1c1f ;  /* 0x001c1f3314147589 */ /* 0x000f2800000e0000 */
[----:B------:R-:W4:Y:S04]  /*ace0*/  SHFL.IDX PT, R13, R13, R51, 0x1c1f ;  /* 0x001c1f330d0d7589 */ /* 0x000f2800000e0000 */
[----:B------:R-:W4:Y:S04]  /*acf0*/  SHFL.IDX PT, R34, R34, R51, 0x1c1f ;  /* 0x001c1f3322227589 */ /* 0x000f2800000e0000 */
[----:B------:R-:W4:Y:S04]  /*ad00*/  SHFL.IDX PT, R42, R42, R51, 0x1c1f ;  /* 0x001c1f332a2a7589 */ /* 0x000f2800000e0000 */
[----:B------:R-:W4:Y:S01]  /*ad10*/  SHFL.IDX PT, R12, R35, R51, 0x1c1f ;  /* 0x001c1f33230c7589 */ /* 0x000f2200000e0000 */
[----:B------:R-:W-:-:S03]  /*ad20*/  MOV R80, R80 ;  /* 0x0000005000507202 */ /* 0x000fc60000000f00 */
[----:B------:R-:W4:Y:S04]  /*ad30*/  SHFL.IDX PT, R25, R25, R51, 0x1c1f ;  /* 0x001c1f3319197589 */ /* 0x000f2800000e0000 */
[----:B------:R-:W4:Y:S04]  /*ad40*/  SHFL.IDX PT, R27, R27, R51, 0x1c1f ;  /* 0x001c1f331b1b7589 */ /* 0x000f2800000e0000 */
[----:B------:R-:W4:Y:S04]  /*ad50*/  SHFL.IDX PT, R24, R24, R51, 0x1c1f ;  /* 0x001c1f3318187589 */ /* 0x000f2800000e0000 */
[----:B------:R-:W4:Y:S04]  /*ad60*/  SHFL.IDX PT, R26, R26, R51, 0x1c1f ;  /* 0x001c1f331a1a7589 */ /* 0x000f2800000e0000 */
[----:B------:R-:W-:Y:S04]  /*ad70*/  SHFL.IDX PT, R30, R30, R51, 0x1c1f ;  /* 0x001c1f331e1e7589 */ /* 0x000fe800000e0000 */
[----:B------:R-:W4:Y:S04]  /*ad80*/  SHFL.IDX PT, R37, R43, R51, 0x1c1f ;  /* 0x001c1f332b257589 */ /* 0x000f2800000e0000 */
[----:B------:R-:W4:Y:S04]  /*ad90*/  SHFL.IDX PT, R28, R28, R51, 0x1c1f ;  /* 0x001c1f331c1c7589 */ /* 0x000f2800000e0000 */
[----:B------:R-:W4:Y:S04]  /*ada0*/  SHFL.IDX PT, R85, R44, R51, 0x1c1f ;  /* 0x001c1f332c557589 */ /* 0x000f2800000e0000 */
[----:B------:R2:W4:Y:S04]  /*adb0*/  SHFL.IDX PT, R81, R29, R51, 0x1c1f ;  /* 0x001c1f331d517589 */ /* 0x00052800000e0000 */
[----:B------:R4:W4:Y:S01]  /*adc0*/  SHFL.IDX PT, R87, R46, R51, 0x1c1f ;  /* 0x001c1f332e577589 */ /* 0x00092200000e0000 */
[----:B0-----:R-:W-:-:S02]  /*add0*/  SEL R21, R62, R57, P0 ;  /* 0x000000393e157207 */ /* 0x001fc40000000000 */
[----:B-1----:R-:W-:Y:S02]  /*ade0*/  SEL R74, R72, R73, P0 ;  /* 0x00000049484a7207 */ /* 0x002fe40000000000 */
[----:B------:R-:W-:Y:S02]  /*adf0*/  SEL R72, R73, R72, P0 ;  /* 0x0000004849487207 */ /* 0x000fe40000000000 */
[----:B--2---:R-:W-:Y:S02]  /*ae00*/  SEL R29, R57, R62, P0 ;  /* 0x0000003e391d7207 */ /* 0x004fe40000000000 */
[----:B------:R-:W-:Y:S02]  /*ae10*/  SEL R71, R69, R54, P0 ;  /* 0x0000003645477207 */ /* 0x000fe40000000000 */
[----:B---3--:R-:W-:Y:S02]  /*ae20*/  SEL R62, R60, R61, P0 ;  /* 0x0000003d3c3e7207 */ /* 0x008fe40000000000 */
        /* <DEDUP_REMOVED lines=37> */
[----:B------:R-:W-:Y:S02]  /*b080*/  F2FP.BF16.F32.PACK_AB R24, R67, R66 ;  /* 0x000000424318723e */ /* 0x000fe400000010ff */
[----:B------:R-:W-:Y:S02]  /*b090*/  F2FP.BF16.F32.PACK_AB R25, R63, R62 ;  /* 0x0000003e3f19723e */ /* 0x000fe400000010ff */
[----:B------:R-:W-:Y:S02]  /*b0a0*/  F2FP.BF16.F32.PACK_AB R26, R65, R64 ;  /* 0x00000040411a723e */ /* 0x000fe400000010ff */
[----:B------:R-:W-:Y:S02]  /*b0b0*/  F2FP.BF16.F32.PACK_AB R27, R61, R60 ;  /* 0x0000003c3d1b723e */ /* 0x000fe400000010ff */
[----:B------:R-:W-:Y:S02]  /*b0c0*/  SEL R43, R5, R28, P0 ;  /* 0x0000001c052b7207 */ /* 0x000fe40000000000 */
[----:B------:R-:W-:-:S02]  /*b0d0*/  SEL R41, R28, R5, P0 ;  /* 0x000000051c297207 */ /* 0x000fc40000000000 */
[----:B------:R-:W-:Y:S02]  /*b0e0*/  SEL R37, R8, R85, P0 ;  /* 0x0000005508257207 */ /* 0x000fe40000000000 */
[----:B------:R-:W-:Y:S02]  /*b0f0*/  SEL R35, R85, R8, P0 ;  /* 0x0000000855237207 */ /* 0x000fe40000000000 */
[----:B------:R-:W-:Y:S01]  /*b100*/  SEL R30, R30, R31, P0 ;  /* 0x0000001f1e1e7207 */ /* 0x000fe20000000000 */
[----:B------:R0:W-:Y:S01]  /*b110*/  STSM.16.M88.4 [R9], R12 ;  /* 0x0000000c09007844 */ /* 0x0001e20000000200 */
[----:B------:R-:W-:Y:S02]  /*b120*/  SEL R33, R4, R81, P0 ;  /* 0x0000005104217207 */ /* 0x000fe40000000000 */
[----:B------:R-:W-:Y:S02]  /*b130*/  SEL R31, R81, R4, P0 ;  /* 0x00000004511f7207 */ /* 0x000fe40000000000 */
[----:B------:R-:W-:-:S02]  /*b140*/  SEL R28, R6, R87, P0 ;  /* 0x00000057061c7207 */ /* 0x000fc40000000000 */
[----:B------:R-:W-:Y:S02]  /*b150*/  SEL R20, R87, R6, P0 ;  /* 0x0000000657147207 */ /* 0x000fe40000000000 */
[----:B------:R-:W-:Y:S02]  /*b160*/  F2FP.BF16.F32.PACK_AB R4, R59, R58 ;  /* 0x0000003a3b04723e */ /* 0x000fe400000010ff */
[----:B------:R-:W-:Y:S02]  /*b170*/  F2FP.BF16.F32.PACK_AB R5, R55, R54 ;  /* 0x000000363705723e */ /* 0x000fe400000010ff */
[----:B------:R-:W-:Y:S02]  /*b180*/  F2FP.BF16.F32.PACK_AB R6, R57, R56 ;  /* 0x000000383906723e */ /* 0x000fe400000010ff */
[----:B------:R-:W-:Y:S01]  /*b190*/  F2FP.BF16.F32.PACK_AB R7, R53, R52 ;  /* 0x000000343507723e */ /* 0x000fe200000010ff */
[----:B------:R1:W-:Y:S01]  /*b1a0*/  STSM.16.M88.4 [R82], R24 ;  /* 0x0000001852007844 */ /* 0x0003e20000000200 */
[----:B------:R-:W-:-:S02]  /*b1b0*/  F2FP.BF16.F32.PACK_AB R8, R51, R50 ;  /* 0x000000323308723e */ /* 0x000fc400000010ff */
[----:B0-----:R-:W-:Y:S02]  /*b1c0*/  F2FP.BF16.F32.PACK_AB R9, R47, R46 ;  /* 0x0000002e2f09723e */ /* 0x001fe400000010ff */
[----:B------:R-:W-:Y:S02]  /*b1d0*/  F2FP.BF16.F32.PACK_AB R10, R49, R48 ;  /* 0x00000030310a723e */ /* 0x000fe400000010ff */
[----:B------:R-:W-:Y:S02]  /*b1e0*/  F2FP.BF16.F32.PACK_AB R11, R45, R44 ;  /* 0x0000002c2d0b723e */ /* 0x000fe400000010ff */
[----:B------:R-:W-:Y:S02]  /*b1f0*/  F2FP.BF16.F32.PACK_AB R12, R43, R42 ;  /* 0x0000002a2b0c723e */ /* 0x000fe400000010ff */
[----:B------:R-:W-:Y:S02]  /*b200*/  F2FP.BF16.F32.PACK_AB R13, R37, R36 ;  /* 0x00000024250d723e */ /* 0x000fe400000010ff */
[----:B------:R-:W-:-:S02]  /*b210*/  F2FP.BF16.F32.PACK_AB R14, R41, R40 ;  /* 0x00000028290e723e */ /* 0x000fc400000010ff */
[----:B------:R-:W-:Y:S02]  /*b220*/  F2FP.BF16.F32.PACK_AB R15, R35, R34 ;  /* 0x00000022230f723e */ /* 0x000fe400000010ff */
[----:B-1----:R-:W-:Y:S02]  /*b230*/  F2FP.BF16.F32.PACK_AB R24, R33, R32 ;  /* 0x000000202118723e */ /* 0x002fe400000010ff */
        /* <DEDUP_REMOVED lines=12> */
[----:B------:R-:W-:Y:S01]  /*b300*/  IMAD.U32 R83, RZ, RZ, UR9 ;  /* 0x00000009ff537e24 */ /* 0x000fe2000f8e00ff */
[----:B------:R-:W-:-:S08]  /*b310*/  ULDC.64 UR8, c[0x0][0xc08] ;  /* 0x0003020000087ab9 */ /* 0x000fd00000000a00 */
[----:B------:R-:W3:Y:S01]  /*b320*/  @P0 LDG.E R81, desc[UR54][R82.64] ;  /* 0x0000003652510981 */ /* 0x000ee2000c1e1900 */
[----:B------:R-:W-:-:S04]  /*b330*/  UISETP.NE.U32.AND UP0, UPT, UR8, URZ, UPT ;  /* 0x0000003f0800728c */ /* 0x000fc8000bf05070 */
[----:B------:R-:W-:Y:S01]  /*b340*/  UISETP.NE.AND.EX UP0, UPT, UR9, URZ, UPT, UP0 ;  /* 0x0000003f0900728c */ /* 0x000fe2000bf05300 */
[----:B0-----:R-:W-:Y:S01]  /*b350*/  ISETP.NE.AND P1, PT, R78, 0x1, PT ;  /* 0x000000014e00780c */ /* 0x001fe20003f25270 */
[----:B------:R-:W-:-:S09]  /*b360*/  UMOV UR16, 0x9b8 ;  /* 0x000009b800107882 */ /* 0x000fd20000000000 */
[----:B------:R-:W-:-:S03]  /*b370*/  @UP0 ULEA UR8, UP1, UR38, UR8, 0x2 ;  /* 0x0000000826080291 */ /* 0x000fc6000f82103f */
[----:B------:R-:W0:Y:S01]  /*b380*/  @P1 LDC R6, c[0x0][0xbec] ;  /* 0x0002fb00ff061b82 */ /* 0x000e220000000800 */
[----:B------:R-:W-:Y:S02]  /*b390*/  @UP0 ULEA.HI.X UR9, UR38, UR9, UR39, 0x2, UP1 ;  /* 0x0000000926090291 */ /* 0x000fe400088f1427 */
[----:B------:R-:W-:-:S05]  /*b3a0*/  UISETP.GT.AND UP1, UPT, UR43, 0x1, UPT ;  /* 0x000000012b00788c */ /* 0x000fca000bf24270 */
[----:B------:R-:W4:Y:S01]  /*b3b0*/  @P1 LDC R11, c[0x0][0xbf0] ;  /* 0x0002fc00ff0b1b82 */ /* 0x000f220000000800 */
[----:B------:R-:W-:Y:S01]  /*b3c0*/  USEL UR16, UR16, 0x978, UP1 ;  /* 0x0000097810107887 */ /* 0x000fe20008800000 */
[----:B------:R-:W-:Y:S01]  /*b3d0*/  PLOP3.LUT P4, PT, PT, PT, UP0, 0x80, 0x0 ;  /* 0x000000000000781c */ /* 0x000fe20003f8f008 */
[----:B------:R-:W-:Y:S01]  /*b3e0*/  UISETP.NE.U32.AND UP0, UPT, UR10, URZ, UPT ;  /* 0x0000003f0a00728c */ /* 0x000fe2000bf05070 */
[----:B------:R-:W-:Y:S01]  /*b3f0*/  ULDC UR4, c[0x0][0xa88] ;  /* 0x0002a20000047ab9 */ /* 0x000fe20000000800 */
[----:B------:R-:W-:Y:S02]  /*b400*/  IMAD.U32 R4, RZ, RZ, UR8 ;  /* 0x00000008ff047e24 */ /* 0x000fe4000f8e00ff */
[----:B------:R-:W-:Y:S01]  /*b410*/  UISETP.NE.AND.EX UP0, UPT, UR11, URZ, UPT, UP0 ;  /* 0x0000003f0b00728c */ /* 0x000fe2000bf05300 */
[----:B------:R-:W-:Y:S01]  /*b420*/  IMAD.U32 R9, RZ, RZ, UR4 ;  /* 0x00000004ff097e24 */ /* 0x000fe2000f8e00ff */
[----:B------:R-:W-:Y:S01]  /*b430*/  UMOV UR4, URZ ;  /* 0x0000003f00047c82 */ /* 0x000fe20008000000 */
[----:B------:R-:W-:Y:S01]  /*b440*/  IMAD.U32 R5, RZ, RZ, UR9 ;  /* 0x00000009ff057e24 */ /* 0x000fe2000f8e00ff */
[----:B------:R-:W-:Y:S01]  /*b450*/  USEL UR7, UR42, URZ, UP1 ;  /* 0x0000003f2a077287 */ /* 0x000fe20008800000 */
[----:B-1----:R-:W-:Y:S01]  /*b460*/  VIADD R13, R17, UR41 ;  /* 0x00000029110d7c36 */ /* 0x002fe20008000000 */
        /* <DEDUP_REMOVED lines=25> */
[----:B------:R-:W-:Y:S02]  /*b600*/  SHF.R.S32.HI R6, RZ, 0x1f, R11 ;  /* 0x0000001fff067819 */ /* 0x000fe4000001140b */
        /* <DEDUP_REMOVED lines=21> */
.L_x_1946:
        /* <DEDUP_REMOVED lines=11> */
[----:B------:R-:W-:Y:S01]  /*b810*/  IMAD.IADD R12, R14, 0x1, -R12 ;  /* 0x000000010e0c7824 */ /* 0x000fe200078e0a0c */
[----:B------:R-:W-:-:S04]  /*b820*/  PLOP3.LUT P3, PT, PT, PT, UP1, 0x80, 0x0 ;  /* 0x000000000000781c */ /* 0x000fc80003f6f018 */
[----:B------:R-:W-:Y:S01]  /*b830*/  LOP3.LUT P0, RZ, R12, 0x3, RZ, 0xc0, !PT ;  /* 0x000000030cff7812 */ /* 0x000fe2000780c0ff */
        /* <DEDUP_REMOVED lines=11> */
[----:B------:R-:W-:-:S07]  /*b8f0*/  ULDC.64 UR10, c[0x0][0xaa0] ;  /* 0x0002a800000a7ab9 */ /* 0x000fce0000000a00 */
[----:B------:R-:W3:Y:S01]  /*b900*/  @P1 LDC R41, c[0x0][0xbf0] ;  /* 0x0002fc00ff291b82 */ /* 0x000ee20000000800 */
[----:B-1----:R-:W-:-:S05]  /*b910*/  VIADD R80, R12, 0xffffff80 ;  /* 0xffffff800c507836 */ /* 0x002fca0000000000 */
[----:B------:R-:W-:-:S04]  /*b920*/  SHF.R.S32.HI R79, RZ, 0x1f, R80 ;  /* 0x0000001fff4f7819 */ /* 0x000fc80000011450 */
[----:B------:R-:W-:-:S04]  /*b930*/  LEA.HI R79, R79, R80, RZ, 0x2 ;  /* 0x000000504f4f7211 */ /* 0x000fc800078f10ff */
[----:B------:R-:W-:-:S05]  /*b940*/  SHF.R.S32.HI R79, RZ, 0x2, R79 ;  /* 0x00000002ff4f7819 */ /* 0x000fca000001144f */
[----:B0-----:R-:W-:Y:S01]  /*b950*/  IMAD R5, R79, 0x20, R18 ;  /* 0x000000204f057824 */ /* 0x001fe200078e0212 */
[----:B------:R-:W-:-:S03]  /*b960*/  SHF.R.S32.HI R2, RZ, 0x1f, R80 ;  /* 0x0000001fff027819 */ /* 0x000fc60000011450 */
[----:B------:R-:W-:Y:S01]  /*b970*/  IMAD.WIDE R76, R5, 0x2, R76 ;  /* 0x00000002054c7825 */ /* 0x000fe200078e024c */
[----:B------:R-:W-:Y:S01]  /*b980*/  LEA.HI R2, R2, R80, RZ, 0x2 ;  /* 0x0000005002027211 */ /* 0x000fe200078f10ff */
[----:B------:R-:W-:Y:S01]  /*b990*/  UIMAD UR7, UR12, UR10, URZ ;  /* 0x0000000a0c0772a4 */ /* 0x000fe2000f8e023f */
[----:B------:R-:W-:Y:S02]  /*b9a0*/  IADD3 R5, P5, R76, 0x7800, RZ ;  /* 0x000078004c057810 */ /* 0x000fe40007fbe0ff */
[----:B------:R-:W-:Y:S02]  /*b9b0*/  LOP3.LUT R2, R2, 0xfffffffc, RZ, 0xc0, !PT ;  /* 0xfffffffc02027812 */ /* 0x000fe400078ec0ff */
[----:B------:R-:W-:Y:S01]  /*b9c0*/  LOP3.LUT R0, R5, 0x180, RZ, 0xc0, !PT ;  /* 0x0000018005007812 */ /* 0x000fe200078ec0ff */
[----:B------:R-:W-:Y:S01]  /*b9d0*/  UIMAD.WIDE.U32 UR8, UR4, UR10, URZ ;  /* 0x0000000a040872a5 */ /* 0x000fe2000f8e003f */
[----:B------:R-:W-:Y:S01]  /*b9e0*/  IADD3 R9, P0, R76, 0x1800, RZ ;  /* 0x000018004c097810 */ /* 0x000fe20007f1e0ff */
[----:B------:R-:W-:Y:S01]  /*b9f0*/  UIMAD UR7, UR4, UR11, UR7 ;  /* 0x0000000b040772a4 */ /* 0x000fe2000f8e0207 */
[----:B------:R-:W-:Y:S01]  /*ba00*/  SHF.R.U64 R0, R0, 0x3, RZ ;  /* 0x0000000300007819 */ /* 0x000fe200000012ff */
[----:B------:R-:W-:Y:S01]  /*ba10*/  IMAD.IADD R2, R80, 0x1, -R2 ;  /* 0x0000000150027824 */ /* 0x000fe200078e0a02 */
[----:B------:R-:W-:Y:S01]  /*ba20*/  ULDC.64 UR10, c[0x0][0xae8] ;  /* 0x0002ba00000a7ab9 */ /* 0x000fe20000000a00 */
[----:B------:R-:W-:Y:S01]  /*ba30*/  UIADD3 UR9, UR9, UR7, URZ ;  /* 0x0000000709097290 */ /* 0x000fe2000fffe03f */
[----:B------:R-:W-:Y:S01]  /*ba40*/  LOP3.LUT R32, R0, R5, RZ, 0x3c, !PT ;  /* 0x0000000500207212 */ /* 0x000fe200078e3cff */
[----:B------:R-:W-:Y:S01]  /*ba50*/  IMAD R0, R2, 0x60, R79 ;  /* 0x0000006002007824 */ /* 0x000fe200078e024f */
[C---:B------:R-:W-:Y:S01]  /*ba60*/  IADD3 R13, P2, R76.reuse, 0x3000, RZ ;  /* 0x000030004c0d7810 */ /* 0x040fe20007f5e0ff */
[----:B------:R-:W-:Y:S01]  /*ba70*/  UIMAD.WIDE.U32 UR8, UR40, UR10, UR8 ;  /* 0x0000000a280872a5 */ /* 0x000fe2000f8e0008 */
[----:B------:R-:W-:Y:S01]  /*ba80*/  IADD3 R25, P3, R76, 0x4800, RZ ;  /* 0x000048004c197810 */ /* 0x000fe20007f7e0ff */
[----:B------:R-:W-:Y:S01]  /*ba90*/  VIADD R2, R0, UR41 ;  /* 0x0000002900027c36 */ /* 0x000fe20008000000 */
[----:B------:R-:W-:Y:S01]  /*baa0*/  USHF.R.S32.HI UR4, URZ, 0x1f, UR38 ;  /* 0x0000001f3f047899 */ /* 0x000fe20008011426 */
[----:B------:R-:W-:Y:S01]  /*bab0*/  IADD3 R29, P4, R76, 0x6000, RZ ;  /* 0x000060004c1d7810 */ /* 0x000fe20007f9e0ff */
[----:B------:R-:W-:Y:S01]  /*bac0*/  UIMAD UR9, UR40, UR11, UR9 ;  /* 0x0000000b280972a4 */ /* 0x000fe2000f8e0209 */
[----:B--2---:R-:W-:Y:S01]  /*bad0*/  @P1 IMAD.HI.U32 R0, R2, R21, RZ ;  /* 0x0000001502001227 */ /* 0x004fe200078e00ff */
[----:B------:R-:W-:Y:S01]  /*bae0*/  LOP3.LUT R8, R9, 0x180, RZ, 0xc0, !PT ;  /* 0x0000018009087812 */ /* 0x000fe200078ec0ff */
[----:B------:R-:W-:Y:S01]  /*baf0*/  ULDC.64 UR10, c[0x0][0xaf0] ;  /* 0x0002bc00000a7ab9 */ /* 0x000fe20000000a00 */
[----:B------:R-:W-:Y:S01]  /*bb00*/  LOP3.LUT R12, R13, 0x180, RZ, 0xc0, !PT ;  /* 0x000001800d0c7812 */ /* 0x000fe200078ec0ff */
[----:B------:R-:W-:Y:S01]  /*bb10*/  UIMAD UR4, UR4, UR10, URZ ;  /* 0x0000000a040472a4 */ /* 0x000fe2000f8e023f */
[----:B------:R-:W-:Y:S01]  /*bb20*/  LOP3.LUT R24, R25, 0x180, RZ, 0xc0, !PT ;  /* 0x0000018019187812 */ /* 0x000fe200078ec0ff */
[----:B------:R-:W-:Y:S01]  /*bb30*/  IMAD.X R33, RZ, RZ, R77, P5 ;  /* 0x000000ffff217224 */ /* 0x000fe200028e064d */
[----:B------:R-:W-:Y:S01]  /*bb40*/  LOP3.LUT R28, R29, 0x180, RZ, 0xc0, !PT ;  /* 0x000001801d1c7812 */ /* 0x000fe200078ec0ff */
[----:B------:R-:W-:Y:S01]  /*bb50*/  IMAD.MOV.U32 R37, RZ, RZ, R2 ;  /* 0x000000ffff257224 */ /* 0x000fe200078e0002 */
[----:B------:R-:W-:Y:S01]  /*bb60*/  LOP3.LUT R7, R76, 0x180, RZ, 0xc0, !PT ;  /* 0x000001804c077812 */ /* 0x000fe200078ec0ff */
[----:B------:R-:W-:Y:S01]  /*bb70*/  UIMAD UR4, UR38, UR11, UR4 ;  /* 0x0000000b260472a4 */ /* 0x000fe2000f8e0204 */
[----:B---3--:R-:W-:Y:S01]  /*bb80*/  @P1 SHF.R.U32.HI R37, RZ, R41, R0 ;  /* 0x00000029ff251219 */ /* 0x008fe20000011600 */
[----:B------:R-:W-:Y:S01]  /*bb90*/  UIMAD.WIDE.U32 UR38, UR38, UR10, UR8 ;  /* 0x0000000a262672a5 */ /* 0x000fe2000f8e0008 */
[----:B------:R-:W-:Y:S01]  /*bba0*/  SHF.R.U64 R8, R8, 0x3, RZ ;  /* 0x0000000308087819 */ /* 0x000fe200000012ff */
[----:B------:R-:W5:Y:S01]  /*bbb0*/  LD.E.128 R32, desc[UR54][R32.64] ;  /* 0x0000003620207980 */ /* 0x000f62000c101d00 */
[----:B------:R-:W-:-:S02]  /*bbc0*/  SHF.R.U64 R12, R12, 0x3, RZ ;  /* 0x000000030c0c7819 */ /* 0x000fc400000012ff */
[----:B------:R-:W-:Y:S02]  /*bbd0*/  SHF.R.U64 R24, R24, 0x3, RZ ;  /* 0x0000000318187819 */ /* 0x000fe400000012ff */
[----:B------:R-:W-:Y:S02]  /*bbe0*/  SHF.R.U64 R28, R28, 0x3, RZ ;  /* 0x000000031c1c7819 */ /* 0x000fe400000012ff */
[----:B------:R-:W-:Y:S01]  /*bbf0*/  SHF.R.U64 R7, R7, 0x3, RZ ;  /* 0x0000000307077819 */ /* 0x000fe200000012ff */
[----:B------:R-:W-:Y:S01]  /*bc00*/  UIADD3 UR4, UR39, UR4, URZ ;  /* 0x0000000427047290 */ /* 0x000fe2000fffe03f */
[--C-:B------:R-:W-:Y:S01]  /*bc10*/  SHF.R.S32.HI R0, RZ, 0x1f, R37.reuse ;  /* 0x0000001fff007819 */ /* 0x100fe20000011425 */
[----:B------:R-:W-:Y:S01]  /*bc20*/  IMAD.MOV R41, RZ, RZ, -R37 ;  /* 0x000000ffff297224 */ /* 0x000fe200078e0a25 */
        /* <DEDUP_REMOVED lines=9> */
[----:B------:R-:W-:Y:S01]  /*bcc0*/  ULDC.64 UR8, c[0x0][0xae0] ;  /* 0x0002b80000087ab9 */ /* 0x000fe20000000a00 */
[----:B------:R-:W-:Y:S01]  /*bcd0*/  IMAD R41, R78, R41, R2 ;  /* 0x000000294e297224 */ /* 0x000fe200078e0202 */
[----:B------:R-:W5:Y:S01]  /*bce0*/  LD.E.128 R8, desc[UR54][R8.64] ;  /* 0x0000003608087980 */ /* 0x000f62000c101d00 */
[----:B------:R-:W-:-:S02]  /*bcf0*/  IMAD R0, R0, UR8, RZ ;  /* 0x0000000800007c24 */ /* 0x000fc4000f8e02ff */
[----:B------:R-:W-:Y:S01]  /*bd00*/  IMAD.U32 R21, RZ, RZ, UR39 ;  /* 0x00000027ff157e24 */ /* 0x000fe2000f8e00ff */
[----:B------:R0:W5:Y:S01]  /*bd10*/  LD.E.128 R4, desc[UR54][R76.64] ;  /* 0x000000364c047980 */ /* 0x000162000c101d00 */
[----:B------:R-:W-:Y:S02]  /*bd20*/  IMAD.U32 R20, RZ, RZ, UR38 ;  /* 0x00000026ff147e24 */ /* 0x000fe4000f8e00ff */
[----:B------:R-:W-:Y:S01]  /*bd30*/  IMAD.U32 R21, RZ, RZ, UR4 ;  /* 0x00000004ff157e24 */ /* 0x000fe2000f8e00ff */
[----:B------:R-:W5:Y:S01]  /*bd40*/  LD.E.128 R12, desc[UR54][R12.64] ;  /* 0x000000360c0c7980 */ /* 0x000f62000c101d00 */
[C---:B------:R-:W-:Y:S01]  /*bd50*/  IMAD R43, R37.reuse, UR9, R0 ;  /* 0x00000009252b7c24 */ /* 0x040fe2000f8e0200 */
[----:B------:R-:W-:Y:S02]  /*bd60*/  SHF.R.S32.HI R0, RZ, 0x1f, R41 ;  /* 0x0000001fff007819 */ /* 0x000fe40000011429 */
[----:B------:R-:W5:Y:S01]  /*bd70*/  LD.E.128 R24, desc[UR54][R24.64] ;  /* 0x0000003618187980 */ /* 0x000f62000c101d00 */
[----:B------:R-:W-:Y:S01]  /*bd80*/  IMAD.WIDE.U32 R20, R37, UR8, R20 ;  /* 0x0000000825147c25 */ /* 0x000fe2000f8e0014 */
[----:B------:R-:W-:-:S02]  /*bd90*/  ULDC.64 UR8, c[0x0][0xad8] ;  /* 0x0002b60000087ab9 */ /* 0x000fc40000000a00 */
[----:B------:R-:W5:Y:S01]  /*bda0*/  LD.E.128 R28, desc[UR54][R28.64] ;  /* 0x000000361c1c7980 */ /* 0x000f62000c101d00 */
[----:B------:R-:W-:Y:S01]  /*bdb0*/  @!PT LDS RZ, [RZ] ;  /* 0x00000000fffff984 */ /* 0x000fe20000000800 */
[----:B------:R-:W-:Y:S01]  /*bdc0*/  @!PT LDS RZ, [RZ] ;  /* 0x00000000fffff984 */ /* 0x000fe20000000800 */
[----:B------:R-:W-:Y:S01]  /*bdd0*/  @!PT LDS RZ, [RZ] ;  /* 0x00000000fffff984 */ /* 0x000fe20000000800 */
[----:B------:R-:W-:Y:S01]  /*bde0*/  @!PT LDS RZ, [RZ] ;  /* 0x00000000fffff984 */ /* 0x000fe20000000800 */
[----:B------:R1:W-:Y:S06]  /*bdf0*/  MEMBAR.ALL.CTA ;  /* 0x0000000000007992 */ /* 0x0003ec0000008000 */
[----:B-1----:R-:W1:Y:S01]  /*be00*/  FENCE.VIEW.ASYNC.S ;  /* 0x00000000000073c6 */ /* 0x002e620000000000 */
[----:B------:R-:W-:Y:S02]  /*be10*/  IMAD.IADD R21, R21, 0x1, R43 ;  /* 0x0000000115157824 */ /* 0x000fe400078e022b */
[----:B------:R-:W-:-:S02]  /*be20*/  IMAD R0, R0, UR8, RZ ;  /* 0x0000000800007c24 */ /* 0x000fc4000f8e02ff */
[----:B------:R-:W-:Y:S02]  /*be30*/  VIADD R43, R79, UR41 ;  /* 0x000000294f2b7c36 */ /* 0x000fe40008000000 */
[C---:B------:R-:W-:Y:S02]  /*be40*/  IMAD R37, R41.reuse, UR9, R0 ;  /* 0x0000000929257c24 */ /* 0x040fe4000f8e0200 */
[----:B------:R-:W-:Y:S01]  /*be50*/  IMAD.WIDE.U32 R20, R41, UR8, R20 ;  /* 0x0000000829147c25 */ /* 0x000fe2000f8e0014 */
[----:B------:R-:W-:Y:S01]  /*be60*/  ISETP.GE.AND P0, PT, R43, R38, PT ;  /* 0x000000262b00720c */ /* 0x000fe20003f06270 */
[----:B------:R-:W-:Y:S02]  /*be70*/  ULDC.64 UR8, c[0x0][0xa80] ;  /* 0x0002a00000087ab9 */ /* 0x000fe40000000a00 */
        /* <DEDUP_REMOVED lines=24> */
.L_x_1949:
[----:B------:R-:W-:Y:S05]  /*c000*/  BSYNC B1 ;  /* 0x0000000000017941 */ /* 0x000fea0003800000 */
.L_x_1948:
        /* <DEDUP_REMOVED lines=19> */
.L_x_1947:
[----:B------:R-:W-:Y:S01]  /*c140*/  ULDC.64 UR10, c[0x0][0xb08] ;  /* 0x0002c200000a7ab9 */ /* 0x000fe20000000a00 */
[----:B0-----:R-:W0:Y:S01]  /*c150*/  @P1 LDC R0, c[0x0][0xbec] ;  /* 0x0002fb00ff001b82 */ /* 0x001e220000000800 */
[----:B------:R-:W-:Y:S01]  /*c160*/  UIMAD UR7, UR12, UR10, URZ ;  /* 0x0000000a0c0772a4 */ /* 0x000fe2000f8e023f */
[----:B------:R-:W-:Y:S01]  /*c170*/  IMAD.MOV.U32 R7, RZ, RZ, R13 ;  /* 0x000000ffff077224 */ /* 0x000fe200078e000d */
[----:B------:R-:W-:Y:S01]  /*c180*/  UIMAD.WIDE.U32 UR8, UR4, UR10, URZ ;  /* 0x0000000a040872a5 */ /* 0x000fe2000f8e003f */
[----:B------:R-:W-:Y:S01]  /*c190*/  VIADD R2, R3, 0x19c20 ;  /* 0x00019c2003027836 */ /* 0x000fe20000000000 */
[----:B------:R-:W-:Y:S01]  /*c1a0*/  UIMAD UR7, UR4, UR11, UR7 ;  /* 0x0000000b040772a4 */ /* 0x000fe2000f8e0207 */
[C---:B------:R-:W-:Y:S01]  /*c1b0*/  VIADD R79, R16.reuse, 0x20 ;  /* 0x00000020104f7836 */ /* 0x040fe20000000000 */
[----:B------:R-:W-:Y:S01]  /*c1c0*/  USHF.R.S32.HI UR4, URZ, 0x1f, UR38 ;  /* 0x0000001f3f047899 */ /* 0x000fe20008011426 */
[----:B------:R-:W1:Y:S01]  /*c1d0*/  @P1 LDC R5, c[0x0][0xbf0] ;  /* 0x0002fc00ff051b82 */ /* 0x000e620000000800 */
[----:B------:R-:W-:Y:S01]  /*c1e0*/  UIADD3 UR9, UR9, UR7, URZ ;  /* 0x0000000709097290 */ /* 0x000fe2000fffe03f */
[----:B------:R-:W-:Y:S01]  /*c1f0*/  PRMT R2, RZ, 0x654, R2 ;  /* 0x00000654ff027816 */ /* 0x000fe20000000002 */
[----:B------:R-:W-:Y:S01]  /*c200*/  ULDC.64 UR10, c[0x0][0xb38] ;  /* 0x0002ce00000a7ab9 */ /* 0x000fe20000000a00 */
[C---:B------:R-:W-:Y:S01]  /*c210*/  VIADD R81, R16.reuse, 0x18 ;  /* 0x0000001810517836 */ /* 0x040fe20000000000 */
[----:B------:R-:W-:Y:S01]  /*c220*/  UIMAD.WIDE.U32 UR8, UR40, UR10, UR8 ;  /* 0x0000000a280872a5 */ /* 0x000fe2000f8e0008 */
[C---:B------:R-:W-:Y:S01]  /*c230*/  VIADD R83, R16.reuse, 0x10 ;  /* 0x0000001010537836 */ /* 0x040fe20000000000 */
[----:B------:R-:W-:Y:S01]  /*c240*/  BSSY B1, `(.L_x_1951) ;  /* 0x0000065000017945 */ /* 0x000fe20003800000 */
[C---:B------:R-:W-:Y:S01]  /*c250*/  VIADD R85, R16.reuse, 0x8 ;  /* 0x0000000810557836 */ /* 0x040fe20000000000 */
[----:B------:R-:W-:Y:S01]  /*c260*/  UIMAD UR9, UR40, UR11, UR9 ;  /* 0x0000000b280972a4 */ /* 0x000fe2000f8e0209 */
[----:B------:R2:W-:Y:S01]  /*c270*/  SYNCS.ARRIVE.TRANS64.RED.A1T0 RZ, [R2+URZ], RZ ;  /* 0x000000ff02ff79a7 */ /* 0x0005e2000810043f */
[----:B------:R-:W-:Y:S01]  /*c280*/  SHF.R.S32.HI R24, RZ, 0x1f, R23 ;  /* 0x0000001fff187819 */ /* 0x000fe20000011417 */
[----:B------:R-:W-:Y:S01]  /*c290*/  ULDC.64 UR10, c[0x0][0xb40] ;  /* 0x0002d000000a7ab9 */ /* 0x000fe20000000a00 */
[----:B------:R-:W-:Y:S01]  /*c2a0*/  SHF.R.S32.HI R25, RZ, 0x1f, R152 ;  /* 0x0000001fff197819 */ /* 0x000fe20000011498 */
[----:B------:R-:W-:Y:S01]  /*c2b0*/  UIMAD UR4, UR4, UR10, URZ ;  /* 0x0000000a040472a4 */ /* 0x000fe2000f8e023f */
[----:B------:R-:W-:Y:S01]  /*c2c0*/  SHF.R.S32.HI R26, RZ, 0x1f, R153 ;  /* 0x0000001fff1a7819 */ /* 0x000fe20000011499 */
[----:B0-----:R-:W-:Y:S01]  /*c2d0*/  @P1 IMAD.HI.U32 R0, R13, R0, RZ ;  /* 0x000000000d001227 */ /* 0x001fe200078e00ff */
[----:B------:R-:W-:Y:S01]  /*c2e0*/  SHF.R.S32.HI R27, RZ, 0x1f, R154 ;  /* 0x0000001fff1b7819 */ /* 0x000fe2000001149a */
[----:B------:R-:W-:Y:S01]  /*c2f0*/  UIMAD UR4, UR38, UR11, UR4 ;  /* 0x0000000b260472a4 */ /* 0x000fe2000f8e0204 */
[----:B------:R-:W-:Y:S01]  /*c300*/  SHF.R.S32.HI R15, RZ, 0x1f, R155 ;  /* 0x0000001fff0f7819 */ /* 0x000fe2000001149b */
[----:B------:R-:W-:Y:S01]  /*c310*/  UIMAD.WIDE.U32 UR38, UR38, UR10, UR8 ;  /* 0x0000000a262672a5 */ /* 0x000fe2000f8e0008 */
[----:B------:R-:W-:Y:S01]  /*c320*/  SHF.R.S32.HI R38, RZ, 0x1f, R156 ;  /* 0x0000001fff267819 */ /* 0x000fe2000001149c */
[C---:B------:R-:W-:Y:S01]  /*c330*/  VIADD R77, R16.reuse, 0x20 ;  /* 0x00000020104d7836 */ /* 0x040fe20000000000 */
[----:B------:R-:W-:Y:S01]  /*c340*/  ULDC.64 UR10, c[0x0][0xb48] ;  /* 0x0002d200000a7ab9 */ /* 0x000fe20000000a00 */
[----:B------:R-:W-:Y:S01]  /*c350*/  UIADD3 UR9, UR39, UR4, URZ ;  /* 0x0000000427097290 */ /* 0x000fe2000fffe03f */
[----:B-1----:R-:W-:Y:S01]  /*c360*/  @P1 SHF.R.U32.HI R7, RZ, R5, R0 ;  /* 0x00000005ff071219 */ /* 0x002fe20000011600 */
[----:B------:R-:W-:Y:S01]  /*c370*/  VIADD R80, R16, 0x18 ;  /* 0x0000001810507836 */ /* 0x000fe20000000000 */
[----:B------:R-:W-:Y:S01]  /*c380*/  UMOV UR8, UR38 ;  /* 0x0000002600087c82 */ /* 0x000fe20008000000 */
        /* <DEDUP_REMOVED lines=15> */
[----:B------:R-:W-:-:S02]  /*c480*/  IMAD.U32 R5, RZ, RZ, UR42 ;  /* 0x0000002aff057e24 */ /* 0x000fc4000f8e00ff */
        /* <DEDUP_REMOVED lines=9> */
[----:B------:R-:W-:Y:S01]  /*c520*/  LEA R0, P1, R4, UR8, 0x2 ;  /* 0x0000000804007c11 */ /* 0x000fe2000f8210ff */
[C---:B------:R-:W-:Y:S02]  /*c530*/  VIADD R82, R16.reuse, 0x10 ;  /* 0x0000001010527836 */ /* 0x040fe40000000000 */
[----:B------:R-:W-:Y:S01]  /*c540*/  VIADD R84, R16, 0x8 ;  /* 0x0000000810547836 */ /* 0x000fe20000000000 */
[----:B------:R-:W-:Y:S02]  /*c550*/  LEA.HI.X R14, R4, UR9, R3, 0x2, P1 ;  /* 0x00000009040e7c11 */ /* 0x000fe400088f1403 */
[----:B------:R2:W0:Y:S04]  /*c560*/  SHFL.IDX PT, R4, R0, RZ, 0x1c1f ;  /* 0x001c1fff00047589 */ /* 0x00042800000e0000 */
[----:B------:R2:W1:Y:S01]  /*c570*/  SHFL.IDX PT, R5, R14, RZ, 0x1c1f ;  /* 0x001c1fff0e057589 */ /* 0x00046200000e0000 */
[----:B------:R-:W-:Y:S05]  /*c580*/  @P2 BRA `(.L_x_1952) ;  /* 0x0000000000c02947 */ /* 0x000fea0003800000 */
[----:B------:R-:W-:Y:S02]  /*c590*/  ULDC UR4, c[0x0][0xac8] ;  /* 0x0002b20000047ab9 */ /* 0x000fe40000000800 */
[----:B------:R-:W-:Y:S02]  /*c5a0*/  ISETP.GE.AND P1, PT, R16, UR4, PT ;  /* 0x0000000410007c0c */ /* 0x000fe4000bf26270 */
[----:B------:R-:W-:Y:S02]  /*c5b0*/  ISETP.GE.AND P2, PT, R84, UR4, PT ;  /* 0x0000000454007c0c */ /* 0x000fe4000bf46270 */
[----:B------:R-:W-:Y:S02]  /*c5c0*/  ISETP.GE.AND P5, PT, R82, UR4, PT ;  /* 0x0000000452007c0c */ /* 0x000fe4000bfa6270 */
[----:B------:R-:W-:-:S07]  /*c5d0*/  ISETP.GE.AND P4, PT, R80, UR4, PT ;  /* 0x0000000450007c0c */ /* 0x000fce000bf86270 */
[----:B012---:R-:W-:Y:S02]  /*c5e0*/  @!P1 IMAD.WIDE R2, R16, 0x4, R4 ;  /* 0x0000000410029825 */ /* 0x007fe400078e0204 */
[----:B------:R-:W-:-:S03]  /*c5f0*/  @!P2 LEA R6, P3, R84, R4, 0x2 ;  /* 0x000000045406a211 */ /* 0x000fc600078610ff */
[----:B------:R0:W-:Y:S01]  /*c600*/  @!P1 ST.E.64 desc[UR54][R2.64], R74 ;  /* 0x0000004a02009985 */ /* 0x0001e2000c101b36 */
[----:B------:R-:W-:Y:S02]  /*c610*/  ISETP.GE.AND P1, PT, R77, UR4, PT ;  /* 0x000000044d007c0c */ /* 0x000fe4000bf26270 */
[-C--:B------:R-:W-:Y:S02]  /*c620*/  @!P2 LEA.HI.X R7, R84, R5.reuse, R85, 0x2, P3 ;  /* 0x000000055407a211 */ /* 0x080fe400018f1455 */
[-C--:B------:R-:W-:Y:S02]  /*c630*/  @!P5 LEA R8, P3, R82, R4.reuse, 0x2 ;  /* 0x000000045208d211 */ /* 0x080fe400078610ff */
        /* <DEDUP_REMOVED lines=14> */
[----:B-1----:R-:W-:Y:S02]  /*c720*/  @!P3 LEA R6, P5, R156, R4, 0x2 ;  /* 0x000000049c06b211 */ /* 0x002fe400078a10ff */
[----:B------:R-:W-:-:S02]  /*c730*/  @!P2 LEA.HI.X R3, R157, R5, R76, 0x2, P6 ;  /* 0x000000059d03a211 */ /* 0x000fc400030f144c */
[-C--:B------:R-:W-:Y:S02]  /*c740*/  @!P3 LEA.HI.X R7, R156, R5.reuse, R38, 0x2, P5 ;  /* 0x000000059c07b211 */ /* 0x080fe400028f1426 */
[----:B------:R-:W-:Y:S01]  /*c750*/  ISETP.GE.AND P5, PT, R153, UR4, PT ;  /* 0x0000000499007c0c */ /* 0x000fe2000bfa6270 */
[----:B------:R1:W-:Y:S01]  /*c760*/  @!P2 ST.E.64 desc[UR54][R2.64], R56 ;  /* 0x000000380200a985 */ /* 0x0003e2000c101b36 */
[----:B--2---:R-:W-:Y:S02]  /*c770*/  @!P4 LEA R8, P2, R155, R4, 0x2 ;  /* 0x000000049b08c211 */ /* 0x004fe400078410ff */
[----:B------:R-:W-:Y:S01]  /*c780*/  ISETP.GE.AND P6, PT, R152, UR4, PT ;  /* 0x0000000498007c0c */ /* 0x000fe2000bfc6270 */
[----:B------:R4:W-:Y:S01]  /*c790*/  @!P3 ST.E.64 desc[UR54][R6.64], R50 ;  /* 0x000000320600b985 */ /* 0x0009e2000c101b36 */
[----:B------:R-:W-:Y:S02]  /*c7a0*/  ISETP.GE.AND P3, PT, R23, UR4, PT ;  /* 0x0000000417007c0c */ /* 0x000fe4000bf66270 */
[----:B------:R-:W-:-:S02]  /*c7b0*/  @!P4 LEA.HI.X R9, R155, R5, R15, 0x2, P2 ;  /* 0x000000059b09c211 */ /* 0x000fc400010f140f */
        /* <DEDUP_REMOVED lines=13> */
.L_x_1952:
[----:B------:R-:W-:Y:S05]  /*c890*/  BSYNC B1 ;  /* 0x0000000000017941 */ /* 0x000fea0003800000 */
.L_x_1951:
[----:B-1--4-:R1:W3:Y:S04]  /*c8a0*/  SHFL.IDX PT, R5, R14, 0x1, 0x1c1f ;  /* 0x003c1f000e057f89 */ /* 0x0122e800000e0000 */
[----:B0-----:R1:W0:Y:S01]  /*c8b0*/  SHFL.IDX PT, R4, R0, 0x1, 0x1c1f ;  /* 0x003c1f0000047f89 */ /* 0x00122200000e0000 */
[----:B------:R-:W-:Y:S05]  /*c8c0*/  @P0 BRA `(.L_x_1950) ;  /* 0x0000000c00940947 */ /* 0x000fea0003800000 */
[----:B------:R-:W-:Y:S02]  /*c8d0*/  ULDC UR4, c[0x0][0xac8] ;  /* 0x0002b20000047ab9 */ /* 0x000fe40000000800 */
[----:B------:R-:W-:Y:S02]  /*c8e0*/  ISETP.GE.AND P5, PT, R84, UR4, PT ;  /* 0x0000000454007c0c */ /* 0x000fe4000bfa6270 */
[----:B------:R-:W-:Y:S02]  /*c8f0*/  ISETP.GE.AND P1, PT, R16, UR4, PT ;  /* 0x0000000410007c0c */ /* 0x000fe4000bf26270 */
[----:B------:R-:W-:Y:S02]  /*c900*/  ISETP.GE.AND P2, PT, R82, UR4, PT ;  /* 0x0000000452007c0c */ /* 0x000fe4000bf46270 */
[----:B------:R-:W-:Y:S02]  /*c910*/  ISETP.GE.AND P4, PT, R80, UR4, PT ;  /* 0x0000000450007c0c */ /* 0x000fe4000bf86270 */
[----:B------:R-:W-:-:S05]  /*c920*/  ISETP.GE.AND P3, PT, R77, UR4, PT ;  /* 0x000000044d007c0c */ /* 0x000fca000bf66270 */
[-C--:B0-----:R-:W-:Y:S02]  /*c930*/  @!P5 LEA R6, P0, R84, R4.reuse, 0x2 ;  /* 0x000000045406d211 */ /* 0x081fe400078010ff */
[----:B--23--:R-:W-:Y:S02]  /*c940*/  @!P1 IMAD.WIDE R2, R16, 0x4, R4 ;  /* 0x0000000410029825 */ /* 0x00cfe400078e0204 */
        /* <DEDUP_REMOVED lines=21> */
[----:B--2---:R-:W-:-:S04]  /*caa0*/  @!P1 LEA R6, P6, R156, R4, 0x2 ;  /* 0x000000049c069211 */ /* 0x004fc800078c10ff */
[-C--:B------:R-:W-:Y:S02]  /*cab0*/  @!P1 LEA.HI.X R7, R156, R5.reuse, R38, 0x2, P6 ;  /* 0x000000059c079211 */ /* 0x080fe400030f1426 */
[CC--:B---3--:R-:W-:Y:S02]  /*cac0*/  @!P2 LEA R8, P6, R155.reuse, R4.reuse, 0x2 ;  /* 0x000000049b08a211 */ /* 0x0c8fe400078c10ff */
[-C--:B----4-:R-:W-:Y:S01]  /*cad0*/  @!P5 LEA R10, P0, R154, R4.reuse, 0x2 ;  /* 0x000000049a0ad211 */ /* 0x090fe200078010ff */
[----:B------:R2:W-:Y:S01]  /*cae0*/  @!P1 ST.E.64 desc[UR54][R6.64], R46 ;  /* 0x0000002e06009985 */ /* 0x0005e2000c101b36 */
[-C--:B------:R-:W-:Y:S02]  /*caf0*/  @!P2 LEA.HI.X R9, R155, R5.reuse, R15, 0x2, P6 ;  /* 0x000000059b09a211 */ /* 0x080fe400030f140f */
[-C--:B0-----:R-:W-:Y:S02]  /*cb00*/  @!P4 LEA R12, P1, R153, R4.reuse, 0x2 ;  /* 0x00000004990cc211 */ /* 0x081fe400078210ff */
[----:B-1----:R-:W-:Y:S01]  /*cb10*/  @!P3 LEA R14, P6, R152, R4, 0x2 ;  /* 0x00000004980eb211 */ /* 0x002fe200078c10ff */
        /* <DEDUP_REMOVED lines=9> */
[----:B------:R-:W-:-:S04]  /*cbb0*/  LEA R2, P0, R23, R4, 0x2 ;  /* 0x0000000417027211 */ /* 0x000fc800078010ff */
[----:B------:R-:W-:-:S05]  /*cbc0*/  LEA.HI.X R3, R23, R5, R24, 0x2, P0 ;  /* 0x0000000517037211 */ /* 0x000fca00000f1418 */
[----:B------:R0:W-:Y:S01]  /*cbd0*/  ST.E.64 desc[UR54][R2.64], R20 ;  /* 0x0000001402007985 */ /* 0x0001e2000c101b36 */
[----:B------:R-:W-:Y:S05]  /*cbe0*/  BRA `(.L_x_1950) ;  /* 0x0000000800cc7947 */ /* 0x000fea0003800000 */
.L_x_1945:
        /* <DEDUP_REMOVED lines=31> */
.L_x_1953:
[----:B------:R-:W-:Y:S01]  /*cde0*/  USEL UR38, UR38, URZ, !UP0 ;  /* 0x0000003f26267287 */ /* 0x000fe2000c000000 */
[----:B------:R-:W-:Y:S01]  /*cdf0*/  BSSY B1, `(.L_x_1954) ;  /* 0x0000037000017945 */ /* 0x000fe20003800000 */
[----:B------:R-:W-:-:S03]  /*ce00*/  USEL UR39, UR39, URZ, !UP0 ;  /* 0x0000003f27277287 */ /* 0x000fc6000c000000 */
[----:B------:R-:W-:Y:S09]  /*ce10*/  @P0 BRA `(.L_x_1955) ;  /* 0x0000000000d00947 */ /* 0x000ff20003800000 */
        /* <DEDUP_REMOVED lines=31> */
[----:B------:R-:W-:Y:S01]  /*d010*/  UIADD3.X UR7, UR7, UR11, UR16, UP0, UP1 ;  /* 0x0000000b07077290 */ /* 0x000fe200087e2410 */
[----:B-1----:R-:W-:Y:S01]  /*d020*/  @P0 SHF.R.U32.HI R5, RZ, R7, R2 ;  /* 0x00000007ff050219 */ /* 0x002fe20000011602 */
[----:B------:R-:W-:Y:S01]  /*d030*/  IMAD.U32 R2, RZ, RZ, UR20 ;  /* 0x00000014ff027e24 */ /* 0x000fe2000f8e00ff */
[----:B------:R-:W-:Y:S01]  /*d040*/  ULDC.64 UR8, c[0x0][UR17+0x210] ;  /* 0x0000840011087abb */ /* 0x000fe20008000a00 */
[----:B------:R-:W-:Y:S01]  /*d050*/  ULDC.64 UR10, c[0x0][0xba8] ;  /* 0x0002ea00000a7ab9 */ /* 0x000fe20000000a00 */
[----:B------:R-:W-:Y:S01]  /*d060*/  @!UP2 ULDC UR10, c[0x0][0xb50] ;  /* 0x0002d400000aaab9 */ /* 0x000fe20000000800 */
[--C-:B------:R-:W-:Y:S01]  /*d070*/  IMAD.MOV R7, RZ, RZ, -R5.reuse ;  /* 0x000000ffff077224 */ /* 0x100fe200078e0a05 */
[----:B------:R-:W-:Y:S01]  /*d080*/  IADD3 R2, P0, P1, R5, UR14, R2 ;  /* 0x0000000e05027c10 */ /* 0x000fe2000f91e002 */
[----:B------:R-:W-:Y:S01]  /*d090*/  @!UP2 ULDC UR11, c[0x0][0xb54] ;  /* 0x0002d500000baab9 */ /* 0x000fe20000000800 */
[----:B------:R-:W-:Y:S01]  /*d0a0*/  SHF.R.S32.HI R5, RZ, 0x1f, R5 ;  /* 0x0000001fff057819 */ /* 0x000fe20000011405 */
[----:B------:R-:W-:-:S03]  /*d0b0*/  IMAD R7, R9, R7, R4 ;  /* 0x0000000709077224 */ /* 0x000fc600078e0204 */
[----:B------:R-:W-:Y:S01]  /*d0c0*/  IADD3.X R3, R5, UR7, R6, P0, P1 ;  /* 0x0000000705037c10 */ /* 0x000fe200087e2406 */
        /* <DEDUP_REMOVED lines=9> */
.L_x_1955:
[----:B------:R-:W-:Y:S05]  /*d160*/  BSYNC B1 ;  /* 0x0000000000017941 */ /* 0x000fea0003800000 */
.L_x_1954:
        /* <DEDUP_REMOVED lines=27> */
[----:B------:R-:W-:-:S04]  /*d320*/  UIMAD UR39, UR39, UR10, URZ ;  /* 0x0000000a272772a4 */ /* 0x000fc8000f8e023f */
        /* <DEDUP_REMOVED lines=45> */
.L_x_1957:
[----:B------:R-:W-:Y:S05]  /*d600*/  BSYNC B1 ;  /* 0x0000000000017941 */ /* 0x000fea0003800000 */
.L_x_1956:
        /* <DEDUP_REMOVED lines=17> */
.L_x_1950:
[----:B------:R-:W-:Y:S05]  /*d720*/  BSYNC B0 ;  /* 0x0000000000007941 */ /* 0x000fea0003800000 */
.L_x_1944:
[----:B------:R-:W-:Y:S02]  /*d730*/  ULDC UR4, c[0x0][0xc3c] ;  /* 0x00030f0000047ab9 */ /* 0x000fe40000000800 */
[----:B------:R-:W-:-:S13]  /*d740*/  ISETP.GE.AND P0, PT, R39, UR4, PT ;  /* 0x0000000427007c0c */ /* 0x000fda000bf06270 */
[----:B------:R-:W-:Y:S05]  /*d750*/  @!P0 BRA `(.L_x_1958) ;  /* 0xffffff3400c88947 */ /* 0x000fea000383ffff */
[----:B------:R-:W-:Y:S05]  /*d760*/  EXIT ;  /* 0x000000000000794d */ /* 0x000fea0003800000 */
.L_x_1901:
        /* <DEDUP_REMOVED lines=16> */
[----:B------:R-:W-:Y:S02]  /*d870*/  IMAD.MOV.U32 R7, RZ, RZ, RZ ;  /* 0x000000ffff077224 */ /* 0x000fe400078e00ff */
[----:B------:R-:W-:Y:S01]  /*d880*/  IMAD.MOV.U32 R8, RZ, RZ, RZ ;  /* 0x000000ffff087224 */ /* 0x000fe200078e00ff */
[----:B0-----:R-:W-:-:S04]  /*d890*/  LOP3.LUT R0, R4, 0x1f, RZ, 0xc0, !PT ;  /* 0x0000001f04007812 */ /* 0x001fc800078ec0ff */
        /* <DEDUP_REMOVED lines=40> */
.L_x_1962:
        /* <DEDUP_REMOVED lines=36> */
.L_x_1960:
        /* <DEDUP_REMOVED lines=17> */
.L_x_1963:
[----:B-1----:R-:W-:-:S04]  /*de70*/  IMAD R24, R3, R4, R24 ;  /* 0x0000000403187224 */ /* 0x002fc800078e0218 */
[----:B------:R-:W-:Y:S01]  /*de80*/  IMAD.IADD R8, R9, 0x1, -R24 ;  /* 0x0000000109087824 */ /* 0x000fe200078e0a18 */
[----:B------:R-:W-:Y:S06]  /*de90*/  @!P1 BRA `(.L_x_1964) ;  /* 0x0000000000ec9947 */ /* 0x000fec0003800000 */
        /* <DEDUP_REMOVED lines=59> */
.L_x_1964:
        /* <DEDUP_REMOVED lines=38> */
[----:B------:R-:W-:Y:S01]  /*e4b0*/  IABS R10, R4 ;  /* 0x00000004000a7213 */ /* 0x000fe20000000000 */
[----:B------:R-:W-:Y:S01]  /*e4c0*/  IMAD.MOV R26, RZ, RZ, -R4 ;  /* 0x000000ffff1a7224 */ /* 0x000fe200078e0a04 */
        /* <DEDUP_REMOVED lines=23> */
[----:B------:R-:W-:-:S07]  /*e640*/  IMAD R26, R2, R26, R9 ;  /* 0x0000001a021a7224 */ /* 0x000fce00078e0209 */
.L_x_1965:
[----:B------:R-:W-:-:S05]  /*e650*/  LOP3.LUT R2, RZ, R2, RZ, 0x33, !PT ;  /* 0x00000002ff027212 */ /* 0x000fca00078e33ff */
[----:B------:R-:W-:Y:S01]  /*e660*/  IMAD.IADD R25, R7, 0x1, R2 ;  /* 0x0000000107197824 */ /* 0x000fe200078e0202 */
[----:B------:R-:W-:Y:S06]  /*e670*/  BRA `(.L_x_1966) ;  /* 0x0000000000107947 */ /* 0x000fec0003800000 */
.L_x_1961:
[----:B------:R-:W-:Y:S01]  /*e680*/  IMAD.MOV.U32 R24, RZ, RZ, R9 ;  /* 0x000000ffff187224 */ /* 0x000fe200078e0009 */
[----:B------:R-:W-:Y:S01]  /*e690*/  ULDC UR40, c[0x0][0xc3c] ;  /* 0x00030f0000287ab9 */ /* 0x000fe20000000800 */
[----:B------:R-:W-:Y:S02]  /*e6a0*/  IMAD.MOV.U32 R25, RZ, RZ, RZ ;  /* 0x000000ffff197224 */ /* 0x000fe400078e00ff */
[----:B------:R-:W-:-:S07]  /*e6b0*/  IMAD.MOV.U32 R26, RZ, RZ, RZ ;  /* 0x000000ffff1a7224 */ /* 0x000fce00078e00ff */
.L_x_1966:
[----:B------:R-:W-:Y:S01]  /*e6c0*/  ISETP.NE.AND P0, PT, R0, RZ, PT ;  /* 0x000000ff0000720c */ /* 0x000fe20003f05270 */
[----:B------:R-:W-:-:S12]  /*e6d0*/  IMAD.U32 R27, RZ, RZ, UR40 ;  /* 0x00000028ff1b7e24 */ /* 0x000fd8000f8e00ff */
[----:B------:R-:W0:Y:S01]  /*e6e0*/  @!P0 S2R R3, SR_CgaCtaId ;  /* 0x0000000000038919 */ /* 0x000e220000008800 */
[----:B------:R-:W-:-:S04]  /*e6f0*/  @!P0 MOV R0, 0x400 ;  /* 0x0000040000008802 */ /* 0x000fc80000000f00 */
[----:B0-----:R-:W-:-:S05]  /*e700*/  @!P0 LEA R0, R3, R0, 0x18 ;  /* 0x0000000003008211 */ /* 0x001fca00078ec0ff */
[----:B------:R0:W-:Y:S01]  /*e710*/  @!P0 STS.128 [R0+0x19cd0], R24 ;  /* 0x019cd01800008388 */ /* 0x0001e20000000c00 */
[----:B------:R-:W-:Y:S06]  /*e720*/  BAR.ARV 0x5, 0x200 ;  /* 0x0148000000007b1d */ /* 0x000fec0000002000 */
.L_x_1959:
        /* <DEDUP_REMOVED lines=8> */
[----:B------:R-:W-:Y:S01]  /*e7b0*/  IMAD.SHL.U32 R6, R6, 0x800, RZ ;  /* 0x0000080006067824 */ /* 0x000fe200078e00ff */
[----:B------:R-:W1:Y:S01]  /*e7c0*/  S2UR UR4, SR_CgaCtaId ;  /* 0x00000000000479c3 */ /* 0x000e620000008800 */
        /* <DEDUP_REMOVED lines=16> */
[----:B------:R-:W-:Y:S02]  /*e8d0*/  LOP3.LUT R6, R5, 0x800, R6, 0xf8, !PT ;  /* 0x0000080005067812 */ /* 0x000fe400078ef806 */
[----:B------:R-:W-:Y:S02]  /*e8e0*/  LOP3.LUT R5, R3, 0x10, R8, 0xf8, !PT ;  /* 0x0000001003057812 */ /* 0x000fe400078ef808 */
[----:B------:R-:W-:Y:S02]  /*e8f0*/  LOP3.LUT R0, R0, 0x360, RZ, 0xc0, !PT ;  /* 0x0000036000007812 */ /* 0x000fe400078ec0ff */
[----:B------:R-:W-:-:S02]  /*e900*/  LOP3.LUT R4, R5, 0x380, R4, 0xf8, !PT ;  /* 0x0000038005047812 */ /* 0x000fc400078ef804 */
[----:B------:R-:W-:Y:S01]  /*e910*/  LOP3.LUT R3, R2, 0x10, R7, 0x78, !PT ;  /* 0x0000001002037812 */ /* 0x000fe200078e7807 */
[----:B------:R-:W-:Y:S01]  /*e920*/  IMAD.SHL.U32 R7, R8, 0x2, RZ ;  /* 0x0000000208077824 */ /* 0x000fe200078e00ff */
[--C-:B------:R-:W-:Y:S02]  /*e930*/  LOP3.LUT R0, R0, 0x400, R29.reuse, 0xf8, !PT ;  /* 0x0000040000007812 */ /* 0x100fe400078ef81d */
        /* <DEDUP_REMOVED lines=13> */
[----:B------:R0:W-:Y:S01]  /*ea10*/  STL [R1+0xc], R2 ;  /* 0x00000c0201007387 */ /* 0x0001e20000100800 */
[----:B-1----:R-:W-:Y:S02]  /*ea20*/  IMAD.SHL.U32 R0, R8, 0x40, RZ ;  /* 0x0000004008007824 */ /* 0x002fe400078e00ff */
[----:B------:R-:W-:Y:S01]  /*ea30*/  SEL R3, R3, 0xffffffc0, !P0 ;  /* 0xffffffc003037807 */ /* 0x000fe20004000000 */
[----:B------:R0:W-:Y:S01]  /*ea40*/  STL [R1+0x8], R5 ;  /* 0x0000080501007387 */ /* 0x0001e20000100800 */
[----:B------:R-:W-:-:S02]  /*ea50*/  LOP3.LUT R3, R29, 0x40, RZ, 0xfc, !PT ;  /* 0x000000401d037812 */ /* 0x000fc400078efcff */
[----:B------:R-:W-:Y:S01]  /*ea60*/  LOP3.LUT R4, R0, 0x40, RZ, 0xc0, !PT ;  /* 0x0000004000047812 */ /* 0x000fe200078ec0ff */
[----:B------:R0:W-:Y:S01]  /*ea70*/  STL [R1+0x24], RZ ;  /* 0x000024ff01007387 */ /* 0x0001e20000100800 */
[----:B------:R-:W-:-:S04]  /*ea80*/  SHF.R.U32.HI R0, RZ, 0x1, R7 ;  /* 0x00000001ff007819 */ /* 0x000fc80000011607 */
[----:B------:R-:W-:Y:S01]  /*ea90*/  LOP3.LUT R0, R0, R4, RZ, 0xfc, !PT ;  /* 0x0000000400007212 */ /* 0x000fe200078efcff */
[----:B------:R-:W-:Y:S01]  /*eaa0*/  IMAD.IADD R0, R16, 0x1, R2 ;  /* 0x0000000110007824 */ /* 0x000fe200078e0202 */
[----:B------:R-:W-:-:S04]  /*eab0*/  LOP3.LUT R4, R29, 0x20, RZ, 0xfc, !PT ;  /* 0x000000201d047812 */ /* 0x000fc800078efcff */
[----:B------:R0:W-:Y:S03]  /*eac0*/  STL [R1+0x1c], R0 ;  /* 0x00001c0001007387 */ /* 0x0001e60000100800 */
.L_x_2043:
[----:B------:R-:W-:Y:S01]  /*ead0*/  ULDC.64 UR4, c[0x0][0xc88] ;  /* 0x0003220000047ab9 */ /* 0x000fe20000000a00 */
[----:B------:R-:W-:Y:S01]  /*eae0*/  ULDC.64 UR8, c[0x0][0xa28] ;  /* 0x00028a0000087ab9 */ /* 0x000fe20000000a00 */
[----:B------:R-:W-:Y:S01]  /*eaf0*/  UIMAD.WIDE UR4, UR40, 0x4, UR4 ;  /* 0x00000004280478a5 */ /* 0x000fe2000f8e0204 */
[----:B------:R-:W-:Y:S01]  /*eb00*/  ULDC.64 UR6, c[0x0][0xa00] ;  /* 0x0002800000067ab9 */ /* 0x000fe20000000a00 */
[----:B------:R-:W-:Y:S01]  /*eb10*/  IMAD.MOV.U32 R18, RZ, RZ, RZ ;  /* 0x000000ffff127224 */ /* 0x000fe200078e00ff */
[----:B------:R-:W-:Y:S01]  /*eb20*/  UMOV UR36, URZ ;  /* 0x0000003f00247c82 */ /* 0x000fe20008000000 */
[----:B-1----:R-:W1:Y:S02]  /*eb30*/  LDC R17, c[0x0][0x2f0] ;  /* 0x0000bc00ff117b82 */ /* 0x002e640000000800 */
[----:B0-----:R-:W-:Y:S02]  /*eb40*/  IMAD.U32 R2, RZ, RZ, UR4 ;  /* 0x00000004ff027e24 */ /* 0x001fe4000f8e00ff */
[----:B------:R-:W-:-:S05]  /*eb50*/  IMAD.U32 R3, RZ, RZ, UR5 ;  /* 0x00000005ff037e24 */ /* 0x000fca000f8e00ff */
[----:B------:R-:W2:Y:S01]  /*eb60*/  LDG.E R2, desc[UR54][R2.64] ;  /* 0x0000003602027981 */ /* 0x000ea2000c1e1900 */
[----:B------:R-:W-:Y:S02]  /*eb70*/  UISETP.NE.U32.AND UP0, UPT, UR8, URZ, UPT ;  /* 0x0000003f0800728c */ /* 0x000fe4000bf05070 */
[----:B------:R-:W-:Y:S02]  /*eb80*/  UISETP.NE.U32.AND UP1, UPT, UR6, URZ, UPT ;  /* 0x0000003f0600728c */ /* 0x000fe4000bf25070 */
[----:B------:R-:W-:Y:S02]  /*eb90*/  UISETP.NE.AND.EX UP0, UPT, UR9, URZ, UPT, UP0 ;  /* 0x0000003f0900728c */ /* 0x000fe4000bf05300 */
[----:B------:R-:W-:-:S04]  /*eba0*/  UISETP.NE.AND.EX UP2, UPT, UR7, URZ, UPT, UP1 ;  /* 0x0000003f0700728c */ /* 0x000fc8000bf45310 */
[----:B------:R-:W-:Y:S01]  /*ebb0*/  PLOP3.LUT P0, PT, PT, PT, UP0, 0x80, 0x0 ;  /* 0x000000000000781c */ /* 0x000fe20003f0f008 */
[----:B------:R-:W-:Y:S01]  /*ebc0*/  UP2UR UR38, UPR, URZ, 0x4 ;  /* 0x000000043f267883 */ /* 0x000fe20008000000 */
[----:B------:R-:W-:Y:S02]  /*ebd0*/  PLOP3.LUT P1, PT, PT, PT, UP2, 0x80, 0x0 ;  /* 0x000000000000781c */ /* 0x000fe40003f2f028 */
[----:B--2---:R-:W-:-:S13]  /*ebe0*/  R2UR UR42, R2 ;  /* 0x00000000022a72ca */ /* 0x004fda00000e0000 */
[----:B------:R-:W-:Y:S02]  /*ebf0*/  USHF.R.S32.HI UR41, URZ, 0x1f, UR42 ;  /* 0x0000001f3f297899 */ /* 0x000fe4000801142a */
[----:B------:R-:W-:Y:S02]  /*ec00*/  USHF.L.U32 UR43, UR42, 0x2, URZ ;  /* 0x000000022a2b7899 */ /* 0x000fe4000800063f */
[----:B------:R-:W-:Y:S02]  /*ec10*/  USHF.L.U64.HI UR39, UR42, 0x2, UR41 ;  /* 0x000000022a277899 */ /* 0x000fe40008010229 */
[----:B------:R-:W-:-:S04]  /*ec20*/  UIADD3 UR5, UP1, UR43, UR6, URZ ;  /* 0x000000062b057290 */ /* 0x000fc8000ff3e03f */
[----:B------:R-:W-:Y:S02]  /*ec30*/  UIADD3.X UR6, UR39, UR7, URZ, UP1, !UPT ;  /* 0x0000000727067290 */ /* 0x000fe40008ffe43f */
[----:B------:R-:W-:Y:S01]  /*ec40*/  @UP0 ULEA UR4, UP1, UR42, UR8, 0x2 ;  /* 0x000000082a040291 */ /* 0x000fe2000f82103f */
[----:B------:R-:W-:-:S03]  /*ec50*/  IMAD.U32 R4, RZ, RZ, UR5 ;  /* 0x00000005ff047e24 */ /* 0x000fc6000f8e00ff */
[----:B------:R-:W-:Y:S01]  /*ec60*/  @UP0 ULEA.HI.X UR5, UR42, UR9, UR41, 0x2, UP1 ;  /* 0x000000092a050291 */ /* 0x000fe200088f1429 */
[----:B------:R-:W-:Y:S02]  /*ec70*/  IMAD.U32 R5, RZ, RZ, UR6 ;  /* 0x00000006ff057e24 */ /* 0x000fe4000f8e00ff */
[----:B------:R-:W-:-:S03]  /*ec80*/  IMAD.U32 R2, RZ, RZ, UR4 ;  /* 0x00000004ff027e24 */ /* 0x000fc6000f8e00ff */
[----:B------:R-:W-:Y:S01]  /*ec90*/  IMAD.U32 R3, RZ, RZ, UR5 ;  /* 0x00000005ff037e24 */ /* 0x000fe2000f8e00ff */
[----:B------:R-:W-:Y:S01]  /*eca0*/  ULDC.64 UR4, c[0x0][0xa18] ;  /* 0x0002860000047ab9 */ /* 0x000fe20000000a00 */
[----:B------:R-:W2:Y:S01]  /*ecb0*/  @P1 LDG.E R0, desc[UR54][R4.64] ;  /* 0x0000003604001981 */ /* 0x000ea2000c1e1900 */
[----:B------:R-:W-:-:S03]  /*ecc0*/  UISETP.NE.U32.AND UP0, UPT, UR4, URZ, UPT ;  /* 0x0000003f0400728c */ /* 0x000fc6000bf05070 */
[----:B------:R0:W3:Y:S01]  /*ecd0*/  @P0 LDG.E R18, desc[UR54][R2.64] ;  /* 0x0000003602120981 */ /* 0x0000e2000c1e1900 */
[----:B------:R-:W-:-:S06]  /*ece0*/  UISETP.NE.AND.EX UP0, UPT, UR5, URZ, UPT, UP0 ;  /* 0x0000003f0500728c */ /* 0x000fcc000bf05300 */
[----:B------:R-:W-:Y:S01]  /*ecf0*/  PLOP3.LUT P1, PT, PT, PT, UP0, 0x80, 0x0 ;  /* 0x000000000000781c */ /* 0x000fe20003f2f008 */
[----:B0-----:R-:W0:Y:S04]  /*ed00*/  LDC.64 R2, c[0x0][0x418] ;  /* 0x00010600ff027b82 */ /* 0x001e280000000a00 */
[----:B------:R-:W-:-:S04]  /*ed10*/  @UP0 UIADD3 UR4, UP1, UR43, UR4, URZ ;  /* 0x000000042b040290 */ /* 0x000fc8000ff3e03f */
[----:B------:R-:W-:Y:S02]  /*ed20*/  @UP0 UIADD3.X UR5, UR39, UR5, URZ, UP1, !UPT ;  /* 0x0000000527050290 */ /* 0x000fe40008ffe43f */
[----:B------:R-:W-:-:S04]  /*ed30*/  IMAD.U32 R6, RZ, RZ, UR4 ;  /* 0x00000004ff067e24 */ /* 0x000fc8000f8e00ff */
[----:B------:R-:W-:Y:S01]  /*ed40*/  IMAD.U32 R7, RZ, RZ, UR5 ;  /* 0x00000005ff077e24 */ /* 0x000fe2000f8e00ff */
[----:B0-----:R-:W-:-:S04]  /*ed50*/  ISETP.NE.U32.AND P0, PT, R2, RZ, PT ;  /* 0x000000ff0200720c */ /* 0x001fc80003f05070 */
[----:B------:R-:W4:Y:S01]  /*ed60*/  @P1 LDG.E R2, desc[UR54][R6.64] ;  /* 0x0000003606021981 */ /* 0x000f22000c1e1900 */
[----:B------:R-:W-:Y:S02]  /*ed70*/  PLOP3.LUT P2, PT, PT, PT, UP2, 0x80, 0x0 ;  /* 0x000000000000781c */ /* 0x000fe40003f4f028 */
[----:B------:R-:W-:-:S11]  /*ed80*/  ISETP.NE.AND.EX P0, PT, R3, RZ, PT, P0 ;  /* 0x000000ff0300720c */ /* 0x000fd60003f05300 */
[----:B--2---:R-:W-:Y:S02]  /*ed90*/  @P2 R2UR UR36, R0 ;  /* 0x00000000002422ca */ /* 0x004fe400000e0000 */
[----:B------:R-:W0:Y:S01]  /*eda0*/  LDC R0, c[0x0][0x424] ;  /* 0x00010900ff007b82 */ /* 0x000e220000000800 */
[----:B---3--:R2:W-:Y:S04]  /*edb0*/  STL [R1], R18 ;  /* 0x0000001201007387 */ /* 0x0085e80000100800 */
[----:B----4-:R2:W-:Y:S01]  /*edc0*/  @P1 STL [R1+0x18], R2 ;  /* 0x0000180201001387 */ /* 0x0105e20000100800 */
[----:B01----:R-:W-:Y:S07]  /*edd0*/  @P1 BRA `(.L_x_1968) ;  /* 0x0000000000241947 */ /* 0x003fee0003800000 */
[----:B--2---:R-:W0:Y:S01]  /*ede0*/  LDC R2, c[0x0][0x288] ;  /* 0x0000a200ff027b82 */ /* 0x004e220000000800 */
[----:B------:R-:W-:-:S06]  /*edf0*/  UISETP.NE.AND UP0, UPT, UR38, URZ, UPT ;  /* 0x0000003f2600728c */ /* 0x000fcc000bf05270 */
[----:B------:R-:W-:Y:S01]  /*ee00*/  PLOP3.LUT P1, PT, PT, PT, UP0, 0x40, 0x0 ;  /* 0x000000000000781c */ /* 0x000fe20003f2e808 */
[----:B0-----:R0:W-:-:S12]  /*ee10*/  STL [R1+0x18], R2 ;  /* 0x0000180201007387 */ /* 0x0011d80000100800 */
[----:B------:R-:W-:Y:S05]  /*ee20*/  @P1 BRA `(.L_x_1968) ;  /* 0x0000000000101947 */ /* 0x000fea0003800000 */
[----:B0-----:R-:W2:Y:S04]  /*ee30*/  LDG.E R2, desc[UR54][R4.64] ;  /* 0x0000003604027981 */ /* 0x001ea8000c1e1900 */
[----:B------:R-:W2:Y:S02]  /*ee40*/  LDG.E R3, desc[UR54][R4.64+0x4] ;  /* 0x0000043604037981 */ /* 0x000ea4000c1e1900 */
[----:B--2---:R-:W-:-:S05]  /*ee50*/  IMAD.IADD R2, R3, 0x1, -R2 ;  /* 0x0000000103027824 */ /* 0x004fca00078e0a02 */
[----:B------:R1:W-:Y:S02]  /*ee60*/  STL [R1+0x18], R2 ;  /* 0x0000180201007387 */ /* 0x0003e40000100800 */
.L_x_1968:
[----:B------:R-:W-:Y:S01]  /*ee70*/  ULDC.64 UR4, c[0x0][0xa20] ;  /* 0x0002880000047ab9 */ /* 0x000fe20000000a00 */
[----:B------:R-:W-:Y:S01]  /*ee80*/  SEL R0, R0, 0x1, P0 ;  /* 0x0000000100007807 */ /* 0x000fe20000000000 */
[----:B------:R-:W-:Y:S01]  /*ee90*/  IMAD.U32 R23, RZ, RZ, UR42 ;  /* 0x0000002aff177e24 */ /* 0x000fe2000f8e00ff */
[----:B------:R-:W-:-:S03]  /*eea0*/  ISETP.NE.U32.AND P1, PT, RZ, UR4, PT ;  /* 0x00000004ff007c0c */ /* 0x000fc6000bf25070 */
[----:B------:R-:W-:Y:S01]  /*eeb0*/  IMAD R17, R0, R17, RZ ;  /* 0x0000001100117224 */ /* 0x000fe200078e02ff */
[----:B------:R-:W-:-:S13]  /*eec0*/  ISETP.NE.AND.EX P1, PT, RZ, UR5, PT, P1 ;  /* 0x00000005ff007c0c */ /* 0x000fda000bf25310 */
[----:B------:R-:W-:Y:S05]  /*eed0*/  @!P1 BRA `(.L_x_1969) ;  /* 0x0000000000189947 */ /* 0x000fea0003800000 */
[----:B------:R-:W-:-:S04]  /*eee0*/  UIADD3 UR4, UP0, UR43, UR4, URZ ;  /* 0x000000042b047290 */ /* 0x000fc8000ff1e03f */
[----:B------:R-:W-:Y:S02]  /*eef0*/  UIADD3.X UR5, UR39, UR5, URZ, UP0, !UPT ;  /* 0x0000000527057290 */ /* 0x000fe400087fe43f */
[----:B012---:R-:W-:-:S04]  /*ef00*/  IMAD.U32 R2, RZ, RZ, UR4 ;  /* 0x00000004ff027e24 */ /* 0x007fc8000f8e00ff */
[----:B------:R-:W-:-:S05]  /*ef10*/  IMAD.U32 R3, RZ, RZ, UR5 ;  /* 0x00000005ff037e24 */ /* 0x000fca000f8e00ff */
[----:B------:R0:W5:Y:S01]  /*ef20*/  LDG.E R17, desc[UR54][R2.64] ;  /* 0x0000003602117981 */ /* 0x000162000c1e1900 */
[----:B------:R-:W-:Y:S05]  /*ef30*/  BRA `(.L_x_1970) ;  /* 0x0000000000247947 */ /* 0x000fea0003800000 */
.L_x_1969:
[----:B------:R-:W-:Y:S02]  /*ef40*/  ULDC.64 UR4, c[0x0][0xa08] ;  /* 0x0002820000047ab9 */ /* 0x000fe40000000a00 */
[----:B------:R-:W-:-:S04]  /*ef50*/  ISETP.NE.U32.AND P0, PT, RZ, UR4, PT ;  /* 0x00000004ff007c0c */ /* 0x000fc8000bf05070 */
[----:B------:R-:W-:-:S13]  /*ef60*/  ISETP.NE.AND.EX P0, PT, RZ, UR5, PT, P0 ;  /* 0x00000005ff007c0c */ /* 0x000fda000bf05300 */
[----:B------:R-:W-:Y:S05]  /*ef70*/  @!P0 BRA `(.L_x_1970) ;  /* 0x0000000000148947 */ /* 0x000fea0003800000 */
[----:B012---:R-:W0:Y:S02]  /*ef80*/  LDC.64 R2, c[0x0][0xa08] ;  /* 0x00028200ff027b82 */ /* 0x007e240000000a00 */
[----:B0-----:R-:W-:-:S05]  /*ef90*/  IMAD.WIDE R2, R23, 0x4, R2 ;  /* 0x0000000417027825 */ /* 0x001fca00078e0202 */
[----:B------:R-:W2:Y:S04]  /*efa0*/  LDG.E R17, desc[UR54][R2.64] ;  /* 0x0000003602117981 */ /* 0x000ea8000c1e1900 */
[----:B------:R-:W2:Y:S02]  /*efb0*/  LDG.E R0, desc[UR54][R2.64+0x4] ;  /* 0x0000043602007981 */ /* 0x000ea4000c1e1900 */
[----:B--2---:R-:W-:-:S07]  /*efc0*/  IMAD.IADD R17, R0, 0x1, -R17 ;  /* 0x0000000100117824 */ /* 0x004fce00078e0a11 */
.L_x_1970:
[----:B------:R-:W3:Y:S01]  /*efd0*/  LDL R4, [R1+0x18] ;  /* 0x0000180001047983 */ /* 0x000ee20000100800 */
[----:B------:R-:W4:Y:S01]  /*efe0*/  LDC R0, c[0x0][0x448] ;  /* 0x00011200ff007b82 */ /* 0x000f220000000800 */
[----:B-----5:R-:W-:Y:S01]  /*eff0*/  IMAD.IADD R17, R17, 0x1, -R18 ;  /* 0x0000000111117824 */ /* 0x020fe200078e0a12 */
[----:B------:R-:W-:Y:S01]  /*f000*/  LOP3.LUT R28, R28, 0xffffffdf, RZ, 0xc0, !PT ;  /* 0xffffffdf1c1c7812 */ /* 0x000fe200078ec0ff */
[----:B------:R-:W-:Y:S01]  /*f010*/  IMAD.MOV.U32 R8, RZ, RZ, RZ ;  /* 0x000000ffff087224 */ /* 0x000fe200078e00ff */
[----:B----4-:R-:W-:Y:S01]  /*f020*/  ISETP.NE.AND P0, PT, R0, 0x1, PT ;  /* 0x000000010000780c */ /* 0x010fe20003f05270 */
[----:B------:R-:W-:-:S04]  /*f030*/  IMAD R0, R25, 0xc0, RZ ;  /* 0x000000c019007824 */ /* 0x000fc800078e02ff */
[----:B------:R-:W-:-:S08]  /*f040*/  VIADD R0, R0, 0xbf ;  /* 0x000000bf00007836 */ /* 0x000fd00000000000 */
[----:B0-----:R-:W0:Y:S01]  /*f050*/  @P0 LDC R3, c[0x0][0x44c] ;  /* 0x00011300ff030b82 */ /* 0x001e220000000800 */
[----:B------:R-:W-:-:S07]  /*f060*/  @P0 LOP3.LUT R28, R28, 0x20, RZ, 0xfc, !PT ;  /* 0x000000201c1c0812 */ /* 0x000fce00078efcff */
[----:B-12---:R-:W1:Y:S01]  /*f070*/  @P0 LDC R2, c[0x0][0x450] ;  /* 0x00011400ff020b82 */ /* 0x006e620000000800 */
[----:B0-----:R-:W-:-:S05]  /*f080*/  @P0 IMAD.HI.U32 R3, R0, R3, RZ ;  /* 0x0000000300030227 */ /* 0x001fca00078e00ff */
[----:B-1----:R-:W-:Y:S02]  /*f090*/  @P0 SHF.R.U32.HI R0, RZ, R2, R3 ;  /* 0x00000002ff000219 */ /* 0x002fe40000011603 */
[----:B---3--:R-:W-:Y:S02]  /*f0a0*/  IADD3 R2, R17, 0x80, -R4 ;  /* 0x0000008011027810 */ /* 0x008fe40007ffe804 */
[----:B------:R-:W-:-:S03]  /*f0b0*/  LOP3.LUT R4, R26, 0xff000000, RZ, 0xc0, !PT ;  /* 0xff0000001a047812 */ /* 0x000fc600078ec0ff */
[----:B------:R-:W-:Y:S01]  /*f0c0*/  IMAD.IADD R0, R2, 0x1, R0 ;  /* 0x0000000102007824 */ /* 0x000fe200078e0200 */
[----:B------:R-:W-:-:S04]  /*f0d0*/  SHF.R.U32.HI R4, RZ, 0x8, R4 ;  /* 0x00000008ff047819 */ /* 0x000fc80000011604 */
[----:B------:R-:W-:-:S04]  /*f0e0*/  SHF.R.S32.HI R2, RZ, 0x1f, R0 ;  /* 0x0000001fff027819 */ /* 0x000fc80000011400 */
[----:B------:R-:W-:Y:S01]  /*f0f0*/  LEA.HI R0, R2, R0, RZ, 0x7 ;  /* 0x0000000002007211 */ /* 0x000fe200078f38ff */
[----:B------:R-:W-:-:S03]  /*f100*/  VIADD R2, R17, 0x7f ;  /* 0x0000007f11027836 */ /* 0x000fc60000000000 */
[----:B------:R-:W-:Y:S02]  /*f110*/  SHF.R.S32.HI R0, RZ, 0x7, R0 ;  /* 0x00000007ff007819 */ /* 0x000fe40000011400 */
[----:B------:R-:W-:-:S04]  /*f120*/  SHF.R.S32.HI R3, RZ, 0x1f, R2 ;  /* 0x0000001fff037819 */ /* 0x000fc80000011402 */
[----:B------:R-:W-:-:S04]  /*f130*/  LEA.HI R2, R3, R2, RZ, 0x7 ;  /* 0x0000000203027211 */ /* 0x000fc800078f38ff */
[----:B------:R-:W-:-:S04]  /*f140*/  SHF.R.S32.HI R2, RZ, 0x7, R2 ;  /* 0x00000007ff027819 */ /* 0x000fc80000011402 */
[----:B------:R-:W-:Y:S02]  /*f150*/  VIMNMX R0, R2, R0, PT ;  /* 0x0000000002007248 */ /* 0x000fe40003fe0100 */
[----:B------:R-:W-:Y:S02]  /*f160*/  LOP3.LUT R2, R26, 0xff0000, RZ, 0xc0, !PT ;  /* 0x00ff00001a027812 */ /* 0x000fe400078ec0ff */
[----:B------:R-:W-:Y:S02]  /*f170*/  ISETP.GE.AND P0, PT, R0, 0x1, PT ;  /* 0x000000010000780c */ /* 0x000fe40003f06270 */
[----:B------:R-:W-:-:S11]  /*f180*/  LEA.HI R4, R2, R4, RZ, 0x10 ;  /* 0x0000000402047211 */ /* 0x000fd600078f80ff */
[----:B------:R-:W-:Y:S05]  /*f190*/  @!P0 BRA `(.L_x_1971) ;  /* 0x0000000000708947 */ /* 0x000fea0003800000 */
        /* <DEDUP_REMOVED lines=28> */
.L_x_1971:
        /* <DEDUP_REMOVED lines=24> */
.L_x_1973:
        /* <DEDUP_REMOVED lines=20> */
.L_x_1976:
[----:B------:R-:W-:Y:S05]  /*f620*/  BSYNC B6 ;  /* 0x0000000000067941 */ /* 0x000fea0003800000 */
.L_x_1975:
        /* <DEDUP_REMOVED lines=22> */
.L_x_1978:
[----:B------:R-:W-:Y:S05]  /*f790*/  BSYNC B6 ;  /* 0x0000000000067941 */ /* 0x000fea0003800000 */
.L_x_1977:
        /* <DEDUP_REMOVED lines=20> */
.L_x_1980:
[----:B------:R-:W-:Y:S05]  /*f8e0*/  BSYNC B6 ;  /* 0x0000000000067941 */ /* 0x000fea0003800000 */
.L_x_1979:
        /* <DEDUP_REMOVED lines=19> */
.L_x_1982:
[----:B------:R-:W-:Y:S05]  /*fa20*/  BSYNC B6 ;  /* 0x0000000000067941 */ /* 0x000fea0003800000 */
.L_x_1981:
[----:B------:R-:W2:Y:S01]  /*fa30*/  LDL R0, [R1+0x20] ;  /* 0x0000200001007983 */ /* 0x000ea20000100800 */
[----:B------:R-:W-:Y:S01]  /*fa40*/  ULDC.64 UR4, c[0x0][0x9f8] ;  /* 0x00027e0000047ab9 */ /* 0x000fe20000000a00 */
[----:B------:R-:W0:Y:S01]  /*fa50*/  LDC R8, c[0x0][0x430] ;  /* 0x00010c00ff087b82 */ /* 0x000e220000000800 */
[----:B------:R-:W-:Y:S01]  /*fa60*/  UISETP.NE.U32.AND UP0, UPT, UR4, URZ, UPT ;  /* 0x0000003f0400728c */ /* 0x000fe2000bf05070 */
[----:B------:R-:W1:Y:S03]  /*fa70*/  S2R R20, SR_TID.X ;  /* 0x0000000000147919 */ /* 0x000e660000002100 */
[----:B------:R-:W-:Y:S01]  /*fa80*/  UISETP.NE.AND.EX UP0, UPT, UR5, URZ, UPT, UP0 ;  /* 0x0000003f0500728c */ /* 0x000fe2000bf05300 */
[----:B------:R-:W3:Y:S02]  /*fa90*/  S2R R21, SR_TID.X ;  /* 0x0000000000157919 */ /* 0x000ee40000002100 */
[----:B------:R-:W4:Y:S03]  /*faa0*/  LDC R9, c[0x0][0x2f4] ;  /* 0x0000bd00ff097b82 */ /* 0x000f260000000800 */
[----:B------:R-:W-:-:S05]  /*fab0*/  PLOP3.LUT P0, PT, PT, PT, UP0, 0x80, 0x0 ;  /* 0x000000000000781c */ /* 0x000fca0003f0f008 */
[----:B------:R-:W-:-:S04]  /*fac0*/  @UP0 UIADD3 UR4, UP1, UR43, UR4, URZ ;  /* 0x000000042b040290 */ /* 0x000fc8000ff3e03f */
[----:B------:R-:W-:Y:S02]  /*fad0*/  @UP0 UIADD3.X UR5, UR39, UR5, URZ, UP1, !UPT ;  /* 0x0000000527050290 */ /* 0x000fe40008ffe43f */
[----:B------:R-:W-:-:S04]  /*fae0*/  IMAD.U32 R2, RZ, RZ, UR4 ;  /* 0x00000004ff027e24 */ /* 0x000fc8000f8e00ff */
[----:B------:R-:W-:-:S05]  /*faf0*/  IMAD.U32 R3, RZ, RZ, UR5 ;  /* 0x00000005ff037e24 */ /* 0x000fca000f8e00ff */
[----:B------:R2:W2:Y:S01]  /*fb00*/  @P0 LDG.E R23, desc[UR54][R2.64] ;  /* 0x0000003602170981 */ /* 0x0004a2000c1e1900 */
[----:B0-----:R-:W-:Y:S02]  /*fb10*/  ISETP.NE.AND P1, PT, R8, 0x1, PT ;  /* 0x000000010800780c */ /* 0x001fe40003f25270 */
[----:B-1----:R-:W-:Y:S02]  /*fb20*/  LOP3.LUT R20, R20, 0x7f, RZ, 0xc0, !PT ;  /* 0x0000007f14147812 */ /* 0x002fe400078ec0ff */
[----:B------:R-:W-:Y:S01]  /*fb30*/  LOP3.LUT R28, R28, 0xffffffef, RZ, 0xc0, !PT ;  /* 0xffffffef1c1c7812 */ /* 0x000fe200078ec0ff */
[----:B---3--:R-:W-:Y:S01]  /*fb40*/  IMAD.SHL.U32 R21, R21, 0x40, RZ ;  /* 0x0000004015157824 */ /* 0x008fe200078e00ff */
[----:B------:R-:W-:-:S04]  /*fb50*/  SHF.R.U32.HI R20, RZ, 0x1, R20 ;  /* 0x00000001ff147819 */ /* 0x000fc80000011614 */
[----:B------:R-:W-:-:S03]  /*fb60*/  LOP3.LUT R21, R21, 0x40, RZ, 0xc0, !PT ;  /* 0x0000004015157812 */ /* 0x000fc600078ec0ff */
[----:B------:R-:W0:Y:S01]  /*fb70*/  @P1 LDC R6, c[0x0][0x434] ;  /* 0x00010d00ff061b82 */ /* 0x000e220000000800 */
[C---:B----4-:R-:W-:Y:S02]  /*fb80*/  ISETP.GE.AND P3, PT, R29.reuse, R9, PT ;  /* 0x000000091d00720c */ /* 0x050fe40003f66270 */
        /* <DEDUP_REMOVED lines=16> */
[----:B------:R-:W0:Y:S01]  /*fc90*/  @!P0 LDC.64 R2, c[0x0][0x428] ;  /* 0x00010a00ff028b82 */ /* 0x000e220000000a00 */
        /* <DEDUP_REMOVED lines=23> */
.L_x_2063:
[----:B------:R-:W-:Y:S01]  /*fe10*/  LOP3.LUT R18, R26, 0xffff, RZ, 0xc0, !PT ;  /* 0x0000ffff1a127812 */ /* 0x000fe200078ec0ff */
[----:B------:R-:W-:Y:S06]  /*fe20*/  @!P2 BRA `(.L_x_1984) ;  /* 0x000000000004a947 */ /* 0x000fec0003800000 */
[----:B------:R-:W-:Y:S01]  /*fe30*/  BPT.TRAP 0x1 ;  /* 0x000000040000795c */ /* 0x000fe20000300000 */
.L_x_1984:
[----:B------:R-:W-:Y:S01]  /*fe40*/  IADD3 R7, -R20, R17, -R7 ;  /* 0x0000001114077210 */ /* 0x000fe20007ffe907 */
[----:B------:R-:W-:Y:S01]  /*fe50*/  IMAD R5, R19, 0x8, R16 ;  /* 0x0000000813057824 */ /* 0x000fe200078e0210 */
[----:B------:R-:W-:Y:S01]  /*fe60*/  SHF.L.U32 R20, R22, 0x1f, RZ ;  /* 0x0000001f16147819 */ /* 0x000fe200000006ff */
[----:B------:R-:W-:Y:S01]  /*fe70*/  BSSY B0, `(.L_x_1985) ;  /* 0x0000004000007945 */ /* 0x000fe20003800000 */
[----:B------:R-:W-:Y:S02]  /*fe80*/  SHF.R.S32.HI R10, RZ, 0x1f, R0 ;  /* 0x0000001fff0a7819 */ /* 0x000fe40000011400 */
[----:B------:R-:W0:Y:S02]  /*fe90*/  SYNCS.PHASECHK.TRANS64.TRYWAIT P0, [R5+URZ+0x19c80], R20 ;  /* 0x019c8014050075a7 */ /* 0x000e24000800017f */
[----:B0-----:R-:W-:Y:S05]  /*fea0*/  @!P0 BRA `(.L_x_1986) ;  /* 0x0000004000588947 */ /* 0x001fea0003800000 */
.L_x_2064:
[----:B------:R-:W-:Y:S05]  /*feb0*/  BSYNC B0 ;  /* 0x0000000000007941 */ /* 0x000fea0003800000 */
.L_x_1985:
        /* <DEDUP_REMOVED lines=42> */
.L_x_2070:
        /* <DEDUP_REMOVED lines=13> */
.L_x_1988:
        /* <DEDUP_REMOVED lines=11> */
.L_x_1989:
[----:B------:R2:W-:Y:S01]  /*102e0*/  SYNCS.ARRIVE.TRANS64.A1T0 RZ, [R5+URZ+0x19c70], RZ ;  /* 0x019c70ff05ff79a7 */ /* 0x0005e2000810003f */
[----:B------:R-:W-:Y:S05]  /*102f0*/  @!P3 BRA `(.L_x_1990) ;  /* 0x000000000004b947 */ /* 0x000fea0003800000 */
[----:B------:R-:W-:Y:S01]  /*10300*/  BPT.TRAP 0x1 ;  /* 0x000000040000795c */ /* 0x000fe20000300000 */
.L_x_1990:
[----:B------:R-:W3:Y:S01]  /*10310*/  SYNCS.PHASECHK.TRANS64.TRYWAIT P1, [R5+URZ+0x19c40], R20 ;  /* 0x019c4014050075a7 */ /* 0x000ee2000802017f */
[----:B------:R-:W-:Y:S04]  /*10320*/  BSSY B0, `(.L_x_1991) ;  /* 0x0000002000007945 */ /* 0x000fe80003800000 */
[----:B---3--:R-:W-:Y:S05]  /*10330*/  @!P1 BRA `(.L_x_1992) ;  /* 0x00000040001c9947 */ /* 0x008fea0003800000 */
.L_x_2071:
[----:B------:R-:W-:Y:S05]  /*10340*/  BSYNC B0 ;  /* 0x0000000000007941 */ /* 0x000fea0003800000 */
.L_x_1991:
        /* <DEDUP_REMOVED lines=36> */
.L_x_2077:
        /* <DEDUP_REMOVED lines=12> */
.L_x_1994:
        /* <DEDUP_REMOVED lines=11> */
.L_x_1995:
        /* <DEDUP_REMOVED lines=32> */
.L_x_1997:
[----:B------:R-:W-:Y:S05]  /*10900*/  BSYNC B6 ;  /* 0x0000000000067941 */ /* 0x000fea0003800000 */
.L_x_1996:
[----:B------:R-:W0:Y:S01]  /*10910*/  S2R R17, SR_TID.X ;  /* 0x0000000000117919 */ /* 0x000e220000002100 */
[----:B---3--:R-:W3:Y:S01]  /*10920*/  LDC R20, c[0x0][0x448] ;  /* 0x00011200ff147b82 */ /* 0x008ee20000000800 */
[C---:B------:R-:W-:Y:S01]  /*10930*/  R2UR UR8, R18.reuse ;  /* 0x00000000120872ca */ /* 0x040fe200000e0000 */
[----:B------:R-:W-:Y:S01]  /*10940*/  ULDC.64 UR6, c[0x0][0x2d8] ;  /* 0x0000b60000067ab9 */ /* 0x000fe20000000a00 */
[----:B------:R4:W5:Y:S01]  /*10950*/  LDL R9, [R1+0x1c] ;  /* 0x00001c0001097983 */ /* 0x0009620000100800 */
[----:B------:R-:W-:-:S04]  /*10960*/  R2UR UR10, R18 ;  /* 0x00000000120a72ca */ /* 0x000fc800000e0000 */
[----:B------:R-:W4:Y:S01]  /*10970*/  LDC R8, c[0x0][0x448] ;  /* 0x00011200ff087b82 */ /* 0x000f220000000800 */
[----:B---3--:R-:W-:Y:S02]  /*10980*/  ISETP.NE.AND P6, PT, R20, 0x1, PT ;  /* 0x000000011400780c */ /* 0x008fe40003fc5270 */
[C---:B0-----:R-:W-:Y:S01]  /*10990*/  LOP3.LUT R2, R17.reuse, 0x7f, RZ, 0xc0, !PT ;  /* 0x0000007f11027812 */ /* 0x041fe200078ec0ff */
[----:B------:R-:W-:-:S03]  /*109a0*/  IMAD.SHL.U32 R17, R17, 0x40, RZ ;  /* 0x0000004011117824 */ /* 0x000fc600078e00ff */
[----:B------:R-:W-:Y:S02]  /*109b0*/  SHF.R.U32.HI R2, RZ, 0x1, R2 ;  /* 0x00000001ff027819 */ /* 0x000fe40000011602 */
[----:B------:R-:W-:-:S05]  /*109c0*/  LOP3.LUT R17, R17, 0x40, RZ, 0xc0, !PT ;  /* 0x0000004011117812 */ /* 0x000fca00078ec0ff */
[----:B------:R-:W0:Y:S01]  /*109d0*/  @P6 LDC R3, c[0x0][0x44c] ;  /* 0x00011300ff036b82 */ /* 0x000e220000000800 */
[----:B------:R-:W-:Y:S02]  /*109e0*/  LOP3.LUT R2, R2, R17, RZ, 0xfc, !PT ;  /* 0x0000001102027212 */ /* 0x000fe400078efcff */
[----:B------:R3:W5:Y:S05]  /*109f0*/  LDL R17, [R1+0x18] ;  /* 0x0000180001117983 */ /* 0x00076a0000100800 */
[----:B------:R-:W1:Y:S01]  /*10a00*/  @P6 LDC R0, c[0x0][0x450] ;  /* 0x00011400ff006b82 */ /* 0x000e620000000800 */
[----:B------:R-:W-:Y:S01]  /*10a10*/  IMAD R4, R25, 0xc0, R2 ;  /* 0x000000c019047824 */ /* 0x000fe200078e0202 */
[----:B------:R-:W-:Y:S01]  /*10a20*/  UMOV UR4, UR38 ;  /* 0x0000002600047c82 */ /* 0x000fe20008000000 */
[----:B------:R-:W-:-:S02]  /*10a30*/  UMOV UR5, UR43 ;  /* 0x0000002b00057c82 */ /* 0x000fc40008000000 */
[----:B------:R-:W-:Y:S01]  /*10a40*/  UIMAD.WIDE.U32 UR4, UR8, UR6, UR4 ;  /* 0x00000006080472a5 */ /* 0x000fe2000f8e0004 */
[----:B------:R-:W-:Y:S02]  /*10a50*/  IMAD.MOV.U32 R2, RZ, RZ, R4 ;  /* 0x000000ffff027224 */ /* 0x000fe400078e0004 */
[----:B------:R-:W-:Y:S01]  /*10a60*/  ULDC.64 UR8, c[0x0][0x2e0] ;  /* 0x0000b80000087ab9 */ /* 0x000fe20000000a00 */
[----:B------:R-:W-:Y:S02]  /*10a70*/  UIMAD UR5, UR10, UR7, UR5 ;  /* 0x000000070a0572a4 */ /* 0x000fe4000f8e0205 */
[----:B------:R-:W-:Y:S01]  /*10a80*/  UIMAD UR6, UR41, UR8, URZ ;  /* 0x00000008290672a4 */ /* 0x000fe2000f8e023f */
[----:B0-----:R-:W-:-:S03]  /*10a90*/  @P6 IMAD.HI.U32 R3, R4, R3, RZ ;  /* 0x0000000304036227 */ /* 0x001fc600078e00ff */
[----:B------:R-:W-:Y:S02]  /*10aa0*/  UIMAD UR6, UR42, UR9, UR6 ;  /* 0x000000092a0672a4 */ /* 0x000fe4000f8e0206 */
[----:B------:R-:W-:Y:S01]  /*10ab0*/  UIMAD.WIDE.U32 UR4, UR42, UR8, UR4 ;  /* 0x000000082a0472a5 */ /* 0x000fe2000f8e0004 */
[----:B------:R-:W-:Y:S02]  /*10ac0*/  ULDC.64 UR10, c[0x0][0x280] ;  /* 0x0000a000000a7ab9 */ /* 0x000fe40000000a00 */
[----:B------:R-:W-:Y:S01]  /*10ad0*/  ULDC.64 UR8, c[0x0][0x2d0] ;  /* 0x0000b40000087ab9 */ /* 0x000fe20000000a00 */
[----:B-1----:R-:W-:-:S04]  /*10ae0*/  @P6 SHF.R.U32.HI R2, RZ, R0, R3 ;  /* 0x00000000ff026219 */ /* 0x002fc80000011603 */
[--C-:B--2---:R-:W-:Y:S01]  /*10af0*/  SHF.R.S32.HI R5, RZ, 0x1f, R2.reuse ;  /* 0x0000001fff057819 */ /* 0x104fe20000011402 */
[----:B------:R-:W-:Y:S01]  /*10b00*/  UIADD3 UR5, UR5, UR6, URZ ;  /* 0x0000000605057290 */ /* 0x000fe2000fffe03f */
[----:B------:R-:W-:Y:S02]  /*10b10*/  IMAD.U32 R6, RZ, RZ, UR8 ;  /* 0x00000008ff067e24 */ /* 0x000fe4000f8e00ff */
[----:B------:R-:W-:Y:S01]  /*10b20*/  IMAD.MOV R0, RZ, RZ, -R2 ;  /* 0x000000ffff007224 */ /* 0x000fe200078e0a02 */
[----:B------:R-:W-:Y:S01]  /*10b30*/  ULDC.64 UR6, c[0x0][0x2c8] ;  /* 0x0000b20000067ab9 */ /* 0x000fe20000000a00 */
[----:B------:R-:W-:Y:S02]  /*10b40*/  IMAD R5, R5, UR8, RZ ;  /* 0x0000000805057c24 */ /* 0x000fe4000f8e02ff */
[----:B----4-:R-:W-:Y:S02]  /*10b50*/  IMAD R0, R8, R0, R4 ;  /* 0x0000000008007224 */ /* 0x010fe400078e0204 */
[----:B------:R-:W-:-:S02]  /*10b60*/  IMAD R5, R2, UR9, R5 ;  /* 0x0000000902057c24 */ /* 0x000fc4000f8e0205 */
        /* <DEDUP_REMOVED lines=37> */
[----:B---3--:R-:W-:Y:S10]  /*10dc0*/  BRA.DIV UR5, `(.L_x_1998) ;  /* 0x0000003a05307947 */ /* 0x008ff4000b800000 */
[----:B------:R-:W0:Y:S01]  /*10dd0*/  SHFL.IDX PT, R3, R5, RZ, 0x1e1f ;  /* 0x001e1fff05037589 */ /* 0x000e2200000e0000 */
[----:B-----5:R-:W-:Y:S02]  /*10de0*/  IMAD R4, R17, R8, RZ ;  /* 0x0000000811047224 */ /* 0x020fe400078e02ff */
[----:B------:R-:W-:Y:S01]  /*10df0*/  IMAD R25, R25, 0xc0, R10 ;  /* 0x000000c019197824 */ /* 0x000fe200078e020a */
        /* <DEDUP_REMOVED lines=22> */
.L_x_2084:
        /* <DEDUP_REMOVED lines=12> */
.L_x_2000:
[----:B------:R-:W-:Y:S05]  /*11020*/  BSYNC B0 ;  /* 0x0000000000007941 */ /* 0x000fea0003800000 */
.L_x_1999:
[----:B------:R-:W-:Y:S01]  /*11030*/  NOP ;  /* 0x0000000000007918 */ /* 0x000fe20000000000 */
[----:B------:R-:W-:-:S13]  /*11040*/  PLOP3.LUT P0, PT, PT, PT, PT, 0x80, 0x0 ;  /* 0x000000000000781c */ /* 0x000fda0003f0f070 */
.L_x_2001:
        /* <DEDUP_REMOVED lines=18> */
.L_x_2085:
[----:B------:R-:W-:Y:S05]  /*11170*/  BSYNC B0 ;  /* 0x0000000000007941 */ /* 0x000fea0003800000 */
.L_x_2002:
[----:B------:R-:W2:Y:S02]  /*11180*/  LDL.LU R2, [R1+0x20] ;  /* 0x0000200001027983 */ /* 0x000ea40000300800 */
[----:B--2---:R-:W-:-:S05]  /*11190*/  VIADD R20, R2, 0xfffffffe ;  /* 0xfffffffe02147836 */ /* 0x004fca0000000000 */
[----:B------:R-:W-:-:S13]  /*111a0*/  ISETP.GE.AND P0, PT, R20, R27, PT ;  /* 0x0000001b1400720c */ /* 0x000fda0003f06270 */
[----:B------:R-:W-:Y:S05]  /*111b0*/  @!P0 BRA `(.L_x_2004) ;  /* 0x00000010000c8947 */ /* 0x000fea0003800000 */
[----:B------:R-:W-:Y:S02]  /*111c0*/  IMAD.MOV.U32 R4, RZ, RZ, R22 ;  /* 0x000000ffff047224 */ /* 0x000fe400078e0016 */
[----:B-1----:R-:W-:-:S07]  /*111d0*/  IMAD.MOV.U32 R0, RZ, RZ, R19 ;  /* 0x000000ffff007224 */ /* 0x002fce00078e0013 */
.L_x_2024:
        /* <DEDUP_REMOVED lines=43> */
.L_x_2005:
[----:B------:R-:W-:Y:S01]  /*11490*/  IMAD R5, R19, 0x8, R16 ;  /* 0x0000000813057824 */ /* 0x000fe200078e0210 */
[----:B------:R-:W-:Y:S01]  /*114a0*/  SHF.L.U32 R10, R22, 0x1f, RZ ;  /* 0x0000001f160a7819 */ /* 0x000fe200000006ff */
[----:B------:R-:W-:Y:S01]  /*114b0*/  BSSY B0, `(.L_x_2006) ;  /* 0x0000004000007945 */ /* 0x000fe20003800000 */
[----:B------:R-:W-:Y:S02]  /*114c0*/  SHF.R.S32.HI R9, RZ, 0x1f, R8 ;  /* 0x0000001fff097819 */ /* 0x000fe40000011408 */
[----:B------:R-:W0:Y:S02]  /*114d0*/  SYNCS.PHASECHK.TRANS64.TRYWAIT P0, [R5+URZ+0x19c80], R10 ;  /* 0x019c800a050075a7 */ /* 0x000e24000800017f */
[----:B0-----:R-:W-:Y:S05]  /*114e0*/  @!P0 BRA `(.L_x_2007) ;  /* 0x0000003400708947 */ /* 0x001fea0003800000 */
.L_x_2086:
[----:B------:R-:W-:Y:S05]  /*114f0*/  BSYNC B0 ;  /* 0x0000000000007941 */ /* 0x000fea0003800000 */
.L_x_2006:
        /* <DEDUP_REMOVED lines=36> */
.L_x_2092:
        /* <DEDUP_REMOVED lines=10> */
.L_x_2009:
        /* <DEDUP_REMOVED lines=11> */
.L_x_2010:
[----:B------:R2:W-:Y:S01]  /*11890*/  SYNCS.ARRIVE.TRANS64.A1T0 RZ, [R5+URZ+0x19c70], RZ ;  /* 0x019c70ff05ff79a7 */ /* 0x0005e2000810003f */
[----:B------:R-:W-:Y:S05]  /*118a0*/  @!P3 BRA `(.L_x_2011) ;  /* 0x000000000004b947 */ /* 0x000fea0003800000 */
[----:B------:R-:W-:Y:S01]  /*118b0*/  BPT.TRAP 0x1 ;  /* 0x000000040000795c */ /* 0x000fe20000300000 */
.L_x_2011:
[----:B------:R-:W3:Y:S01]  /*118c0*/  SYNCS.PHASECHK.TRANS64.TRYWAIT P0, [R5+URZ+0x19c40], R10 ;  /* 0x019c400a050075a7 */ /* 0x000ee2000800017f */
[----:B------:R-:W-:Y:S04]  /*118d0*/  BSSY B0, `(.L_x_2012) ;  /* 0x0000002000007945 */ /* 0x000fe80003800000 */
[----:B---3--:R-:W-:Y:S05]  /*118e0*/  @!P0 BRA `(.L_x_2013) ;  /* 0x0000003400208947 */ /* 0x008fea0003800000 */
.L_x_2093:
[----:B------:R-:W-:Y:S05]  /*118f0*/  BSYNC B0 ;  /* 0x0000000000007941 */ /* 0x000fea0003800000 */
.L_x_2012:
        /* <DEDUP_REMOVED lines=33> */
.L_x_2099:
        /* <DEDUP_REMOVED lines=10> */
.L_x_2015:
        /* <DEDUP_REMOVED lines=11> */
.L_x_2016:
[----:B------:R-:W-:Y:S01]  /*11c60*/  IMAD.U32 R2, RZ, RZ, UR45 ;  /* 0x0000002dff027e24 */ /* 0x000fe2000f8e00ff */
[----:B------:R0:W-:Y:S04]  /*11c70*/  SYNCS.ARRIVE.TRANS64.A1T0 RZ, [R5+URZ+0x19c30], RZ ;  /* 0x019c30ff05ff79a7 */ /* 0x0001e8000810003f */
[----:B------:R-:W-:-:S13]  /*11c80*/  ISETP.NE.AND P0, PT, R2, 0x3, PT ;  /* 0x000000030200780c */ /* 0x000fda0003f05270 */
[----:B0-----:R-:W-:Y:S05]  /*11c90*/  @!P0 BRA `(.L_x_2017) ;  /* 0x0000000000048947 */ /* 0x001fea0003800000 */
[----:B------:R-:W-:Y:S01]  /*11ca0*/  BPT.TRAP 0x1 ;  /* 0x000000040000795c */ /* 0x000fe20000300000 */
.L_x_2017:
[----:B------:R-:W-:Y:S01]  /*11cb0*/  LOP3.LUT R3, R4, 0x1, RZ, 0x3c, !PT ;  /* 0x0000000104037812 */ /* 0x000fe200078e3cff */
[----:B------:R-:W-:Y:S01]  /*11cc0*/  IMAD R2, R0, 0x8, R16 ;  /* 0x0000000800027824 */ /* 0x000fe200078e0210 */
[----:B------:R-:W-:Y:S02]  /*11cd0*/  BSSY B0, `(.L_x_2018) ;  /* 0x0000004000007945 */ /* 0x000fe40003800000 */
[----:B------:R-:W-:-:S04]  /*11ce0*/  SHF.L.U32 R3, R3, 0x1f, RZ ;  /* 0x0000001f03037819 */ /* 0x000fc800000006ff */
[----:B------:R-:W0:Y:S02]  /*11cf0*/  SYNCS.PHASECHK.TRANS64.TRYWAIT P2, [R2+URZ+0x19c70], R3 ;  /* 0x019c7003020075a7 */ /* 0x000e24000804017f */
[----:B0-----:R-:W-:Y:S05]  /*11d00*/  @!P2 BRA `(.L_x_2019) ;  /* 0x0000003000c4a947 */ /* 0x001fea0003800000 */
.L_x_2100:
[----:B------:R-:W-:Y:S05]  /*11d10*/  BSYNC B0 ;  /* 0x0000000000007941 */ /* 0x000fea0003800000 */
.L_x_2018:
[----:B--23--:R-:W-:-:S05]  /*11d20*/  IMAD.U32 R5, RZ, RZ, UR44 ;  /* 0x0000002cff057e24 */ /* 0x00cfca000f8e00ff */
[----:B------:R-:W-:-:S13]  /*11d30*/  ISETP.NE.AND P2, PT, R5, 0x3, PT ;  /* 0x000000030500780c */ /* 0x000fda0003f45270 */
[----:B------:R-:W-:Y:S05]  /*11d40*/  @!P2 BRA `(.L_x_2020) ;  /* 0x000000000004a947 */ /* 0x000fea0003800000 */
[----:B------:R-:W-:Y:S01]  /*11d50*/  BPT.TRAP 0x1 ;  /* 0x000000040000795c */ /* 0x000fe20000300000 */
.L_x_2020:
[----:B------:R-:W-:Y:S01]  /*11d60*/  SHF.L.U32 R4, R4, 0x1f, RZ ;  /* 0x0000001f04047819 */ /* 0x000fe200000006ff */
[----:B------:R-:W-:-:S03]  /*11d70*/  IMAD R3, R0, 0x3000, RZ ;  /* 0x0000300000037824 */ /* 0x000fc600078e02ff */
[----:B------:R-:W0:Y:S02]  /*11d80*/  SYNCS.PHASECHK.TRANS64.TRYWAIT P2, [R2+URZ+0x19c60], R4 ;  /* 0x019c6004020075a7 */ /* 0x000e24000804017f */
[----:B0-----:R-:W-:Y:S05]  /*11d90*/  @!P2 BRA `(.L_x_2021) ;  /* 0x0000003000b4a947 */ /* 0x001fea0003800000 */
.L_x_2101:
[----:B------:R-:W2:Y:S04]  /*11da0*/  LDL R0, [R1+0x14] ;  /* 0x0000140001007983 */ /* 0x000ea80000100800 */
[----:B------:R-:W3:Y:S01]  /*11db0*/  LDL R10, [R1+0x10] ;  /* 0x00001000010a7983 */ /* 0x000ee20000100800 */
[----:B------:R-:W-:Y:S05]  /*11dc0*/  WARPSYNC.ALL ;  /* 0x0000000000007948 */ /* 0x000fea0003800000 */
[----:B------:R-:W5:Y:S02]  /*11dd0*/  S2R R12, SR_TID.X ;  /* 0x00000000000c7919 */ /* 0x000f640000002100 */
[----:B-----5:R-:W-:Y:S01]  /*11de0*/  LOP3.LUT P2, RZ, R12, 0x4, RZ, 0xc0, !PT ;  /* 0x000000040cff7812 */ /* 0x020fe2000784c0ff */
[----:B------:R-:W-:-:S05]  /*11df0*/  IMAD.MOV.U32 R12, RZ, RZ, 0x40 ;  /* 0x00000040ff0c7424 */ /* 0x000fca00078e00ff */
[----:B------:R-:W-:Y:S02]  /*11e00*/  SEL R12, R12, 0xffffffc0, !P2 ;  /* 0xffffffc00c0c7807 */ /* 0x000fe40005000000 */
[C---:B--2---:R-:W-:Y:S02]  /*11e10*/  LOP3.LUT R0, R3.reuse, R0, RZ, 0xfc, !PT ;  /* 0x0000000003007212 */ /* 0x044fe400078efcff */
        /* <DEDUP_REMOVED lines=21> */
[----:B------:R-:W2:Y:S01]  /*11f70*/  LDSM.16.MT88.4 R4, [R0+0x9800] ;  /* 0x009800000004783b */ /* 0x000ea20000004200 */
        /* <DEDUP_REMOVED lines=28> */
.L_x_2022:
[----:B--2---:R2:W-:Y:S01]  /*12140*/  SYNCS.ARRIVE.TRANS64.A1T0 RZ, [R2+URZ+0x19c50], RZ ;  /* 0x019c50ff02ff79a7 */ /* 0x0045e2000810003f */
[----:B------:R-:W-:Y:S06]  /*12150*/  BAR.SYNC.DEFER_BLOCKING 0x2, 0x80 ;  /* 0x0082000000007b1d */ /* 0x000fec0000010000 */
[----:B------:R-:W-:Y:S05]  /*12160*/  @!P0 BRA `(.L_x_2023) ;  /* 0x0000000000048947 */ /* 0x000fea0003800000 */
[----:B------:R-:W-:Y:S01]  /*12170*/  BPT.TRAP 0x1 ;  /* 0x000000040000795c */ /* 0x000fe20000300000 */
.L_x_2023:
[----:B------:R-:W3:Y:S01]  /*12180*/  LDL R0, [R1+0x8] ;  /* 0x0000080001007983 */ /* 0x000ee20000100800 */
[----:B--2---:R-:W-:Y:S02]  /*12190*/  VIADD R2, R2, 0x19c80 ;  /* 0x00019c8002027836 */ /* 0x004fe40000000000 */
[----:B------:R-:W-:-:S03]  /*121a0*/  IMAD.MOV.U32 R4, RZ, RZ, R22 ;  /* 0x000000ffff047224 */ /* 0x000fc600078e0016 */
[----:B---3--:R-:W-:Y:S01]  /*121b0*/  PRMT R2, R0, 0x654, R2 ;  /* 0x0000065400027816 */ /* 0x008fe20000000002 */
[----:B------:R-:W-:-:S03]  /*121c0*/  IMAD.MOV.U32 R0, RZ, RZ, R19 ;  /* 0x000000ffff007224 */ /* 0x000fc600078e0013 */
[----:B------:R2:W-:Y:S01]  /*121d0*/  SYNCS.ARRIVE.TRANS64.RED.A1T0 RZ, [R2+URZ], RZ ;  /* 0x000000ff02ff79a7 */ /* 0x0005e2000810043f */
[----:B------:R-:W-:Y:S05]  /*121e0*/  @P1 BRA `(.L_x_2024) ;  /* 0xffffffec00fc1947 */ /* 0x000fea000383ffff */
.L_x_2004:
        /* <DEDUP_REMOVED lines=19> */
.L_x_2026:
[----:B------:R-:W-:Y:S05]  /*12320*/  BSYNC B0 ;  /* 0x0000000000007941 */ /* 0x000fea0003800000 */
.L_x_2025:
[----:B------:R-:W-:Y:S05]  /*12330*/  @!P0 BRA `(.L_x_2027) ;  /* 0x0000000000048947 */ /* 0x000fea0003800000 */
[----:B------:R-:W-:Y:S01]  /*12340*/  BPT.TRAP 0x1 ;  /* 0x000000040000795c */ /* 0x000fe20000300000 */
.L_x_2027:
[----:B------:R-:W-:Y:S01]  /*12350*/  LOP3.LUT R0, R22, 0x1, RZ, 0x3c, !PT ;  /* 0x0000000116007812 */ /* 0x000fe200078e3cff */
[----:B0-----:R-:W-:Y:S01]  /*12360*/  IMAD R3, R19, 0x8, R16 ;  /* 0x0000000813037824 */ /* 0x001fe200078e0210 */
[----:B------:R-:W-:Y:S02]  /*12370*/  BSSY B0, `(.L_x_2028) ;  /* 0x0000004000007945 */ /* 0x000fe40003800000 */
[----:B------:R-:W-:-:S04]  /*12380*/  SHF.L.U32 R0, R0, 0x1f, RZ ;  /* 0x0000001f00007819 */ /* 0x000fc800000006ff */
[----:B------:R-:W0:Y:S02]  /*12390*/  SYNCS.PHASECHK.TRANS64.TRYWAIT P1, [R3+URZ+0x19c70], R0 ;  /* 0x019c7000030075a7 */ /* 0x000e24000802017f */
[----:B0-----:R-:W-:Y:S05]  /*123a0*/  @!P1 BRA `(.L_x_2029) ;  /* 0x0000002c00449947 */ /* 0x001fea0003800000 */
.L_x_2102:
[----:B------:R-:W-:Y:S05]  /*123b0*/  BSYNC B0 ;  /* 0x0000000000007941 */ /* 0x000fea0003800000 */
.L_x_2028:
[----:B------:R-:W-:-:S05]  /*123c0*/  IMAD.U32 R2, RZ, RZ, UR44 ;  /* 0x0000002cff027e24 */ /* 0x000fca000f8e00ff */
[----:B------:R-:W-:-:S13]  /*123d0*/  ISETP.NE.AND P1, PT, R2, 0x3, PT ;  /* 0x000000030200780c */ /* 0x000fda0003f25270 */
[----:B------:R-:W-:Y:S05]  /*123e0*/  @!P1 BRA `(.L_x_2030) ;  /* 0x0000000000049947 */ /* 0x000fea0003800000 */
[----:B------:R-:W-:Y:S01]  /*123f0*/  BPT.TRAP 0x1 ;  /* 0x000000040000795c */ /* 0x000fe20000300000 */
.L_x_2030:
[----:B0-----:R-:W-:-:S04]  /*12400*/  SHF.L.U32 R0, R22, 0x1f, RZ ;  /* 0x0000001f16007819 */ /* 0x001fc800000006ff */
[----:B------:R-:W0:Y:S02]  /*12410*/  SYNCS.PHASECHK.TRANS64.TRYWAIT P1, [R3+URZ+0x19c60], R0 ;  /* 0x019c6000030075a7 */ /* 0x000e24000802017f */
[----:B0-----:R-:W-:Y:S05]  /*12420*/  @!P1 BRA `(.L_x_2031) ;  /* 0x0000002c00389947 */ /* 0x001fea0003800000 */
.L_x_2103:
[----:B------:R-:W2:Y:S04]  /*12430*/  LDL R4, [R1+0x14] ;  /* 0x0000140001047983 */ /* 0x000ea80000100800 */
[----:B------:R-:W3:Y:S01]  /*12440*/  LDL R10, [R1+0x10] ;  /* 0x00001000010a7983 */ /* 0x000ee20000100800 */
[----:B------:R-:W-:Y:S01]  /*12450*/  IMAD R2, R19, 0x3000, RZ ;  /* 0x0000300013027824 */ /* 0x000fe200078e02ff */
[----:B------:R-:W-:Y:S05]  /*12460*/  WARPSYNC.ALL ;  /* 0x0000000000007948 */ /* 0x000fea0003800000 */
[----:B------:R-:W1:Y:S02]  /*12470*/  S2R R12, SR_TID.X ;  /* 0x00000000000c7919 */ /* 0x000e640000002100 */
[----:B-1----:R-:W-:Y:S01]  /*12480*/  LOP3.LUT P1, RZ, R12, 0x4, RZ, 0xc0, !PT ;  /* 0x000000040cff7812 */ /* 0x002fe2000782c0ff */
[----:B------:R-:W-:-:S05]  /*12490*/  IMAD.MOV.U32 R12, RZ, RZ, 0x40 ;  /* 0x00000040ff0c7424 */ /* 0x000fca00078e00ff */
[----:B------:R-:W-:Y:S02]  /*124a0*/  SEL R12, R12, 0xffffffc0, !P1 ;  /* 0xffffffc00c0c7807 */ /* 0x000fe40004800000 */
[C---:B--2---:R-:W-:Y:S02]  /*124b0*/  LOP3.LUT R5, R2.reuse, R4, RZ, 0xfc, !PT ;  /* 0x0000000402057212 */ /* 0x044fe400078efcff */
        /* <DEDUP_REMOVED lines=21> */
[----:B------:R-:W1:Y:S01]  /*12610*/  LDSM.16.MT88.4 R4, [R0+0x9800] ;  /* 0x009800000004783b */ /* 0x000e620000004200 */
        /* <DEDUP_REMOVED lines=28> */
.L_x_2032:
[----:B-1----:R1:W-:Y:S01]  /*127e0*/  SYNCS.ARRIVE.TRANS64.A1T0 RZ, [R3+URZ+0x19c50], RZ ;  /* 0x019c50ff03ff79a7 */ /* 0x0023e2000810003f */
[----:B------:R-:W-:Y:S06]  /*127f0*/  BAR.SYNC.DEFER_BLOCKING 0x2, 0x80 ;  /* 0x0082000000007b1d */ /* 0x000fec0000010000 */
[----:B------:R-:W-:Y:S05]  /*12800*/  @!P0 BRA `(.L_x_2033) ;  /* 0x0000000000048947 */ /* 0x000fea0003800000 */
[----:B------:R-:W-:Y:S01]  /*12810*/  BPT.TRAP 0x1 ;  /* 0x000000040000795c */ /* 0x000fe20000300000 */
.L_x_2033:
        /* <DEDUP_REMOVED lines=9> */
.L_x_1974:
[----:B------:R-:W-:Y:S05]  /*128b0*/  BSYNC B7 ;  /* 0x0000000000077941 */ /* 0x000fea0003800000 */
.L_x_1972:
        /* <DEDUP_REMOVED lines=12> */
.L_x_2034:
[----:B------:R-:W0:Y:S01]  /*12980*/  S2R R0, SR_TID.X ;  /* 0x0000000000007919 */ /* 0x000e220000002100 */
[----:B------:R-:W-:Y:S01]  /*12990*/  ULDC UR4, c[0x0][0xc3c] ;  /* 0x00030f0000047ab9 */ /* 0x000fe20000000800 */
[----:B0-----:R-:W-:Y:S01]  /*129a0*/  LOP3.LUT R9, R0, 0x1f, RZ, 0xc0, !PT ;  /* 0x0000001f00097812 */ /* 0x001fe200078ec0ff */
[----:B------:R-:W-:-:S03]  /*129b0*/  IMAD.MOV.U32 R0, RZ, RZ, RZ ;  /* 0x000000ffff007224 */ /* 0x000fc600078e00ff */
[C---:B------:R-:W-:Y:S01]  /*129c0*/  ISETP.NE.AND P0, PT, R9.reuse, 0x1f, PT ;  /* 0x0000001f0900780c */ /* 0x040fe20003f05270 */
[----:B------:R-:W-:-:S05]  /*129d0*/  VIADD R7, R9, UR40 ;  /* 0x0000002809077c36 */ /* 0x000fca0008000000 */
[----:B------:R-:W-:Y:S01]  /*129e0*/  ISETP.GE.OR P1, PT, R7, UR4, !P0 ;  /* 0x0000000407007c0c */ /* 0x000fe2000c726670 */
[----:B------:R-:W-:-:S12]  /*129f0*/  ULDC UR4, c[0x0][0xc3c] ;  /* 0x00030f0000047ab9 */ /* 0x000fd80000000800 */
[----:B------:R-:W0:Y:S08]  /*12a00*/  @!P1 LDC.64 R2, c[0x0][0xc80] ;  /* 0x00032000ff029b82 */ /* 0x000e300000000a00 */
[----:B------:R-:W1:Y:S01]  /*12a10*/  @!P1 LDC.64 R4, c[0x0][0xc78] ;  /* 0x00031e00ff049b82 */ /* 0x000e620000000a00 */
[----:B0-----:R-:W-:-:S05]  /*12a20*/  @!P1 IMAD.WIDE R2, R7, 0x4, R2 ;  /* 0x0000000407029825 */ /* 0x001fca00078e0202 */
[----:B------:R1:W2:Y:S02]  /*12a30*/  @!P1 LDG.E R0, desc[UR54][R2.64] ;  /* 0x0000003602009981 */ /* 0x0002a4000c1e1900 */
[----:B-1----:R-:W-:-:S04]  /*12a40*/  @!P1 IMAD.WIDE R2, R7, 0x4, R4 ;  /* 0x0000000407029825 */ /* 0x002fc800078e0204 */
[----:B------:R-:W-:-:S06]  /*12a50*/  IMAD.MOV.U32 R7, RZ, RZ, RZ ;  /* 0x000000ffff077224 */ /* 0x000fcc00078e00ff */
[----:B------:R-:W2:Y:S01]  /*12a60*/  @!P1 LDG.E R7, desc[UR54][R2.64] ;  /* 0x0000003602079981 */ /* 0x000ea2000c1e1900 */
[C---:B------:R-:W-:Y:S02]  /*12a70*/  ISETP.NE.AND P1, PT, R9.reuse, RZ, PT ;  /* 0x000000ff0900720c */ /* 0x040fe40003f25270 */
[C---:B------:R-:W-:Y:S02]  /*12a80*/  ISETP.GE.U32.AND P2, PT, R9.reuse, 0x2, PT ;  /* 0x000000020900780c */ /* 0x040fe40003f46070 */
        /* <DEDUP_REMOVED lines=8> */
[----:B------:R0:W-:Y:S04]  /*12b10*/  SHFL.IDX PT, R4, R24, RZ, 0x1f ;  /* 0x00001fff18047589 */ /* 0x0001e800000e0000 */
[----:B------:R-:W1:Y:S01]  /*12b20*/  SHFL.UP PT, R6, R5, 0x2, RZ ;  /* 0x0440000005067989 */ /* 0x000e6200000e00ff */
[----:B0-----:R-:W-:Y:S01]  /*12b30*/  IMAD.MOV.U32 R24, RZ, RZ, RZ ;  /* 0x000000ffff187224 */ /* 0x001fe200078e00ff */
[----:B-1----:R-:W-:-:S05]  /*12b40*/  SEL R6, R6, RZ, P2 ;  /* 0x000000ff06067207 */ /* 0x002fca0001000000 */
        /* <DEDUP_REMOVED lines=16> */
.L_x_2038:
        /* <DEDUP_REMOVED lines=38> */
.L_x_2036:
        /* <DEDUP_REMOVED lines=14> */
.L_x_2039:
[----:B--2---:R-:W-:Y:S01]  /*12f90*/  ISETP.NE.AND P0, PT, R7, 0x1, PT ;  /* 0x000000010700780c */ /* 0x004fe20003f05270 */
[----:B----4-:R-:W-:Y:S01]  /*12fa0*/  IMAD R24, R24, R6, R5 ;  /* 0x0000000618187224 */ /* 0x010fe200078e0205 */
[----:B------:R-:W-:-:S03]  /*12fb0*/  UIADD3 UR40, UR4, UR40, URZ ;  /* 0x0000002804287290 */ /* 0x000fc6000fffe03f */
[----:B------:R-:W-:-:S08]  /*12fc0*/  IMAD.IADD R4, R4, 0x1, -R24 ;  /* 0x0000000104047824 */ /* 0x000fd000078e0a18 */
[----:B------:R-:W-:Y:S05]  /*12fd0*/  @!P0 BRA `(.L_x_2040) ;  /* 0x0000000000dc8947 */ /* 0x000fea0003800000 */
[----:B-1----:R-:W-:-:S04]  /*12fe0*/  IABS R5, R0 ;  /* 0x0000000000057213 */ /* 0x002fc80000000000 */
[----:B------:R-:W1:Y:S08]  /*12ff0*/  I2F.RP R6, R5 ;  /* 0x0000000500067306 */ /* 0x000e700000209400 */
[----:B-1----:R-:W0:Y:S02]  /*13000*/  MUFU.RCP R6, R6 ;  /* 0x0000000600067308 */ /* 0x002e240000001000 */
[----:B0-----:R-:W-:-:S06]  /*13010*/  VIADD R8, R6, 0xffffffe ;  /* 0x0ffffffe06087836 */ /* 0x001fcc0000000000 */
[----:B---3--:R-:W0:Y:S02]  /*13020*/  F2I.FTZ.U32.TRUNC.NTZ R3, R8 ;  /* 0x0000000800037305 */ /* 0x008e24000021f000 */
        /* <DEDUP_REMOVED lines=18> */
[----:B0-----:R-:W-:Y:S01]  /*13150*/  VIADD R9, R8, 0xffffffe ;  /* 0x0ffffffe08097836 */ /* 0x001fe20000000000 */
[----:B------:R-:W-:-:S05]  /*13160*/  IABS R8, R7 ;  /* 0x0000000700087213 */ /* 0x000fca0000000000 */
[----:B------:R-:W0:Y:S01]  /*13170*/  F2I.FTZ.U32.TRUNC.NTZ R3, R9 ;  /* 0x0000000900037305 */ /* 0x000e22000021f000 */
[----:B------:R-:W-:Y:S02]  /*13180*/  IMAD.MOV R8, RZ, RZ, -R8 ;  /* 0x000000ffff087224 */ /* 0x000fe400078e0a08 */
[----:B0-----:R-:W-:-:S04]  /*13190*/  IMAD.MOV R2, RZ, RZ, -R3 ;  /* 0x000000ffff027224 */ /* 0x001fc800078e0a03 */
[----:B------:R-:W-:Y:S02]  /*131a0*/  IMAD R11, R2, R5, RZ ;  /* 0x00000005020b7224 */ /* 0x000fe400078e02ff */
[----:B------:R-:W-:-:S04]  /*131b0*/  IMAD.MOV.U32 R2, RZ, RZ, RZ ;  /* 0x000000ffff027224 */ /* 0x000fc800078e00ff */
[----:B------:R-:W-:Y:S01]  /*131c0*/  IMAD.HI.U32 R2, R3, R11, R2 ;  /* 0x0000000b03027227 */ /* 0x000fe200078e0002 */
[----:B------:R-:W-:-:S04]  /*131d0*/  LOP3.LUT R3, R4, R0, RZ, 0x3c, !PT ;  /* 0x0000000004037212 */ /* 0x000fc800078e3cff */
[----:B------:R-:W-:-:S13]  /*131e0*/  ISETP.GE.AND P2, PT, R3, RZ, PT ;  /* 0x000000ff0300720c */ /* 0x000fda0003f46270 */
[----:B------:R-:W-:Y:S01]  /*131f0*/  @!P2 IMAD.MOV R6, RZ, RZ, -R6 ;  /* 0x000000ffff06a224 */ /* 0x000fe200078e0a06 */
[----:B------:R-:W-:-:S04]  /*13200*/  @!P1 LOP3.LUT R6, RZ, R0, RZ, 0x33, !PT ;  /* 0x00000000ff069212 */ /* 0x000fc800078e33ff */
[----:B------:R-:W-:-:S05]  /*13210*/  IABS R3, R6 ;  /* 0x0000000600037213 */ /* 0x000fca0000000000 */
[----:B------:R-:W-:-:S04]  /*13220*/  IMAD.HI.U32 R2, R2, R3, RZ ;  /* 0x0000000302027227 */ /* 0x000fc800078e00ff */
[----:B------:R-:W-:Y:S02]  /*13230*/  IMAD R8, R2, R8, R3 ;  /* 0x0000000802087224 */ /* 0x000fe400078e0203 */
[----:B------:R-:W-:-:S03]  /*13240*/  IMAD.MOV R3, RZ, RZ, -R6 ;  /* 0x000000ffff037224 */ /* 0x000fc600078e0a06 */
[----:B------:R-:W-:Y:S01]  /*13250*/  ISETP.GT.U32.AND P1, PT, R5, R8, PT ;  /* 0x000000080500720c */ /* 0x000fe20003f24070 */
[----:B------:R-:W-:Y:S01]  /*13260*/  IMAD R4, R0, R3, R4 ;  /* 0x0000000300047224 */ /* 0x000fe200078e0204 */
[----:B------:R-:W-:-:S04]  /*13270*/  LOP3.LUT R3, R6, R7, RZ, 0x3c, !PT ;  /* 0x0000000706037212 */ /* 0x000fc800078e3cff */
[----:B------:R-:W-:-:S07]  /*13280*/  ISETP.GE.AND P2, PT, R3, RZ, PT ;  /* 0x000000ff0300720c */ /* 0x000fce0003f46270 */
        /* <DEDUP_REMOVED lines=12> */
.L_x_2040:
        /* <DEDUP_REMOVED lines=62> */
[----:B------:R-:W-:-:S07]  /*13730*/  IMAD R26, R4, R6, R5 ;  /* 0x00000006041a7224 */ /* 0x000fce00078e0205 */
.L_x_2041:
[----:B------:R-:W-:-:S05]  /*13740*/  LOP3.LUT R25, RZ, R4, RZ, 0x33, !PT ;  /* 0x00000004ff197212 */ /* 0x000fca00078e33ff */
[----:B------:R-:W-:Y:S01]  /*13750*/  IMAD.IADD R25, R0, 0x1, R25 ;  /* 0x0000000100197824 */ /* 0x000fe200078e0219 */
[----:B------:R-:W-:Y:S06]  /*13760*/  BRA `(.L_x_2042) ;  /* 0x0000000000107947 */ /* 0x000fec0003800000 */
.L_x_2037:
[----:B------:R-:W-:Y:S01]  /*13770*/  IMAD.MOV.U32 R24, RZ, RZ, R4 ;  /* 0x000000ffff187224 */ /* 0x000fe200078e0004 */
[----:B------:R-:W-:Y:S01]  /*13780*/  ULDC UR40, c[0x0][0xc3c] ;  /* 0x00030f0000287ab9 */ /* 0x000fe20000000800 */
[----:B------:R-:W-:Y:S02]  /*13790*/  IMAD.MOV.U32 R25, RZ, RZ, RZ ;  /* 0x000000ffff197224 */ /* 0x000fe400078e00ff */
[----:B------:R-:W-:-:S07]  /*137a0*/  IMAD.MOV.U32 R26, RZ, RZ, RZ ;  /* 0x000000ffff1a7224 */ /* 0x000fce00078e00ff */
.L_x_2042:
        /* <DEDUP_REMOVED lines=12> */
.L_x_2035:
[----:B------:R-:W-:Y:S02]  /*13870*/  ULDC UR4, c[0x0][0xc3c] ;  /* 0x00030f0000047ab9 */ /* 0x000fe40000000800 */
[----:B------:R-:W-:-:S06]  /*13880*/  UISETP.GE.AND UP0, UPT, UR40, UR4, UPT ;  /* 0x000000042800728c */ /* 0x000fcc000bf06270 */
[----:B------:R-:W-:-:S13]  /*13890*/  PLOP3.LUT P0, PT, PT, PT, UP0, 0x80, 0x0 ;  /* 0x000000000000781c */ /* 0x000fda0003f0f008 */
[----:B------:R-:W-:Y:S05]  /*138a0*/  @!P0 BRA `(.L_x_2043) ;  /* 0xffffffb000888947 */ /* 0x000fea000383ffff */
.L_x_1967:
[----:B0-----:R-:W2:Y:S01]  /*138b0*/  LDL.LU R0, [R1+0x24] ;  /* 0x0000240001007983 */ /* 0x001ea20000300800 */
[----:B------:R-:W-:Y:S01]  /*138c0*/  BSSY B0, `(.L_x_2044) ;  /* 0x000000b000007945 */ /* 0x000fe20003800000 */
[----:B------:R-:W0:Y:S01]  /*138d0*/  S2R R5, SR_CgaCtaId ;  /* 0x0000000000057919 */ /* 0x000e220000008800 */
[----:B--2---:R-:W-:-:S05]  /*138e0*/  VIADD R0, R0, 0x1 ;  /* 0x0000000100007836 */ /* 0x004fca0000000000 */
[----:B-1----:R-:W-:-:S04]  /*138f0*/  LEA.HI R2, R0, R0, RZ, 0x1 ;  /* 0x0000000000027211 */ /* 0x002fc800078f08ff */
[----:B------:R-:W-:Y:S02]  /*13900*/  LOP3.LUT R3, R2, 0xfffffffe, RZ, 0xc0, !PT ;  /* 0xfffffffe02037812 */ /* 0x000fe400078ec0ff */
[----:B------:R-:W-:-:S03]  /*13910*/  MOV R2, 0x400 ;  /* 0x0000040000027802 */ /* 0x000fc60000000f00 */
[----:B------:R-:W-:Y:S01]  /*13920*/  IMAD.IADD R0, R0, 0x1, -R3 ;  /* 0x0000000100007824 */ /* 0x000fe200078e0a03 */
[----:B0-----:R-:W-:-:S04]  /*13930*/  LEA R4, R5, R2, 0x18 ;  /* 0x0000000205047211 */ /* 0x001fc800078ec0ff */
[----:B------:R-:W-:-:S04]  /*13940*/  SHF.L.U32 R0, R0, 0x1f, RZ ;  /* 0x0000001f00007819 */ /* 0x000fc800000006ff */
[----:B------:R-:W0:Y:S02]  /*13950*/  SYNCS.PHASECHK.TRANS64.TRYWAIT P0, [R4+URZ+0x19c20], R0 ;  /* 0x019c2000040075a7 */ /* 0x000e24000800017f */
[----:B0-----:R-:W-:Y:S05]  /*13960*/  @!P0 BRA `(.L_x_2045) ;  /* 0x0000001400fc8947 */ /* 0x001fea0003800000 */
.L_x_2104:
[----:B------:R-:W-:Y:S05]  /*13970*/  BSYNC B0 ;  /* 0x0000000000007941 */ /* 0x000fea0003800000 */
.L_x_2044:
[----:B------:R-:W-:-:S03]  /*13980*/  UMOV UR4, 0xffffffff ;  /* 0xffffffff00047882 */ /* 0x000fc60000000000 */
[----:B------:R-:W-:Y:S05]  /*13990*/  BRA.DIV UR4, `(.L_x_2046) ;  /* 0x0000001a04047947 */ /* 0x000fea000b800000 */
[----:B0-----:R-:W0:Y:S02]  /*139a0*/  S2R R0, SR_TID.X ;  /* 0x0000000000007919 */ /* 0x001e240000002100 */
[----:B0-----:R-:W-:-:S04]  /*139b0*/  SHF.R.U32.HI R0, RZ, 0x5, R0 ;  /* 0x00000005ff007819 */ /* 0x001fc80000011600 */
[----:B------:R-:W-:-:S05]  /*139c0*/  LOP3.LUT R0, R0, 0x3, RZ, 0xc0, !PT ;  /* 0x0000000300007812 */ /* 0x000fca00078ec0ff */
[----:B------:R0:W1:Y:S02]  /*139d0*/  SHFL.IDX PT, R14, R0, RZ, 0x1f ;  /* 0x00001fff000e7589 */ /* 0x00006400000e0000 */
.L_x_2107:
[----:B-1----:R-:W-:Y:S01]  /*139e0*/  ISETP.NE.AND P0, PT, R14, RZ, PT ;  /* 0x000000ff0e00720c */ /* 0x002fe20003f05270 */
[----:B------:R-:W-:-:S12]  /*139f0*/  BSSY B0, `(.L_x_2047) ;  /* 0x000002c000007945 */ /* 0x000fd80003800000 */
[----:B------:R-:W-:Y:S05]  /*13a00*/  @P0 BRA `(.L_x_2048) ;  /* 0x0000000000a80947 */ /* 0x000fea0003800000 */
[----:B------:R-:W-:-:S03]  /*13a10*/  UMOV UR4, 0xffffffff ;  /* 0xffffffff00047882 */ /* 0x000fc60000000000 */
[----:B------:R-:W-:Y:S05]  /*13a20*/  BRA.DIV UR4, `(.L_x_2049) ;  /* 0x0000001a04147947 */ /* 0x000fea000b800000 */
[----:B------:R-:W-:-:S13]  /*13a30*/  ELECT P6, URZ, PT ;  /* 0x00000000003f782f */ /* 0x000fda00038c0000 */
.L_x_2110:
[----:B------:R-:W-:Y:S05]  /*13a40*/  @!P6 BRA `(.L_x_2048) ;  /* 0x000000000098e947 */ /* 0x000fea0003800000 */
[----:B------:R-:W-:-:S06]  /*13a50*/  ULOP3.LUT UR4, UR37, 0x2, URZ, 0xfc, !UPT ;  /* 0x0000000225047892 */ /* 0x000fcc000f8efc3f */
[----:B0-----:R-:W-:-:S05]  /*13a60*/  IMAD.U32 R0, RZ, RZ, UR4 ;  /* 0x00000004ff007e24 */ /* 0x001fca000f8e00ff */
[----:B------:R-:W-:-:S13]  /*13a70*/  ISETP.NE.AND P0, PT, R0, 0x3, PT ;  /* 0x000000030000780c */ /* 0x000fda0003f05270 */
[----:B------:R-:W-:Y:S05]  /*13a80*/  @!P0 BRA `(.L_x_2050) ;  /* 0x0000000000048947 */ /* 0x000fea0003800000 */
[----:B------:R-:W-:Y:S01]  /*13a90*/  BPT.TRAP 0x1 ;  /* 0x000000040000795c */ /* 0x000fe20000300000 */
.L_x_2050:
[C---:B------:R-:W-:Y:S01]  /*13aa0*/  IMAD R5, R19.reuse, 0x8, R4 ;  /* 0x0000000813057824 */ /* 0x040fe200078e0204 */
[----:B------:R-:W-:Y:S01]  /*13ab0*/  SHF.L.U32 R0, R22, 0x1f, RZ ;  /* 0x0000001f16007819 */ /* 0x000fe200000006ff */
[----:B------:R-:W-:-:S03]  /*13ac0*/  VIADD R19, R19, 0x1 ;  /* 0x0000000113137836 */ /* 0x000fc60000000000 */
[----:B------:R-:W0:Y:S02]  /*13ad0*/  SYNCS.PHASECHK.TRANS64.TRYWAIT P1, [R5+URZ+0x19c40], R0 ;  /* 0x019c4000050075a7 */ /* 0x000e24000802017f */
[----:B------:R-:W-:-:S04]  /*13ae0*/  ISETP.NE.AND P2, PT, R19, 0x2, PT ;  /* 0x000000021300780c */ /* 0x000fc80003f45270 */
[----:B------:R-:W-:Y:S01]  /*13af0*/  SEL R3, RZ, 0x1, P2 ;  /* 0x00000001ff037807 */ /* 0x000fe20001000000 */
[----:B0-----:R-:W-:Y:S08]  /*13b00*/  @!P1 BRA `(.L_x_2051) ;  /* 0x0000001400fc9947 */ /* 0x001ff00003800000 */
.L_x_2111:
[----:B------:R-:W-:Y:S02]  /*13b10*/  SEL R19, R19, RZ, P2 ;  /* 0x000000ff13137207 */ /* 0x000fe40001000000 */
[----:B------:R-:W-:Y:S01]  /*13b20*/  LOP3.LUT R2, R22, R3, RZ, 0x3c, !PT ;  /* 0x0000000316027212 */ /* 0x000fe200078e3cff */
[----:B------:R-:W-:Y:S06]  /*13b30*/  @!P0 BRA `(.L_x_2052) ;  /* 0x0000000000048947 */ /* 0x000fec0003800000 */
[----:B------:R-:W-:Y:S01]  /*13b40*/  BPT.TRAP 0x1 ;  /* 0x000000040000795c */ /* 0x000fe20000300000 */
.L_x_2052:
[----:B------:R-:W-:Y:S01]  /*13b50*/  IMAD R19, R19, 0x8, R4 ;  /* 0x0000000813137824 */ /* 0x000fe200078e0204 */
[----:B------:R-:W-:-:S04]  /*13b60*/  SHF.L.U32 R2, R2, 0x1f, RZ ;  /* 0x0000001f02027819 */ /* 0x000fc800000006ff */
[----:B------:R-:W1:Y:S02]  /*13b70*/  SYNCS.PHASECHK.TRANS64.TRYWAIT P1, [R19+URZ+0x19c40], R2 ;  /* 0x019c4002130075a7 */ /* 0x000e64000802017f */
[----:B-1----:R-:W-:Y:S05]  /*13b80*/  @!P1 BRA `(.L_x_2053) ;  /* 0x0000001400f09947 */ /* 0x002fea0003800000 */
.L_x_2112:
[----:B------:R-:W-:Y:S05]  /*13b90*/  @!P0 BRA `(.L_x_2054) ;  /* 0x0000000000048947 */ /* 0x000fea0003800000 */
[----:B------:R-:W-:Y:S01]  /*13ba0*/  BPT.TRAP 0x1 ;  /* 0x000000040000795c */ /* 0x000fe20000300000 */
.L_x_2054:
[----:B------:R-:W2:Y:S02]  /*13bb0*/  SYNCS.PHASECHK.TRANS64.TRYWAIT P1, [R5+URZ+0x19c60], R0 ;  /* 0x019c6000050075a7 */ /* 0x000ea4000802017f */
[----:B--2---:R-:W-:Y:S05]  /*13bc0*/  @!P1 BRA `(.L_x_2055) ;  /* 0x0000001400f49947 */ /* 0x004fea0003800000 */
.L_x_2113:
[----:B------:R-:W-:Y:S05]  /*13bd0*/  @!P0 BRA `(.L_x_2056) ;  /* 0x0000000000048947 */ /* 0x000fea0003800000 */
[----:B------:R-:W-:Y:S01]  /*13be0*/  BPT.TRAP 0x1 ;  /* 0x000000040000795c */ /* 0x000fe20000300000 */
.L_x_2056:
[----:B------:R-:W3:Y:S02]  /*13bf0*/  SYNCS.PHASECHK.TRANS64.TRYWAIT P1, [R19+URZ+0x19c60], R2 ;  /* 0x019c6002130075a7 */ /* 0x000ee4000802017f */
[----:B---3--:R-:W-:Y:S05]  /*13c00*/  @!P1 BRA `(.L_x_2057) ;  /* 0x0000001400f89947 */ /* 0x008fea0003800000 */
.L_x_2114:
[----:B------:R-:W-:Y:S05]  /*13c10*/  @!P0 BRA `(.L_x_2058) ;  /* 0x0000000000048947 */ /* 0x000fea0003800000 */
[----:B------:R-:W-:Y:S01]  /*13c20*/  BPT.TRAP 0x1 ;  /* 0x000000040000795c */ /* 0x000fe20000300000 */
.L_x_2058:
[----:B------:R-:W4:Y:S02]  /*13c30*/  SYNCS.PHASECHK.TRANS64.TRYWAIT P1, [R5+URZ+0x19c80], R0 ;  /* 0x019c8000050075a7 */ /* 0x000f24000802017f */
[----:B----4-:R-:W-:Y:S05]  /*13c40*/  @!P1 BRA `(.L_x_2059) ;  /* 0x0000001400fc9947 */ /* 0x010fea0003800000 */
.L_x_2115:
[----:B------:R-:W-:Y:S05]  /*13c50*/  @!P0 BRA `(.L_x_2060) ;  /* 0x0000000000048947 */ /* 0x000fea0003800000 */
[----:B------:R-:W-:Y:S01]  /*13c60*/  BPT.TRAP 0x1 ;  /* 0x000000040000795c */ /* 0x000fe20000300000 */
.L_x_2060:
[----:B------:R0:W0:Y:S02]  /*13c70*/  SYNCS.PHASECHK.TRANS64.TRYWAIT P0, [R19+URZ+0x19c80], R2 ;  /* 0x019c8002130075a7 */ /* 0x000024000800017f */
[----:B0-----:R-:W-:Y:S05]  /*13c80*/  @!P0 NANOSLEEP.SYNCS 0x989680 ;  /* 0x009896800000895d */ /* 0x001fea0003900000 */
[----:B------:R-:W0:Y:S02]  /*13c90*/  @!P0 SYNCS.PHASECHK.TRANS64 P0, [R19+URZ+0x19c80], R2 ;  /* 0x019c8002130085a7 */ /* 0x000e24000800007f */
[----:B0-----:R-:W-:Y:S05]  /*13ca0*/  @!P0 BRA `(.L_x_2060) ;  /* 0xfffffffc00f08947 */ /* 0x001fea000383ffff */
.L_x_2048:
[----:B------:R-:W-:Y:S05]  /*13cb0*/  BSYNC B0 ;  /* 0x0000000000007941 */ /* 0x000fea0003800000 */
.L_x_2047:
[----:B------:R-:W-:Y:S05]  /*13cc0*/  EXIT ;  /* 0x000000000000794d */ /* 0x000fea0003800000 */
.L_x_1909:
[----:B0-----:R-:W-:-:S04]  /*13cd0*/  IMAD.U32 R3, RZ, RZ, UR46 ;  /* 0x0000002eff037e24 */ /* 0x001fc8000f8e00ff */
[----:B------:R0:W1:Y:S03]  /*13ce0*/  SYNCS.PHASECHK.TRANS64.TRYWAIT P1, [R3+URZ+0x19c00], R2 ;  /* 0x019c0002030075a7 */ /* 0x000066000802017f */
[----:B-1----:R-:W-:Y:S05]  /*13cf0*/  @!P1 NANOSLEEP.SYNCS 0x989680 ;  /* 0x009896800000995d */ /* 0x002fea0003900000 */
[----:B------:R-:W1:Y:S02]  /*13d00*/  @!P1 SYNCS.PHASECHK.TRANS64 P1, [R3+URZ+0x19c00], R2 ;  /* 0x019c0002030095a7 */ /* 0x000e64000802007f */
[----:B-1----:R-:W-:Y:S05]  /*13d10*/  @!P1 BRA `(.L_x_1909) ;  /* 0xfffffffc00ec9947 */ /* 0x002fea000383ffff */
[----:B------:R-:W-:Y:S05]  /*13d20*/  BRA `(.L_x_2061) ;  /* 0xfffffee000687947 */ /* 0x000fea000383ffff */
.L_x_1913:
[----:B-1----:R1:W2:Y:S02]  /*13d30*/  SYNCS.PHASECHK.TRANS64.TRYWAIT P1, [R2+URZ+0x19c30], R3 ;  /* 0x019c3003020075a7 */ /* 0x0022a4000802017f */
[----:B--2---:R-:W-:Y:S05]  /*13d40*/  @!P1 NANOSLEEP.SYNCS 0x989680 ;  /* 0x009896800000995d */ /* 0x004fea0003900000 */
[----:B------:R-:W2:Y:S02]  /*13d50*/  @!P1 SYNCS.PHASECHK.TRANS64 P1, [R2+URZ+0x19c30], R3 ;  /* 0x019c3003020095a7 */ /* 0x000ea4000802007f */
[----:B--2---:R-:W-:Y:S05]  /*13d60*/  @!P1 BRA `(.L_x_1913) ;  /* 0xfffffffc00f09947 */ /* 0x004fea000383ffff */
[----:B------:R-:W-:Y:S05]  /*13d70*/  BRA `(.L_x_1912) ;  /* 0xfffffee000847947 */ /* 0x000fea000383ffff */
.L_x_1919:
[----:B-1----:R-:W-:-:S04]  /*13d80*/  IMAD.U32 R7, RZ, RZ, UR19 ;  /* 0x00000013ff077e24 */ /* 0x002fc8000f8e00ff */
[----:B------:R1:W2:Y:S03]  /*13d90*/  SYNCS.PHASECHK.TRANS64.TRYWAIT P1, [R7+URZ+0x19c30], R6 ;  /* 0x019c3006070075a7 */ /* 0x0002a6000802017f */
[----:B--2---:R-:W-:Y:S05]  /*13da0*/  @!P1 NANOSLEEP.SYNCS 0x989680 ;  /* 0x009896800000995d */ /* 0x004fea0003900000 */
[----:B------:R-:W2:Y:S02]  /*13db0*/  @!P1 SYNCS.PHASECHK.TRANS64 P1, [R7+URZ+0x19c30], R6 ;  /* 0x019c3006070095a7 */ /* 0x000ea4000802007f */
[----:B--2---:R-:W-:Y:S05]  /*13dc0*/  @!P1 BRA `(.L_x_1919) ;  /* 0xfffffffc00ec9947 */ /* 0x004fea000383ffff */
[----:B------:R-:W-:Y:S05]  /*13dd0*/  BRA `(.L_x_1918) ;  /* 0xffffff0c00407947 */ /* 0x000fea000383ffff */
.L_x_1923:
[----:B-1----:R-:W-:-:S04]  /*13de0*/  IMAD.U32 R7, RZ, RZ, UR11 ;  /* 0x0000000bff077e24 */ /* 0x002fc8000f8e00ff */
[----:B------:R1:W2:Y:S03]  /*13df0*/  SYNCS.PHASECHK.TRANS64.TRYWAIT P1, [R7+URZ+0x19c50], R6 ;  /* 0x019c5006070075a7 */ /* 0x0002a6000802017f */
[----:B--2---:R-:W-:Y:S05]  /*13e00*/  @!P1 NANOSLEEP.SYNCS 0x989680 ;  /* 0x009896800000995d */ /* 0x004fea0003900000 */
[----:B------:R-:W2:Y:S02]  /*13e10*/  @!P1 SYNCS.PHASECHK.TRANS64 P1, [R7+URZ+0x19c50], R6 ;  /* 0x019c5006070095a7 */ /* 0x000ea4000802007f */
[----:B--2---:R-:W-:Y:S05]  /*13e20*/  @!P1 BRA `(.L_x_1923) ;  /* 0xfffffffc00ec9947 */ /* 0x004fea000383ffff */
[----:B------:R-:W-:Y:S05]  /*13e30*/  BRA `(.L_x_1922) ;  /* 0xffffff0c00907947 */ /* 0x000fea000383ffff */
.L_x_1931:
[----:B-1----:R-:W-:-:S04]  /*13e40*/  IMAD.U32 R7, RZ, RZ, UR6 ;  /* 0x00000006ff077e24 */ /* 0x002fc8000f8e00ff */
[----:B------:R1:W2:Y:S03]  /*13e50*/  SYNCS.PHASECHK.TRANS64.TRYWAIT P1, [R7+URZ+0x19c30], R6 ;  /* 0x019c3006070075a7 */ /* 0x0002a6000802017f */
[----:B--2---:R-:W-:Y:S05]  /*13e60*/  @!P1 NANOSLEEP.SYNCS 0x989680 ;  /* 0x009896800000995d */ /* 0x004fea0003900000 */
[----:B------:R-:W2:Y:S02]  /*13e70*/  @!P1 SYNCS.PHASECHK.TRANS64 P1, [R7+URZ+0x19c30], R6 ;  /* 0x019c3006070095a7 */ /* 0x000ea4000802007f */
[----:B--2---:R-:W-:Y:S05]  /*13e80*/  @!P1 BRA `(.L_x_1931) ;  /* 0xfffffffc00ec9947 */ /* 0x004fea000383ffff */
[----:B------:R-:W-:Y:S05]  /*13e90*/  BRA `(.L_x_1930) ;  /* 0xffffff3800687947 */ /* 0x000fea000383ffff */
.L_x_1935:
[----:B-1----:R-:W-:-:S04]  /*13ea0*/  IMAD.U32 R7, RZ, RZ, UR11 ;  /* 0x0000000bff077e24 */ /* 0x002fc8000f8e00ff */
[----:B------:R1:W2:Y:S03]  /*13eb0*/  SYNCS.PHASECHK.TRANS64.TRYWAIT P1, [R7+URZ+0x19c50], R6 ;  /* 0x019c5006070075a7 */ /* 0x0002a6000802017f */
[----:B--2---:R-:W-:Y:S05]  /*13ec0*/  @!P1 NANOSLEEP.SYNCS 0x989680 ;  /* 0x009896800000995d */ /* 0x004fea0003900000 */
[----:B------:R-:W2:Y:S02]  /*13ed0*/  @!P1 SYNCS.PHASECHK.TRANS64 P1, [R7+URZ+0x19c50], R6 ;  /* 0x019c5006070095a7 */ /* 0x000ea4000802007f */
[----:B--2---:R-:W-:Y:S05]  /*13ee0*/  @!P1 BRA `(.L_x_1935) ;  /* 0xfffffffc00ec9947 */ /* 0x004fea000383ffff */
[----:B------:R-:W-:Y:S05]  /*13ef0*/  BRA `(.L_x_1934) ;  /* 0xffffff3800b87947 */ /* 0x000fea000383ffff */
.L_x_1942:
[----:B-1----:R-:W-:-:S04]  /*13f00*/  IMAD.U32 R5, RZ, RZ, UR5 ;  /* 0x00000005ff057e24 */ /* 0x002fc8000f8e00ff */
[----:B------:R1:W2:Y:S03]  /*13f10*/  SYNCS.PHASECHK.TRANS64.TRYWAIT P1, [R5+URZ+0x19c50], R0 ;  /* 0x019c5000050075a7 */ /* 0x0002a6000802017f */
[----:B--2---:R-:W-:Y:S05]  /*13f20*/  @!P1 NANOSLEEP.SYNCS 0x989680 ;  /* 0x009896800000995d */ /* 0x004fea0003900000 */
[----:B------:R-:W2:Y:S02]  /*13f30*/  @!P1 SYNCS.PHASECHK.TRANS64 P1, [R5+URZ+0x19c50], R0 ;  /* 0x019c5000050095a7 */ /* 0x000ea4000802007f */
[----:B--2---:R-:W-:Y:S05]  /*13f40*/  @!P1 BRA `(.L_x_1942) ;  /* 0xfffffffc00ec9947 */ /* 0x004fea000383ffff */
[----:B------:R-:W-:Y:S05]  /*13f50*/  BRA `(.L_x_1941) ;  /* 0xffffff5c00087947 */ /* 0x000fea000383ffff */
.L_x_1983:
        /* <DEDUP_REMOVED lines=10> */
.L_x_2062:
[----:B------:R-:W-:Y:S05]  /*14000*/  BRA `(.L_x_2063) ;  /* 0xffffffbc00807947 */ /* 0x000fea000383ffff */
.L_x_1986:
[----:B0-----:R0:W1:Y:S02]  /*14010*/  SYNCS.PHASECHK.TRANS64.TRYWAIT P0, [R5+URZ+0x19c80], R20 ;  /* 0x019c8014050075a7 */ /* 0x001064000800017f */
[----:B-1----:R-:W-:Y:S05]  /*14020*/  @!P0 NANOSLEEP.SYNCS 0x989680 ;  /* 0x009896800000895d */ /* 0x002fea0003900000 */
[----:B------:R-:W1:Y:S02]  /*14030*/  @!P0 SYNCS.PHASECHK.TRANS64 P0, [R5+URZ+0x19c80], R20 ;  /* 0x019c8014050085a7 */ /* 0x000e64000800007f */
[----:B-1----:R-:W-:Y:S05]  /*14040*/  @!P0 BRA `(.L_x_1986) ;  /* 0xfffffffc00f08947 */ /* 0x002fea000383ffff */
[----:B------:R-:W-:Y:S05]  /*14050*/  BRA `(.L_x_2064) ;  /* 0xffffffbc00947947 */ /* 0x000fea000383ffff */
.L_x_1987:
        /* <DEDUP_REMOVED lines=8> */
.L_x_2066:
[----:B------:R-:W-:Y:S05]  /*140e0*/  BSYNC B0 ;  /* 0x0000000000007941 */ /* 0x000fea0003800000 */
.L_x_2065:
        /* <DEDUP_REMOVED lines=11> */
.L_x_2067:
        /* <DEDUP_REMOVED lines=10> */
.L_x_2068:
        /* <DEDUP_REMOVED lines=13> */
.L_x_2069:
        /* <DEDUP_REMOVED lines=10> */
.L_x_1992:
[----:B---3--:R3:W4:Y:S02]  /*143b0*/  SYNCS.PHASECHK.TRANS64.TRYWAIT P1, [R5+URZ+0x19c40], R20 ;  /* 0x019c4014050075a7 */ /* 0x008724000802017f */
[----:B----4-:R-:W-:Y:S05]  /*143c0*/  @!P1 NANOSLEEP.SYNCS 0x989680 ;  /* 0x009896800000995d */ /* 0x010fea0003900000 */
[----:B------:R-:W4:Y:S02]  /*143d0*/  @!P1 SYNCS.PHASECHK.TRANS64 P1, [R5+URZ+0x19c40], R20 ;  /* 0x019c4014050095a7 */ /* 0x000f24000802007f */
[----:B----4-:R-:W-:Y:S05]  /*143e0*/  @!P1 BRA `(.L_x_1992) ;  /* 0xfffffffc00f09947 */ /* 0x010fea000383ffff */
[----:B------:R-:W-:Y:S05]  /*143f0*/  BRA `(.L_x_2071) ;  /* 0xffffffbc00d07947 */ /* 0x000fea000383ffff */
.L_x_1993:
        /* <DEDUP_REMOVED lines=8> */
.L_x_2073:
[----:B------:R-:W-:Y:S05]  /*14480*/  BSYNC B0 ;  /* 0x0000000000007941 */ /* 0x000fea0003800000 */
.L_x_2072:
        /* <DEDUP_REMOVED lines=8> */
.L_x_2074:
[----:B------:R-:W-:Y:S02]  /*14510*/  IMAD.MOV.U32 R13, RZ, RZ, R6 ;  /* 0x000000ffff0d7224 */ /* 0x000fe400078e0006 */
[----:B------:R-:W-:Y:S02]  /*14520*/  IMAD.MOV.U32 R12, RZ, RZ, 0x1 ;  /* 0x00000001ff0c7424 */ /* 0x000fe400078e00ff */
[----:B------:R-:W-:-:S07]  /*14530*/  IMAD.MOV.U32 R3, RZ, RZ, R14 ;  /* 0x000000ffff037224 */ /* 0x000fce00078e000e */
[----:B------:R-:W-:Y:S05]  /*14540*/  WARPSYNC.COLLECTIVE R15, `(.L_x_2075) ;  /* 0x000000000f087348 */ /* 0x000fea0003c00000 */
[----:B------:R0:W1:Y:S02]  /*14550*/  SHFL.IDX P6, R14, R13, R12, R11 ;  /* 0x0000000c0d0e7389 */ /* 0x00006400000c000b */
[----:B01----:R-:W-:Y:S01]  /*14560*/  ENDCOLLECTIVE ;  /* 0x000000000000791b */ /* 0x003fe20003800000 */
.L_x_2075:
        /* <DEDUP_REMOVED lines=10> */
.L_x_2076:
        /* <DEDUP_REMOVED lines=8> */
.L_x_1998:
        /* <DEDUP_REMOVED lines=9> */
.L_x_2078:
[----:B------:R-:W-:Y:S01]  /*14720*/  ISETP.GE.AND P1, PT, R25, R4, PT ;  /* 0x000000041900720c */ /* 0x000fe20003f26270 */
[----:B------:R-:W-:Y:S02]  /*14730*/  IMAD.MOV.U32 R13, RZ, RZ, R5 ;  /* 0x000000ffff0d7224 */ /* 0x000fe400078e0005 */
[----:B------:R-:W-:-:S10]  /*14740*/  IMAD.MOV.U32 R2, RZ, RZ, R14 ;  /* 0x000000ffff027224 */ /* 0x000fd400078e000e */
[----:B------:R-:W-:Y:S05]  /*14750*/  WARPSYNC.COLLECTIVE R15, `(.L_x_2079) ;  /* 0x000000000f087348 */ /* 0x000fea0003c00000 */
[----:B------:R0:W1:Y:S02]  /*14760*/  SHFL.IDX P6, R14, R13, R12, R11 ;  /* 0x0000000c0d0e7389 */ /* 0x00006400000c000b */
[----:B01----:R-:W-:Y:S01]  /*14770*/  ENDCOLLECTIVE ;  /* 0x000000000000791b */ /* 0x003fe20003800000 */
.L_x_2079:
[----:B------:R-:W-:Y:S02]  /*14780*/  IMAD.MOV.U32 R13, RZ, RZ, R0 ;  /* 0x000000ffff0d7224 */ /* 0x000fe400078e0000 */
[----:B------:R-:W-:Y:S02]  /*14790*/  IMAD.MOV.U32 R12, RZ, RZ, 0x1 ;  /* 0x00000001ff0c7424 */ /* 0x000fe400078e00ff */
[----:B------:R-:W-:-:S07]  /*147a0*/  IMAD.MOV.U32 R3, RZ, RZ, R14 ;  /* 0x000000ffff037224 */ /* 0x000fce00078e000e */
[----:B------:R-:W-:Y:S05]  /*147b0*/  WARPSYNC.COLLECTIVE R15, `(.L_x_2080) ;  /* 0x000000000f087348 */ /* 0x000fea0003c00000 */
[----:B------:R0:W1:Y:S02]  /*147c0*/  SHFL.IDX P6, R14, R13, R12, R11 ;  /* 0x0000000c0d0e7389 */ /* 0x00006400000c000b */
[----:B01----:R-:W-:Y:S01]  /*147d0*/  ENDCOLLECTIVE ;  /* 0x000000000000791b */ /* 0x003fe20003800000 */
.L_x_2080:
        /* <DEDUP_REMOVED lines=10> */
.L_x_2081:
        /* <DEDUP_REMOVED lines=12> */
.L_x_2082:
        /* <DEDUP_REMOVED lines=8> */
.L_x_2083:
        /* <DEDUP_REMOVED lines=10> */
.L_x_2003:
[----:B-1----:R1:W2:Y:S02]  /*14a60*/  SYNCS.PHASECHK.TRANS64.TRYWAIT P0, [R16+URZ+0x19c20], R0 ;  /* 0x019c2000100075a7 */ /* 0x0022a4000800017f */
[----:B--2---:R-:W-:Y:S05]  /*14a70*/  @!P0 NANOSLEEP.SYNCS 0x989680 ;  /* 0x009896800000895d */ /* 0x004fea0003900000 */
[----:B------:R-:W2:Y:S02]  /*14a80*/  @!P0 SYNCS.PHASECHK.TRANS64 P0, [R16+URZ+0x19c20], R0 ;  /* 0x019c2000100085a7 */ /* 0x000ea4000800007f */
[----:B--2---:R-:W-:Y:S05]  /*14a90*/  @!P0 BRA `(.L_x_2003) ;  /* 0xfffffffc00f08947 */ /* 0x004fea000383ffff */
[----:B------:R-:W-:Y:S05]  /*14aa0*/  BRA `(.L_x_2085) ;  /* 0xffffffc400b07947 */ /* 0x000fea000383ffff */
.L_x_2007:
[----:B0-----:R0:W1:Y:S02]  /*14ab0*/  SYNCS.PHASECHK.TRANS64.TRYWAIT P0, [R5+URZ+0x19c80], R10 ;  /* 0x019c800a050075a7 */ /* 0x001064000800017f */
[----:B-1----:R-:W-:Y:S05]  /*14ac0*/  @!P0 NANOSLEEP.SYNCS 0x989680 ;  /* 0x009896800000895d */ /* 0x002fea0003900000 */
[----:B------:R-:W1:Y:S02]  /*14ad0*/  @!P0 SYNCS.PHASECHK.TRANS64 P0, [R5+URZ+0x19c80], R10 ;  /* 0x019c800a050085a7 */ /* 0x000e64000800007f */
[----:B-1----:R-:W-:Y:S05]  /*14ae0*/  @!P0 BRA `(.L_x_2007) ;  /* 0xfffffffc00f08947 */ /* 0x002fea000383ffff */
[----:B------:R-:W-:Y:S05]  /*14af0*/  BRA `(.L_x_2086) ;  /* 0xffffffc8007c7947 */ /* 0x000fea000383ffff */
.L_x_2008:
        /* <DEDUP_REMOVED lines=8> */
.L_x_2088:
[----:B------:R-:W-:Y:S05]  /*14b80*/  BSYNC B0 ;  /* 0x0000000000007941 */ /* 0x000fea0003800000 */
.L_x_2087:
        /* <DEDUP_REMOVED lines=9> */
.L_x_2089:
[----:B------:R-:W-:Y:S02]  /*14c20*/  IMAD.MOV.U32 R13, RZ, RZ, R21 ;  /* 0x000000ffff0d7224 */ /* 0x000fe400078e0015 */
[----:B------:R-:W-:Y:S02]  /*14c30*/  IMAD.MOV.U32 R12, RZ, RZ, 0x1 ;  /* 0x00000001ff0c7424 */ /* 0x000fe400078e00ff */
[----:B------:R-:W-:-:S07]  /*14c40*/  IMAD.MOV.U32 R2, RZ, RZ, R14 ;  /* 0x000000ffff027224 */ /* 0x000fce00078e000e */
[----:B------:R-:W-:Y:S05]  /*14c50*/  WARPSYNC.COLLECTIVE R15, `(.L_x_2090) ;  /* 0x000000000f087348 */ /* 0x000fea0003c00000 */
[----:B------:R0:W1:Y:S02]  /*14c60*/  SHFL.IDX P6, R14, R13, R12, R11 ;  /* 0x0000000c0d0e7389 */ /* 0x00006400000c000b */
[----:B01----:R-:W-:Y:S01]  /*14c70*/  ENDCOLLECTIVE ;  /* 0x000000000000791b */ /* 0x003fe20003800000 */
.L_x_2090:
        /* <DEDUP_REMOVED lines=13> */
.L_x_2091:
[----:B------:R-:W-:Y:S01]  /*14d50*/  IMAD.MOV.U32 R2, RZ, RZ, R14 ;  /* 0x000000ffff027224 */ /* 0x000fe200078e000e */
[----:B------:R-:W-:Y:S06]  /*14d60*/  BRA `(.L_x_2092) ;  /* 0xffffffc800747947 */ /* 0x000fec000383ffff */
.L_x_2013:
[----:B---3--:R3:W4:Y:S02]  /*14d70*/  SYNCS.PHASECHK.TRANS64.TRYWAIT P0, [R5+URZ+0x19c40], R10 ;  /* 0x019c400a050075a7 */ /* 0x008724000800017f */
[----:B----4-:R-:W-:Y:S05]  /*14d80*/  @!P0 NANOSLEEP.SYNCS 0x989680 ;  /* 0x009896800000895d */ /* 0x010fea0003900000 */
[----:B------:R-:W4:Y:S02]  /*14d90*/  @!P0 SYNCS.PHASECHK.TRANS64 P0, [R5+URZ+0x19c40], R10 ;  /* 0x019c400a050085a7 */ /* 0x000f24000800007f */
[----:B----4-:R-:W-:Y:S05]  /*14da0*/  @!P0 BRA `(.L_x_2013) ;  /* 0xfffffffc00f08947 */ /* 0x010fea000383ffff */
[----:B------:R-:W-:Y:S05]  /*14db0*/  BRA `(.L_x_2093) ;  /* 0xffffffc800cc7947 */ /* 0x000fea000383ffff */
.L_x_2014:
        /* <DEDUP_REMOVED lines=8> */
.L_x_2095:
[----:B------:R-:W-:Y:S05]  /*14e40*/  BSYNC B0 ;  /* 0x0000000000007941 */ /* 0x000fea0003800000 */
.L_x_2094:
        /* <DEDUP_REMOVED lines=8> */
.L_x_2096:
[----:B------:R-:W-:Y:S02]  /*14ed0*/  IMAD.MOV.U32 R13, RZ, RZ, R8 ;  /* 0x000000ffff0d7224 */ /* 0x000fe400078e0008 */
[----:B------:R-:W-:Y:S02]  /*14ee0*/  IMAD.MOV.U32 R12, RZ, RZ, 0x1 ;  /* 0x00000001ff0c7424 */ /* 0x000fe400078e00ff */
[----:B------:R-:W-:-:S07]  /*14ef0*/  IMAD.MOV.U32 R2, RZ, RZ, R14 ;  /* 0x000000ffff027224 */ /* 0x000fce00078e000e */
[----:B------:R-:W-:Y:S05]  /*14f00*/  WARPSYNC.COLLECTIVE R15, `(.L_x_2097) ;  /* 0x000000000f087348 */ /* 0x000fea0003c00000 */
[----:B------:R0:W1:Y:S02]  /*14f10*/  SHFL.IDX P6, R14, R13, R12, R11 ;  /* 0x0000000c0d0e7389 */ /* 0x00006400000c000b */
[----:B01----:R-:W-:Y:S01]  /*14f20*/  ENDCOLLECTIVE ;  /* 0x000000000000791b */ /* 0x003fe20003800000 */
.L_x_2097:
        /* <DEDUP_REMOVED lines=13> */
.L_x_2098:
[----:B------:R-:W-:Y:S01]  /*15000*/  IMAD.MOV.U32 R2, RZ, RZ, R14 ;  /* 0x000000ffff027224 */ /* 0x000fe200078e000e */
[----:B------:R-:W-:Y:S06]  /*15010*/  BRA `(.L_x_2099) ;  /* 0xffffffc800bc7947 */ /* 0x000fec000383ffff */
.L_x_2019:
[----:B------:R0:W0:Y:S02]  /*15020*/  SYNCS.PHASECHK.TRANS64.TRYWAIT P2, [R2+URZ+0x19c70], R3 ;  /* 0x019c7003020075a7 */ /* 0x000024000804017f */
[----:B0-----:R-:W-:Y:S05]  /*15030*/  @!P2 NANOSLEEP.SYNCS 0x989680 ;  /* 0x009896800000a95d */ /* 0x001fea0003900000 */
[----:B------:R-:W0:Y:S02]  /*15040*/  @!P2 SYNCS.PHASECHK.TRANS64 P2, [R2+URZ+0x19c70], R3 ;  /* 0x019c70030200a5a7 */ /* 0x000e24000804007f */
[----:B0-----:R-:W-:Y:S05]  /*15050*/  @!P2 BRA `(.L_x_2019) ;  /* 0xfffffffc00f0a947 */ /* 0x001fea000383ffff */
[----:B------:R-:W-:Y:S05]  /*15060*/  BRA `(.L_x_2100) ;  /* 0xffffffcc00287947 */ /* 0x000fea000383ffff */
.L_x_2021:
[----:B0-----:R0:W2:Y:S02]  /*15070*/  SYNCS.PHASECHK.TRANS64.TRYWAIT P2, [R2+URZ+0x19c60], R4 ;  /* 0x019c6004020075a7 */ /* 0x0010a4000804017f */
[----:B--2---:R-:W-:Y:S05]  /*15080*/  @!P2 NANOSLEEP.SYNCS 0x989680 ;  /* 0x009896800000a95d */ /* 0x004fea0003900000 */
[----:B------:R-:W2:Y:S02]  /*15090*/  @!P2 SYNCS.PHASECHK.TRANS64 P2, [R2+URZ+0x19c60], R4 ;  /* 0x019c60040200a5a7 */ /* 0x000ea4000804007f */
[----:B--2---:R-:W-:Y:S05]  /*150a0*/  @!P2 BRA `(.L_x_2021) ;  /* 0xfffffffc00f0a947 */ /* 0x004fea000383ffff */
[----:B------:R-:W-:Y:S05]  /*150b0*/  BRA `(.L_x_2101) ;  /* 0xffffffcc00387947 */ /* 0x000fea000383ffff */
.L_x_2029:
[----:B0-----:R0:W1:Y:S02]  /*150c0*/  SYNCS.PHASECHK.TRANS64.TRYWAIT P1, [R3+URZ+0x19c70], R0 ;  /* 0x019c7000030075a7 */ /* 0x001064000802017f */
[----:B-1----:R-:W-:Y:S05]  /*150d0*/  @!P1 NANOSLEEP.SYNCS 0x989680 ;  /* 0x009896800000995d */ /* 0x002fea0003900000 */
[----:B------:R-:W1:Y:S02]  /*150e0*/  @!P1 SYNCS.PHASECHK.TRANS64 P1, [R3+URZ+0x19c70], R0 ;  /* 0x019c7000030095a7 */ /* 0x000e64000802007f */
[----:B-1----:R-:W-:Y:S05]  /*150f0*/  @!P1 BRA `(.L_x_2029) ;  /* 0xfffffffc00f09947 */ /* 0x002fea000383ffff */
[----:B------:R-:W-:Y:S05]  /*15100*/  BRA `(.L_x_2102) ;  /* 0xffffffd000a87947 */ /* 0x000fea000383ffff */
.L_x_2031:
[----:B0-----:R0:W1:Y:S02]  /*15110*/  SYNCS.PHASECHK.TRANS64.TRYWAIT P1, [R3+URZ+0x19c60], R0 ;  /* 0x019c6000030075a7 */ /* 0x001064000802017f */
[----:B-1----:R-:W-:Y:S05]  /*15120*/  @!P1 NANOSLEEP.SYNCS 0x989680 ;  /* 0x009896800000995d */ /* 0x002fea0003900000 */
[----:B------:R-:W1:Y:S02]  /*15130*/  @!P1 SYNCS.PHASECHK.TRANS64 P1, [R3+URZ+0x19c60], R0 ;  /* 0x019c6000030095a7 */ /* 0x000e64000802007f */
[----:B-1----:R-:W-:Y:S05]  /*15140*/  @!P1 BRA `(.L_x_2031) ;  /* 0xfffffffc00f09947 */ /* 0x002fea000383ffff */
[----:B------:R-:W-:Y:S05]  /*15150*/  BRA `(.L_x_2103) ;  /* 0xffffffd000b47947 */ /* 0x000fea000383ffff */
.L_x_2045:
[----:B0-----:R0:W1:Y:S02]  /*15160*/  SYNCS.PHASECHK.TRANS64.TRYWAIT P0, [R4+URZ+0x19c20], R0 ;  /* 0x019c2000040075a7 */ /* 0x001064000800017f */
[----:B-1----:R-:W-:Y:S05]  /*15170*/  @!P0 NANOSLEEP.SYNCS 0x989680 ;  /* 0x009896800000895d */ /* 0x002fea0003900000 */
[----:B------:R-:W1:Y:S02]  /*15180*/  @!P0 SYNCS.PHASECHK.TRANS64 P0, [R4+URZ+0x19c20], R0 ;  /* 0x019c2000040085a7 */ /* 0x000e64000800007f */
[----:B-1----:R-:W-:Y:S05]  /*15190*/  @!P0 BRA `(.L_x_2045) ;  /* 0xfffffffc00f08947 */ /* 0x002fea000383ffff */
[----:B------:R-:W-:Y:S05]  /*151a0*/  BRA `(.L_x_2104) ;  /* 0xffffffe400f07947 */ /* 0x000fea000383ffff */
.L_x_2046:
        /* <DEDUP_REMOVED lines=11> */
.L_x_2106:
[----:B------:R-:W-:Y:S05]  /*15260*/  BSYNC B0 ;  /* 0x0000000000007941 */ /* 0x000fea0003800000 */
.L_x_2105:
[----:B------:R-:W-:Y:S05]  /*15270*/  BRA `(.L_x_2107) ;  /* 0xffffffe400d87947 */ /* 0x000fea000383ffff */
.L_x_2049:
[----:B------:R-:W-:Y:S01]  /*15280*/  BSSY B1, `(.L_x_2108) ;  /* 0x0000006000017945 */ /* 0x000fe20003800000 */
[----:B------:R-:W-:-:S07]  /*15290*/  IMAD.MOV.U32 R15, RZ, RZ, -0x1 ;  /* 0xffffffffff0f7424 */ /* 0x000fce00078e00ff */
[----:B0-----:R-:W-:Y:S05]  /*152a0*/  WARPSYNC.COLLECTIVE R15, `(.L_x_2109) ;  /* 0x000000000f0c7348 */ /* 0x001fea0003c00000 */
[----:B------:R-:W-:Y:S02]  /*152b0*/  ELECT P6, UR62, PT ;  /* 0x00000000003e782f */ /* 0x000fe400038c0000 */
[----:B------:R-:W-:Y:S01]  /*152c0*/  MOV R14, UR62 ;  /* 0x0000003e000e7c02 */ /* 0x000fe20008000f00 */
[----:B0-----:R-:W-:Y:S10]  /*152d0*/  ENDCOLLECTIVE ;  /* 0x000000000000791b */ /* 0x001ff40003800000 */
.L_x_2109:
[----:B------:R-:W-:Y:S05]  /*152e0*/  BSYNC B1 ;  /* 0x0000000000017941 */ /* 0x000fea0003800000 */
.L_x_2108:
[----:B------:R-:W-:Y:S05]  /*152f0*/  BRA `(.L_x_2110) ;  /* 0xffffffe400d07947 */ /* 0x000fea000383ffff */
.L_x_2051:
[----:B0-----:R0:W1:Y:S02]  /*15300*/  SYNCS.PHASECHK.TRANS64.TRYWAIT P1, [R5+URZ+0x19c40], R0 ;  /* 0x019c4000050075a7 */ /* 0x001064000802017f */
[----:B-1----:R-:W-:Y:S05]  /*15310*/  @!P1 NANOSLEEP.SYNCS 0x989680 ;  /* 0x009896800000995d */ /* 0x002fea0003900000 */
[----:B------:R-:W1:Y:S02]  /*15320*/  @!P1 SYNCS.PHASECHK.TRANS64 P1, [R5+URZ+0x19c40], R0 ;  /* 0x019c4000050095a7 */ /* 0x000e64000802007f */
[----:B-1----:R-:W-:Y:S05]  /*15330*/  @!P1 BRA `(.L_x_2051) ;  /* 0xfffffffc00f09947 */ /* 0x002fea000383ffff */
[----:B------:R-:W-:Y:S05]  /*15340*/  BRA `(.L_x_2111) ;  /* 0xffffffe400f07947 */ /* 0x000fea000383ffff */
.L_x_2053:
[----:B-1----:R1:W2:Y:S02]  /*15350*/  SYNCS.PHASECHK.TRANS64.TRYWAIT P1, [R19+URZ+0x19c40], R2 ;  /* 0x019c4002130075a7 */ /* 0x0022a4000802017f */
[----:B--2---:R-:W-:Y:S05]  /*15360*/  @!P1 NANOSLEEP.SYNCS 0x989680 ;  /* 0x009896800000995d */ /* 0x004fea0003900000 */
[----:B------:R-:W2:Y:S02]  /*15370*/  @!P1 SYNCS.PHASECHK.TRANS64 P1, [R19+URZ+0x19c40], R2 ;  /* 0x019c4002130095a7 */ /* 0x000ea4000802007f */
[----:B--2---:R-:W-:Y:S05]  /*15380*/  @!P1 BRA `(.L_x_2053) ;  /* 0xfffffffc00f09947 */ /* 0x004fea000383ffff */
[----:B------:R-:W-:Y:S05]  /*15390*/  BRA `(.L_x_2112) ;  /* 0xffffffe400fc7947 */ /* 0x000fea000383ffff */
.L_x_2055:
[----:B--2---:R2:W3:Y:S02]  /*153a0*/  SYNCS.PHASECHK.TRANS64.TRYWAIT P1, [R5+URZ+0x19c60], R0 ;  /* 0x019c6000050075a7 */ /* 0x0044e4000802017f */
[----:B---3--:R-:W-:Y:S05]  /*153b0*/  @!P1 NANOSLEEP.SYNCS 0x989680 ;  /* 0x009896800000995d */ /* 0x008fea0003900000 */
[----:B------:R-:W3:Y:S02]  /*153c0*/  @!P1 SYNCS.PHASECHK.TRANS64 P1, [R5+URZ+0x19c60], R0 ;  /* 0x019c6000050095a7 */ /* 0x000ee4000802007f */
[----:B---3--:R-:W-:Y:S05]  /*153d0*/  @!P1 BRA `(.L_x_2055) ;  /* 0xfffffffc00f09947 */ /* 0x008fea000383ffff */
[----:B------:R-:W-:Y:S05]  /*153e0*/  BRA `(.L_x_2113) ;  /* 0xffffffe400f87947 */ /* 0x000fea000383ffff */
.L_x_2057:
[----:B---3--:R3:W4:Y:S02]  /*153f0*/  SYNCS.PHASECHK.TRANS64.TRYWAIT P1, [R19+URZ+0x19c60], R2 ;  /* 0x019c6002130075a7 */ /* 0x008724000802017f */
[----:B----4-:R-:W-:Y:S05]  /*15400*/  @!P1 NANOSLEEP.SYNCS 0x989680 ;  /* 0x009896800000995d */ /* 0x010fea0003900000 */
[----:B------:R-:W4:Y:S02]  /*15410*/  @!P1 SYNCS.PHASECHK.TRANS64 P1, [R19+URZ+0x19c60], R2 ;  /* 0x019c6002130095a7 */ /* 0x000f24000802007f */
[----:B----4-:R-:W-:Y:S05]  /*15420*/  @!P1 BRA `(.L_x_2057) ;  /* 0xfffffffc00f09947 */ /* 0x010fea000383ffff */
[----:B------:R-:W-:Y:S05]  /*15430*/  BRA `(.L_x_2114) ;  /* 0xffffffe400f47947 */ /* 0x000fea000383ffff */
.L_x_2059:
[----:B----4-:R4:W0:Y:S02]  /*15440*/  SYNCS.PHASECHK.TRANS64.TRYWAIT P1, [R5+URZ+0x19c80], R0 ;  /* 0x019c8000050075a7 */ /* 0x010824000802017f */
[----:B0-----:R-:W-:Y:S05]  /*15450*/  @!P1 NANOSLEEP.SYNCS 0x989680 ;  /* 0x009896800000995d */ /* 0x001fea0003900000 */
[----:B------:R-:W0:Y:S02]  /*15460*/  @!P1 SYNCS.PHASECHK.TRANS64 P1, [R5+URZ+0x19c80], R0 ;  /* 0x019c8000050095a7 */ /* 0x000e24000802007f */
[----:B0-----:R-:W-:Y:S05]  /*15470*/  @!P1 BRA `(.L_x_2059) ;  /* 0xfffffffc00f09947 */ /* 0x001fea000383ffff */
[----:B------:R-:W-:Y:S05]  /*15480*/  BRA `(.L_x_2115) ;  /* 0xffffffe400f07947 */ /* 0x000fea000383ffff */
.L_x_2116:
        /* <DEDUP_REMOVED lines=15> */
.L_x_2544:


//--------------------- .text._ZN7cutlass13device_kernelIN5flash11enable_sm90INS1_16FlashAttnFwdSm90INS1_25CollectiveMainloopFwdSm90ILi2EN4cute5tupleIJNS5_1CILi1EEES8_S8_EEENS6_IJNS7_ILi192EEENS7_ILi128EEENS7_ILi96EEEEEELi96ENS_12float_e4m3_tEfNS_4arch4Sm90ELb1ELb0ELb1ELb1ELb1ELb1ELb0ELb1ELb1ELb1ELb1ELb0EEENS1_21CollectiveEpilogueFwdINS6_IJSA_SC_SB_EEES9_NS_10bfloat16_tESG_Li384ELb1ELb1ELb1ELb1EEENS1_36VarlenDynamicPersistentTileSchedulerILi192ELi128ELi384ELi128ELb1ELb1ELb1ELb1ELb1ELb1EEEEEEEEEvNT_6ParamsE --------------------------
	.section	.text._ZN7cutlass13device_kernelIN5flash11enable_sm90INS1_16FlashAttnFwdSm90INS1_25CollectiveMainloopFwdSm90ILi2EN4cute5tupleIJNS5_1CILi1EEES8_S8_EEENS6_IJNS7_ILi192EEENS7_ILi128EEENS7_ILi96EEEEEELi96ENS_12float_e4m3_tEfNS_4arch4Sm90ELb1ELb0ELb1ELb1ELb1ELb1ELb0ELb1ELb1ELb1ELb1ELb0EEENS1_21CollectiveEpilogueFwdINS6_IJSA_SC_SB_EEES9_NS_10bfloat16_tESG_Li384ELb1ELb1ELb1ELb1EEENS1_36VarlenDynamicPersistentTileSchedulerILi192ELi128ELi384ELi128ELb1ELb1ELb1ELb1ELb1ELb1EEEEEEEEEvNT_6ParamsE,"ax",@progbits
	.align	128
.text._ZN7cutlass13device_kernelIN5flash11enable_sm90INS1_16FlashAttnFwdSm90INS1_25CollectiveMainloopFwdSm90ILi2EN4cute5tupleIJNS5_1CILi1EEES8_S8_EEENS6_IJNS7_ILi192EEENS7_ILi128EEENS7_ILi96EEEEEELi96ENS_12float_e4m3_tEfNS_4arch4Sm90ELb1ELb0ELb1ELb1ELb1ELb1ELb0ELb1ELb1ELb1ELb1ELb0EEENS1_21CollectiveEpilogueFwdINS6_IJSA_SC_SB_EEES9_NS_10bfloat16_tESG_Li384ELb1ELb1ELb1ELb1EEENS1_36VarlenDynamicPersistentTileSchedulerILi192ELi128ELi384ELi128ELb1ELb1ELb1ELb1ELb1ELb1EEEEEEEEEvNT_6ParamsE:
        .type           _ZN7cutlass13device_kernelIN5flash11enable_sm90INS1_16FlashAttnFwdSm90INS1_25CollectiveMainloopFwdSm90ILi2EN4cute5tupleIJNS5_1CILi1EEES8_S8_EEENS6_IJNS7_ILi192EEENS7_ILi128EEENS7_ILi96EEEEEELi96ENS_12float_e4m3_tEfNS_4arch4Sm90ELb1ELb0ELb1ELb1ELb1ELb1ELb0ELb1ELb1ELb1ELb1ELb0EEENS1_21CollectiveEpilogueFwdINS6_IJSA_SC_SB_EEES9_NS_10bfloat16_tESG_Li384ELb1ELb1ELb1ELb1EEENS1_36VarlenDynamicPersistentTileSchedulerILi192ELi128ELi384ELi128ELb1ELb1ELb1ELb1ELb1ELb1EEEEEEEEEvNT_6ParamsE,@function
        .size           _ZN7cutlass13device_kernelIN5flash11enable_sm90INS1_16FlashAttnFwdSm90INS1_25CollectiveMainloopFwdSm90ILi2EN4cute5tupleIJNS5_1CILi1EEES8_S8_EEENS6_IJNS7_ILi192EEENS7_ILi128EEENS7_ILi96EEEEEELi96ENS_12float_e4m3_tEfNS_4arch4Sm90ELb1ELb0ELb1ELb1ELb1ELb1ELb0ELb1ELb1ELb1ELb1ELb0EEENS1_21CollectiveEpilogueFwdINS6_IJSA_SC_SB_EEES9_NS_10bfloat16_tESG_Li384ELb1ELb1ELb1ELb1EEENS1_36VarlenDynamicPersistentTileSchedulerILi192ELi128ELi384ELi128ELb1ELb1ELb1ELb1ELb1ELb1EEEEEEEEEvNT_6ParamsE,(.L_x_2545 - _ZN7cutlass13device_kernelIN5flash11enable_sm90INS1_16FlashAttnFwdSm90INS1_25CollectiveMainloopFwdSm90ILi2EN4cute5tupleIJNS5_1CILi1EEES8_S8_EEENS6_IJNS7_ILi192EEENS7_ILi128EEENS7_ILi96EEEEEELi96ENS_12float_e4m3_tEfNS_4arch4Sm90ELb1ELb0ELb1ELb1ELb1ELb1ELb0ELb1ELb1ELb1ELb1ELb0EEENS1_21CollectiveEpilogueFwdINS6_IJSA_SC_SB_EEES9_NS_10bfloat16_tESG_Li384ELb1ELb1ELb1ELb1EEENS1_36VarlenDynamicPersistentTileSchedulerILi192ELi128ELi384ELi128ELb1ELb1ELb1ELb1ELb1ELb1EEEEEEEEEvNT_6ParamsE)
        .other          _ZN7cutlass13device_kernelIN5flash11enable_sm90INS1_16FlashAttnFwdSm90INS1_25CollectiveMainloopFwdSm90ILi2EN4cute5tupleIJNS5_1CILi1EEES8_S8_EEENS6_IJNS7_ILi192EEENS7_ILi128EEENS7_ILi96EEEEEELi96ENS_12float_e4m3_tEfNS_4arch4Sm90ELb1ELb0ELb1ELb1ELb1ELb1ELb0ELb1ELb1ELb1ELb1ELb0EEENS1_21CollectiveEpilogueFwdINS6_IJSA_SC_SB_EEES9_NS_10bfloat16_tESG_Li384ELb1ELb1ELb1ELb1EEENS1_36VarlenDynamicPersistentTileSchedulerILi192ELi128ELi384ELi128ELb1ELb1ELb1ELb1ELb1ELb1EEEEEEEEEvNT_6ParamsE,@"STO_CUDA_ENTRY STV_DEFAULT"
_ZN7cutlass13device_kernelIN5flash11enable_sm90INS1_16FlashAttnFwdSm90INS1_25CollectiveMainloopFwdSm90ILi2EN4cute5tupleIJNS5_1CILi1EEES8_S8_EEENS6_IJNS7_ILi192EEENS7_ILi128EEENS7_ILi96EEEEEELi96ENS_12float_e4m3_tEfNS_4arch4Sm90ELb1ELb0ELb1ELb1ELb1ELb1ELb0ELb1ELb1ELb1ELb1ELb0EEENS1_21CollectiveEpilogueFwdINS6_IJSA_SC_SB_EEES9_NS_10bfloat16_tESG_Li384ELb1ELb1ELb1ELb1EEENS1_36VarlenDynamicPersistentTileSchedulerILi192ELi128ELi384ELi128ELb1ELb1ELb1ELb1ELb1ELb1EEEEEEEEEvNT_6ParamsE:
        /* <DEDUP_REMOVED lines=18> */
.L_x_2118:
[----:B------:R-:W-:Y:S05]  /*0120*/  BSYNC B0 ;  /* 0x0000000000007941 */ /* 0x000fea0003800000 */
.L_x_2117:
        /* <DEDUP_REMOVED lines=41> */
.L_x_2119:
        /* <DEDUP_REMOVED lines=22> */
.L_x_2120:
        /* <DEDUP_REMOVED lines=18> */
.L_x_2121:
        /* <DEDUP_REMOVED lines=22> */
.L_x_2122:
        /* <DEDUP_REMOVED lines=23> */
.L_x_2123:
        /* <DEDUP_REMOVED lines=8> */
.L_x_2126:
        /* <DEDUP_REMOVED lines=19> */
[----:B------:R-:W-:Y:S02]  /*0ac0*/  IMAD.MOV.U32 R152, RZ, RZ, RZ ;  /* 0x000000ffff987224 */ /* 0x000fe400078e00ff */
[----:B------:R-:W-:Y:S02]  /*0ad0*/  IMAD.MOV.U32 R22, RZ, RZ, RZ ;  /* 0x000000ffff167224 */ /* 0x000fe400078e00ff */
[----:B0-----:R-:W-:-:S05]  /*0ae0*/  VIADD R21, R0, 0xffffff80 ;  /* 0xffffff8000157836 */ /* 0x001fca0000000000 */
[----:B------:R-:W-:Y:S02]  /*0af0*/  SHF.R.S32.HI R0, RZ, 0x1f, R21 ;  /* 0x0000001fff007819 */ /* 0x000fe40000011415 */
[-C--:B------:R-:W-:Y:S02]  /*0b00*/  LEA.HI R3, R21, R21.reuse, RZ, 0x1 ;  /* 0x0000001515037211 */ /* 0x080fe400078f08ff */
[CC--:B------:R-:W-:Y:S02]  /*0b10*/  LEA.HI R2, R0.reuse, R21.reuse, RZ, 0x5 ;  /* 0x0000001500027211 */ /* 0x0c0fe400078f28ff */
[----:B------:R-:W-:Y:S02]  /*0b20*/  LEA.HI R5, R0, R21, RZ, 0x4 ;  /* 0x0000001500057211 */ /* 0x000fe400078f20ff */
[----:B------:R-:W-:Y:S01]  /*0b30*/  SHF.R.S32.HI R157, RZ, 0x1, R3 ;  /* 0x00000001ff9d7819 */ /* 0x000fe20000011403 */
[----:B------:R-:W-:Y:S01]  /*0b40*/  IMAD.SHL.U32 R4, R2, 0x10, RZ ;  /* 0x0000001002047824 */ /* 0x000fe200078e00ff */
[----:B------:R-:W-:-:S02]  /*0b50*/  LOP3.LUT R2, R5, 0x7fffff0, RZ, 0xc0, !PT ;  /* 0x07fffff005027812 */ /* 0x000fc400078ec0ff */
[----:B------:R-:W-:Y:S02]  /*0b60*/  SHF.R.S32.HI R6, RZ, 0x1f, R3 ;  /* 0x0000001fff067819 */ /* 0x000fe40000011403 */
[----:B------:R-:W-:Y:S01]  /*0b70*/  LOP3.LUT R7, R4, 0xfffffe00, RZ, 0xc0, !PT ;  /* 0xfffffe0004077812 */ /* 0x000fe200078ec0ff */
[----:B------:R-:W-:Y:S01]  /*0b80*/  IMAD.IADD R4, R21, 0x1, -R2 ;  /* 0x0000000115047824 */ /* 0x000fe200078e0a02 */
[----:B------:R-:W-:Y:S02]  /*0b90*/  LEA.HI R2, R0, R21, RZ, 0x7 ;  /* 0x0000001500027211 */ /* 0x000fe400078f38ff */
[----:B------:R-:W-:Y:S01]  /*0ba0*/  LOP3.LUT R3, R3, 0xfffffffe, RZ, 0xc0, !PT ;  /* 0xfffffffe03037812 */ /* 0x000fe200078ec0ff */
[----:B------:R-:W-:Y:S01]  /*0bb0*/  IMAD R9, R4, 0x20, R7 ;  /* 0x0000002004097824 */ /* 0x000fe200078e0207 */
[----:B------:R-:W-:Y:S02]  /*0bc0*/  LOP3.LUT R7, R2, 0xffffff80, RZ, 0xc0, !PT ;  /* 0xffffff8002077812 */ /* 0x000fe400078ec0ff */
[----:B------:R-:W-:Y:S01]  /*0bd0*/  LEA.HI R6, R6, R157, RZ, 0x2 ;  /* 0x0000009d06067211 */ /* 0x000fe200078f10ff */
[C---:B------:R-:W-:Y:S01]  /*0be0*/  IMAD.IADD R16, R21.reuse, 0x1, -R3 ;  /* 0x0000000115107824 */ /* 0x040fe200078e0a03 */
[----:B------:R-:W-:Y:S01]  /*0bf0*/  LEA.HI R4, R0, R21, RZ, 0x3 ;  /* 0x0000001500047211 */ /* 0x000fe200078f18ff */
[----:B------:R-:W-:Y:S01]  /*0c00*/  IMAD.IADD R15, R21, 0x1, -R7 ;  /* 0x00000001150f7824 */ /* 0x000fe200078e0a07 */
[----:B------:R-:W-:Y:S01]  /*0c10*/  SHF.R.S32.HI R7, RZ, 0x4, R5 ;  /* 0x00000004ff077819 */ /* 0x000fe20000011405 */
[----:B------:R-:W-:Y:S01]  /*0c20*/  IMAD.SHL.U32 R154, R16, 0x8, RZ ;  /* 0x00000008109a7824 */ /* 0x000fe200078e00ff */
[----:B------:R-:W-:-:S02]  /*0c30*/  LOP3.LUT R6, R6, 0x7fffffc, RZ, 0xc0, !PT ;  /* 0x07fffffc06067812 */ /* 0x000fc400078ec0ff */
[----:B------:R-:W-:Y:S01]  /*0c40*/  LEA.HI R5, R5, R7, RZ, 0x1 ;  /* 0x0000000705057211 */ /* 0x000fe200078f08ff */
[----:B------:R-:W-:Y:S01]  /*0c50*/  VIADD R11, R154, 0x20 ;  /* 0x000000209a0b7836 */ /* 0x000fe20000000000 */
[----:B------:R-:W-:Y:S01]  /*0c60*/  SHF.R.S32.HI R8, RZ, 0x1f, R15 ;  /* 0x0000001fff087819 */ /* 0x000fe2000001140f */
[----:B------:R-:W-:Y:S01]  /*0c70*/  IMAD.IADD R6, R157, 0x1, -R6 ;  /* 0x000000019d067824 */ /* 0x000fe200078e0a06 */
[----:B------:R-:W-:Y:S02]  /*0c80*/  SHF.R.S32.HI R19, RZ, 0x7, R2 ;  /* 0x00000007ff137819 */ /* 0x000fe40000011402 */
[----:B------:R-:W-:Y:S01]  /*0c90*/  LOP3.LUT R2, R5, 0x1ffffffe, RZ, 0xc0, !PT ;  /* 0x1ffffffe05027812 */ /* 0x000fe200078ec0ff */
[C---:B------:R-:W-:Y:S01]  /*0ca0*/  IMAD R13, R7.reuse, 0x8, R6 ;  /* 0x00000008070d7824 */ /* 0x040fe200078e0206 */
[----:B------:R-:W-:Y:S01]  /*0cb0*/  LEA.HI R10, R8, R15, RZ, 0x2 ;  /* 0x0000000f080a7211 */ /* 0x000fe200078f10ff */
[----:B------:R0:W-:Y:S01]  /*0cc0*/  STL [R1+0x1c], R11 ;  /* 0x00001c0b01007387 */ /* 0x0001e20000100800 */
[----:B------:R-:W-:Y:S01]  /*0cd0*/  IADD3 R6, R154, R11, RZ ;  /* 0x0000000b9a067210 */ /* 0x000fe20007ffe0ff */
[----:B------:R-:W-:Y:S01]  /*0ce0*/  IMAD.IADD R2, R7, 0x1, -R2 ;  /* 0x0000000107027824 */ /* 0x000fe200078e0a02 */
[----:B------:R-:W-:Y:S01]  /*0cf0*/  SHF.R.S32.HI R4, RZ, 0x3, R4 ;  /* 0x00000003ff047819 */ /* 0x000fe20000011404 */
[----:B------:R-:W-:Y:S01]  /*0d00*/  IMAD.SHL.U32 R13, R13, 0x20, RZ ;  /* 0x000000200d0d7824 */ /* 0x000fe200078e00ff */
[--C-:B------:R-:W-:Y:S01]  /*0d10*/  SHF.R.S32.HI R5, RZ, 0x2, R10.reuse ;  /* 0x00000002ff057819 */ /* 0x100fe2000001140a */
[----:B------:R-:W-:Y:S01]  /*0d20*/  IMAD.HI R3, R19, 0x55555556, RZ ;  /* 0x5555555613037827 */ /* 0x000fe200078e02ff */
[----:B------:R-:W-:-:S02]  /*0d30*/  SHF.R.S32.HI R12, RZ, 0x1f, R10 ;  /* 0x0000001fff0c7819 */ /* 0x000fc4000001140a */
[----:B------:R-:W-:Y:S01]  /*0d40*/  SHF.R.S32.HI R7, RZ, 0x1f, R6 ;  /* 0x0000001fff077819 */ /* 0x000fe20000011406 */
[----:B------:R-:W-:Y:S01]  /*0d50*/  IMAD.SHL.U32 R4, R4, 0x80, RZ ;  /* 0x0000008004047824 */ /* 0x000fe200078e00ff */
[----:B------:R-:W-:Y:S02]  /*0d60*/  LEA.HI R12, R12, R5, RZ, 0x3 ;  /* 0x000000050c0c7211 */ /* 0x000fe400078f18ff */
[CC--:B0-----:R-:W-:Y:S02]  /*0d70*/  LEA.HI R11, R7.reuse, R6.reuse, RZ, 0x4 ;  /* 0x00000006070b7211 */ /* 0x0c1fe400078f20ff */
[----:B------:R-:W-:Y:S02]  /*0d80*/  LEA.HI R6, R7, R6, RZ, 0x5 ;  /* 0x0000000607067211 */ /* 0x000fe400078f28ff */
[----:B------:R-:W-:Y:S02]  /*0d90*/  LOP3.LUT R20, R4, 0x80, RZ, 0xc0, !PT ;  /* 0x0000008004147812 */ /* 0x000fe400078ec0ff */
[----:B------:R-:W-:-:S02]  /*0da0*/  LOP3.LUT R12, R12, 0xfffffff8, RZ, 0xc0, !PT ;  /* 0xfffffff80c0c7812 */ /* 0x000fc400078ec0ff */
[----:B------:R-:W-:Y:S01]  /*0db0*/  LEA.HI R8, R8, R15, RZ, 0x5 ;  /* 0x0000000f08087211 */ /* 0x000fe200078f28ff */
[----:B------:R-:W-:Y:S01]  /*0dc0*/  STL [R1+0x10], R20 ;  /* 0x0000101401007387 */ /* 0x000fe20000100800 */
[----:B------:R-:W-:Y:S01]  /*0dd0*/  SHF.R.S32.HI R6, RZ, 0x5, R6 ;  /* 0x00000005ff067819 */ /* 0x000fe20000011406 */
[----:B------:R-:W-:Y:S01]  /*0de0*/  IMAD.IADD R5, R5, 0x1, -R12 ;  /* 0x0000000105057824 */ /* 0x000fe200078e0a0c */
[----:B------:R-:W-:Y:S01]  /*0df0*/  SHF.R.U32.HI R14, RZ, 0x3, R20 ;  /* 0x00000003ff0e7819 */ /* 0x000fe20000011614 */
[----:B------:R-:W-:Y:S01]  /*0e00*/  STL [R1+0x20], R13 ;  /* 0x0000200d01007387 */ /* 0x000fe20000100800 */
[----:B------:R-:W-:Y:S01]  /*0e10*/  LOP3.LUT R4, R20, 0x10, R11, 0xf8, !PT ;  /* 0x0000001014047812 */ /* 0x000fe200078ef80b */
[----:B------:R-:W-:Y:S01]  /*0e20*/  IMAD R7, R6, 0x1800, R13 ;  /* 0x0000180006077824 */ /* 0x000fe200078e020d */
[----:B------:R-:W-:Y:S01]  /*0e30*/  SHF.R.S32.HI R8, RZ, 0x5, R8 ;  /* 0x00000005ff087819 */ /* 0x000fe20000011408 */
[----:B------:R-:W-:Y:S01]  /*0e40*/  STL [R1+0x94], R14 ;  /* 0x0000940e01007387 */ /* 0x000fe20000100800 */
[----:B------:R-:W-:-:S02]  /*0e50*/  LOP3.LUT R4, R4, R14, RZ, 0x3c, !PT ;  /* 0x0000000e04047212 */ /* 0x000fc400078e3cff */
[----:B------:R-:W-:Y:S01]  /*0e60*/  LEA.HI R0, R0, R21, RZ, 0x2 ;  /* 0x0000001500007211 */ /* 0x000fe200078f10ff */
[----:B------:R-:W-:Y:S01]  /*0e70*/  IMAD R8, R8, 0x10, R5 ;  /* 0x0000001008087824 */ /* 0x000fe200078e0205 */
[----:B------:R-:W-:Y:S01]  /*0e80*/  LEA.HI R3, R3, R3, RZ, 0x1 ;  /* 0x0000000303037211 */ /* 0x000fe200078f08ff */
[----:B------:R-:W-:Y:S01]  /*0e90*/  IMAD R5, R2, 0x8, R9 ;  /* 0x0000000802057824 */ /* 0x000fe200078e0209 */
[----:B------:R-:W-:Y:S02]  /*0ea0*/  IADD3 R2, R18, R7, R4 ;  /* 0x0000000712027210 */ /* 0x000fe40007ffe004 */
[----:B------:R-:W-:Y:S01]  /*0eb0*/  SHF.L.U32 R16, R16, 0x4, RZ ;  /* 0x0000000410107819 */ /* 0x000fe200000006ff */
[----:B------:R-:W-:Y:S01]  /*0ec0*/  IMAD R3, R3, -0x3, R19 ;  /* 0xfffffffd03037824 */ /* 0x000fe200078e0213 */
[----:B------:R0:W-:Y:S01]  /*0ed0*/  STL [R1+0x9c], R5 ;  /* 0x00009c0501007387 */ /* 0x0001e20000100800 */
[----:B------:R-:W-:Y:S01]  /*0ee0*/  LOP3.LUT R10, R10, 0x7ffffffc, RZ, 0xc0, !PT ;  /* 0x7ffffffc0a0a7812 */ /* 0x000fe200078ec0ff */
[----:B------:R-:W-:-:S02]  /*0ef0*/  IMAD.MOV.U32 R19, RZ, RZ, RZ ;  /* 0x000000ffff137224 */ /* 0x000fc400078e00ff */
[----:B------:R1:W-:Y:S01]  /*0f00*/  STL [R1+0x90], R2 ;  /* 0x0000900201007387 */ /* 0x0003e20000100800 */
[----:B------:R-:W-:Y:S02]  /*0f10*/  IMAD R3, R3, 0x40, R8 ;  /* 0x0000004003037824 */ /* 0x000fe400078e0208 */
[----:B------:R-:W-:Y:S02]  /*0f20*/  VIADD R153, R16, 0x40 ;  /* 0x0000004010997836 */ /* 0x000fe40000000000 */
[----:B------:R-:W-:Y:S01]  /*0f30*/  IMAD.IADD R10, R15, 0x1, -R10 ;  /* 0x000000010f0a7824 */ /* 0x000fe200078e0a0a */
[----:B------:R-:W-:Y:S01]  /*0f40*/  STL [R1+0x98], R3 ;  /* 0x0000980301007387 */ /* 0x000fe20000100800 */
[----:B0-----:R-:W-:Y:S01]  /*0f50*/  VIADD R5, R154, 0x10 ;  /* 0x000000109a057836 */ /* 0x001fe20000000000 */
[----:B------:R-:W-:Y:S02]  /*0f60*/  SHF.R.S32.HI R7, RZ, 0x1f, R153 ;  /* 0x0000001fff077819 */ /* 0x000fe40000011499 */
[----:B-1----:R-:W-:Y:S01]  /*0f70*/  LOP3.LUT R2, R0, 0xfffffffc, RZ, 0xc0, !PT ;  /* 0xfffffffc00027812 */ /* 0x002fe200078ec0ff */
[----:B------:R-:W-:Y:S04]  /*0f80*/  STL [R1+0x5c], RZ ;  /* 0x00005cff01007387 */ /* 0x000fe80000100800 */
[----:B------:R-:W-:Y:S01]  /*0f90*/  IMAD.IADD R6, R21, 0x1, -R2 ;  /* 0x0000000115067824 */ /* 0x000fe200078e0a02 */
[----:B------:R-:W-:-:S03]  /*0fa0*/  SHF.R.S32.HI R2, RZ, 0x2, R0 ;  /* 0x00000002ff027819 */ /* 0x000fc60000011400 */
[C---:B------:R-:W-:Y:S01]  /*0fb0*/  IMAD.SHL.U32 R4, R6.reuse, 0x8, RZ ;  /* 0x0000000806047824 */ /* 0x040fe200078e00ff */
[----:B------:R-:W-:-:S04]  /*0fc0*/  LEA.HI R0, R6, R6, RZ, 0x1 ;  /* 0x0000000606007211 */ /* 0x000fc800078f08ff */
[----:B------:R-:W-:Y:S01]  /*0fd0*/  LOP3.LUT R2, R0, 0x1ffffffe, RZ, 0xc0, !PT ;  /* 0x1ffffffe00027812 */ /* 0x000fe200078ec0ff */
[----:B------:R-:W-:Y:S01]  /*0fe0*/  STL [R1+0x4c], R4 ;  /* 0x00004c0401007387 */ /* 0x000fe20000100800 */
[----:B------:R-:W-:-:S03]  /*0ff0*/  LOP3.LUT R0, R20, 0x10, R16, 0xf8, !PT ;  /* 0x0000001014007812 */ /* 0x000fc600078ef810 */
[----:B------:R0:W-:Y:S01]  /*1000*/  STL [R1+0x18], R5 ;  /* 0x0000180501007387 */ /* 0x0001e20000100800 */
[----:B------:R-:W-:Y:S01]  /*1010*/  LOP3.LUT R0, R0, R14, RZ, 0x3c, !PT ;  /* 0x0000000e00007212 */ /* 0x000fe200078e3cff */
[----:B------:R-:W-:Y:S02]  /*1020*/  IMAD.IADD R2, R6, 0x1, -R2 ;  /* 0x0000000106027824 */ /* 0x000fe400078e0a02 */
[----:B------:R1:W-:Y:S01]  /*1030*/  STL [R1+0x14], R7 ;  /* 0x0000140701007387 */ /* 0x0003e20000100800 */
[C---:B0-----:R-:W-:Y:S02]  /*1040*/  VIADD R5, R4.reuse, 0x20 ;  /* 0x0000002004057836 */ /* 0x041fe40000000000 */
[----:B------:R-:W-:Y:S02]  /*1050*/  VIADD R4, R4, 0x40 ;  /* 0x0000004004047836 */ /* 0x000fe40000000000 */
[----:B-1----:R-:W-:Y:S01]  /*1060*/  IMAD.SHL.U32 R7, R10, 0x2, RZ ;  /* 0x000000020a077824 */ /* 0x002fe200078e00ff */
[----:B------:R0:W-:Y:S01]  /*1070*/  STL [R1+0x64], R5 ;  /* 0x0000640501007387 */ /* 0x0001e20000100800 */
[----:B------:R-:W-:-:S03]  /*1080*/  SHF.R.S32.HI R6, RZ, 0x1f, R5 ;  /* 0x0000001fff067819 */ /* 0x000fc60000011405 */
[----:B------:R1:W-:Y:S04]  /*1090*/  STL [R1+0x6c], R4 ;  /* 0x00006c0401007387 */ /* 0x0003e80000100800 */
[----:B------:R2:W-:Y:S01]  /*10a0*/  STL [R1+0xa4], R6 ;  /* 0x0000a40601007387 */ /* 0x0005e20000100800 */
[----:B0-----:R-:W-:Y:S01]  /*10b0*/  SHF.R.S32.HI R5, RZ, 0x1f, R4 ;  /* 0x0000001fff057819 */ /* 0x001fe20000011404 */
[----:B-1----:R-:W-:Y:S01]  /*10c0*/  IMAD.IADD R4, R13, 0x1, R0 ;  /* 0x000000010d047824 */ /* 0x002fe200078e0200 */
[----:B------:R-:W-:-:S03]  /*10d0*/  SHF.R.S32.HI R0, RZ, 0x4, R11 ;  /* 0x00000004ff007819 */ /* 0x000fc6000001140b */
[----:B------:R0:W-:Y:S01]  /*10e0*/  STL [R1+0xa0], R5 ;  /* 0x0000a00501007387 */ /* 0x0001e20000100800 */
[----:B--2---:R-:W-:-:S03]  /*10f0*/  VIADD R6, R7, 0x40 ;  /* 0x0000004007067836 */ /* 0x004fc60000000000 */
[----:B------:R-:W-:Y:S04]  /*1100*/  STL [R1+0x30], R7 ;  /* 0x0000300701007387 */ /* 0x000fe80000100800 */
[----:B------:R1:W-:Y:S01]  /*1110*/  STL [R1+0x3c], R4 ;  /* 0x00003c0401007387 */ /* 0x0003e20000100800 */
[----:B0-----:R-:W-:-:S03]  /*1120*/  VIADD R5, R7, 0x48 ;  /* 0x0000004807057836 */ /* 0x001fc60000000000 */
[----:B------:R0:W-:Y:S04]  /*1130*/  STL [R1+0xc], R0 ;  /* 0x00000c0001007387 */ /* 0x0001e80000100800 */
[----:B------:R2:W-:Y:S01]  /*1140*/  STL [R1+0x7c], R6 ;  /* 0x00007c0601007387 */ /* 0x0005e20000100800 */
[----:B-1----:R-:W-:-:S03]  /*1150*/  VIADD R4, R7, 0x50 ;  /* 0x0000005007047836 */ /* 0x002fc60000000000 */
[----:B------:R1:W-:Y:S01]  /*1160*/  STL [R1+0x78], R5 ;  /* 0x0000780501007387 */ /* 0x0003e20000100800 */
[----:B0-----:R-:W-:Y:S02]  /*1170*/  IADD3 R0, R7, 0x58, RZ ;  /* 0x0000005807007810 */ /* 0x001fe40007ffe0ff */
[----:B------:R-:W-:Y:S02]  /*1180*/  SHF.R.S32.HI R7, RZ, 0x1f, R6 ;  /* 0x0000001fff077819 */ /* 0x000fe40000011406 */
[----:B--2---:R-:W-:-:S03]  /*1190*/  SHF.R.S32.HI R6, RZ, 0x1f, R5 ;  /* 0x0000001fff067819 */ /* 0x004fc60000011405 */
[----:B------:R-:W-:Y:S01]  /*11a0*/  STL [R1+0x8c], R7 ;  /* 0x00008c0701007387 */ /* 0x000fe20000100800 */
[----:B-1----:R-:W-:-:S03]  /*11b0*/  SHF.R.S32.HI R5, RZ, 0x1f, R4 ;  /* 0x0000001fff057819 */ /* 0x002fc60000011404 */
[----:B------:R0:W-:Y:S04]  /*11c0*/  STL [R1+0x74], R4 ;  /* 0x0000740401007387 */ /* 0x0001e80000100800 */
[----:B------:R-:W-:Y:S04]  /*11d0*/  STL [R1+0x88], R6 ;  /* 0x0000880601007387 */ /* 0x000fe80000100800 */
[----:B------:R1:W-:Y:S01]  /*11e0*/  STL [R1+0x70], R0 ;  /* 0x0000700001007387 */ /* 0x0003e20000100800 */
[----:B0-----:R-:W-:-:S03]  /*11f0*/  SHF.R.S32.HI R4, RZ, 0x1f, R0 ;  /* 0x0000001fff047819 */ /* 0x001fc60000011400 */
[----:B------:R0:W-:Y:S01]  /*1200*/  STL [R1+0x84], R5 ;  /* 0x0000840501007387 */ /* 0x0001e20000100800 */
[----:B-1----:R-:W-:-:S05]  /*1210*/  IMAD R0, R2, 0x8, R3 ;  /* 0x0000000802007824 */ /* 0x002fca00078e0203 */
[----:B------:R0:W-:Y:S04]  /*1220*/  STL [R1+0x40], R0 ;  /* 0x0000400001007387 */ /* 0x0001e80000100800 */
[----:B------:R0:W-:Y:S02]  /*1230*/  STL [R1+0x80], R4 ;  /* 0x0000800401007387 */ /* 0x0001e40000100800 */
.L_x_2269:
[----:B012-4-:R-:W1:Y:S01]  /*1240*/  LDC.64 R2, c[0x0][0xc88] ;  /* 0x00032200ff027b82 */ /* 0x017e620000000a00 */
[----:B------:R-:W-:Y:S01]  /*1250*/  ULDC.64 UR4, c[0x0][0xa28] ;  /* 0x00028a0000047ab9 */ /* 0x000fe20000000a00 */
[----:B------:R-:W-:Y:S01]  /*1260*/  ULDC.64 UR8, c[0x0][0xa18] ;  /* 0x0002860000087ab9 */ /* 0x000fe20000000a00 */
[----:B------:R-:W-:Y:S01]  /*1270*/  ULDC.64 UR6, c[0x0][0xa08] ;  /* 0x0002820000067ab9 */ /* 0x000fe20000000a00 */
[----:B-1----:R-:W-:-:S05]  /*1280*/  IMAD.WIDE R2, R27, 0x4, R2 ;  /* 0x000000041b027825 */ /* 0x002fca00078e0202 */
[----:B------:R-:W0:Y:S01]  /*1290*/  LDG.E R28, desc[UR42][R2.64] ;  /* 0x0000002a021c7981 */ /* 0x000e22000c1e1900 */
        /* <DEDUP_REMOVED lines=8> */
[----:B0-----:R-:W-:Y:S01]  /*1320*/  SHF.R.S32.HI R0, RZ, 0x1f, R28 ;  /* 0x0000001fff007819 */ /* 0x001fe2000001141c */
[C---:B------:R-:W-:Y:S02]  /*1330*/  IMAD.SHL.U32 R31, R28.reuse, 0x4, RZ ;  /* 0x000000041c1f7824 */ /* 0x040fe400078e00ff */
[C---:B------:R-:W-:Y:S01]  /*1340*/  @P2 LEA R2, P3, R28.reuse, UR4, 0x2 ;  /* 0x000000041c022c11 */ /* 0x040fe2000f8610ff */
[----:B------:R-:W-:Y:S01]  /*1350*/  STL [R1+0x44], R28 ;  /* 0x0000441c01007387 */ /* 0x000fe20000100800 */
[C-C-:B------:R-:W-:Y:S02]  /*1360*/  SHF.L.U64.HI R30, R28.reuse, 0x2, R0.reuse ;  /* 0x000000021c1e7819 */ /* 0x140fe40000010200 */
[----:B------:R-:W-:Y:S01]  /*1370*/  @P2 LEA.HI.X R3, R28, UR5, R0, 0x2, P3 ;  /* 0x000000051c032c11 */ /* 0x000fe200098f1400 */
[----:B------:R-:W-:Y:S01]  /*1380*/  ULDC UR4, c[0x0][0x288] ;  /* 0x0000a20000047ab9 */ /* 0x000fe20000000800 */
[----:B------:R0:W-:Y:S01]  /*1390*/  STL [R1+0x60], R0 ;  /* 0x0000600001007387 */ /* 0x0001e20000100800 */
[----:B------:R-:W-:-:S03]  /*13a0*/  IADD3 R6, P4, R31, UR6, RZ ;  /* 0x000000061f067c10 */ /* 0x000fc6000ff9e0ff */
[----:B-----5:R1:W5:Y:S01]  /*13b0*/  @P2 LDG.E R8, desc[UR42][R2.64] ;  /* 0x0000002a02082981 */ /* 0x020362000c1e1900 */
[----:B------:R-:W-:Y:S02]  /*13c0*/  @P1 IADD3 R4, P2, R31, UR8, RZ ;  /* 0x000000081f041c10 */ /* 0x000fe4000ff5e0ff */
[C---:B------:R-:W-:Y:S01]  /*13d0*/  IADD3.X R7, R30.reuse, UR7, RZ, P4, !PT ;  /* 0x000000071e077c10 */ /* 0x040fe2000a7fe4ff */
[----:B------:R-:W-:Y:S01]  /*13e0*/  STL [R1+0x54], R31 ;  /* 0x0000541f01007387 */ /* 0x000fe20000100800 */
[----:B------:R-:W-:Y:S01]  /*13f0*/  @P1 IADD3.X R5, R30, UR9, RZ, P2, !PT ;  /* 0x000000091e051c10 */ /* 0x000fe200097fe4ff */
[----:B0-----:R-:W-:Y:S01]  /*1400*/  IMAD.U32 R0, RZ, RZ, UR4 ;  /* 0x00000004ff007e24 */ /* 0x001fe2000f8e00ff */
[----:B------:R-:W-:Y:S01]  /*1410*/  ULDC.64 UR4, c[0x0][0x418] ;  /* 0x0001060000047ab9 */ /* 0x000fe20000000a00 */
[----:B------:R0:W5:Y:S01]  /*1420*/  @P0 LDG.E R66, desc[UR42][R6.64] ;  /* 0x0000002a06420981 */ /* 0x000162000c1e1900 */
[----:B------:R-:W-:-:S03]  /*1430*/  ULDC.64 UR8, c[0x0][0xa20] ;  /* 0x0002880000087ab9 */ /* 0x000fc60000000a00 */
[----:B------:R-:W2:Y:S01]  /*1440*/  @P1 LDG.E R0, desc[UR42][R4.64] ;  /* 0x0000002a04001981 */ /* 0x000ea2000c1e1900 */
[----:B------:R-:W-:Y:S01]  /*1450*/  UISETP.NE.U32.AND UP0, UPT, UR4, URZ, UPT ;  /* 0x0000003f0400728c */ /* 0x000fe2000bf05070 */
[----:B-1----:R-:W-:Y:S02]  /*1460*/  LOP3.LUT R2, R26, 0xff000000, RZ, 0xc0, !PT ;  /* 0xff0000001a027812 */ /* 0x002fe400078ec0ff */
[----:B------:R-:W-:Y:S01]  /*1470*/  ULDC UR4, c[0x0][0x424] ;  /* 0x0001090000047ab9 */ /* 0x000fe20000000800 */
[----:B------:R-:W-:Y:S01]  /*1480*/  UISETP.NE.AND.EX UP0, UPT, UR5, URZ, UPT, UP0 ;  /* 0x0000003f0500728c */ /* 0x000fe2000bf05300 */
[----:B------:R-:W-:Y:S01]  /*1490*/  ISETP.NE.U32.AND P2, PT, RZ, UR8, PT ;  /* 0x00000008ff007c0c */ /* 0x000fe2000bf45070 */
[----:B------:R-:W-:Y:S01]  /*14a0*/  STL [R1+0x58], R30 ;  /* 0x0000581e01007387 */ /* 0x000fe20000100800 */
[----:B------:R-:W-:Y:S01]  /*14b0*/  ULDC UR5, c[0x0][0x2f0] ;  /* 0x0000bc0000057ab9 */ /* 0x000fe20000000800 */
[----:B------:R-:W-:Y:S01]  /*14c0*/  USEL UR4, UR4, 0x1, UP0 ;  /* 0x0000000104047887 */ /* 0x000fe20008000000 */
[----:B------:R-:W-:-:S02]  /*14d0*/  SHF.R.U32.HI R3, RZ, 0x8, R2 ;  /* 0x00000008ff037819 */ /* 0x000fc40000011602 */
[----:B------:R-:W-:Y:S01]  /*14e0*/  ISETP.NE.AND.EX P2, PT, RZ, UR9, PT, P2 ;  /* 0x00000009ff007c0c */ /* 0x000fe2000bf45320 */
[----:B------:R-:W-:-:S03]  /*14f0*/  UIMAD UR4, UR4, UR5, URZ ;  /* 0x00000005040472a4 */ /* 0x000fc6000f8e023f */
[----:B------:R-:W-:Y:S01]  /*1500*/  ULDC UR5, c[0x0][0x348] ;  /* 0x0000d20000057ab9 */ /* 0x000fe20000000800 */
[C---:B------:R-:W-:Y:S01]  /*1510*/  LOP3.LUT R23, R26.reuse, 0xffff, RZ, 0xc0, !PT ;  /* 0x0000ffff1a177812 */ /* 0x040fe200078ec0ff */
[----:B--2---:R1:W-:Y:S01]  /*1520*/  STL [R1+0x2c], R0 ;  /* 0x00002c0001007387 */ /* 0x0043e20000100800 */
[----:B------:R-:W-:Y:S01]  /*1530*/  IMAD.MOV.U32 R11, RZ, RZ, R0 ;  /* 0x000000ffff0b7224 */ /* 0x000fe200078e0000 */
[----:B-1----:R-:W-:-:S04]  /*1540*/  LOP3.LUT R0, R26, 0xff0000, RZ, 0xc0, !PT ;  /* 0x00ff00001a007812 */ /* 0x002fc800078ec0ff */
[----:B------:R-:W-:Y:S01]  /*1550*/  LEA.HI R10, R0, R3, RZ, 0x10 ;  /* 0x00000003000a7211 */ /* 0x000fe200078f80ff */
[----:B0-----:R-:W-:Y:S06]  /*1560*/  @P1 BRA `(.L_x_2128) ;  /* 0x0000000000281947 */ /* 0x001fec0003800000 */
        /* <DEDUP_REMOVED lines=8> */
[----:B--2---:R-:W-:-:S05]  /*15f0*/  IMAD.IADD R11, R5, 0x1, -R0 ;  /* 0x00000001050b7824 */ /* 0x004fca00078e0a00 */
[----:B------:R0:W-:Y:S02]  /*1600*/  STL [R1+0x2c], R11 ;  /* 0x00002c0b01007387 */ /* 0x0001e40000100800 */
.L_x_2128:
[----:B------:R-:W-:Y:S02]  /*1610*/  IMAD.U32 R41, RZ, RZ, UR5 ;  /* 0x00000005ff297e24 */ /* 0x000fe4000f8e00ff */
[----:B------:R-:W-:Y:S01]  /*1620*/  IMAD.U32 R29, RZ, RZ, UR4 ;  /* 0x00000004ff1d7e24 */ /* 0x000fe2000f8e00ff */
[----:B------:R-:W-:Y:S06]  /*1630*/  @!P2 BRA `(.L_x_2129) ;  /* 0x000000000010a947 */ /* 0x000fec0003800000 */
[----:B------:R-:W-:-:S04]  /*1640*/  IADD3 R2, P0, R31, UR8, RZ ;  /* 0x000000081f027c10 */ /* 0x000fc8000ff1e0ff */
[----:B------:R-:W-:-:S05]  /*1650*/  IADD3.X R3, R30, UR9, RZ, P0, !PT ;  /* 0x000000091e037c10 */ /* 0x000fca00087fe4ff */
[----:B------:R1:W5:Y:S01]  /*1660*/  LDG.E R29, desc[UR42][R2.64] ;  /* 0x0000002a021d7981 */ /* 0x000362000c1e1900 */
[----:B------:R-:W-:Y:S05]  /*1670*/  BRA `(.L_x_2130) ;  /* 0x0000000000107947 */ /* 0x000fea0003800000 */
.L_x_2129:
[----:B------:R-:W-:Y:S05]  /*1680*/  @!P0 BRA `(.L_x_2130) ;  /* 0x00000000000c8947 */ /* 0x000fea0003800000 */
[----:B------:R-:W2:Y:S04]  /*1690*/  LDG.E R0, desc[UR42][R6.64] ;  /* 0x0000002a06007981 */ /* 0x000ea8000c1e1900 */
[----:B------:R-:W2:Y:S02]  /*16a0*/  LDG.E R29, desc[UR42][R6.64+0x4] ;  /* 0x0000042a061d7981 */ /* 0x000ea4000c1e1900 */
[----:B--2---:R-:W-:-:S07]  /*16b0*/  IMAD.IADD R29, R29, 0x1, -R0 ;  /* 0x000000011d1d7824 */ /* 0x004fce00078e0a00 */
.L_x_2130:
[----:B------:R-:W-:Y:S01]  /*16c0*/  ULDC.64 UR4, c[0x0][0xa10] ;  /* 0x0002840000047ab9 */ /* 0x000fe20000000a00 */
[----:B------:R-:W2:Y:S01]  /*16d0*/  LDC R6, c[0x0][0x448] ;  /* 0x00011200ff067b82 */ /* 0x000ea20000000800 */
[----:B------:R-:W-:-:S04]  /*16e0*/  ISETP.NE.U32.AND P0, PT, RZ, UR4, PT ;  /* 0x00000004ff007c0c */ /* 0x000fc8000bf05070 */
[----:B------:R-:W-:Y:S01]  /*16f0*/  ISETP.NE.AND.EX P0, PT, RZ, UR5, PT, P0 ;  /* 0x00000005ff007c0c */ /* 0x000fe2000bf05300 */
[----:B------:R-:W-:-:S12]  /*1700*/  ULDC.64 UR4, c[0x0][0xa30] ;  /* 0x00028c0000047ab9 */ /* 0x000fd80000000a00 */
[----:B-1----:R-:W1:Y:S02]  /*1710*/  @P0 LDC.64 R2, c[0x0][0xa10] ;  /* 0x00028400ff020b82 */ /* 0x002e640000000a00 */
[----:B-1----:R-:W-:-:S05]  /*1720*/  @P0 IMAD.WIDE R2, R28, 0x4, R2 ;  /* 0x000000041c020825 */ /* 0x002fca00078e0202 */
[----:B------:R-:W3:Y:S04]  /*1730*/  @P0 LDG.E R0, desc[UR42][R2.64] ;  /* 0x0000002a02000981 */ /* 0x000ee8000c1e1900 */
[----:B------:R1:W3:Y:S01]  /*1740*/  @P0 LDG.E R7, desc[UR42][R2.64+0x4] ;  /* 0x0000042a02070981 */ /* 0x0002e2000c1e1900 */
[----:B------:R-:W-:Y:S01]  /*1750*/  ISETP.NE.U32.AND P1, PT, RZ, UR4, PT ;  /* 0x00000004ff007c0c */ /* 0x000fe2000bf25070 */
[----:B-----5:R-:W-:-:S03]  /*1760*/  IMAD.MOV.U32 R24, RZ, RZ, R29 ;  /* 0x000000ffff187224 */ /* 0x020fc600078e001d */
[----:B------:R-:W-:-:S13]  /*1770*/  ISETP.NE.AND.EX P1, PT, RZ, UR5, PT, P1 ;  /* 0x00000005ff007c0c */ /* 0x000fda000bf25310 */
[----:B------:R-:W-:-:S04]  /*1780*/  @P1 IADD3 R4, P2, R31, UR4, RZ ;  /* 0x000000041f041c10 */ /* 0x000fc8000ff5e0ff */
[----:B------:R-:W-:-:S05]  /*1790*/  @P1 IADD3.X R5, R30, UR5, RZ, P2, !PT ;  /* 0x000000051e051c10 */ /* 0x000fca00097fe4ff */
[----:B------:R4:W5:Y:S01]  /*17a0*/  @P1 LDG.E R24, desc[UR42][R4.64] ;  /* 0x0000002a04181981 */ /* 0x000962000c1e1900 */
[----:B--2---:R-:W-:Y:S01]  /*17b0*/  ISETP.NE.AND P1, PT, R6, 0x1, PT ;  /* 0x000000010600780c */ /* 0x004fe20003f25270 */
[----:B------:R-:W-:Y:S01]  /*17c0*/  IMAD R12, R25, 0xc0, RZ ;  /* 0x000000c0190c7824 */ /* 0x000fe200078e02ff */
[----:B------:R-:W-:Y:S01]  /*17d0*/  BSSY B0, `(.L_x_2131) ;  /* 0x000003a000007945 */ /* 0x000fe20003800000 */
[----:B------:R-:W-:Y:S02]  /*17e0*/  IMAD.IADD R8, R29, 0x1, -R8 ;  /* 0x000000011d087824 */ /* 0x000fe400078e0a08 */
[----:B-1----:R-:W-:Y:S01]  /*17f0*/  VIADD R2, R12, 0xbf ;  /* 0x000000bf0c027836 */ /* 0x002fe20000000000 */
[----:B------:R1:W-:Y:S07]  /*1800*/  STL [R1+0x28], R12 ;  /* 0x0000280c01007387 */ /* 0x0003ee0000100800 */
[----:B------:R-:W2:Y:S01]  /*1810*/  @P1 LDC R9, c[0x0][0x44c] ;  /* 0x00011300ff091b82 */ /* 0x000ea20000000800 */
[----:B-1----:R-:W-:-:S07]  /*1820*/  LOP3.LUT R12, R10, 0xff, RZ, 0xc0, !PT ;  /* 0x000000ff0a0c7812 */ /* 0x002fce00078ec0ff */
[----:B------:R-:W1:Y:S01]  /*1830*/  @P1 LDC R3, c[0x0][0x450] ;  /* 0x00011400ff031b82 */ /* 0x000e620000000800 */
[----:B---3--:R-:W-:Y:S01]  /*1840*/  @P0 IADD3 R41, -R0, R7, RZ ;  /* 0x0000000700290210 */ /* 0x008fe20007ffe1ff */
[----:B--2---:R-:W-:-:S04]  /*1850*/  @P1 IMAD.HI.U32 R0, R2, R9, RZ ;  /* 0x0000000902001227 */ /* 0x004fc800078e00ff */
[----:B----4-:R-:W-:Y:S01]  /*1860*/  IMAD.IADD R4, R8, 0x1, R41 ;  /* 0x0000000108047824 */ /* 0x010fe200078e0229 */
[----:B-1----:R-:W-:-:S03]  /*1870*/  @P1 SHF.R.U32.HI R2, RZ, R3, R0 ;  /* 0x00000003ff021219 */ /* 0x002fc60000011600 */
[C---:B------:R-:W-:Y:S01]  /*1880*/  VIADD R0, R4.reuse, 0x7f ;  /* 0x0000007f04007836 */ /* 0x040fe20000000000 */
[----:B------:R-:W-:Y:S01]  /*1890*/  IADD3 R40, R4, 0x80, -R11 ;  /* 0x0000008004287810 */ /* 0x000fe20007ffe80b */
[----:B------:R1:W-:Y:S03]  /*18a0*/  STL [R1+0x34], R4 ;  /* 0x0000340401007387 */ /* 0x0003e60000100800 */
[----:B------:R-:W-:Y:S01]  /*18b0*/  SHF.R.S32.HI R3, RZ, 0x1f, R0 ;  /* 0x0000001fff037819 */ /* 0x000fe20000011400 */
[----:B------:R-:W-:Y:S01]  /*18c0*/  IMAD.IADD R2, R40, 0x1, R2 ;  /* 0x0000000128027824 */ /* 0x000fe200078e0202 */
[----:B------:R2:W-:Y:S02]  /*18d0*/  STL [R1+0x68], R12 ;  /* 0x0000680c01007387 */ /* 0x0005e40000100800 */
[----:B------:R-:W-:Y:S02]  /*18e0*/  LEA.HI R3, R3, R0, RZ, 0x7 ;  /* 0x0000000003037211 */ /* 0x000fe400078f38ff */
[----:B------:R-:W-:-:S02]  /*18f0*/  SHF.R.S32.HI R5, RZ, 0x1f, R2 ;  /* 0x0000001fff057819 */ /* 0x000fc40000011402 */
[----:B-1----:R-:W-:Y:S02]  /*1900*/  SHF.R.U32.HI R4, RZ, 0x10, R10 ;  /* 0x00000010ff047819 */ /* 0x002fe4000001160a */
[----:B------:R-:W-:Y:S02]  /*1910*/  LEA.HI R5, R5, R2, RZ, 0x7 ;  /* 0x0000000205057211 */ /* 0x000fe400078f38ff */
[----:B------:R-:W-:Y:S01]  /*1920*/  SHF.R.S32.HI R27, RZ, 0x7, R3 ;  /* 0x00000007ff1b7819 */ /* 0x000fe20000011403 */
[----:B------:R2:W-:Y:S01]  /*1930*/  STL [R1+0x50], R4 ;  /* 0x0000500401007387 */ /* 0x0005e20000100800 */
[----:B------:R-:W-:-:S04]  /*1940*/  SHF.R.S32.HI R0, RZ, 0x7, R5 ;  /* 0x00000007ff007819 */ /* 0x000fc80000011405 */
[----:B------:R-:W-:Y:S01]  /*1950*/  VIMNMX R6, R27, R0, PT ;  /* 0x000000001b067248 */ /* 0x000fe20003fe0100 */
[----:B------:R-:W-:-:S03]  /*1960*/  IMAD.MOV.U32 R0, RZ, RZ, RZ ;  /* 0x000000ffff007224 */ /* 0x000fc600078e00ff */
[----:B------:R-:W-:-:S13]  /*1970*/  ISETP.GE.AND P0, PT, R6, 0x1, PT ;  /* 0x000000010600780c */ /* 0x000fda0003f06270 */
[----:B--2---:R-:W-:Y:S05]  /*1980*/  @!P0 BRA `(.L_x_2132) ;  /* 0x0000000000788947 */ /* 0x004fea0003800000 */
[----:B------:R-:W-:Y:S01]  /*1990*/  ISETP.NE.AND P0, PT, R4, RZ, PT ;  /* 0x000000ff0400720c */ /* 0x000fe20003f05270 */
[----:B------:R-:W-:-:S03]  /*19a0*/  ULDC UR4, c[0x0][0x9f0] ;  /* 0x00027c0000047ab9 */ /* 0x000fc60000000800 */
[----:B------:R-:W-:-:S04]  /*19b0*/  SEL R9, R4, UR4, P0 ;  /* 0x0000000404097c07 */ /* 0x000fc80008000000 */
[-C--:B------:R-:W-:Y:S02]  /*19c0*/  IABS R5, R9.reuse ;  /* 0x0000000900057213 */ /* 0x080fe40000000000 */
[----:B------:R-:W-:Y:S02]  /*19d0*/  IADD3 R0, R9, -0x1, R6 ;  /* 0xffffffff09007810 */ /* 0x000fe40007ffe006 */
[----:B------:R-:W1:Y:S01]  /*19e0*/  I2F.RP R4, R5 ;  /* 0x0000000500047306 */ /* 0x000e620000209400 */
[----:B0-----:R-:W-:-:S05]  /*19f0*/  IABS R11, R9 ;  /* 0x00000009000b7213 */ /* 0x001fca0000000000 */
[----:B------:R-:W-:Y:S02]  /*1a00*/  IMAD.MOV R11, RZ, RZ, -R11 ;  /* 0x000000ffff0b7224 */ /* 0x000fe400078e0a0b */
[----:B-1----:R-:W0:Y:S02]  /*1a10*/  MUFU.RCP R4, R4 ;  /* 0x0000000400047308 */ /* 0x002e240000001000 */
[----:B0-----:R-:W-:Y:S01]  /*1a20*/  VIADD R2, R4, 0xffffffe ;  /* 0x0ffffffe04027836 */ /* 0x001fe20000000000 */
[----:B------:R-:W-:Y:S02]  /*1a30*/  IABS R4, R0 ;  /* 0x0000000000047213 */ /* 0x000fe40000000000 */
[----:B------:R-:W-:-:S03]  /*1a40*/  LOP3.LUT R0, R0, R9, RZ, 0x3c, !PT ;  /* 0x0000000900007212 */ /* 0x000fc600078e3cff */
[----:B------:R0:W1:Y:S01]  /*1a50*/  F2I.FTZ.U32.TRUNC.NTZ R3, R2 ;  /* 0x0000000200037305 */ /* 0x000062000021f000 */
[----:B------:R-:W-:Y:S01]  /*1a60*/  ISETP.GE.AND P2, PT, R0, RZ, PT ;  /* 0x000000ff0000720c */ /* 0x000fe20003f46270 */
[----:B0-----:R-:W-:Y:S02]  /*1a70*/  IMAD.MOV.U32 R2, RZ, RZ, RZ ;  /* 0x000000ffff027224 */ /* 0x001fe400078e00ff */
[----:B-1----:R-:W-:-:S04]  /*1a80*/  IMAD.MOV R10, RZ, RZ, -R3 ;  /* 0x000000ffff0a7224 */ /* 0x002fc800078e0a03 */
[----:B------:R-:W-:-:S04]  /*1a90*/  IMAD R7, R10, R5, RZ ;  /* 0x000000050a077224 */ /* 0x000fc800078e02ff */
[----:B------:R-:W-:-:S04]  /*1aa0*/  IMAD.HI.U32 R3, R3, R7, R2 ;  /* 0x0000000703037227 */ /* 0x000fc800078e0002 */
        /* <DEDUP_REMOVED lines=12> */
.L_x_2132:
[----:B------:R-:W-:Y:S05]  /*1b70*/  BSYNC B0 ;  /* 0x0000000000007941 */ /* 0x000fea0003800000 */
.L_x_2131:
[----:B------:R-:W-:-:S05]  /*1b80*/  IMAD R3, R12, R0, RZ ;  /* 0x000000000c037224 */ /* 0x000fca00078e02ff */
        /* <DEDUP_REMOVED lines=23> */
[----:B------:R1:W2:Y:S01]  /*1d00*/  LDC.64 R14, c[0x4][R0] ;  /* 0x01000000000e7b82 */ /* 0x0002a20000000a00 */
[----:B------:R-:W-:Y:S01]  /*1d10*/  IMAD.U32 R5, RZ, RZ, UR5 ;  /* 0x00000005ff057e24 */ /* 0x000fe2000f8e00ff */
[----:B------:R-:W-:Y:S01]  /*1d20*/  ULDC.64 UR4, c[0x4][0xa0] ;  /* 0x0100280000047ab9 */ /* 0x000fe20000000a00 */
[----:B------:R-:W-:Y:S01]  /*1d30*/  IMAD.U32 R10, RZ, RZ, UR6 ;  /* 0x00000006ff0a7e24 */ /* 0x000fe2000f8e00ff */
[----:B0-----:R-:W-:Y:S01]  /*1d40*/  MOV R11, UR7 ;  /* 0x00000007000b7c02 */ /* 0x001fe20008000f00 */
[----:B------:R-:W-:Y:S02]  /*1d50*/  IMAD.U32 R6, RZ, RZ, UR4 ;  /* 0x00000004ff067e24 */ /* 0x000fe4000f8e00ff */
[----:B------:R-:W-:-:S02]  /*1d60*/  IMAD.U32 R7, RZ, RZ, UR5 ;  /* 0x00000005ff077e24 */ /* 0x000fc4000f8e00ff */
[----:B------:R-:W-:Y:S02]  /*1d70*/  IMAD.MOV.U32 R8, RZ, RZ, 0x70 ;  /* 0x00000070ff087424 */ /* 0x000fe400078e00ff */
[----:B------:R-:W-:Y:S02]  /*1d80*/  IMAD.MOV.U32 R12, RZ, RZ, 0x1 ;  /* 0x00000001ff0c7424 */ /* 0x000fe400078e00ff */
[----:B-1----:R-:W-:-:S07]  /*1d90*/  IMAD.MOV.U32 R13, RZ, RZ, RZ ;  /* 0x000000ffff0d7224 */ /* 0x002fce00078e00ff */
[----:B------:R-:W-:-:S07]  /*1da0*/  LEPC R20, `(.L_x_2135) ;  /* 0x000000001014794e */ /* 0x000fce0000000000 */
[----:B--2--5:R-:W-:Y:S05]  /*1db0*/  CALL.ABS.NOINC R14 ;  /* 0x000000000e007343 */ /* 0x024fea0003c00000 */
.L_x_2135:
[----:B------:R-:W-:Y:S05]  /*1dc0*/  BSYNC B6 ;  /* 0x0000000000067941 */ /* 0x000fea0003800000 */
.L_x_2134:
        /* <DEDUP_REMOVED lines=12> */
[----:B------:R-:W-:Y:S01]  /*1e90*/  MOV R13, RZ ;  /* 0x000000ff000d7202 */ /* 0x000fe20000000f00 */
[----:B------:R-:W-:Y:S02]  /*1ea0*/  IMAD.U32 R6, RZ, RZ, UR4 ;  /* 0x00000004ff067e24 */ /* 0x000fe4000f8e00ff */
[----:B------:R-:W-:-:S02]  /*1eb0*/  IMAD.U32 R7, RZ, RZ, UR5 ;  /* 0x00000005ff077e24 */ /* 0x000fc4000f8e00ff */
[----:B0-----:R-:W-:Y:S02]  /*1ec0*/  IMAD.U32 R11, RZ, RZ, UR7 ;  /* 0x00000007ff0b7e24 */ /* 0x001fe4000f8e00ff */
[----:B------:R-:W-:Y:S02]  /*1ed0*/  IMAD.MOV.U32 R8, RZ, RZ, 0x70 ;  /* 0x00000070ff087424 */ /* 0x000fe400078e00ff */
[----:B-1----:R-:W-:-:S07]  /*1ee0*/  IMAD.MOV.U32 R12, RZ, RZ, 0x1 ;  /* 0x00000001ff0c7424 */ /* 0x002fce00078e00ff */
[----:B------:R-:W-:-:S07]  /*1ef0*/  LEPC R20, `(.L_x_2137) ;  /* 0x000000001014794e */ /* 0x000fce0000000000 */
[----:B--2--5:R-:W-:Y:S05]  /*1f00*/  CALL.ABS.NOINC R14 ;  /* 0x000000000e007343 */ /* 0x024fea0003c00000 */
.L_x_2137:
[----:B------:R-:W-:Y:S05]  /*1f10*/  BSYNC B6 ;  /* 0x0000000000067941 */ /* 0x000fea0003800000 */
.L_x_2136:
[----:B0-----:R-:W2:Y:S01]  /*1f20*/  LDL R11, [R1+0x10] ;  /* 0x00001000010b7983 */ /* 0x001ea20000100800 */
[----:B------:R-:W-:Y:S01]  /*1f30*/  ULDC.64 UR4, c[0x0][0x9f8] ;  /* 0x00027e0000047ab9 */ /* 0x000fe20000000a00 */
[----:B------:R-:W-:Y:S01]  /*1f40*/  IMAD.MOV.U32 R68, RZ, RZ, R28 ;  /* 0x000000ffff447224 */ /* 0x000fe200078e001c */
[----:B------:R-:W-:Y:S01]  /*1f50*/  ISETP.NE.U32.AND P0, PT, RZ, UR4, PT ;  /* 0x00000004ff007c0c */ /* 0x000fe2000bf05070 */
[----:B------:R-:W3:Y:S01]  /*1f60*/  LDL R8, [R1+0x94] ;  /* 0x0000940001087983 */ /* 0x000ee20000100800 */
[----:B------:R-:W0:Y:S02]  /*1f70*/  LDC.64 R60, c[0x0][0x3f8] ;  /* 0x0000fe00ff3c7b82 */ /* 0x000e240000000a00 */
[----:B------:R-:W-:Y:S01]  /*1f80*/  ISETP.NE.AND.EX P0, PT, RZ, UR5, PT, P0 ;  /* 0x00000005ff007c0c */ /* 0x000fe2000bf05300 */
[----:B------:R-:W4:Y:S05]  /*1f90*/  LDL R10, [R1+0x20] ;  /* 0x00002000010a7983 */ /* 0x000f2a0000100800 */
[----:B------:R-:W1:Y:S07]  /*1fa0*/  LDC R55, c[0x0][0x3f4] ;  /* 0x0000fd00ff377b82 */ /* 0x000e6e0000000800 */
[----:B------:R-:W-:Y:S01]  /*1fb0*/  @P0 IADD3 R4, P1, R31, UR4, RZ ;  /* 0x000000041f040c10 */ /* 0x000fe2000ff3e0ff */
[----:B------:R-:W1:Y:S01]  /*1fc0*/  LDC.64 R58, c[0x0][0x408] ;  /* 0x00010200ff3a7b82 */ /* 0x000e620000000a00 */
[----:B------:R-:W-:Y:S01]  /*1fd0*/  VIADD R67, R16, 0x20 ;  /* 0x0000002010437836 */ /* 0x000fe20000000000 */
[----:B------:R-:W-:Y:S01]  /*1fe0*/  ULDC UR4, c[0x0][0x2f4] ;  /* 0x0000bd0000047ab9 */ /* 0x000fe20000000800 */
        /* <DEDUP_REMOVED lines=12> */
[----:B------:R-:W-:Y:S01]  /*20b0*/  ISETP.GE.AND P2, PT, R67, R55, PT ;  /* 0x000000374300720c */ /* 0x000fe20003f46270 */
[----:B------:R-:W-:Y:S01]  /*20c0*/  IMAD R6, R3, R58, RZ ;  /* 0x0000003a03067224 */ /* 0x000fe200078e02ff */
[----:B------:R-:W-:Y:S01]  /*20d0*/  LOP3.LUT R0, R5, 0x2, R0, 0xe2, !PT ;  /* 0x0000000205007812 */ /* 0x000fe200078ee200 */
[----:B------:R-:W-:Y:S01]  /*20e0*/  IMAD R5, R157, R61, R4 ;  /* 0x0000003d9d057224 */ /* 0x000fe200078e0204 */
[----:B------:R-:W-:Y:S01]  /*20f0*/  SEL R3, R55, RZ, P3 ;  /* 0x000000ff37037207 */ /* 0x000fe20001800000 */
[----:B------:R-:W-:Y:S01]  /*2100*/  IMAD.WIDE.U32 R46, R157, R60, R154 ;  /* 0x0000003c9d2e7225 */ /* 0x000fe200078e009a */
[----:B------:R-:W-:-:S03]  /*2110*/  SEL R4, R55, RZ, P2 ;  /* 0x000000ff37047207 */ /* 0x000fc60001000000 */
        /* <DEDUP_REMOVED lines=12> */
[----:B------:R-:W-:Y:S02]  /*21e0*/  IMAD.SHL.U32 R4, R3, 0x80, RZ ;  /* 0x0000008003047824 */ /* 0x000fe400078e00ff */
[----:B------:R-:W-:-:S03]  /*21f0*/  IMAD.SHL.U32 R6, R5, 0x80, RZ ;  /* 0x0000008005067824 */ /* 0x000fc600078e00ff */
[----:B------:R-:W-:Y:S02]  /*2200*/  LOP3.LUT R4, R4, 0xfffff000, RZ, 0xc0, !PT ;  /* 0xfffff00004047812 */ /* 0x000fe400078ec0ff */
[----:B------:R-:W-:Y:S01]  /*2210*/  LOP3.LUT R6, R6, 0xfffff000, RZ, 0xc0, !PT ;  /* 0xfffff00006067812 */ /* 0x000fe200078ec0ff */
[----:B------:R-:W0:Y:S01]  /*2220*/  S2R R28, SR_TID.X ;  /* 0x00000000001c7919 */ /* 0x000e220000002100 */
[----:B-----5:R-:W-:Y:S01]  /*2230*/  SHF.R.S32.HI R7, RZ, 0x1f, R24 ;  /* 0x0000001fff077819 */ /* 0x020fe20000011418 */
[----:B------:R-:W-:-:S04]  /*2240*/  IMAD.WIDE.U32 R42, R157, R58, R154 ;  /* 0x0000003a9d2a7225 */ /* 0x000fc800078e009a */
[----:B------:R-:W-:-:S04]  /*2250*/  IMAD.WIDE.U32 R20, R157, R58, R16 ;  /* 0x0000003a9d147225 */ /* 0x000fc800078e0010 */
[----:B------:R-:W-:Y:S02]  /*2260*/  IMAD.IADD R43, R43, 0x1, R9 ;  /* 0x000000012b2b7824 */ /* 0x000fe400078e0209 */
[----:B------:R-:W-:Y:S02]  /*2270*/  IMAD.IADD R21, R9, 0x1, R21 ;  /* 0x0000000109157824 */ /* 0x000fe400078e0215 */
[----:B------:R-:W-:Y:S01]  /*2280*/  IMAD.WIDE.U32 R46, R24, R60, R46 ;  /* 0x0000003c182e7225 */ /* 0x000fe200078e002e */
[----:B------:R-:W-:-:S03]  /*2290*/  LOP3.LUT R54, R0, 0x1, RZ, 0xc0, !PT ;  /* 0x0000000100367812 */ /* 0x000fc600078ec0ff */
[----:B------:R-:W-:Y:S01]  /*22a0*/  IMAD.WIDE.U32 R44, R24, R60, R44 ;  /* 0x0000003c182c7225 */ /* 0x000fe200078e002c */
[----:B------:R-:W-:-:S03]  /*22b0*/  LOP3.LUT R53, R0, 0x2, RZ, 0xc0, !PT ;  /* 0x0000000200357812 */ /* 0x000fc600078ec0ff */
[----:B------:R-:W-:-:S04]  /*22c0*/  IMAD.WIDE.U32 R42, R24, R58, R42 ;  /* 0x0000003a182a7225 */ /* 0x000fc800078e002a */
[----:B------:R-:W-:Y:S01]  /*22d0*/  IMAD.WIDE.U32 R20, R24, R58, R20 ;  /* 0x0000003a18147225 */ /* 0x000fe200078e0014 */
[----:B------:R-:W-:Y:S02]  /*22e0*/  ISETP.GE.AND P1, PT, R153, UR4, PT ;  /* 0x0000000499007c0c */ /* 0x000fe4000bf26270 */
[----:B------:R-:W-:Y:S01]  /*22f0*/  LOP3.LUT R48, R65, 0xfffffff0, RZ, 0xc0, !PT ;  /* 0xfffffff041307812 */ /* 0x000fe200078ec0ff */
[----:B------:R-:W-:Y:S02]  /*2300*/  IMAD.IADD R66, R66, 0x1, R29 ;  /* 0x0000000142427824 */ /* 0x000fe400078e021d */
[----:B------:R-:W-:Y:S01]  /*2310*/  IMAD.SHL.U32 R55, R55, 0x2, RZ ;  /* 0x0000000237377824 */ /* 0x000fe200078e00ff */
[C---:B--2---:R-:W-:Y:S02]  /*2320*/  LOP3.LUT R3, R11.reuse, 0x10, R65, 0xf8, !PT ;  /* 0x000000100b037812 */ /* 0x044fe400078ef841 */
[----:B------:R-:W-:Y:S02]  /*2330*/  LOP3.LUT R5, R11, 0x10, R64, 0xf8, !PT ;  /* 0x000000100b057812 */ /* 0x000fe400078ef840 */
[----:B---3--:R-:W-:-:S02]  /*2340*/  LOP3.LUT R3, R3, R8, RZ, 0x3c, !PT ;  /* 0x0000000803037212 */ /* 0x008fc400078e3cff */
[----:B------:R-:W-:Y:S02]  /*2350*/  LOP3.LUT R5, R5, R8, RZ, 0x3c, !PT ;  /* 0x0000000805057212 */ /* 0x000fe400078e3cff */
[--C-:B----4-:R-:W-:Y:S02]  /*2360*/  IADD3 R63, R3, R4, R10.reuse ;  /* 0x00000004033f7210 */ /* 0x110fe40007ffe00a */
[----:B------:R-:W-:Y:S02]  /*2370*/  IADD3 R62, R5, R6, R10 ;  /* 0x00000006053e7210 */ /* 0x000fe40007ffe00a */
[----:B------:R-:W1:Y:S01]  /*2380*/  S2R R10, SR_TID.X ;  /* 0x00000000000a7919 */ /* 0x000e620000002100 */
[C---:B------:R-:W-:Y:S02]  /*2390*/  IMAD R8, R7.reuse, R60, RZ ;  /* 0x0000003c07087224 */ /* 0x040fe400078e02ff */
[----:B------:R-:W-:Y:S02]  /*23a0*/  IMAD R7, R7, R58, RZ ;  /* 0x0000003a07077224 */ /* 0x000fe400078e02ff */
[----:B------:R-:W-:-:S02]  /*23b0*/  IMAD R51, R24, R61, R8 ;  /* 0x0000003d18337224 */ /* 0x000fc400078e0208 */
[----:B------:R-:W-:Y:S01]  /*23c0*/  IMAD R7, R24, R59, R7 ;  /* 0x0000003b18077224 */ /* 0x000fe200078e0207 */
[----:B------:R-:W-:Y:S01]  /*23d0*/  SHF.L.U64.HI R61, R60, 0x7, R61 ;  /* 0x000000073c3d7819 */ /* 0x000fe2000001023d */
[----:B------:R-:W-:Y:S01]  /*23e0*/  IMAD.IADD R52, R47, 0x1, R51 ;  /* 0x000000012f347824 */ /* 0x000fe200078e0233 */
[C---:B------:R-:W-:Y:S01]  /*23f0*/  SHF.L.U64.HI R59, R58.reuse, 0x7, R59 ;  /* 0x000000073a3b7819 */ /* 0x040fe2000001023b */
[----:B------:R-:W-:Y:S01]  /*2400*/  IMAD.SHL.U32 R58, R58, 0x80, RZ ;  /* 0x000000803a3a7824 */ /* 0x000fe200078e00ff */
[----:B------:R-:W-:Y:S01]  /*2410*/  SHF.L.U32 R60, R60, 0x7, RZ ;  /* 0x000000073c3c7819 */ /* 0x000fe200000006ff */
[----:B------:R-:W-:Y:S01]  /*2420*/  IMAD.IADD R51, R51, 0x1, R45 ;  /* 0x0000000133337824 */ /* 0x000fe200078e022d */
[----:B------:R-:W-:Y:S01]  /*2430*/  LOP3.LUT R3, R64, 0xfffffff0, RZ, 0xc0, !PT ;  /* 0xfffffff040037812 */ /* 0x000fe200078ec0ff */
[----:B-1----:R-:W-:-:S05]  /*2440*/  VIADD R30, R10, 0xffffff80 ;  /* 0xffffff800a1e7836 */ /* 0x002fca0000000000 */
        /* <DEDUP_REMOVED lines=8> */
[----:B------:R-:W-:-:S07]  /*24d0*/  IMAD.IADD R49, R7, 0x1, R21 ;  /* 0x0000000107317824 */ /* 0x000fce00078e0215 */
.L_x_2180:
[----:B--2---:R-:W2:Y:S01]  /*24e0*/  LDL R12, [R1+0x3c] ;  /* 0x00003c00010c7983 */ /* 0x004ea20000100800 */
[----:B------:R-:W0:Y:S01]  /*24f0*/  LDC R78, c[0x0][0x430] ;  /* 0x00010c00ff4e7b82 */ /* 0x000e220000000800 */
[----:B------:R-:W-:Y:S02]  /*2500*/  VIADD R10, R2, 0xffffffff ;  /* 0xffffffff020a7836 */ /* 0x000fe40000000000 */
[----:B------:R-:W-:Y:S02]  /*2510*/  IMAD.MOV.U32 R79, RZ, RZ, RZ ;  /* 0x000000ffff4f7224 */ /* 0x000fe400078e00ff */
[----:B------:R-:W-:-:S03]  /*2520*/  IMAD R4, R10, 0x80, R57 ;  /* 0x000000800a047824 */ /* 0x000fc600078e0239 */
[----:B------:R-:W1:Y:S01]  /*2530*/  LDC R81, c[0x0][0x3f4] ;  /* 0x0000fd00ff517b82 */ /* 0x000e620000000800 */
[----:B------:R-:W-:Y:S01]  /*2540*/  IMAD.IADD R13, R66, 0x1, R4 ;  /* 0x00000001420d7824 */ /* 0x000fe200078e0204 */
[----:B------:R-:W-:-:S04]  /*2550*/  ISETP.GE.AND P0, PT, R4, R41, PT ;  /* 0x000000290400720c */ /* 0x000fc80003f06270 */
[----:B------:R-:W-:Y:S02]  /*2560*/  ISETP.GT.OR P0, PT, R57, 0x7f, P0 ;  /* 0x0000007f3900780c */ /* 0x000fe40000704670 */
[----:B------:R-:W-:Y:S02]  /*2570*/  MOV R8, R13 ;  /* 0x0000000d00087202 */ /* 0x000fe40000000f00 */
[----:B0-----:R-:W-:-:S09]  /*2580*/  ISETP.NE.AND P4, PT, R78, 0x1, PT ;  /* 0x000000014e00780c */ /* 0x001fd20003f85270 */
        /* <DEDUP_REMOVED lines=20> */
[----:B------:R-:W-:-:S02]  /*26d0*/  IMAD.MOV.U32 R2, RZ, RZ, R10 ;  /* 0x000000ffff027224 */ /* 0x000fc400078e000a */
[----:B--2---:R-:W-:-:S04]  /*26e0*/  IMAD R7, R19, 0x3000, R12 ;  /* 0x0000300013077824 */ /* 0x004fc800078e020c */
[----:B------:R-:W-:Y:S01]  /*26f0*/  IMAD.IADD R70, R18, 0x1, R7 ;  /* 0x0000000112467824 */ /* 0x000fe200078e0207 */
[----:B0-----:R-:W-:Y:S06]  /*2700*/  @!P0 BRA `(.L_x_2139) ;  /* 0x0000003c003c8947 */ /* 0x001fec0003800000 */
        /* <DEDUP_REMOVED lines=42> */
[----:B------:R-:W-:Y:S01]  /*29b0*/  ULDC.64 UR4, c[0x0][0x3e8] ;  /* 0x0000fa0000047ab9 */ /* 0x000fe20000000a00 */
[----:B------:R-:W-:Y:S02]  /*29c0*/  ULDC.64 UR6, c[0x0][0x400] ;  /* 0x0001000000067ab9 */ /* 0x000fe40000000a00 */
[----:B------:R-:W3:Y:S01]  /*29d0*/  LDL R38, [R1+0x1c] ;  /* 0x00001c0001267983 */ /* 0x000ee20000100800 */
[----:B------:R-:W-:Y:S02]  /*29e0*/  IADD3 R10, P0, P6, R46, UR4, R10 ;  /* 0x000000042e0a7c10 */ /* 0x000fe4000fe1e00a */
[----:B------:R-:W-:Y:S02]  /*29f0*/  CS2R R34, SRZ ;  /* 0x0000000000227805 */ /* 0x000fe4000001ff00 */
[----:B------:R-:W-:Y:S02]  /*2a00*/  CS2R R36, SRZ ;  /* 0x0000000000247805 */ /* 0x000fe4000001ff00 */
[----:B------:R-:W-:-:S02]  /*2a10*/  IADD3.X R11, R52, UR5, R14, P0, P6 ;  /* 0x00000005340b7c10 */ /* 0x000fc400087ec40e */
[----:B------:R-:W-:-:S04]  /*2a20*/  IADD3 R12, P0, P6, R42, UR6, R12 ;  /* 0x000000062a0c7c10 */ /* 0x000fc8000fe1e00c */
[----:B------:R-:W-:Y:S02]  /*2a30*/  IADD3.X R13, R50, UR7, R15, P0, P6 ;  /* 0x00000007320d7c10 */ /* 0x000fe400087ec40f */
[----:B------:R-:W-:Y:S02]  /*2a40*/  ISETP.GE.AND P6, PT, R154, R81, PT ;  /* 0x000000519a00720c */ /* 0x000fe40003fc6270 */
[----:B------:R-:W-:Y:S02]  /*2a50*/  CS2R R30, SRZ ;  /* 0x00000000001e7805 */ /* 0x000fe4000001ff00 */
[----:B------:R-:W-:Y:S02]  /*2a60*/  CS2R R8, SRZ ;  /* 0x0000000000087805 */ /* 0x000fe4000001ff00 */
[----:B------:R-:W-:Y:S02]  /*2a70*/  CS2R R32, SRZ ;  /* 0x0000000000207805 */ /* 0x000fe4000001ff00 */
[----:B------:R-:W-:-:S05]  /*2a80*/  CS2R R28, SRZ ;  /* 0x00000000001c7805 */ /* 0x000fca000001ff00 */
[----:B------:R0:W5:Y:S04]  /*2a90*/  @!P6 LDG.E.64 R34, desc[UR42][R10.64] ;  /* 0x0000002a0a22e981 */ /* 0x000168000c1e1b00 */
[----:B------:R0:W5:Y:S01]  /*2aa0*/  @!P6 LDG.E.64 R36, desc[UR42][R12.64] ;  /* 0x0000002a0c24e981 */ /* 0x000162000c1e1b00 */
[-C--:B--2---:R-:W-:Y:S02]  /*2ab0*/  ISETP.GE.AND P0, PT, R39, R81.reuse, PT ;  /* 0x000000512700720c */ /* 0x084fe40003f06270 */
[----:B---3--:R-:W-:-:S11]  /*2ac0*/  ISETP.GE.AND P6, PT, R38, R81, PT ;  /* 0x000000512600720c */ /* 0x008fd60003fc6270 */
[----:B------:R0:W5:Y:S04]  /*2ad0*/  @!P0 LDG.E.64 R30, desc[UR42][R10.64+0x10] ;  /* 0x0000102a0a1e8981 */ /* 0x000168000c1e1b00 */
[----:B------:R0:W5:Y:S04]  /*2ae0*/  @!P6 LDG.E.64 R8, desc[UR42][R10.64+0x20] ;  /* 0x0000202a0a08e981 */ /* 0x000168000c1e1b00 */
[----:B------:R0:W5:Y:S04]  /*2af0*/  @!P0 LDG.E.64 R32, desc[UR42][R12.64+0x10] ;  /* 0x0000102a0c208981 */ /* 0x000168000c1e1b00 */
[----:B------:R0:W5:Y:S02]  /*2b00*/  @!P6 LDG.E.64 R28, desc[UR42][R12.64+0x20] ;  /* 0x0000202a0c1ce981 */ /* 0x000164000c1e1b00 */
.L_x_2142:
[----:B------:R-:W-:Y:S05]  /*2b10*/  BSYNC B1 ;  /* 0x0000000000017941 */ /* 0x000fea0003800000 */
.L_x_2141:
[----:B------:R-:W-:Y:S01]  /*2b20*/  UISETP.NE.AND UP0, UPT, UR36, 0x3, UPT ;  /* 0x000000032400788c */ /* 0x000fe2000bf05270 */
[----:B-----5:R-:W-:Y:S01]  /*2b30*/  IMAD.MOV.U32 R38, RZ, RZ, R8 ;  /* 0x000000ffff267224 */ /* 0x020fe200078e0008 */
[----:B------:R-:W-:Y:S01]  /*2b40*/  MOV R73, R28 ;  /* 0x0000001c00497202 */ /* 0x000fe20000000f00 */
[----:B------:R-:W-:Y:S02]  /*2b50*/  IMAD.MOV.U32 R74, RZ, RZ, R30 ;  /* 0x000000ffff4a7224 */ /* 0x000fe400078e001e */
[----:B------:R-:W-:Y:S01]  /*2b60*/  IMAD.MOV.U32 R83, RZ, RZ, R34 ;  /* 0x000000ffff537224 */ /* 0x000fe200078e0022 */
[----:B------:R-:W-:Y:S01]  /*2b70*/  PLOP3.LUT P0, PT, PT, PT, UP0, 0x80, 0x0 ;  /* 0x000000000000781c */ /* 0x000fe20003f0f008 */
[----:B------:R-:W-:Y:S02]  /*2b80*/  IMAD.MOV.U32 R75, RZ, RZ, R32 ;  /* 0x000000ffff4b7224 */ /* 0x000fe400078e0020 */
[----:B------:R-:W-:-:S10]  /*2b90*/  IMAD.MOV.U32 R84, RZ, RZ, R36 ;  /* 0x000000ffff547224 */ /* 0x000fd400078e0024 */
[----:B------:R-:W-:Y:S05]  /*2ba0*/  @!P0 BRA `(.L_x_2143) ;  /* 0x0000000000048947 */ /* 0x000fea0003800000 */
[----:B------:R-:W-:Y:S01]  /*2bb0*/  BPT.TRAP 0x1 ;  /* 0x000000040000795c */ /* 0x000fe20000300000 */
.L_x_2143:
[----:B------:R-:W-:Y:S01]  /*2bc0*/  IMAD R69, R19, 0x8, R18 ;  /* 0x0000000813457824 */ /* 0x000fe200078e0212 */
[----:B------:R-:W-:Y:S01]  /*2bd0*/  SHF.L.U32 R80, R156, 0x1f, RZ ;  /* 0x0000001f9c507819 */ /* 0x000fe200000006ff */
[----:B------:R-:W-:Y:S03]  /*2be0*/  BSSY B1, `(.L_x_2144) ;  /* 0x0000003000017945 */ /* 0x000fe60003800000 */
[----:B------:R-:W1:Y:S02]  /*2bf0*/  SYNCS.PHASECHK.TRANS64.TRYWAIT P6, [R69+URZ+0x19c90], R80 ;  /* 0x019c9050450075a7 */ /* 0x000e6400080c017f */
[----:B-1----:R-:W-:Y:S05]  /*2c00*/  @!P6 BRA `(.L_x_2145) ;  /* 0x000001cc00dce947 */ /* 0x002fea0003800000 */
.L_x_2416:
[----:B------:R-:W-:Y:S05]  /*2c10*/  BSYNC B1 ;  /* 0x0000000000017941 */ /* 0x000fea0003800000 */
.L_x_2144:
[----:B------:R-:W-:-:S03]  /*2c20*/  UMOV UR4, 0xffffffff ;  /* 0xffffffff00047882 */ /* 0x000fc60000000000 */
[----:B------:R-:W-:Y:S05]  /*2c30*/  BRA.DIV UR4, `(.L_x_2146) ;  /* 0x000001ce04e47947 */ /* 0x000fea000b800000 */
[----:B------:R2:W3:Y:S04]  /*2c40*/  SHFL.IDX PT, R39, R82, RZ, 0x1e1f ;  /* 0x001e1fff52277589 */ /* 0x0004e800000e0000 */
[----:B------:R2:W4:Y:S02]  /*2c50*/  SHFL.IDX PT, R14, R72, RZ, 0x1e1f ;  /* 0x001e1fff480e7589 */ /* 0x00052400000e0000 */
.L_x_2420:
[----:B------:R-:W-:Y:S05]  /*2c60*/  @P5 BRA `(.L_x_2147) ;  /* 0x0000003800c05947 */ /* 0x000fea0003800000 */
[----:B------:R-:W-:Y:S01]  /*2c70*/  ISETP.NE.AND P5, PT, R54, RZ, PT ;  /* 0x000000ff3600720c */ /* 0x000fe20003fa5270 */
[----:B------:R-:W-:-:S12]  /*2c80*/  BSSY B1, `(.L_x_2148) ;  /* 0x0000071000017945 */ /* 0x000fd80003800000 */
[----:B------:R-:W-:Y:S05]  /*2c90*/  @!P5 BRA `(.L_x_2149) ;  /* 0x0000000400bcd947 */ /* 0x000fea0003800000 */
[----:B------:R1:W1:Y:S01]  /*2ca0*/  LDS.128 R4, [R70+0x13800] ;  /* 0x0138000046047984 */ /* 0x0002620000000c00 */
[----:B------:R-:W-:Y:S01]  /*2cb0*/  ISETP.GE.AND P6, PT, R154, R81, PT ;  /* 0x000000519a00720c */ /* 0x000fe20003fc6270 */
[----:B------:R-:W-:Y:S01]  /*2cc0*/  BSSY B2, `(.L_x_2150) ;  /* 0x000006b000027945 */ /* 0x000fe20003800000 */
[----:B0---4-:R-:W-:-:S05]  /*2cd0*/  IADD3 R10, P5, R16, R14, RZ ;  /* 0x0000000e100a7210 */ /* 0x011fca0007fbe0ff */
[----:B---3--:R-:W-:-:S06]  /*2ce0*/  IMAD.X R11, R39, 0x1, R17, P5 ;  /* 0x00000001270b7824 */ /* 0x008fcc00028e0611 */
        /* <DEDUP_REMOVED lines=55> */
[----:B------:R-:W-:Y:S01]  /*3060*/  F2FP.F16.E4M3.UNPACK_B R37, R7.H1 ;  /* 0x00000007ff25723e */ /* 0x000fe200030006ff */
[--C-:B------:R-:W-:Y:S02]  /*3070*/  HADD2.F32 R86, -RZ, R88.reuse.H1_H1 ;  /* 0x30000058ff567230 */ /* 0x100fe40000004100 */
[-C--:B------:R-:W-:Y:S01]  /*3080*/  FFMA.FTZ R15, R34, R83.reuse, -R85 ;  /* 0x00000053220f7223 */ /* 0x080fe20000010855 */
[----:B------:R-:W-:Y:S01]  /*3090*/  FFMA.FTZ R34, R35, R83, R84 ;  /* 0x0000005323227223 */ /* 0x000fe20000010054 */
[----:B------:R-:W-:Y:S01]  /*30a0*/  F2FP.SATFINITE.E4M3.F32.PACK_AB_MERGE_C R35, R89, R82, RZ ;  /* 0x000000525923723e */ /* 0x000fe200048070ff */
[--C-:B------:R-:W-:Y:S01]  /*30b0*/  HADD2.F32 R84, -RZ, R37.reuse.H0_H0 ;  /* 0x20000025ff547230 */ /* 0x100fe20000004100 */
[----:B------:R-:W-:Y:S01]  /*30c0*/  F2FP.F16.E4M3.UNPACK_B R82, R6.H1 ;  /* 0x00000006ff52723e */ /* 0x000fe200030006ff */
[----:B------:R-:W-:Y:S01]  /*30d0*/  HADD2.F32 R85, -RZ, R37.H1_H1 ;  /* 0x30000025ff557230 */ /* 0x000fe20000004100 */
[----:B------:R-:W-:Y:S01]  /*30e0*/  F2FP.F16.E4M3.UNPACK_B R37, R12.H1 ;  /* 0x0000000cff25723e */ /* 0x000fe200030006ff */
[----:B------:R-:W-:Y:S01]  /*30f0*/  HADD2.F32 R88, -RZ, R88.H0_H0 ;  /* 0x20000058ff587230 */ /* 0x000fe20000004100 */
        /* <DEDUP_REMOVED lines=11> */
[-C--:B------:R-:W-:Y:S01]  /*31b0*/  FMUL.FTZ R91, R83, R89.reuse ;  /* 0x00000059535b7220 */ /* 0x080fe20000410000 */
[----:B------:R-:W-:Y:S01]  /*31c0*/  F2FP.F16.E4M3.UNPACK_B R6, R6 ;  /* 0x00000006ff06723e */ /* 0x000fe200020006ff */
[C---:B------:R-:W-:Y:S01]  /*31d0*/  FMUL.FTZ R90, R82.reuse, R89 ;  /* 0x00000059525a7220 */ /* 0x040fe20000410000 */
[----:B------:R-:W-:Y:S01]  /*31e0*/  F2FP.F16.E4M3.UNPACK_B R84, R7 ;  /* 0x00000007ff54723e */ /* 0x000fe200020006ff */
[-C--:B------:R-:W-:Y:S01]  /*31f0*/  FFMA.FTZ R91, R82, R86.reuse, -R91 ;  /* 0x00000056525b7223 */ /* 0x080fe2000001085b */
[----:B------:R-:W-:Y:S01]  /*3200*/  FFMA.FTZ R7, R85, R87, R92 ;  /* 0x0000005755077223 */ /* 0x000fe2000001005c */
[----:B------:R-:W-:Y:S01]  /*3210*/  FFMA.FTZ R90, R83, R86, R90 ;  /* 0x00000056535a7223 */ /* 0x000fe2000001005a */
[----:B------:R-:W-:Y:S01]  /*3220*/  HADD2.F32 R82, -RZ, R6.H0_H0 ;  /* 0x20000006ff527230 */ /* 0x000fe20000004100 */
[----:B------:R-:W-:Y:S01]  /*3230*/  F2FP.SATFINITE.E4M3.F32.PACK_AB_MERGE_C R5, R5, R4, R35 ;  /* 0x000000040505723e */ /* 0x000fe20004807023 */
[----:B------:R-:W-:Y:S01]  /*3240*/  HADD2.F32 R83, -RZ, R84.H0_H0 ;  /* 0x20000054ff537230 */ /* 0x000fe20000004100 */
[----:B------:R-:W-:Y:S01]  /*3250*/  F2FP.SATFINITE.E4M3.F32.PACK_AB_MERGE_C R7, R7, R12, RZ ;  /* 0x0000000c0707723e */ /* 0x000fe200048070ff */
[----:B------:R-:W-:Y:S01]  /*3260*/  HADD2.F32 R6, -RZ, R6.H1_H1 ;  /* 0x30000006ff067230 */ /* 0x000fe20000004100 */
[----:B------:R-:W-:Y:S01]  /*3270*/  F2FP.SATFINITE.E4M3.F32.PACK_AB_MERGE_C R90, R90, R91, RZ ;  /* 0x0000005b5a5a723e */ /* 0x000fe200048070ff */
[----:B------:R-:W-:-:S02]  /*3280*/  HADD2.F32 R85, -RZ, R72.H0_H0 ;  /* 0x20000048ff557230 */ /* 0x000fc40000004100 */
[-C--:B------:R-:W-:Y:S01]  /*3290*/  FMUL.FTZ R89, R83, R88.reuse ;  /* 0x0000005853597220 */ /* 0x080fe20000410000 */
[----:B------:R-:W-:Y:S01]  /*32a0*/  HADD2.F32 R84, -RZ, R84.H1_H1 ;  /* 0x30000054ff547230 */ /* 0x000fe20000004100 */
[----:B------:R-:W-:Y:S01]  /*32b0*/  F2FP.SATFINITE.E4M3.F32.PACK_AB_MERGE_C R4, R34, R15, R36 ;  /* 0x0000000f2204723e */ /* 0x000fe20004807024 */
[----:B------:R-:W-:Y:S02]  /*32c0*/  HADD2.F32 R37, -RZ, R37.H0_H0 ;  /* 0x20000025ff257230 */ /* 0x000fe40000004100 */
[-C--:B------:R-:W-:Y:S01]  /*32d0*/  FMUL.FTZ R87, R6, R85.reuse ;  /* 0x0000005506577220 */ /* 0x080fe20000410000 */
[----:B------:R-:W-:Y:S02]  /*32e0*/  HADD2.F32 R13, -RZ, R13.H0_H0 ;  /* 0x2000000dff0d7230 */ /* 0x000fe40000004100 */
[----:B------:R-:W-:Y:S01]  /*32f0*/  FMUL.FTZ R72, R84, R88 ;  /* 0x0000005854487220 */ /* 0x000fe20000410000 */
[----:B------:R-:W-:Y:S01]  /*3300*/  FMUL.FTZ R85, R82, R85 ;  /* 0x0000005552557220 */ /* 0x000fe20000410000 */
[----:B------:R-:W-:-:S02]  /*3310*/  FFMA.FTZ R89, R84, R37, R89 ;  /* 0x0000002554597223 */ /* 0x000fc40000010059 */
[----:B------:R-:W-:Y:S01]  /*3320*/  FFMA.FTZ R72, R83, R37, -R72 ;  /* 0x0000002553487223 */ /* 0x000fe20000010848 */
[-C--:B------:R-:W-:Y:S01]  /*3330*/  FFMA.FTZ R87, R82, R13.reuse, -R87 ;  /* 0x0000000d52577223 */ /* 0x080fe20000010857 */
[----:B------:R-:W-:-:S03]  /*3340*/  FFMA.FTZ R6, R6, R13, R85 ;  /* 0x0000000d06067223 */ /* 0x000fc60000010055 */
[----:B------:R-:W-:Y:S02]  /*3350*/  F2FP.SATFINITE.E4M3.F32.PACK_AB_MERGE_C R7, R89, R72, R7 ;  /* 0x000000485907723e */ /* 0x000fe40004807007 */
[----:B------:R-:W-:-:S07]  /*3360*/  F2FP.SATFINITE.E4M3.F32.PACK_AB_MERGE_C R6, R6, R87, R90 ;  /* 0x000000570606723e */ /* 0x000fce000480705a */
.L_x_2151:
[----:B------:R-:W-:Y:S05]  /*3370*/  BSYNC B2 ;  /* 0x0000000000027941 */ /* 0x000fea0003800000 */
.L_x_2150:
[----:B-1----:R0:W-:Y:S02]  /*3380*/  ST.E.128 desc[UR42][R10.64], R4 ;  /* 0x000000040a007985 */ /* 0x0021e4000c101d2a */
.L_x_2149:
[----:B------:R-:W-:Y:S05]  /*3390*/  BSYNC B1 ;  /* 0x0000000000017941 */ /* 0x000fea0003800000 */
.L_x_2148:
        /* <DEDUP_REMOVED lines=12> */
[--C-:B------:R-:W-:Y:S02]  /*3460*/  SHF.R.U32.HI R13, RZ, 0x8, R31.reuse ;  /* 0x00000008ff0d7819 */ /* 0x100fe4000001161f */
        /* <DEDUP_REMOVED lines=102> */
.L_x_2155:
[----:B------:R-:W-:Y:S05]  /*3ad0*/  BSYNC B2 ;  /* 0x0000000000027941 */ /* 0x000fea0003800000 */
.L_x_2154:
[----:B--2---:R0:W-:Y:S02]  /*3ae0*/  ST.E.128 desc[UR42][R10.64], R4 ;  /* 0x000000040a007985 */ /* 0x0041e4000c101d2a */
.L_x_2153:
[----:B------:R-:W-:Y:S05]  /*3af0*/  BSYNC B1 ;  /* 0x0000000000017941 */ /* 0x000fea0003800000 */
.L_x_2152:
[----:B------:R-:W-:Y:S05]  /*3b00*/  @P1 BRA `(.L_x_2147) ;  /* 0x0000002c00181947 */ /* 0x000fea0003800000 */
[----:B0-----:R-:W5:Y:S04]  /*3b10*/  LDL R13, [R1+0x1c] ;  /* 0x00001c00010d7983 */ /* 0x001f680000100800 */
[----:B------:R-:W3:Y:S01]  /*3b20*/  LDL R12, [R1+0x14] ;  /* 0x00001400010c7983 */ /* 0x000ee20000100800 */
[----:B----4-:R-:W-:Y:S01]  /*3b30*/  IADD3 R10, P5, R153, R14, RZ ;  /* 0x0000000e990a7210 */ /* 0x010fe20007fbe0ff */
[----:B------:R-:W-:Y:S02]  /*3b40*/  BSSY B1, `(.L_x_2156) ;  /* 0x000006c000017945 */ /* 0x000fe40003800000 */
[----:B------:R0:W4:Y:S01]  /*3b50*/  LDS.128 R4, [R70+0x15800] ;  /* 0x0158000046047984 */ /* 0x0001220000000c00 */
[----:B-----5:R-:W-:Y:S01]  /*3b60*/  ISETP.GE.AND P6, PT, R13, R81, PT ;  /* 0x000000510d00720c */ /* 0x020fe20003fc6270 */
[----:B---3--:R-:W-:-:S12]  /*3b70*/  IMAD.X R11, R39, 0x1, R12, P5 ;  /* 0x00000001270b7824 */ /* 0x008fd800028e060c */
        /* <DEDUP_REMOVED lines=104> */
.L_x_2157:
[----:B------:R-:W-:Y:S05]  /*4200*/  BSYNC B1 ;  /* 0x0000000000017941 */ /* 0x000fea0003800000 */
.L_x_2156:
[----:B------:R0:W-:Y:S01]  /*4210*/  ST.E.128 desc[UR42][R10.64], R4 ;  /* 0x000000040a007985 */ /* 0x0001e2000c101d2a */
[----:B------:R-:W-:Y:S05]  /*4220*/  BRA `(.L_x_2147) ;  /* 0x0000002400507947 */ /* 0x000fea0003800000 */
.L_x_2140:
        /* <DEDUP_REMOVED lines=27> */
.L_x_2159:
[----:B------:R-:W-:Y:S05]  /*43e0*/  BSYNC B1 ;  /* 0x0000000000017941 */ /* 0x000fea0003800000 */
.L_x_2158:
[----:B------:R-:W-:Y:S01]  /*43f0*/  UISETP.NE.AND UP0, UPT, UR36, 0x3, UPT ;  /* 0x000000032400788c */ /* 0x000fe2000bf05270 */
[----:B-----5:R-:W-:Y:S01]  /*4400*/  IMAD.MOV.U32 R87, RZ, RZ, R6 ;  /* 0x000000ffff577224 */ /* 0x020fe200078e0006 */
[----:B------:R-:W-:Y:S01]  /*4410*/  MOV R85, R34 ;  /* 0x0000002200557202 */ /* 0x000fe20000000f00 */
[----:B------:R-:W-:Y:S02]  /*4420*/  IMAD.MOV.U32 R86, RZ, RZ, R4 ;  /* 0x000000ffff567224 */ /* 0x000fe400078e0004 */
[----:B------:R-:W-:Y:S01]  /*4430*/  IMAD.MOV.U32 R92, RZ, RZ, R30 ;  /* 0x000000ffff5c7224 */ /* 0x000fe200078e001e */
[----:B------:R-:W-:Y:S01]  /*4440*/  PLOP3.LUT P0, PT, PT, PT, UP0, 0x80, 0x0 ;  /* 0x000000000000781c */ /* 0x000fe20003f0f008 */
[----:B------:R-:W-:Y:S02]  /*4450*/  IMAD.MOV.U32 R89, RZ, RZ, R28 ;  /* 0x000000ffff597224 */ /* 0x000fe400078e001c */
[----:B------:R-:W-:Y:S02]  /*4460*/  IMAD.MOV.U32 R84, RZ, RZ, R32 ;  /* 0x000000ffff547224 */ /* 0x000fe400078e0020 */
[----:B------:R-:W-:-:S02]  /*4470*/  IMAD.MOV.U32 R91, RZ, RZ, R38 ;  /* 0x000000ffff5b7224 */ /* 0x000fc400078e0026 */
[----:B------:R-:W-:-:S06]  /*4480*/  IMAD.MOV.U32 R90, RZ, RZ, R36 ;  /* 0x000000ffff5a7224 */ /* 0x000fcc00078e0024 */
[----:B------:R-:W-:Y:S05]  /*4490*/  @!P0 BRA `(.L_x_2160) ;  /* 0x0000000000048947 */ /* 0x000fea0003800000 */
[----:B------:R-:W-:Y:S01]  /*44a0*/  BPT.TRAP 0x1 ;  /* 0x000000040000795c */ /* 0x000fe20000300000 */
.L_x_2160:
[----:B------:R-:W-:Y:S01]  /*44b0*/  IMAD R69, R19, 0x8, R18 ;  /* 0x0000000813457824 */ /* 0x000fe200078e0212 */
[----:B------:R-:W-:Y:S01]  /*44c0*/  SHF.L.U32 R80, R156, 0x1f, RZ ;  /* 0x0000001f9c507819 */ /* 0x000fe200000006ff */
[----:B------:R-:W-:Y:S03]  /*44d0*/  BSSY B1, `(.L_x_2161) ;  /* 0x0000003000017945 */ /* 0x000fe60003800000 */
[----:B------:R-:W1:Y:S02]  /*44e0*/  SYNCS.PHASECHK.TRANS64.TRYWAIT P6, [R69+URZ+0x19c90], R80 ;  /* 0x019c9050450075a7 */ /* 0x000e6400080c017f */
[----:B-1----:R-:W-:Y:S05]  /*44f0*/  @!P6 BRA `(.L_x_2162) ;  /* 0x000001b400fce947 */ /* 0x002fea0003800000 */
.L_x_2421:
[----:B------:R-:W-:Y:S05]  /*4500*/  BSYNC B1 ;  /* 0x0000000000017941 */ /* 0x000fea0003800000 */
.L_x_2161:
[----:B------:R-:W-:-:S03]  /*4510*/  UMOV UR4, 0xffffffff ;  /* 0xffffffff00047882 */ /* 0x000fc60000000000 */
[----:B------:R-:W-:Y:S05]  /*4520*/  BRA.DIV UR4, `(.L_x_2163) ;  /* 0x000001ba04047947 */ /* 0x000fea000b800000 */
[----:B------:R-:W2:Y:S04]  /*4530*/  SHFL.IDX PT, R82, R82, RZ, 0x1e1f ;  /* 0x001e1fff52527589 */ /* 0x000ea800000e0000 */
[----:B------:R3:W4:Y:S02]  /*4540*/  SHFL.IDX PT, R83, R72, RZ, 0x1e1f ;  /* 0x001e1fff48537589 */ /* 0x00072400000e0000 */
.L_x_2425:
        /* <DEDUP_REMOVED lines=37> */
[----:B------:R-:W-:Y:S01]  /*47a0*/  SHF.R.U32.HI R36, RZ, 0x10, R37 ;  /* 0x00000010ff247819 */ /* 0x000fe20000011625 */
[----:B------:R-:W-:Y:S01]  /*47b0*/  IMAD.SHL.U32 R30, R30, 0x100, RZ ;  /* 0x000001001e1e7824 */ /* 0x000fe200078e00ff */
[----:B------:R-:W-:Y:S01]  /*47c0*/  LOP3.LUT R37, R37, 0xff0000ff, RZ, 0xc0, !PT ;  /* 0xff0000ff25257812 */ /* 0x000fe200078ec0ff */
[----:B------:R-:W-:Y:S01]  /*47d0*/  IMAD.SHL.U32 R28, R28, 0x100, RZ ;  /* 0x000001001c1c7824 */ /* 0x000fe200078e00ff */
[----:B------:R-:W-:Y:S02]  /*47e0*/  SHF.R.U32.HI R38, RZ, 0x10, R29 ;  /* 0x00000010ff267819 */ /* 0x000fe4000001161d */
[----:B------:R-:W-:Y:S01]  /*47f0*/  LOP3.LUT R30, R37, 0xff00, R30, 0xf8, !PT ;  /* 0x0000ff00251e7812 */ /* 0x000fe200078ef81e */
[----:B------:R-:W-:Y:S01]  /*4800*/  IMAD.U32 R37, R36, 0x10000, RZ ;  /* 0x0001000024257824 */ /* 0x000fe200078e00ff */
[----:B------:R-:W-:-:S02]  /*4810*/  LOP3.LUT R29, R29, 0xff0000ff, RZ, 0xc0, !PT ;  /* 0xff0000ff1d1d7812 */ /* 0x000fc400078ec0ff */
[----:B------:R-:W-:Y:S01]  /*4820*/  SHF.L.U32 R36, R38, 0x10, RZ ;  /* 0x0000001026247819 */ /* 0x000fe200000006ff */
[----:B--2---:R-:W-:Y:S01]  /*4830*/  IMAD.MOV.U32 R38, RZ, RZ, R13 ;  /* 0x000000ffff267224 */ /* 0x004fe200078e000d */
[----:B------:R-:W-:Y:S02]  /*4840*/  LOP3.LUT R29, R29, 0xff00, R28, 0xf8, !PT ;  /* 0x0000ff001d1d7812 */ /* 0x000fe400078ef81c */
[----:B------:R-:W-:Y:S02]  /*4850*/  LOP3.LUT R37, R30, 0xff0000, R37, 0xf8, !PT ;  /* 0x00ff00001e257812 */ /* 0x000fe400078ef825 */
[----:B------:R-:W-:Y:S02]  /*4860*/  LOP3.LUT R36, R29, 0xff0000, R36, 0xf8, !PT ;  /* 0x00ff00001d247812 */ /* 0x000fe400078ef824 */
[----:B------:R-:W-:Y:S02]  /*4870*/  F2FP.F16.E4M3.UNPACK_B R95, R38 ;  /* 0x00000026ff5f723e */ /* 0x000fe400020006ff */
[----:B------:R-:W-:-:S02]  /*4880*/  F2FP.F16.E4M3.UNPACK_B R94, R37 ;  /* 0x00000025ff5e723e */ /* 0x000fc400020006ff */
[----:B0-----:R-:W-:Y:S01]  /*4890*/  F2FP.F16.E4M3.UNPACK_B R29, R9 ;  /* 0x00000009ff1d723e */ /* 0x001fe200020006ff */
[--C-:B------:R-:W-:Y:S01]  /*48a0*/  HADD2.F32 R28, -RZ, R95.reuse.H0_H0 ;  /* 0x2000005fff1c7230 */ /* 0x100fe20000004100 */
[----:B------:R-:W-:Y:S01]  /*48b0*/  F2FP.F16.E4M3.UNPACK_B R13, R36 ;  /* 0x00000024ff0d723e */ /* 0x000fe200020006ff */
[----:B------:R-:W-:Y:S01]  /*48c0*/  HADD2.F32 R95, -RZ, R95.H1_H1 ;  /* 0x3000005fff5f7230 */ /* 0x000fe20000004100 */
[----:B------:R-:W-:Y:S01]  /*48d0*/  F2FP.F16.E4M3.UNPACK_B R38, R38.H1 ;  /* 0x00000026ff26723e */ /* 0x000fe200030006ff */
[--C-:B------:R-:W-:Y:S01]  /*48e0*/  HADD2.F32 R30, -RZ, R29.reuse.H0_H0 ;  /* 0x2000001dff1e7230 */ /* 0x100fe20000004100 */
[----:B------:R-:W-:Y:S01]  /*48f0*/  F2FP.F16.E4M3.UNPACK_B R36, R36.H1 ;  /* 0x00000024ff24723e */ /* 0x000fe200030006ff */
[--C-:B------:R-:W-:Y:S02]  /*4900*/  HADD2.F32 R96, -RZ, R94.reuse.H1_H1 ;  /* 0x3000005eff607230 */ /* 0x100fe40000004100 */
[----:B------:R-:W-:Y:S02]  /*4910*/  HADD2.F32 R29, -RZ, R29.H1_H1 ;  /* 0x3000001dff1d7230 */ /* 0x000fe40000004100 */
[----:B------:R-:W-:-:S02]  /*4920*/  HADD2.F32 R99, -RZ, R94.H0_H0 ;  /* 0x2000005eff637230 */ /* 0x000fc40000004100 */
[-C--:B------:R-:W-:Y:S01]  /*4930*/  FMUL.FTZ R98, R95, R96.reuse ;  /* 0x000000605f627220 */ /* 0x080fe20000410000 */
[--C-:B------:R-:W-:Y:S02]  /*4940*/  HADD2.F32 R94, -RZ, R13.reuse.H1_H1 ;  /* 0x3000000dff5e7230 */ /* 0x100fe40000004100 */
[C---:B------:R-:W-:Y:S01]  /*4950*/  FMUL.FTZ R96, R29.reuse, R96 ;  /* 0x000000601d607220 */ /* 0x040fe20000410000 */
[----:B------:R-:W-:Y:S02]  /*4960*/  HADD2.F32 R97, -RZ, R13.H0_H0 ;  /* 0x2000000dff617230 */ /* 0x000fe40000004100 */
[-C--:B------:R-:W-:Y:S01]  /*4970*/  FMUL.FTZ R101, R28, R99.reuse ;  /* 0x000000631c657220 */ /* 0x080fe20000410000 */
[----:B------:R-:W-:Y:S01]  /*4980*/  FMUL.FTZ R99, R30, R99 ;  /* 0x000000631e637220 */ /* 0x000fe20000410000 */
[-C--:B------:R-:W-:Y:S01]  /*4990*/  FFMA.FTZ R29, R29, R94.reuse, -R98 ;  /* 0x0000005e1d1d7223 */ /* 0x080fe20000010862 */
[----:B------:R-:W-:Y:S01]  /*49a0*/  FFMA.FTZ R13, R95, R94, R96 ;  /* 0x0000005e5f0d7223 */ /* 0x000fe20000010060 */
[----:B------:R-:W-:Y:S01]  /*49b0*/  F2FP.F16.E4M3.UNPACK_B R94, R37.H1 ;  /* 0x00000025ff5e723e */ /* 0x000fe200030006ff */
[----:B------:R-:W-:Y:S01]  /*49c0*/  HADD2.F32 R96, -RZ, R36.H0_H0 ;  /* 0x20000024ff607230 */ /* 0x000fe20000004100 */
[----:B------:R-:W-:Y:S01]  /*49d0*/  F2FP.F16.E4M3.UNPACK_B R95, R9.H1 ;  /* 0x00000009ff5f723e */ /* 0x000fe200030006ff */
[----:B------:R-:W-:-:S02]  /*49e0*/  HADD2.F32 R9, -RZ, R38.H0_H0 ;  /* 0x20000026ff097230 */ /* 0x000fc40000004100 */
[-C--:B------:R-:W-:Y:S01]  /*49f0*/  FFMA.FTZ R30, R30, R97.reuse, -R101 ;  /* 0x000000611e1e7223 */ /* 0x080fe20000010865 */
[--C-:B------:R-:W-:Y:S02]  /*4a00*/  HADD2.F32 R98, -RZ, R94.reuse.H0_H0 ;  /* 0x2000005eff627230 */ /* 0x100fe40000004100 */
[----:B------:R-:W-:Y:S01]  /*4a10*/  FFMA.FTZ R28, R28, R97, R99 ;  /* 0x000000611c1c7223 */ /* 0x000fe20000010063 */
[--C-:B------:R-:W-:Y:S02]  /*4a20*/  HADD2.F32 R37, -RZ, R95.reuse.H0_H0 ;  /* 0x2000005fff257230 */ /* 0x100fe40000004100 */
[----:B------:R-:W-:Y:S02]  /*4a30*/  HADD2.F32 R94, -RZ, R94.H1_H1 ;  /* 0x3000005eff5e7230 */ /* 0x000fe40000004100 */
[-C--:B------:R-:W-:Y:S01]  /*4a40*/  FMUL.FTZ R100, R9, R98.reuse ;  /* 0x0000006209647220 */ /* 0x080fe20000410000 */
[----:B------:R-:W-:Y:S02]  /*4a50*/  HADD2.F32 R95, -RZ, R95.H1_H1 ;  /* 0x3000005fff5f7230 */ /* 0x000fe40000004100 */
[----:B------:R-:W-:Y:S01]  /*4a60*/  FMUL.FTZ R98, R37, R98 ;  /* 0x0000006225627220 */ /* 0x000fe20000410000 */
[----:B------:R-:W-:-:S02]  /*4a70*/  HADD2.F32 R36, -RZ, R36.H1_H1 ;  /* 0x30000024ff247230 */ /* 0x000fc40000004100 */
[-C--:B------:R-:W-:Y:S01]  /*4a80*/  FFMA.FTZ R37, R37, R96.reuse, -R100 ;  /* 0x0000006025257223 */ /* 0x080fe20000010864 */
[----:B------:R-:W-:Y:S01]  /*4a90*/  FFMA.FTZ R9, R9, R96, R98 ;  /* 0x0000006009097223 */ /* 0x000fe20000010062 */
[----:B------:R-:W-:Y:S02]  /*4aa0*/  HADD2.F32 R96, -RZ, R38.H1_H1 ;  /* 0x30000026ff607230 */ /* 0x000fe40000004100 */
[-C--:B------:R-:W-:Y:S01]  /*4ab0*/  FMUL.FTZ R97, R95, R94.reuse ;  /* 0x0000005e5f617220 */ /* 0x080fe20000410000 */
[----:B------:R-:W-:Y:S02]  /*4ac0*/  LOP3.LUT R98, R39, 0xff0000ff, RZ, 0xc0, !PT ;  /* 0xff0000ff27627812 */ /* 0x000fe400078ec0ff */
[----:B------:R-:W-:Y:S01]  /*4ad0*/  FMUL.FTZ R38, R96, R94 ;  /* 0x0000005e60267220 */ /* 0x000fe20000410000 */
[----:B------:R-:W-:-:S03]  /*4ae0*/  SHF.R.U32.HI R94, RZ, 0x10, R31 ;  /* 0x00000010ff5e7819 */ /* 0x000fc6000001161f */
[-C--:B------:R-:W-:Y:S01]  /*4af0*/  FFMA.FTZ R38, R95, R36.reuse, -R38 ;  /* 0x000000245f267223 */ /* 0x080fe20000010826 */
[----:B------:R-:W-:Y:S01]  /*4b00*/  FFMA.FTZ R36, R96, R36, R97 ;  /* 0x0000002460247223 */ /* 0x000fe20000010061 */
[----:B------:R-:W-:Y:S01]  /*4b10*/  SHF.R.U32.HI R95, RZ, 0x8, R39 ;  /* 0x00000008ff5f7819 */ /* 0x000fe20000011627 */
[----:B------:R-:W-:Y:S01]  /*4b20*/  IMAD.U32 R94, R94, 0x10000, RZ ;  /* 0x000100005e5e7824 */ /* 0x000fe200078e00ff */
[----:B------:R-:W-:Y:S02]  /*4b30*/  SHF.R.U32.HI R97, RZ, 0x8, R31 ;  /* 0x00000008ff617819 */ /* 0x000fe4000001161f */
[----:B------:R-:W-:Y:S01]  /*4b40*/  LOP3.LUT R96, R31, 0xff0000ff, RZ, 0xc0, !PT ;  /* 0xff0000ff1f607812 */ /* 0x000fe200078ec0ff */
[----:B------:R-:W-:Y:S01]  /*4b50*/  IMAD.SHL.U32 R95, R95, 0x100, RZ ;  /* 0x000001005f5f7824 */ /* 0x000fe200078e00ff */
[----:B------:R-:W-:Y:S01]  /*4b60*/  SHF.R.U32.HI R31, RZ, 0x10, R39 ;  /* 0x00000010ff1f7819 */ /* 0x000fe20000011627 */
[----:B------:R-:W-:Y:S01]  /*4b70*/  IMAD.SHL.U32 R39, R97, 0x100, RZ ;  /* 0x0000010061277824 */ /* 0x000fe200078e00ff */
[----:B------:R-:W-:-:S02]  /*4b80*/  F2FP.SATFINITE.E4M3.F32.PACK_AB_MERGE_C R37, R38, R37, RZ ;  /* 0x000000252625723e */ /* 0x000fc400048070ff */
[----:B------:R-:W-:Y:S01]  /*4b90*/  LOP3.LUT R98, R98, 0xff00, R95, 0xf8, !PT ;  /* 0x0000ff0062627812 */ /* 0x000fe200078ef85f */
[----:B------:R-:W-:Y:S01]  /*4ba0*/  IMAD.U32 R95, R31, 0x10000, RZ ;  /* 0x000100001f5f7824 */ /* 0x000fe200078e00ff */
[----:B------:R-:W-:Y:S02]  /*4bb0*/  LOP3.LUT R39, R96, 0xff00, R39, 0xf8, !PT ;  /* 0x0000ff0060277812 */ /* 0x000fe400078ef827 */
[----:B------:R-:W-:Y:S02]  /*4bc0*/  F2FP.F16.E4M3.UNPACK_B R38, R8.H1 ;  /* 0x00000008ff26723e */ /* 0x000fe400030006ff */
[----:B------:R-:W-:Y:S02]  /*4bd0*/  LOP3.LUT R31, R39, 0xff0000, R94, 0xf8, !PT ;  /* 0x00ff0000271f7812 */ /* 0x000fe400078ef85e */
[----:B------:R-:W-:Y:S01]  /*4be0*/  LOP3.LUT R39, R98, 0xff0000, R95, 0xf8, !PT ;  /* 0x00ff000062277812 */ /* 0x000fe200078ef85f */
[----:B------:R-:W-:Y:S01]  /*4bf0*/  IMAD.MOV.U32 R95, RZ, RZ, R11 ;  /* 0x000000ffff5f7224 */ /* 0x000fe200078e000b */
[----:B------:R-:W-:-:S02]  /*4c00*/  F2FP.F16.E4M3.UNPACK_B R11, R15 ;  /* 0x0000000fff0b723e */ /* 0x000fc400020006ff */
[----:B------:R-:W-:Y:S02]  /*4c10*/  F2FP.F16.E4M3.UNPACK_B R96, R39 ;  /* 0x00000027ff60723e */ /* 0x000fe400020006ff */
[----:B------:R-:W-:Y:S01]  /*4c20*/  F2FP.F16.E4M3.UNPACK_B R94, R95 ;  /* 0x0000005fff5e723e */ /* 0x000fe200020006ff */
[----:B------:R-:W-:Y:S01]  /*4c30*/  HADD2.F32 R98, -RZ, R11.H0_H0 ;  /* 0x2000000bff627230 */ /* 0x000fe20000004100 */
[----:B------:R-:W-:Y:S01]  /*4c40*/  F2FP.F16.E4M3.UNPACK_B R97, R31 ;  /* 0x0000001fff61723e */ /* 0x000fe200020006ff */
[----:B------:R-:W-:Y:S01]  /*4c50*/  HADD2.F32 R100, -RZ, R96.H0_H0 ;  /* 0x20000060ff647230 */ /* 0x000fe20000004100 */
[----:B------:R-:W-:Y:S01]  /*4c60*/  F2FP.F16.E4M3.UNPACK_B R15, R15.H1 ;  /* 0x0000000fff0f723e */ /* 0x000fe200030006ff */
[----:B------:R-:W-:Y:S01]  /*4c70*/  HADD2.F32 R101, -RZ, R94.H0_H0 ;  /* 0x2000005eff657230 */ /* 0x000fe20000004100 */
[----:B------:R-:W-:Y:S01]  /*4c80*/  F2FP.F16.E4M3.UNPACK_B R39, R39.H1 ;  /* 0x00000027ff27723e */ /* 0x000fe200030006ff */
[----:B------:R-:W-:Y:S02]  /*4c90*/  HADD2.F32 R99, -RZ, R97.H0_H0 ;  /* 0x20000061ff637230 */ /* 0x000fe40000004100 */
[----:B------:R-:W-:Y:S01]  /*4ca0*/  FMUL.FTZ R102, R98, R100 ;  /* 0x0000006462667220 */ /* 0x000fe20000410000 */
[----:B------:R-:W-:-:S02]  /*4cb0*/  HADD2.F32 R11, -RZ, R11.H1_H1 ;  /* 0x3000000bff0b7230 */ /* 0x000fc40000004100 */
[C---:B------:R-:W-:Y:S01]  /*4cc0*/  FMUL.FTZ R100, R101.reuse, R100 ;  /* 0x0000006465647220 */ /* 0x040fe20000410000 */
[----:B------:R-:W-:Y:S02]  /*4cd0*/  HADD2.F32 R96, -RZ, R96.H1_H1 ;  /* 0x30000060ff607230 */ /* 0x000fe40000004100 */
[----:B------:R-:W-:Y:S01]  /*4ce0*/  FFMA.FTZ R102, R101, R99, -R102 ;  /* 0x0000006365667223 */ /* 0x000fe20000010866 */
[----:B------:R-:W-:Y:S01]  /*4cf0*/  F2FP.F16.E4M3.UNPACK_B R95, R95.H1 ;  /* 0x0000005fff5f723e */ /* 0x000fe200030006ff */
[----:B------:R-:W-:Y:S01]  /*4d00*/  FFMA.FTZ R100, R98, R99, R100 ;  /* 0x0000006362647223 */ /* 0x000fe20000010064 */
[----:B------:R-:W-:Y:S02]  /*4d10*/  HADD2.F32 R99, -RZ, R94.H1_H1 ;  /* 0x3000005eff637230 */ /* 0x000fe40000004100 */
[-C--:B------:R-:W-:Y:S01]  /*4d20*/  FMUL.FTZ R94, R11, R96.reuse ;  /* 0x000000600b5e7220 */ /* 0x080fe20000410000 */
[----:B------:R-:W-:Y:S01]  /*4d30*/  HADD2.F32 R98, -RZ, R97.H1_H1 ;  /* 0x30000061ff627230 */ /* 0x000fe20000004100 */
[----:B------:R-:W-:Y:S01]  /*4d40*/  F2FP.F16.E4M3.UNPACK_B R31, R31.H1 ;  /* 0x0000001fff1f723e */ /* 0x000fe200030006ff */
[----:B------:R-:W-:Y:S01]  /*4d50*/  FMUL.FTZ R96, R99, R96 ;  /* 0x0000006063607220 */ /* 0x000fe20000410000 */
[----:B------:R-:W-:-:S02]  /*4d60*/  F2FP.F16.E4M3.UNPACK_B R8, R8 ;  /* 0x00000008ff08723e */ /* 0x000fc400020006ff */
[-C--:B------:R-:W-:Y:S01]  /*4d70*/  FFMA.FTZ R94, R99, R98.reuse, -R94 ;  /* 0x00000062635e7223 */ /* 0x080fe2000001085e */
[----:B------:R-:W-:Y:S02]  /*4d80*/  HADD2.F32 R99, -RZ, R95.H0_H0 ;  /* 0x2000005fff637230 */ /* 0x000fe40000004100 */
[----:B------:R-:W-:Y:S01]  /*4d90*/  FFMA.FTZ R11, R11, R98, R96 ;  /* 0x000000620b0b7223 */ /* 0x000fe20000010060 */
[----:B------:R-:W-:Y:S01]  /*4da0*/  HADD2.F32 R96, -RZ, R15.H0_H0 ;  /* 0x2000000fff607230 */ /* 0x000fe20000004100 */
[----:B------:R-:W-:Y:S01]  /*4db0*/  F2FP.SATFINITE.E4M3.F32.PACK_AB_MERGE_C R36, R36, R9, RZ ;  /* 0x000000092424723e */ /* 0x000fe200048070ff */
[----:B------:R-:W-:Y:S01]  /*4dc0*/  HADD2.F32 R98, -RZ, R39.H0_H0 ;  /* 0x20000027ff627230 */ /* 0x000fe20000004100 */
[----:B------:R-:W-:Y:S01]  /*4dd0*/  F2FP.SATFINITE.E4M3.F32.PACK_AB_MERGE_C R9, R29, R30, R37 ;  /* 0x0000001e1d09723e */ /* 0x000fe20004807025 */
[----:B------:R-:W-:Y:S01]  /*4de0*/  HADD2.F32 R97, -RZ, R31.H0_H0 ;  /* 0x2000001fff617230 */ /* 0x000fe20000004100 */
[----:B------:R-:W-:Y:S01]  /*4df0*/  F2FP.SATFINITE.E4M3.F32.PACK_AB_MERGE_C R13, R13, R28, R36 ;  /* 0x0000001c0d0d723e */ /* 0x000fe20004807024 */
[----:B------:R-:W-:-:S02]  /*4e00*/  HADD2.F32 R15, -RZ, R15.H1_H1 ;  /* 0x3000000fff0f7230 */ /* 0x000fc40000004100 */
[CC--:B------:R-:W-:Y:S01]  /*4e10*/  FMUL.FTZ R101, R96.reuse, R98.reuse ;  /* 0x0000006260657220 */ /* 0x0c0fe20000410000 */
[C---:B------:R-:W-:Y:S01]  /*4e20*/  FMUL.FTZ R98, R99.reuse, R98 ;  /* 0x0000006263627220 */ /* 0x040fe20000410000 */
[----:B------:R-:W-:Y:S02]  /*4e30*/  HADD2.F32 R95, -RZ, R95.H1_H1 ;  /* 0x3000005fff5f7230 */ /* 0x000fe40000004100 */
[----:B------:R-:W-:Y:S02]  /*4e40*/  HADD2.F32 R104, -RZ, R31.H1_H1 ;  /* 0x3000001fff687230 */ /* 0x000fe40000004100 */
[-C--:B------:R-:W-:Y:S01]  /*4e50*/  FFMA.FTZ R98, R96, R97.reuse, R98 ;  /* 0x0000006160627223 */ /* 0x080fe20000010062 */
[----:B------:R-:W-:Y:S02]  /*4e60*/  HADD2.F32 R96, -RZ, R39.H1_H1 ;  /* 0x30000027ff607230 */ /* 0x000fe40000004100 */
[----:B------:R-:W-:Y:S01]  /*4e70*/  FFMA.FTZ R101, R99, R97, -R101 ;  /* 0x0000006163657223 */ /* 0x000fe20000010865 */
[----:B------:R-:W-:Y:S01]  /*4e80*/  F2FP.F16.E4M3.UNPACK_B R31, R90.H1 ;  /* 0x0000005aff1f723e */ /* 0x000fe200030006ff */
[--C-:B------:R-:W-:Y:S01]  /*4e90*/  HADD2.F32 R97, -RZ, R38.reuse.H0_H0 ;  /* 0x20000026ff617230 */ /* 0x100fe20000004100 */
[----:B------:R-:W-:Y:S01]  /*4ea0*/  F2FP.F16.E4M3.UNPACK_B R39, R12.H1 ;  /* 0x0000000cff27723e */ /* 0x000fe200030006ff */
[-C--:B------:R-:W-:Y:S01]  /*4eb0*/  FMUL.FTZ R106, R15, R96.reuse ;  /* 0x000000600f6a7220 */ /* 0x080fe20000410000 */
[C---:B------:R-:W-:Y:S01]  /*4ec0*/  FMUL.FTZ R108, R95.reuse, R96 ;  /* 0x000000605f6c7220 */ /* 0x040fe20000410000 */
[----:B------:R-:W-:Y:S01]  /*4ed0*/  HADD2.F32 R38, -RZ, R38.H1_H1 ;  /* 0x30000026ff267230 */ /* 0x000fe20000004100 */
[----:B------:R-:W-:Y:S01]  /*4ee0*/  F2FP.F16.E4M3.UNPACK_B R90, R90 ;  /* 0x0000005aff5a723e */ /* 0x000fe200020006ff */
[-C--:B------:R-:W-:Y:S01]  /*4ef0*/  FFMA.FTZ R96, R95, R104.reuse, -R106 ;  /* 0x000000685f607223 */ /* 0x080fe2000001086a */
[----:B------:R-:W-:Y:S01]  /*4f00*/  FFMA.FTZ R15, R15, R104, R108 ;  /* 0x000000680f0f7223 */ /* 0x000fe2000001006c */
[----:B------:R-:W-:Y:S01]  /*4f10*/  HADD2.F32 R104, -RZ, R31.H0_H0 ;  /* 0x2000001fff687230 */ /* 0x000fe20000004100 */
[----:B------:R-:W-:Y:S01]  /*4f20*/  F2FP.F16.E4M3.UNPACK_B R12, R12 ;  /* 0x0000000cff0c723e */ /* 0x000fe200020006ff */
[----:B------:R-:W-:Y:S01]  /*4f30*/  HADD2.F32 R95, -RZ, R39.H0_H0 ;  /* 0x20000027ff5f7230 */ /* 0x000fe20000004100 */
[----:B------:R-:W-:Y:S01]  /*4f40*/  F2FP.SATFINITE.E4M3.F32.PACK_AB_MERGE_C R101, R96, R101, RZ ;  /* 0x000000656065723e */ /* 0x000fe200048070ff */
[----:B------:R-:W-:Y:S01]  /*4f50*/  HADD2.F32 R31, -RZ, R31.H1_H1 ;  /* 0x3000001fff1f7230 */ /* 0x000fe20000004100 */
[----:B------:R-:W-:Y:S01]  /*4f60*/  F2FP.F16.E4M3.UNPACK_B R96, R89.H1 ;  /* 0x00000059ff60723e */ /* 0x000fe200030006ff */
[----:B------:R-:W-:-:S02]  /*4f70*/  HADD2.F32 R106, -RZ, R39.H1_H1 ;  /* 0x30000027ff6a7230 */ /* 0x000fc40000004100 */
[-C--:B------:R-:W-:Y:S01]  /*4f80*/  FMUL.FTZ R103, R95, R104.reuse ;  /* 0x000000685f677220 */ /* 0x080fe20000410000 */
[----:B------:R-:W-:Y:S01]  /*4f90*/  FMUL.FTZ R104, R97, R104 ;  /* 0x0000006861687220 */ /* 0x000fe20000410000 */
[----:B------:R-:W-:Y:S01]  /*4fa0*/  F2FP.F16.E4M3.UNPACK_B R89, R89 ;  /* 0x00000059ff59723e */ /* 0x000fe200020006ff */
[--C-:B------:R-:W-:Y:S01]  /*4fb0*/  HADD2.F32 R99, -RZ, R96.reuse.H0_H0 ;  /* 0x20000060ff637230 */ /* 0x100fe20000004100 */
[----:B------:R-:W-:Y:S01]  /*4fc0*/  F2FP.SATFINITE.E4M3.F32.PACK_AB_MERGE_C R15, R15, R98, RZ ;  /* 0x000000620f0f723e */ /* 0x000fe200048070ff */
[----:B------:R-:W-:Y:S01]  /*4fd0*/  HADD2.F32 R39, -RZ, R96.H1_H1 ;  /* 0x30000060ff277230 */ /* 0x000fe20000004100 */
[----:B------:R-:W-:Y:S01]  /*4fe0*/  F2FP.SATFINITE.E4M3.F32.PACK_AB_MERGE_C R101, R94, R102, R101 ;  /* 0x000000665e65723e */ /* 0x000fe20004807065 */
[----:B------:R-:W-:Y:S02]  /*4ff0*/  HADD2.F32 R96, -RZ, R8.H0_H0 ;  /* 0x20000008ff607230 */ /* 0x000fe40000004100 */
[----:B------:R-:W-:Y:S01]  /*5000*/  FFMA.FTZ R104, R95, R99, R104 ;  /* 0x000000635f687223 */ /* 0x000fe20000010068 */
[-C--:B------:R-:W-:Y:S01]  /*5010*/  FMUL.FTZ R95, R106, R31.reuse ;  /* 0x0000001f6a5f7220 */ /* 0x080fe20000410000 */
[----:B------:R-:W-:Y:S01]  /*5020*/  FMUL.FTZ R31, R38, R31 ;  /* 0x0000001f261f7220 */ /* 0x000fe20000410000 */
[----:B------:R-:W-:Y:S01]  /*5030*/  FFMA.FTZ R103, R97, R99, -R103 ;  /* 0x0000006361677223 */ /* 0x000fe20000010867 */
[----:B------:R-:W-:-:S02]  /*5040*/  HADD2.F32 R99, -RZ, R90.H0_H0 ;  /* 0x2000005aff637230 */ /* 0x000fc40000004100 */
[-C--:B------:R-:W-:Y:S01]  /*5050*/  FFMA.FTZ R38, R38, R39.reuse, -R95 ;  /* 0x0000002726267223 */ /* 0x080fe2000001085f */
[----:B------:R-:W-:Y:S01]  /*5060*/  FFMA.FTZ R31, R106, R39, R31 ;  /* 0x000000276a1f7223 */ /* 0x000fe2000001001f */
[----:B------:R-:W-:Y:S01]  /*5070*/  HADD2.F32 R39, -RZ, R12.H0_H0 ;  /* 0x2000000cff277230 */ /* 0x000fe20000004100 */
[----:B------:R-:W-:Y:S01]  /*5080*/  F2FP.SATFINITE.E4M3.F32.PACK_AB_MERGE_C R15, R11, R100, R15 ;  /* 0x000000640b0f723e */ /* 0x000fe2000480700f */
[----:B------:R-:W-:Y:S01]  /*5090*/  HADD2.F32 R95, -RZ, R89.H0_H0 ;  /* 0x20000059ff5f7230 */ /* 0x000fe20000004100 */
[----:B------:R-:W-:Y:S01]  /*50a0*/  F2FP.SATFINITE.E4M3.F32.PACK_AB_MERGE_C R38, R38, R103, RZ ;  /* 0x000000672626723e */ /* 0x000fe200048070ff */
[----:B------:R-:W-:Y:S02]  /*50b0*/  HADD2.F32 R90, -RZ, R90.H1_H1 ;  /* 0x3000005aff5a7230 */ /* 0x000fe40000004100 */
[-C--:B------:R-:W-:Y:S01]  /*50c0*/  FMUL.FTZ R97, R39, R99.reuse ;  /* 0x0000006327617220 */ /* 0x080fe20000410000 */
[----:B------:R-:W-:Y:S01]  /*50d0*/  FMUL.FTZ R99, R96, R99 ;  /* 0x0000006360637220 */ /* 0x000fe20000410000 */
[----:B------:R-:W-:Y:S01]  /*50e0*/  F2FP.SATFINITE.E4M3.F32.PACK_AB_MERGE_C R31, R31, R104, RZ ;  /* 0x000000681f1f723e */ /* 0x000fe200048070ff */
[----:B------:R-:W-:-:S02]  /*50f0*/  IMAD.MOV.U32 R11, RZ, RZ, R101 ;  /* 0x000000ffff0b7224 */ /* 0x000fc400078e0065 */
[-C--:B------:R-:W-:Y:S01]  /*5100*/  FFMA.FTZ R97, R96, R95.reuse, -R97 ;  /* 0x0000005f60617223 */ /* 0x080fe20000010861 */
[----:B------:R-:W-:Y:S01]  /*5110*/  FFMA.FTZ R99, R39, R95, R99 ;  /* 0x0000005f27637223 */ /* 0x000fe20000010063 */
[----:B------:R-:W-:Y:S02]  /*5120*/  HADD2.F32 R39, -RZ, R12.H1_H1 ;  /* 0x3000000cff277230 */ /* 0x000fe40000004100 */
[----:B------:R-:W-:Y:S02]  /*5130*/  HADD2.F32 R95, -RZ, R8.H1_H1 ;  /* 0x30000008ff5f7230 */ /* 0x000fe40000004100 */
[----:B------:R-:W-:Y:S02]  /*5140*/  HADD2.F32 R8, -RZ, R89.H1_H1 ;  /* 0x30000059ff087230 */ /* 0x000fe40000004100 */
[----:B------:R-:W-:Y:S01]  /*5150*/  FMUL.FTZ R12, R39, R90 ;  /* 0x0000005a270c7220 */ /* 0x000fe20000410000 */
[----:B------:R-:W-:Y:S01]  /*5160*/  F2FP.F16.E4M3.UNPACK_B R89, R14.H1 ;  /* 0x0000000eff59723e */ /* 0x000fe200030006ff */
[C---:B------:R-:W-:Y:S01]  /*5170*/  FMUL.FTZ R90, R95.reuse, R90 ;  /* 0x0000005a5f5a7220 */ /* 0x040fe20000410000 */
[----:B------:R-:W-:Y:S01]  /*5180*/  F2FP.F16.E4M3.UNPACK_B R14, R14 ;  /* 0x0000000eff0e723e */ /* 0x000fe200020006ff */
[----:B------:R-:W-:Y:S01]  /*5190*/  FFMA.FTZ R12, R95, R8, -R12 ;  /* 0x000000085f0c7223 */ /* 0x000fe2000001080c */
[----:B------:R-:W-:Y:S01]  /*51a0*/  F2FP.F16.E4M3.UNPACK_B R95, R92.H1 ;  /* 0x0000005cff5f723e */ /* 0x000fe200030006ff */
[----:B------:R-:W-:Y:S01]  /*51b0*/  FFMA.FTZ R8, R39, R8, R90 ;  /* 0x0000000827087223 */ /* 0x000fe2000001005a */
[----:B------:R-:W-:-:S02]  /*51c0*/  F2FP.F16.E4M3.UNPACK_B R39, R91.H1 ;  /* 0x0000005bff27723e */ /* 0x000fc400030006ff */
[----:B------:R-:W-:Y:S01]  /*51d0*/  F2FP.SATFINITE.E4M3.F32.PACK_AB_MERGE_C R97, R12, R97, R38 ;  /* 0x000000610c61723e */ /* 0x000fe20004807026 */
[----:B------:R-:W-:Y:S01]  /*51e0*/  IMAD.MOV.U32 R38, RZ, RZ, R10 ;  /* 0x000000ffff267224 */ /* 0x000fe200078e000a */
[----:B------:R-:W-:Y:S01]  /*51f0*/  F2FP.F16.E4M3.UNPACK_B R91, R91 ;  /* 0x0000005bff5b723e */ /* 0x000fe200020006ff */
[--C-:B------:R-:W-:Y:S01]  /*5200*/  HADD2.F32 R105, -RZ, R39.reuse.H0_H0 ;  /* 0x20000027ff697230 */ /* 0x100fe20000004100 */
[----:B------:R-:W-:Y:S01]  /*5210*/  F2FP.F16.E4M3.UNPACK_B R92, R92 ;  /* 0x0000005cff5c723e */ /* 0x000fe200020006ff */
[----:B------:R-:W-:Y:S01]  /*5220*/  HADD2.F32 R96, -RZ, R39.H1_H1 ;  /* 0x30000027ff607230 */ /* 0x000fe20000004100 */
[-C--:B------:R-:W-:Y:S01]  /*5230*/  F2FP.F16.E4M3.UNPACK_B R90, R38.reuse.H1 ;  /* 0x00000026ff5a723e */ /* 0x080fe200030006ff */
[--C-:B------:R-:W-:Y:S01]  /*5240*/  HADD2.F32 R12, -RZ, R89.reuse.H0_H0 ;  /* 0x20000059ff0c7230 */ /* 0x100fe20000004100 */
[----:B------:R-:W-:Y:S01]  /*5250*/  F2FP.F16.E4M3.UNPACK_B R38, R38 ;  /* 0x00000026ff26723e */ /* 0x000fe200020006ff */
[----:B------:R-:W-:Y:S02]  /*5260*/  HADD2.F32 R39, -RZ, R89.H1_H1 ;  /* 0x30000059ff277230 */ /* 0x000fe40000004100 */
[----:B------:R-:W-:-:S02]  /*5270*/  HADD2.F32 R10, -RZ, R90.H0_H0 ;  /* 0x2000005aff0a7230 */ /* 0x000fc40000004100 */
[-C--:B------:R-:W-:Y:S01]  /*5280*/  FMUL.FTZ R107, R12, R105.reuse ;  /* 0x000000690c6b7220 */ /* 0x080fe20000410000 */
[----:B------:R-:W-:Y:S02]  /*5290*/  HADD2.F32 R89, -RZ, R90.H1_H1 ;  /* 0x3000005aff597230 */ /* 0x000fe40000004100 */
[-C--:B------:R-:W-:Y:S01]  /*52a0*/  FMUL.FTZ R106, R39, R96.reuse ;  /* 0x00000060276a7220 */ /* 0x080fe20000410000 */
[--C-:B------:R-:W-:Y:S02]  /*52b0*/  HADD2.F32 R103, -RZ, R95.reuse.H0_H0 ;  /* 0x2000005fff677230 */ /* 0x100fe40000004100 */
[----:B------:R-:W-:Y:S01]  /*52c0*/  FMUL.FTZ R105, R10, R105 ;  /* 0x000000690a697220 */ /* 0x000fe20000410000 */
[----:B------:R-:W-:Y:S02]  /*52d0*/  HADD2.F32 R90, -RZ, R95.H1_H1 ;  /* 0x3000005fff5a7230 */ /* 0x000fe40000004100 */
[----:B------:R-:W-:Y:S01]  /*52e0*/  FMUL.FTZ R96, R89, R96 ;  /* 0x0000006059607220 */ /* 0x000fe20000410000 */
[----:B------:R-:W-:-:S02]  /*52f0*/  HADD2.F32 R95, -RZ, R92.H0_H0 ;  /* 0x2000005cff5f7230 */ /* 0x000fc40000004100 */
[-C--:B------:R-:W-:Y:S01]  /*5300*/  FFMA.FTZ R10, R10, R103.reuse, -R107 ;  /* 0x000000670a0a7223 */ /* 0x080fe2000001086b */
[----:B------:R-:W-:Y:S01]  /*5310*/  FFMA.FTZ R12, R12, R103, R105 ;  /* 0x000000670c0c7223 */ /* 0x000fe20000010069 */
[-C--:B------:R-:W-:Y:S01]  /*5320*/  FFMA.FTZ R89, R89, R90.reuse, -R106 ;  /* 0x0000005a59597223 */ /* 0x080fe2000001086a */
[----:B------:R-:W-:Y:S01]  /*5330*/  FFMA.FTZ R39, R39, R90, R96 ;  /* 0x0000005a27277223 */ /* 0x000fe20000010060 */
[--C-:B------:R-:W-:Y:S02]  /*5340*/  HADD2.F32 R103, -RZ, R91.reuse.H0_H0 ;  /* 0x2000005bff677230 */ /* 0x100fe40000004100 */
[----:B------:R-:W-:Y:S01]  /*5350*/  HADD2.F32 R90, -RZ, R14.H0_H0 ;  /* 0x2000000eff5a7230 */ /* 0x000fe20000004100 */
[----:B------:R-:W-:Y:S01]  /*5360*/  F2FP.SATFINITE.E4M3.F32.PACK_AB_MERGE_C R10, R89, R10, RZ ;  /* 0x0000000a590a723e */ /* 0x000fe200048070ff */
[----:B------:R-:W-:Y:S01]  /*5370*/  HADD2.F32 R96, -RZ, R38.H0_H0 ;  /* 0x20000026ff607230 */ /* 0x000fe20000004100 */
[----:B------:R-:W-:Y:S01]  /*5380*/  F2FP.SATFINITE.E4M3.F32.PACK_AB_MERGE_C R39, R39, R12, RZ ;  /* 0x0000000c2727723e */ /* 0x000fe200048070ff */
[----:B------:R-:W-:-:S02]  /*5390*/  HADD2.F32 R91, -RZ, R91.H1_H1 ;  /* 0x3000005bff5b7230 */ /* 0x000fc40000004100 */
[-C--:B------:R-:W-:Y:S01]  /*53a0*/  FMUL.FTZ R105, R90, R103.reuse ;  /* 0x000000675a697220 */ /* 0x080fe20000410000 */
[----:B------:R-:W-:Y:S02]  /*53b0*/  HADD2.F32 R14, -RZ, R14.H1_H1 ;  /* 0x3000000eff0e7230 */ /* 0x000fe40000004100 */
[C---:B------:R-:W-:Y:S01]  /*53c0*/  FMUL.FTZ R103, R96.reuse, R103 ;  /* 0x0000006760677220 */ /* 0x040fe20000410000 */
[----:B------:R-:W-:Y:S02]  /*53d0*/  HADD2.F32 R38, -RZ, R38.H1_H1 ;  /* 0x30000026ff267230 */ /* 0x000fe40000004100 */
[----:B------:R-:W-:Y:S01]  /*53e0*/  FFMA.FTZ R96, R96, R95, -R105 ;  /* 0x0000005f60607223 */ /* 0x000fe20000010869 */
[----:B------:R-:W-:Y:S01]  /*53f0*/  F2FP.SATFINITE.E4M3.F32.PACK_AB_MERGE_C R12, R8, R99, R31 ;  /* 0x00000063080c723e */ /* 0x000fe2000480701f */
[----:B------:R-:W-:Y:S01]  /*5400*/  FFMA.FTZ R103, R90, R95, R103 ;  /* 0x0000005f5a677223 */ /* 0x000fe20000010067 */
[----:B------:R-:W-:Y:S02]  /*5410*/  HADD2.F32 R95, -RZ, R92.H1_H1 ;  /* 0x3000005cff5f7230 */ /* 0x000fe40000004100 */
[-C--:B------:R-:W-:Y:S01]  /*5420*/  FMUL.FTZ R105, R14, R91.reuse ;  /* 0x0000005b0e697220 */ /* 0x080fe20000410000 */
[----:B------:R-:W-:Y:S01]  /*5430*/  FMUL.FTZ R107, R38, R91 ;  /* 0x0000005b266b7220 */ /* 0x000fe20000410000 */
[----:B------:R-:W-:-:S02]  /*5440*/  IMAD.MOV.U32 R8, RZ, RZ, R97 ;  /* 0x000000ffff087224 */ /* 0x000fc400078e0061 */
[-C--:B------:R-:W-:Y:S01]  /*5450*/  FFMA.FTZ R91, R38, R95.reuse, -R105 ;  /* 0x0000005f265b7223 */ /* 0x080fe20000010869 */
[----:B------:R-:W-:-:S04]  /*5460*/  FFMA.FTZ R14, R14, R95, R107 ;  /* 0x0000005f0e0e7223 */ /* 0x000fc8000001006b */
[----:B------:R-:W-:Y:S02]  /*5470*/  F2FP.SATFINITE.E4M3.F32.PACK_AB_MERGE_C R10, R91, R96, R10 ;  /* 0x000000605b0a723e */ /* 0x000fe4000480700a */
[----:B------:R-:W-:-:S07]  /*5480*/  F2FP.SATFINITE.E4M3.F32.PACK_AB_MERGE_C R14, R14, R103, R39 ;  /* 0x000000670e0e723e */ /* 0x000fce0004807027 */
.L_x_2167:
[----:B------:R-:W-:Y:S05]  /*5490*/  BSYNC B2 ;  /* 0x0000000000027941 */ /* 0x000fea0003800000 */
.L_x_2166:
[----:B0-----:R0:W-:Y:S04]  /*54a0*/  ST.E.128 desc[UR42][R72.64], R8 ;  /* 0x0000000848007985 */ /* 0x0011e8000c101d2a */
[----:B--2---:R0:W-:Y:S02]  /*54b0*/  @!P5 ST.E.128 desc[UR42][R74.64], R12 ;  /* 0x0000000c4a00d985 */ /* 0x0041e4000c101d2a */
.L_x_2165:
[----:B------:R-:W-:Y:S05]  /*54c0*/  BSYNC B1 ;  /* 0x0000000000017941 */ /* 0x000fea0003800000 */
.L_x_2164:
        /* <DEDUP_REMOVED lines=23> */
[----:B------:R-:W-:-:S03]  /*5640*/  IMAD.IADD R9, R18, 0x1, R9 ;  /* 0x0000000112097824 */ /* 0x000fc600078e0209 */
[----:B------:R-:W-:-:S03]  /*5650*/  IADD3 R12, R18, R11, RZ ;  /* 0x0000000b120c7210 */ /* 0x000fc60007ffe0ff */
        /* <DEDUP_REMOVED lines=96> */
[----:B------:R-:W-:Y:S01]  /*5c60*/  FFMA.FTZ R93, R38, R74, R89 ;  /* 0x0000004a265d7223 */ /* 0x000fe20000010059 */
[----:B------:R-:W-:Y:S01]  /*5c70*/  F2FP.F16.E4M3.UNPACK_B R38, R14 ;  /* 0x0000000eff26723e */ /* 0x000fe200020006ff */
[----:B------:R-:W-:-:S02]  /*5c80*/  HADD2.F32 R14, -RZ, R12.H0_H0 ;  /* 0x2000000cff0e7230 */ /* 0x000fc40000004100 */
[----:B------:R-:W-:Y:S01]  /*5c90*/  FFMA.FTZ R73, R73, R74, -R86 ;  /* 0x0000004a49497223 */ /* 0x000fe20000010856 */
        /* <DEDUP_REMOVED lines=110> */
.L_x_2169:
[----:B------:R-:W-:Y:S05]  /*6380*/  BSYNC B1 ;  /* 0x0000000000017941 */ /* 0x000fea0003800000 */
.L_x_2168:
[----:B0-----:R0:W-:Y:S01]  /*6390*/  ST.E.128 desc[UR42][R28.64], R8 ;  /* 0x000000081c007985 */ /* 0x0011e2000c101d2a */
[----:B------:R-:W-:-:S13]  /*63a0*/  ISETP.GE.AND P5, PT, R31, R88, PT ;  /* 0x000000581f00720c */ /* 0x000fda0003fa6270 */
[----:B------:R-:W-:Y:S05]  /*63b0*/  @P5 BRA `(.L_x_2147) ;  /* 0x0000000000ec5947 */ /* 0x000fea0003800000 */
[----:B------:R-:W-:-:S04]  /*63c0*/  IADD3 R4, P5, R83, R31, RZ ;  /* 0x0000001f53047210 */ /* 0x000fc80007fbe0ff */
[----:B------:R-:W-:-:S05]  /*63d0*/  LEA.HI.X.SX32 R5, R31, R82, 0x1, P5 ;  /* 0x000000521f057211 */ /* 0x000fca00028f0eff */
[----:B--2---:R2:W-:Y:S01]  /*63e0*/  ST.E.128 desc[UR42][R4.64], R12 ;  /* 0x0000000c04007985 */ /* 0x0045e2000c101d2a */
[----:B------:R-:W-:Y:S05]  /*63f0*/  BRA `(.L_x_2147) ;  /* 0x0000000000dc7947 */ /* 0x000fea0003800000 */
.L_x_2139:
[----:B------:R-:W-:-:S06]  /*6400*/  UISETP.NE.AND UP0, UPT, UR36, 0x3, UPT ;  /* 0x000000032400788c */ /* 0x000fcc000bf05270 */
[----:B------:R-:W-:-:S13]  /*6410*/  PLOP3.LUT P0, PT, PT, PT, UP0, 0x80, 0x0 ;  /* 0x000000000000781c */ /* 0x000fda0003f0f008 */
[----:B------:R-:W-:Y:S05]  /*6420*/  @!P0 BRA `(.L_x_2170) ;  /* 0x0000000000048947 */ /* 0x000fea0003800000 */
[----:B------:R-:W-:Y:S01]  /*6430*/  BPT.TRAP 0x1 ;  /* 0x000000040000795c */ /* 0x000fe20000300000 */
.L_x_2170:
[----:B------:R-:W-:Y:S01]  /*6440*/  IMAD R69, R19, 0x8, R18 ;  /* 0x0000000813457824 */ /* 0x000fe200078e0212 */
[----:B------:R-:W-:Y:S01]  /*6450*/  SHF.L.U32 R80, R156, 0x1f, RZ ;  /* 0x0000001f9c507819 */ /* 0x000fe200000006ff */
[----:B------:R-:W-:Y:S01]  /*6460*/  BSSY B1, `(.L_x_2171) ;  /* 0x0000004000017945 */ /* 0x000fe20003800000 */
[----:B------:R-:W-:Y:S02]  /*6470*/  SHF.R.S32.HI R77, RZ, 0x1f, R78 ;  /* 0x0000001fff4d7819 */ /* 0x000fe4000001144e */
[----:B------:R-:W0:Y:S02]  /*6480*/  SYNCS.PHASECHK.TRANS64.TRYWAIT P5, [R69+URZ+0x19c90], R80 ;  /* 0x019c9050450075a7 */ /* 0x000e2400080a017f */
[----:B0-----:R-:W-:Y:S05]  /*6490*/  @!P5 BRA `(.L_x_2172) ;  /* 0x000001980074d947 */ /* 0x001fea0003800000 */
.L_x_2426:
[----:B------:R-:W-:Y:S05]  /*64a0*/  BSYNC B1 ;  /* 0x0000000000017941 */ /* 0x000fea0003800000 */
.L_x_2171:
        /* <DEDUP_REMOVED lines=8> */
[----:B------:R-:W-:Y:S01]  /*6530*/  IMAD R6, R76, UR4, RZ ;  /* 0x000000044c067c24 */ /* 0x000fe2000f8e02ff */
[----:B------:R-:W-:Y:S02]  /*6540*/  IADD3 R5, R5, R7, RZ ;  /* 0x0000000705057210 */ /* 0x000fe40007ffe0ff */
[----:B------:R-:W-:Y:S01]  /*6550*/  VIMNMX R71, R71, 0x80, PT ;  /* 0x0000008047477848 */ /* 0x000fe20003fe0100 */
[C---:B------:R-:W-:Y:S02]  /*6560*/  IMAD R7, R79.reuse, UR5, R6 ;  /* 0x000000054f077c24 */ /* 0x040fe4000f8e0206 */
[----:B------:R-:W-:Y:S01]  /*6570*/  IMAD.WIDE.U32 R4, R79, UR4, R4 ;  /* 0x000000044f047c25 */ /* 0x000fe2000f8e0004 */
[----:B------:R-:W-:Y:S01]  /*6580*/  ULDC.64 UR4, c[0x0][0x308] ;  /* 0x0000c20000047ab9 */ /* 0x000fe20000000a00 */
[----:B------:R-:W-:-:S02]  /*6590*/  ISETP.GT.AND P5, PT, R71, R157, PT ;  /* 0x0000009d4700720c */ /* 0x000fc40003fa4270 */
[----:B------:R-:W-:Y:S02]  /*65a0*/  IMAD.IADD R5, R5, 0x1, R7 ;  /* 0x0000000105057824 */ /* 0x000fe400078e0207 */
[----:B------:R-:W-:Y:S01]  /*65b0*/  IMAD.WIDE.U32 R4, R23, UR4, R4 ;  /* 0x0000000417047c25 */ /* 0x000fe2000f8e0004 */
[----:B------:R-:W-:-:S03]  /*65c0*/  UMOV UR4, 0xffffffff ;  /* 0xffffffff00047882 */ /* 0x000fc60000000000 */
[----:B------:R-:W-:Y:S01]  /*65d0*/  IMAD R13, R23, UR5, R5 ;  /* 0x00000005170d7c24 */ /* 0x000fe2000f8e0205 */
[----:B------:R-:W-:-:S04]  /*65e0*/  IADD3 R4, P6, R4, UR6, RZ ;  /* 0x0000000604047c10 */ /* 0x000fc8000ffde0ff */
[----:B------:R-:W-:Y:S01]  /*65f0*/  IADD3.X R13, R13, UR7, RZ, P6, !PT ;  /* 0x000000070d0d7c10 */ /* 0x000fe2000b7fe4ff */
[----:B------:R-:W-:Y:S08]  /*6600*/  BRA.DIV UR4, `(.L_x_2173) ;  /* 0x0000019a042c7947 */ /* 0x000ff0000b800000 */
[----:B------:R1:W2:Y:S04]  /*6610*/  SHFL.IDX PT, R29, R13, RZ, 0x1e1f ;  /* 0x001e1fff0d1d7589 */ /* 0x0002a800000e0000 */
[----:B------:R1:W3:Y:S02]  /*6620*/  SHFL.IDX PT, R14, R4, RZ, 0x1e1f ;  /* 0x001e1fff040e7589 */ /* 0x0002e400000e0000 */
.L_x_2430:
[----:B------:R-:W-:Y:S05]  /*6630*/  @!P5 BRA `(.L_x_2147) ;  /* 0x00000000004cd947 */ /* 0x000fea0003800000 */
[----:B------:R-:W4:Y:S01]  /*6640*/  LDL R10, [R1+0xc] ;  /* 0x00000c00010a7983 */ /* 0x000f220000100800 */
[----:B------:R-:W-:-:S03]  /*6650*/  ULDC UR4, c[0x0][0x2f4] ;  /* 0x0000bd0000047ab9 */ /* 0x000fc60000000800 */
        /* <DEDUP_REMOVED lines=11> */
[----:B------:R-:W-:-:S03]  /*6710*/  ISETP.GE.AND P6, PT, R153, UR4, PT ;  /* 0x0000000499007c0c */ /* 0x000fc6000bfc6270 */
[----:B--2---:R1:W-:Y:S10]  /*6720*/  @!P5 ST.E.128 desc[UR42][R8.64], R4 ;  /* 0x000000040800d985 */ /* 0x0043f4000c101d2a */
[----:B------:R-:W2:Y:S01]  /*6730*/  @!P6 LDS.128 R4, [R70+0x15800] ;  /* 0x015800004604e984 */ /* 0x000ea20000000c00 */
[----:B-1----:R-:W-:-:S05]  /*6740*/  @!P6 IADD3 R8, P5, R153, R14, RZ ;  /* 0x0000000e9908e210 */ /* 0x002fca0007fbe0ff */
[----:B-----5:R-:W-:-:S05]  /*6750*/  @!P6 IMAD.X R9, R29, 0x1, R11, P5 ;  /* 0x000000011d09e824 */ /* 0x020fca00028e060b */
[----:B--2---:R4:W-:Y:S03]  /*6760*/  @!P6 ST.E.128 desc[UR42][R8.64], R4 ;  /* 0x000000040800e985 */ /* 0x0049e6000c101d2a */
.L_x_2147:
[----:B------:R-:W-:Y:S05]  /*6770*/  BSYNC B0 ;  /* 0x0000000000007941 */ /* 0x000fea0003800000 */
.L_x_2138:
        /* <DEDUP_REMOVED lines=16> */
.L_x_2175:
[----:B------:R-:W-:Y:S05]  /*6880*/  BSYNC B0 ;  /* 0x0000000000007941 */ /* 0x000fea0003800000 */
.L_x_2174:
[----:B------:R-:W0:Y:S01]  /*6890*/  SYNCS.PHASECHK.TRANS64.TRYWAIT P0, [R69+URZ+0x19cb0], R80 ;  /* 0x019cb050450075a7 */ /* 0x000e22000800017f */
[----:B------:R-:W-:Y:S04]  /*68a0*/  BSSY B0, `(.L_x_2176) ;  /* 0x0000002000007945 */ /* 0x000fe80003800000 */
[----:B0-----:R-:W-:Y:S05]  /*68b0*/  @!P0 BRA `(.L_x_2177) ;  /* 0x0000019400c48947 */ /* 0x001fea0003800000 */
.L_x_2431:
[----:B------:R-:W-:Y:S05]  /*68c0*/  BSYNC B0 ;  /* 0x0000000000007941 */ /* 0x000fea0003800000 */
.L_x_2176:
        /* <DEDUP_REMOVED lines=16> */
[----:B------:R-:W-:Y:S01]  /*69d0*/  IADD3.X R5, R5, UR7, RZ, P0, !PT ;  /* 0x0000000705057c10 */ /* 0x000fe200087fe4ff */
[----:B------:R1:W2:Y:S01]  /*69e0*/  SHFL.IDX PT, R10, R4, RZ, 0x1e1f ;  /* 0x001e1fff040a7589 */ /* 0x0002a200000e0000 */
[----:B------:R-:W-:-:S03]  /*69f0*/  ISETP.GT.AND P0, PT, R71, R157, PT ;  /* 0x0000009d4700720c */ /* 0x000fc60003f04270 */
[----:B------:R1:W4:Y:S10]  /*6a00*/  SHFL.IDX PT, R11, R5, RZ, 0x1e1f ;  /* 0x001e1fff050b7589 */ /* 0x00033400000e0000 */
[----:B-1----:R-:W-:Y:S05]  /*6a10*/  @!P0 BRA `(.L_x_2179) ;  /* 0x00000000004c8947 */ /* 0x002fea0003800000 */
[----:B------:R-:W5:Y:S01]  /*6a20*/  LDL R12, [R1+0xc] ;  /* 0x00000c00010c7983 */ /* 0x000f620000100800 */
[----:B------:R-:W-:-:S03]  /*6a30*/  ULDC UR4, c[0x0][0x2f4] ;  /* 0x0000bd0000047ab9 */ /* 0x000fc60000000800 */
[----:B------:R-:W3:Y:S01]  /*6a40*/  LDL R13, [R1+0x14] ;  /* 0x00001400010d7983 */ /* 0x000ee20000100800 */
[----:B------:R-:W-:-:S13]  /*6a50*/  ISETP.GE.AND P6, PT, R16, UR4, PT ;  /* 0x0000000410007c0c */ /* 0x000fda000bfc6270 */
[----:B------:R-:W1:Y:S01]  /*6a60*/  @!P6 LDS.128 R4, [R70+0x9000] ;  /* 0x009000004604e984 */ /* 0x000e620000000c00 */
[----:B--2---:R-:W-:-:S05]  /*6a70*/  @!P6 IADD3 R8, P0, R16, R10, RZ ;  /* 0x0000000a1008e210 */ /* 0x004fca0007f1e0ff */
[----:B----4-:R-:W-:Y:S01]  /*6a80*/  @!P6 IMAD.X R9, R11, 0x1, R17, P0 ;  /* 0x000000010b09e824 */ /* 0x010fe200000e0611 */
[----:B------:R-:W-:-:S04]  /*6a90*/  ISETP.GE.AND P0, PT, R67, UR4, PT ;  /* 0x0000000443007c0c */ /* 0x000fc8000bf06270 */
[----:B-1----:R1:W-:Y:S09]  /*6aa0*/  @!P6 ST.E.128 desc[UR42][R8.64], R4 ;  /* 0x000000040800e985 */ /* 0x0023f2000c101d2a */
[----:B------:R-:W2:Y:S01]  /*6ab0*/  @!P0 LDS.128 R4, [R70+0xa000] ;  /* 0x00a0000046048984 */ /* 0x000ea20000000c00 */
[----:B-----5:R-:W-:-:S05]  /*6ac0*/  @!P0 IMAD.SHL.U32 R12, R12, 0x10, RZ ;  /* 0x000000100c0c8824 */ /* 0x020fca00078e00ff */
[----:B-1----:R-:W-:-:S04]  /*6ad0*/  @!P0 IADD3 R8, P6, R12, R10, RZ ;  /* 0x0000000a0c088210 */ /* 0x002fc80007fde0ff */
[----:B------:R-:W-:Y:S02]  /*6ae0*/  @!P0 LEA.HI.X.SX32 R9, R12, R11, 0x1, P6 ;  /* 0x0000000b0c098211 */ /* 0x000fe400030f0eff */
[----:B------:R-:W-:-:S03]  /*6af0*/  ISETP.GE.AND P6, PT, R153, UR4, PT ;  /* 0x0000000499007c0c */ /* 0x000fc6000bfc6270 */
[----:B--2---:R1:W-:Y:S10]  /*6b00*/  @!P0 ST.E.128 desc[UR42][R8.64], R4 ;  /* 0x0000000408008985 */ /* 0x0043f4000c101d2a */
[----:B------:R-:W2:Y:S01]  /*6b10*/  @!P6 LDS.128 R4, [R70+0xb000] ;  /* 0x00b000004604e984 */ /* 0x000ea20000000c00 */
[----:B-1----:R-:W-:-:S05]  /*6b20*/  @!P6 IADD3 R8, P0, R153, R10, RZ ;  /* 0x0000000a9908e210 */ /* 0x002fca0007f1e0ff */
[----:B---3--:R-:W-:-:S05]  /*6b30*/  @!P6 IMAD.X R9, R11, 0x1, R13, P0 ;  /* 0x000000010b09e824 */ /* 0x008fca00000e060d */
[----:B--2---:R1:W-:Y:S03]  /*6b40*/  @!P6 ST.E.128 desc[UR42][R8.64], R4 ;  /* 0x000000040800e985 */ /* 0x0043e6000c101d2a */
.L_x_2179:
[----:B------:R-:W-:Y:S05]  /*6b50*/  BSYNC B0 ;  /* 0x0000000000007941 */ /* 0x000fea0003800000 */
.L_x_2178:
        /* <DEDUP_REMOVED lines=13> */
[----:B-1----:R-:W-:Y:S02]  /*6c30*/  SEL R5, RZ, 0x1, P5 ;  /* 0x00000001ff057807 */ /* 0x002fe40002800000 */
[----:B------:R-:W-:Y:S02]  /*6c40*/  SEL R19, R19, RZ, P5 ;  /* 0x000000ff13137207 */ /* 0x000fe40002800000 */
[----:B------:R-:W-:Y:S01]  /*6c50*/  LOP3.LUT R156, R156, R5, RZ, 0x3c, !PT ;  /* 0x000000059c9c7212 */ /* 0x000fe200078e3cff */
[----:B0-----:R-:W-:Y:S06]  /*6c60*/  @P4 BRA `(.L_x_2180) ;  /* 0xffffffb8001c4947 */ /* 0x001fec000383ffff */
.L_x_2133:
[----:B------:R-:W2:Y:S01]  /*6c70*/  LDL R4, [R1+0x28] ;  /* 0x0000280001047983 */ /* 0x000ea20000100800 */
[----:B------:R-:W1:Y:S01]  /*6c80*/  LDC R0, c[0x0][0x448] ;  /* 0x00011200ff007b82 */ /* 0x000e620000000800 */
[----:B------:R-:W-:Y:S01]  /*6c90*/  BSSY B0, `(.L_x_2181) ;  /* 0x0000011000007945 */ /* 0x000fe20003800000 */
[----:B------:R-:W-:Y:S01]  /*6ca0*/  IMAD.MOV.U32 R88, RZ, RZ, RZ ;  /* 0x000000ffff587224 */ /* 0x000fe200078e00ff */
[----:B-1----:R-:W-:-:S13]  /*6cb0*/  ISETP.NE.AND P1, PT, R0, 0x1, PT ;  /* 0x000000010000780c */ /* 0x002fda0003f25270 */
[----:B------:R-:W1:Y:S08]  /*6cc0*/  @P1 LDC R0, c[0x0][0x44c] ;  /* 0x00011300ff001b82 */ /* 0x000e700000000800 */
[----:B------:R-:W0:Y:S01]  /*6cd0*/  @P1 LDC R5, c[0x0][0x450] ;  /* 0x00011400ff051b82 */ /* 0x000e220000000800 */
[----:B--2---:R-:W-:-:S05]  /*6ce0*/  IADD3 R3, R4, 0xbf, RZ ;  /* 0x000000bf04037810 */ /* 0x004fca0007ffe0ff */
[----:B-1----:R-:W-:-:S05]  /*6cf0*/  @P1 IMAD.HI.U32 R0, R3, R0, RZ ;  /* 0x0000000003001227 */ /* 0x002fca00078e00ff */
[----:B0-----:R-:W-:-:S05]  /*6d00*/  @P1 SHF.R.U32.HI R3, RZ, R5, R0 ;  /* 0x00000005ff031219 */ /* 0x001fca0000011600 */
[----:B------:R-:W-:-:S05]  /*6d10*/  IMAD.IADD R3, R40, 0x1, R3 ;  /* 0x0000000128037824 */ /* 0x000fca00078e0203 */
[----:B------:R-:W-:-:S04]  /*6d20*/  SHF.R.S32.HI R0, RZ, 0x1f, R3 ;  /* 0x0000001fff007819 */ /* 0x000fc80000011403 */
[----:B------:R-:W-:-:S04]  /*6d30*/  LEA.HI R0, R0, R3, RZ, 0x7 ;  /* 0x0000000300007211 */ /* 0x000fc800078f38ff */
[----:B------:R-:W-:-:S04]  /*6d40*/  SHF.R.S32.HI R0, RZ, 0x7, R0 ;  /* 0x00000007ff007819 */ /* 0x000fc80000011400 */
[----:B------:R-:W-:-:S04]  /*6d50*/  VIMNMX R27, R27, R0, PT ;  /* 0x000000001b1b7248 */ /* 0x000fc80003fe0100 */
[----:B------:R-:W-:Y:S01]  /*6d60*/  ISETP.GE.AND P1, PT, R27, 0x1, PT ;  /* 0x000000011b00780c */ /* 0x000fe20003f26270 */
[----:B------:R-:W-:-:S12]  /*6d70*/  @P0 BRA `(.L_x_2182) ;  /* 0x0000000000080947 */ /* 0x000fd80003800000 */
[----:B------:R-:W0:Y:S02]  /*6d80*/  FENCE.VIEW.ASYNC.G ;  /* 0x00000000000073c6 */ /* 0x000e240000000100 */
[----:B0-----:R-:W-:Y:S06]  /*6d90*/  BAR.ARV 0xc, 0x200 ;  /* 0x0308000000007b1d */ /* 0x001fec0000002000 */
.L_x_2182:
[----:B------:R-:W-:Y:S05]  /*6da0*/  BSYNC B0 ;  /* 0x0000000000007941 */ /* 0x000fea0003800000 */
.L_x_2181:
[----:B------:R-:W-:Y:S04]  /*6db0*/  BSSY B0, `(.L_x_2183) ;  /* 0x0000021000007945 */ /* 0x000fe80003800000 */
        /* <DEDUP_REMOVED lines=8> */
[----:B------:R-:W-:-:S05]  /*6e40*/  IABS R9, R6 ;  /* 0x0000000600097213 */ /* 0x000fca0000000000 */
[----:B------:R-:W-:Y:S02]  /*6e50*/  IMAD.MOV R9, RZ, RZ, -R9 ;  /* 0x000000ffff097224 */ /* 0x000fe400078e0a09 */
[----:B0-----:R-:W0:Y:S02]  /*6e60*/  MUFU.RCP R4, R4 ;  /* 0x0000000400047308 */ /* 0x001e240000001000 */
        /* <DEDUP_REMOVED lines=21> */
.L_x_2184:
[----:B------:R-:W-:Y:S05]  /*6fc0*/  BSYNC B0 ;  /* 0x0000000000007941 */ /* 0x000fea0003800000 */
.L_x_2183:
[----:B------:R-:W2:Y:S01]  /*6fd0*/  LDL R0, [R1+0x68] ;  /* 0x0000680001007983 */ /* 0x000ea20000100800 */
[----:B------:R-:W-:Y:S02]  /*6fe0*/  PLOP3.LUT P0, PT, PT, PT, PT, 0x80, 0x0 ;  /* 0x000000000000781c */ /* 0x000fe40003f0f070 */
[----:B------:R-:W-:Y:S02]  /*6ff0*/  CS2R R6, SRZ ;  /* 0x0000000000067805 */ /* 0x000fe4000001ff00 */
[----:B------:R-:W-:Y:S01]  /*7000*/  CS2R R2, SRZ ;  /* 0x0000000000027805 */ /* 0x000fe2000001ff00 */
[----:B------:R-:W-:Y:S01]  /*7010*/  IMAD.MOV.U32 R29, RZ, RZ, RZ ;  /* 0x000000ffff1d7224 */ /* 0x000fe200078e00ff */
[----:B------:R-:W-:Y:S02]  /*7020*/  CS2R R94, SRZ ;  /* 0x00000000005e7805 */ /* 0x000fe4000001ff00 */
[----:B------:R-:W-:Y:S02]  /*7030*/  CS2R R90, SRZ ;  /* 0x00000000005a7805 */ /* 0x000fe4000001ff00 */
[----:B------:R-:W-:Y:S01]  /*7040*/  CS2R R30, SRZ ;  /* 0x00000000001e7805 */ /* 0x000fe2000001ff00 */
[----:B------:R-:W-:Y:S01]  /*7050*/  IMAD.MOV.U32 R8, RZ, RZ, RZ ;  /* 0x000000ffff087224 */ /* 0x000fe200078e00ff */
[----:B------:R-:W-:-:S02]  /*7060*/  CS2R R102, SRZ ;  /* 0x0000000000667805 */ /* 0x000fc4000001ff00 */
[----:B------:R-:W-:Y:S01]  /*7070*/  CS2R R98, SRZ ;  /* 0x0000000000627805 */ /* 0x000fe2000001ff00 */
[----:B------:R-:W-:Y:S01]  /*7080*/  IMAD.MOV.U32 R32, RZ, RZ, RZ ;  /* 0x000000ffff207224 */ /* 0x000fe200078e00ff */
        /* <DEDUP_REMOVED lines=16> */
[----:B--2---:R-:W-:Y:S01]  /*7190*/  IMAD R4, R0, R88, RZ ;  /* 0x0000005800047224 */ /* 0x004fe200078e02ff */
[----:B------:R-:W-:-:S04]  /*71a0*/  MOV R0, RZ ;  /* 0x000000ff00007202 */ /* 0x000fc80000000f00 */
[----:B------:R0:W-:Y:S01]  /*71b0*/  STL [R1+0x38], R4 ;  /* 0x0000380401007387 */ /* 0x0001e20000100800 */
[----:B------:R-:W-:-:S04]  /*71c0*/  VIADDMNMX R88, R4, R88, R27, PT ;  /* 0x0000005804587246 */ /* 0x000fc8000380011b */
        /* <DEDUP_REMOVED lines=25> */
[----:B------:R-:W-:Y:S01]  /*7360*/  IMAD.U32 R6, RZ, RZ, UR6 ;  /* 0x00000006ff067e24 */ /* 0x000fe2000f8e00ff */
[----:B------:R-:W-:Y:S01]  /*7370*/  MOV R8, 0x70 ;  /* 0x0000007000087802 */ /* 0x000fe20000000f00 */
[----:B------:R-:W-:Y:S02]  /*7380*/  IMAD.U32 R7, RZ, RZ, UR7 ;  /* 0x00000007ff077e24 */ /* 0x000fe4000f8e00ff */
[----:B------:R-:W-:-:S02]  /*7390*/  IMAD.U32 R10, RZ, RZ, UR4 ;  /* 0x00000004ff0a7e24 */ /* 0x000fc4000f8e00ff */
[----:B----4-:R-:W-:Y:S02]  /*73a0*/  IMAD.U32 R11, RZ, RZ, UR5 ;  /* 0x00000005ff0b7e24 */ /* 0x010fe4000f8e00ff */
[----:B------:R-:W-:Y:S02]  /*73b0*/  IMAD.MOV.U32 R12, RZ, RZ, 0x1 ;  /* 0x00000001ff0c7424 */ /* 0x000fe400078e00ff */
[----:B0-----:R-:W-:-:S07]  /*73c0*/  IMAD.MOV.U32 R13, RZ, RZ, RZ ;  /* 0x000000ffff0d7224 */ /* 0x001fce00078e00ff */
[----:B------:R-:W-:-:S07]  /*73d0*/  LEPC R20, `(.L_x_2187) ;  /* 0x000000001014794e */ /* 0x000fce0000000000 */
[----:B-1-3-5:R-:W-:Y:S05]  /*73e0*/  CALL.ABS.NOINC R2 ;  /* 0x0000000002007343 */ /* 0x02afea0003c00000 */
.L_x_2187:
[----:B------:R-:W-:Y:S05]  /*73f0*/  BSYNC B6 ;  /* 0x0000000000067941 */ /* 0x000fea0003800000 */
.L_x_2186:
        /* <DEDUP_REMOVED lines=10> */
[----:B----4-:R-:W1:Y:S08]  /*74a0*/  @P0 LDC.64 R10, c[0x0][0x9b0] ;  /* 0x00026c00ff0a0b82 */ /* 0x010e700000000a00 */
[----:B------:R-:W4:Y:S01]  /*74b0*/  @P1 LDC.64 R12, c[0x0][0x9c0] ;  /* 0x00027000ff0c1b82 */ /* 0x000f220000000a00 */
[----:B--2---:R-:W-:-:S02]  /*74c0*/  @P0 IMAD R0, R2, R6, RZ ;  /* 0x0000000602000224 */ /* 0x004fc400078e02ff */
[----:B0-----:R-:W-:Y:S02]  /*74d0*/  @P1 IMAD R2, R2, R8, RZ ;  /* 0x0000000802021224 */ /* 0x001fe400078e02ff */
[C---:B---3--:R-:W-:Y:S02]  /*74e0*/  @P0 IMAD R7, R20.reuse, R7, R0 ;  /* 0x0000000714070224 */ /* 0x048fe400078e0200 */
[C---:B------:R-:W-:Y:S02]  /*74f0*/  @P1 IMAD R9, R20.reuse, R9, R2 ;  /* 0x0000000914091224 */ /* 0x040fe400078e0202 */
[----:B------:R-:W-:-:S04]  /*7500*/  @P0 IMAD.WIDE.U32 R2, R20, R6, RZ ;  /* 0x0000000614020225 */ /* 0x000fc800078e00ff */
[----:B------:R-:W-:-:S04]  /*7510*/  @P1 IMAD.WIDE.U32 R4, R20, R8, RZ ;  /* 0x0000000814041225 */ /* 0x000fc800078e00ff */
[----:B------:R-:W-:Y:S02]  /*7520*/  @P0 IMAD.IADD R3, R3, 0x1, R7 ;  /* 0x0000000103030824 */ /* 0x000fe400078e0207 */
[----:B------:R-:W-:Y:S02]  /*7530*/  @P1 IMAD.IADD R5, R5, 0x1, R9 ;  /* 0x0000000105051824 */ /* 0x000fe400078e0209 */
[----:B-1----:R-:W-:-:S04]  /*7540*/  @P0 IMAD.WIDE.U32 R2, R23, R10, R2 ;  /* 0x0000000a17020225 */ /* 0x002fc800078e0002 */
[C---:B----4-:R-:W-:Y:S01]  /*7550*/  @P1 IMAD.WIDE.U32 R6, R23.reuse, R12, R4 ;  /* 0x0000000c17061225 */ /* 0x050fe200078e0004 */
[----:B------:R-:W-:Y:S01]  /*7560*/  @P0 LEA R4, P2, R2, UR4, 0x2 ;  /* 0x0000000402040c11 */ /* 0x000fe2000f8410ff */
[----:B------:R-:W-:Y:S02]  /*7570*/  ULDC UR4, c[0x0][0x3f4] ;  /* 0x0000fd0000047ab9 */ /* 0x000fe40000000800 */
[C---:B------:R-:W-:Y:S01]  /*7580*/  @P0 IMAD R5, R23.reuse, R11, R3 ;  /* 0x0000000b17050224 */ /* 0x040fe200078e0203 */
[----:B------:R-:W-:Y:S01]  /*7590*/  @P1 LEA R8, P3, R6, UR6, 0x2 ;  /* 0x0000000606081c11 */ /* 0x000fe2000f8610ff */
[----:B------:R-:W-:Y:S02]  /*75a0*/  @P1 IMAD R3, R23, R13, R7 ;  /* 0x0000000d17031224 */ /* 0x000fe400078e0207 */
[----:B------:R-:W-:Y:S01]  /*75b0*/  IMAD.MOV.U32 R0, RZ, RZ, 0x3f800000 ;  /* 0x3f800000ff007424 */ /* 0x000fe200078e00ff */
[----:B------:R-:W-:Y:S02]  /*75c0*/  @P0 LEA.HI.X R5, R2, UR5, R5, 0x2, P2 ;  /* 0x0000000502050c11 */ /* 0x000fe400090f1405 */
[----:B------:R-:W-:Y:S01]  /*75d0*/  @P1 LEA.HI.X R9, R6, UR7, R3, 0x2, P3 ;  /* 0x0000000706091c11 */ /* 0x000fe200098f1403 */
[----:B------:R-:W-:-:S04]  /*75e0*/  IMAD.MOV.U32 R3, RZ, RZ, 0x3f800000 ;  /* 0x3f800000ff037424 */ /* 0x000fc800078e00ff */
        /* <DEDUP_REMOVED lines=17> */
.L_x_2191:
[----:B-1----:R1:W2:Y:S02]  /*7700*/  SYNCS.PHASECHK.TRANS64.TRYWAIT P0, [R18+URZ+0x19c00], R3 ;  /* 0x019c0003120075a7 */ /* 0x0022a4000800017f */
[----:B--2---:R-:W-:Y:S05]  /*7710*/  @!P0 NANOSLEEP.SYNCS 0x989680 ;  /* 0x009896800000895d */ /* 0x004fea0003900000 */
[----:B------:R-:W2:Y:S02]  /*7720*/  @!P0 SYNCS.PHASECHK.TRANS64 P0, [R18+URZ+0x19c00], R3 ;  /* 0x019c0003120085a7 */ /* 0x000ea4000800007f */
[----:B--2---:R-:W-:Y:S05]  /*7730*/  @!P0 BRA `(.L_x_2191) ;  /* 0xfffffffc00f08947 */ /* 0x004fea000383ffff */
.L_x_2190:
[----:B------:R-:W-:Y:S05]  /*7740*/  BSYNC B0 ;  /* 0x0000000000007941 */ /* 0x000fea0003800000 */
.L_x_2189:
[----:B------:R-:W-:Y:S05]  /*7750*/  BRA `(.L_x_2192) ;  /* 0x00000044005c7947 */ /* 0x000fea0003800000 */
.L_x_2188:
        /* <DEDUP_REMOVED lines=22> */
[----:B------:R-:W-:Y:S01]  /*78c0*/  MOV R7, UR7 ;  /* 0x0000000700077c02 */ /* 0x000fe20008000f00 */
[----:B------:R-:W-:Y:S02]  /*78d0*/  IMAD.U32 R10, RZ, RZ, UR4 ;  /* 0x00000004ff0a7e24 */ /* 0x000fe4000f8e00ff */
[----:B------:R-:W-:-:S02]  /*78e0*/  IMAD.U32 R11, RZ, RZ, UR5 ;  /* 0x00000005ff0b7e24 */ /* 0x000fc4000f8e00ff */
[----:B------:R-:W-:Y:S02]  /*78f0*/  IMAD.MOV.U32 R8, RZ, RZ, 0x70 ;  /* 0x00000070ff087424 */ /* 0x000fe400078e00ff */
[----:B------:R-:W-:Y:S02]  /*7900*/  IMAD.MOV.U32 R12, RZ, RZ, 0x1 ;  /* 0x00000001ff0c7424 */ /* 0x000fe400078e00ff */
[----:B0-----:R-:W-:-:S07]  /*7910*/  IMAD.MOV.U32 R13, RZ, RZ, RZ ;  /* 0x000000ffff0d7224 */ /* 0x001fce00078e00ff */
[----:B------:R-:W-:-:S07]  /*7920*/  LEPC R20, `(.L_x_2194) ;  /* 0x000000001014794e */ /* 0x000fce0000000000 */
[----:B-1----:R-:W-:Y:S05]  /*7930*/  CALL.ABS.NOINC R14 ;  /* 0x000000000e007343 */ /* 0x002fea0003c00000 */
.L_x_2194:
[----:B------:R-:W-:Y:S05]  /*7940*/  BSYNC B6 ;  /* 0x0000000000067941 */ /* 0x000fea0003800000 */
.L_x_2193:
[----:B------:R-:W2:Y:S01]  /*7950*/  LDL R21, [R1+0x28] ;  /* 0x0000280001157983 */ /* 0x000ea20000100800 */
[----:B------:R-:W-:-:S03]  /*7960*/  ULDC.U8 UR4, c[0x0][0x410] ;  /* 0x0001040000047ab9 */ /* 0x000fc60000000000 */
[----:B------:R-:W3:Y:S01]  /*7970*/  LDL R20, [R1+0x3c] ;  /* 0x00003c0001147983 */ /* 0x000ee20000100800 */
[----:B------:R-:W-:Y:S01]  /*7980*/  ISETP.NE.AND P0, PT, RZ, UR4, PT ;  /* 0x00000004ff007c0c */ /* 0x000fe2000bf05270 */
[----:B------:R-:W-:Y:S01]  /*7990*/  BSSY B0, `(.L_x_2195) ;  /* 0x000042b000007945 */ /* 0x000fe20003800000 */
[----:B--2---:R-:W-:Y:S02]  /*79a0*/  IMAD.IADD R10, R157, 0x1, R21 ;  /* 0x000000019d0a7824 */ /* 0x004fe400078e0215 */
[----:B---3--:R-:W-:-:S09]  /*79b0*/  IMAD.IADD R37, R18, 0x1, R20 ;  /* 0x0000000112257824 */ /* 0x008fd200078e0214 */
[----:B------:R-:W-:Y:S05]  /*79c0*/  @!P0 BRA `(.L_x_2196) ;  /* 0x0000001c00388947 */ /* 0x000fea0003800000 */
        /* <DEDUP_REMOVED lines=16> */
[----:B------:R-:W-:Y:S01]  /*7ad0*/  IMAD R4, R0, UR4, RZ ;  /* 0x0000000400047c24 */ /* 0x000fe2000f8e02ff */
[----:B------:R-:W-:Y:S01]  /*7ae0*/  IADD3 R5, P1, R8, UR8, RZ ;  /* 0x0000000808057c10 */ /* 0x000fe2000ff3e0ff */
[----:B------:R-:W-:-:S04]  /*7af0*/  IMAD.WIDE.U32 R6, R11, UR4, R6 ;  /* 0x000000040b067c25 */ /* 0x000fc8000f8e0006 */
[----:B------:R-:W-:Y:S02]  /*7b00*/  IMAD R0, R0, UR6, RZ ;  /* 0x0000000600007c24 */ /* 0x000fe4000f8e02ff */
        /* <DEDUP_REMOVED lines=11> */
[----:B------:R0:W4:Y:S02]  /*7bc0*/  SHFL.IDX PT, R14, R5, RZ, 0x1e1f ;  /* 0x001e1fff050e7589 */ /* 0x00012400000e0000 */
.L_x_2437:
[----:B0-----:R-:W5:Y:S04]  /*7bd0*/  LDL R5, [R1+0x2c] ;  /* 0x00002c0001057983 */ /* 0x001f680000100800 */
[----:B------:R-:W2:Y:S01]  /*7be0*/  LDL R6, [R1+0x5c] ;  /* 0x00005c0001067983 */ /* 0x000ea20000100800 */
[----:B------:R-:W-:Y:S01]  /*7bf0*/  BSSY B1, `(.L_x_2198) ;  /* 0x000002f000017945 */ /* 0x000fe20003800000 */
[----:B------:R-:W-:Y:S02]  /*7c00*/  CS2R R28, SRZ ;  /* 0x00000000001c7805 */ /* 0x000fe4000001ff00 */
[----:B------:R-:W-:Y:S02]  /*7c10*/  CS2R R12, SRZ ;  /* 0x00000000000c7805 */ /* 0x000fe4000001ff00 */
[----:B------:R-:W-:-:S02]  /*7c20*/  CS2R R8, SRZ ;  /* 0x0000000000087805 */ /* 0x000fc4000001ff00 */
[----:B------:R-:W-:Y:S02]  /*7c30*/  CS2R R26, SRZ ;  /* 0x00000000001a7805 */ /* 0x000fe4000001ff00 */
[----:B------:R-:W-:Y:S01]  /*7c40*/  CS2R R20, SRZ ;  /* 0x0000000000147805 */ /* 0x000fe2000001ff00 */
[----:B-----5:R-:W-:Y:S01]  /*7c50*/  IMAD R24, R5, R24, RZ ;  /* 0x0000001805187224 */ /* 0x020fe200078e02ff */
[----:B--2---:R-:W-:-:S04]  /*7c60*/  LEA.HI R5, R6, R6, RZ, 0x1 ;  /* 0x0000000606057211 */ /* 0x004fc800078f08ff */
[----:B------:R-:W-:Y:S02]  /*7c70*/  ISETP.GE.AND P0, PT, R10, R24, PT ;  /* 0x000000180a00720c */ /* 0x000fe40003f06270 */
[----:B------:R-:W-:Y:S02]  /*7c80*/  CS2R R10, SRZ ;  /* 0x00000000000a7805 */ /* 0x000fe4000001ff00 */
[----:B------:R-:W-:-:S04]  /*7c90*/  LOP3.LUT R5, R5, 0xfffffffe, RZ, 0xc0, !PT ;  /* 0xfffffffe05057812 */ /* 0x000fc800078ec0ff */
[----:B------:R-:W-:-:S04]  /*7ca0*/  IADD3 R5, R6, -R5, RZ ;  /* 0x8000000506057210 */ /* 0x000fc80007ffe0ff */
        /* <DEDUP_REMOVED lines=11> */
[----:B------:R-:W-:Y:S02]  /*7d60*/  @!P1 IADD3 R32, P3, R154, R3, RZ ;  /* 0x000000039a209210 */ /* 0x000fe40007f7e0ff */
[----:B--2---:R-:W-:Y:S02]  /*7d70*/  ISETP.GE.AND P2, PT, R30, UR4, PT ;  /* 0x000000041e007c0c */ /* 0x004fe4000bf46270 */
[----:B------:R-:W-:Y:S02]  /*7d80*/  SHF.R.S32.HI R7, RZ, 0x1f, R30 ;  /* 0x0000001fff077819 */ /* 0x000fe4000001141e */
[----:B---3--:R-:W-:Y:S02]  /*7d90*/  ISETP.GE.AND P0, PT, R15, UR4, PT ;  /* 0x000000040f007c0c */ /* 0x008fe4000bf06270 */
[----:B------:R-:W-:-:S07]  /*7da0*/  SHF.R.S32.HI R9, RZ, 0x1f, R15 ;  /* 0x0000001fff097819 */ /* 0x000fce000001140f */
[CC--:B------:R-:W-:Y:S02]  /*7db0*/  @!P2 IADD3 R34, P6, R30.reuse, R3.reuse, RZ ;  /* 0x000000031e22a210 */ /* 0x0c0fe40007fde0ff */
[-C--:B----4-:R-:W-:Y:S02]  /*7dc0*/  @!P2 IADD3 R38, P5, R30, R14.reuse, RZ ;  /* 0x0000000e1e26a210 */ /* 0x090fe40007fbe0ff */
[C---:B------:R-:W-:Y:S01]  /*7dd0*/  @!P0 IADD3 R6, P4, R15.reuse, R3, RZ ;  /* 0x000000030f068210 */ /* 0x040fe20007f9e0ff */
[--C-:B-1----:R-:W-:Y:S01]  /*7de0*/  @!P2 IMAD.X R35, R0, 0x1, R7.reuse, P6 ;  /* 0x000000010023a824 */ /* 0x102fe200030e0607 */
[-C--:B------:R-:W-:Y:S01]  /*7df0*/  @!P1 IADD3 R30, P6, R154, R14.reuse, RZ ;  /* 0x0000000e9a1e9210 */ /* 0x080fe20007fde0ff */
[----:B------:R-:W-:Y:S01]  /*7e00*/  @!P2 IMAD.X R39, R4, 0x1, R7, P5 ;  /* 0x000000010427a824 */ /* 0x000fe200028e0607 */
[----:B------:R-:W-:Y:S01]  /*7e10*/  @!P0 IADD3 R14, P5, R15, R14, RZ ;  /* 0x0000000e0f0e8210 */ /* 0x000fe20007fbe0ff */
[--C-:B------:R-:W-:Y:S01]  /*7e20*/  @!P0 IMAD.X R7, R0, 0x1, R9.reuse, P4 ;  /* 0x0000000100078824 */ /* 0x100fe200020e0609 */
[----:B------:R-:W-:Y:S01]  /*7e30*/  @!P1 SHF.R.S32.HI R3, RZ, 0x1f, R154 ;  /* 0x0000001fff039819 */ /* 0x000fe2000001149a */
[----:B------:R0:W5:Y:S02]  /*7e40*/  @!P2 LD.E.64 R20, desc[UR42][R34.64] ;  /* 0x0000002a2214a980 */ /* 0x000164000c101b00 */
[----:B------:R-:W-:Y:S01]  /*7e50*/  @!P0 IMAD.X R15, R4, 0x1, R9, P5 ;  /* 0x00000001040f8824 */ /* 0x000fe200028e0609 */
[----:B------:R-:W-:Y:S01]  /*7e60*/  CS2R R8, SRZ ;  /* 0x0000000000087805 */ /* 0x000fe2000001ff00 */
[--C-:B------:R-:W-:Y:S01]  /*7e70*/  @!P1 IMAD.X R33, R0, 0x1, R3.reuse, P3 ;  /* 0x0000000100219824 */ /* 0x100fe200018e0603 */
[----:B------:R0:W5:Y:S01]  /*7e80*/  @!P2 LD.E.64 R12, desc[UR42][R38.64] ;  /* 0x0000002a260ca980 */ /* 0x000162000c101b00 */
[----:B------:R-:W-:-:S03]  /*7e90*/  @!P1 IMAD.X R31, R4, 0x1, R3, P6 ;  /* 0x00000001041f9824 */ /* 0x000fc600030e0603 */
[----:B------:R0:W5:Y:S04]  /*7ea0*/  @!P1 LD.E.64 R26, desc[UR42][R32.64] ;  /* 0x0000002a201a9980 */ /* 0x000168000c101b00 */
[----:B------:R0:W5:Y:S04]  /*7eb0*/  @!P1 LD.E.64 R28, desc[UR42][R30.64] ;  /* 0x0000002a1e1c9980 */ /* 0x000168000c101b00 */
[----:B------:R0:W5:Y:S04]  /*7ec0*/  @!P0 LD.E.64 R10, desc[UR42][R6.64] ;  /* 0x0000002a060a8980 */ /* 0x000168000c101b00 */
[----:B------:R0:W5:Y:S02]  /*7ed0*/  @!P0 LD.E.64 R8, desc[UR42][R14.64] ;  /* 0x0000002a0e088980 */ /* 0x000164000c101b00 */
.L_x_2199:
[----:B------:R-:W-:Y:S05]  /*7ee0*/  BSYNC B1 ;  /* 0x0000000000017941 */ /* 0x000fea0003800000 */
.L_x_2198:
[----:B------:R-:W2:Y:S01]  /*7ef0*/  SYNCS.PHASECHK.TRANS64.TRYWAIT P0, [R18+URZ+0x19c00], R5 ;  /* 0x019c0005120075a7 */ /* 0x000ea2000800017f */
[----:B------:R-:W-:Y:S01]  /*7f00*/  IMAD R25, R25, -0xc0, R24 ;  /* 0xffffff4019197824 */ /* 0x000fe200078e0218 */
[----:B------:R-:W-:Y:S04]  /*7f10*/  BSSY B1, `(.L_x_2200) ;  /* 0x0000004000017945 */ /* 0x000fe80003800000 */
[----:B-1----:R-:W-:-:S04]  /*7f20*/  VIMNMX R0, R25, 0xc0, PT ;  /* 0x000000c019007848 */ /* 0x002fc80003fe0100 */
[----:B------:R-:W-:Y:S01]  /*7f30*/  ISETP.GE.AND P1, PT, R157, R0, PT ;  /* 0x000000009d00720c */ /* 0x000fe20003f26270 */
[----:B--2---:R-:W-:-:S12]  /*7f40*/  @!P0 BRA `(.L_x_2201) ;  /* 0x0000018000a08947 */ /* 0x004fd80003800000 */
.L_x_2438:
[----:B------:R-:W-:Y:S05]  /*7f50*/  BSYNC B1 ;  /* 0x0000000000017941 */ /* 0x000fea0003800000 */
.L_x_2200:
[----:B------:R-:W-:Y:S05]  /*7f60*/  @P1 BRA `(.L_x_2202) ;  /* 0x0000003c00341947 */ /* 0x000fea0003800000 */
[----:B---3--:R-:W2:Y:S01]  /*7f70*/  LDL R4, [R1+0x18] ;  /* 0x0000180001047983 */ /* 0x008ea20000100800 */
[----:B------:R-:W3:Y:S03]  /*7f80*/  LDC R3, c[0x0][0x3f4] ;  /* 0x0000fd00ff037b82 */ /* 0x000ee60000000800 */
[----:B------:R-:W4:Y:S01]  /*7f90*/  LDL R0, [R1+0x1c] ;  /* 0x00001c0001007983 */ /* 0x000f220000100800 */
[----:B------:R-:W-:Y:S01]  /*7fa0*/  BSSY B1, `(.L_x_2203) ;  /* 0x000007b000017945 */ /* 0x000fe20003800000 */
[-C--:B---3--:R-:W-:Y:S02]  /*7fb0*/  ISETP.GE.AND P0, PT, R154, R3.reuse, PT ;  /* 0x000000039a00720c */ /* 0x088fe40003f06270 */
[-C--:B--2---:R-:W-:Y:S02]  /*7fc0*/  ISETP.GE.AND P1, PT, R4, R3.reuse, PT ;  /* 0x000000030400720c */ /* 0x084fe40003f26270 */
[----:B----4-:R-:W-:-:S09]  /*7fd0*/  ISETP.GE.AND P2, PT, R0, R3, PT ;  /* 0x000000030000720c */ /* 0x010fd20003f46270 */
[----:B------:R-:W-:Y:S05]  /*7fe0*/  @P0 BRA `(.L_x_2204) ;  /* 0x0000000400d80947 */ /* 0x000fea0003800000 */
[----:B01----:R-:W0:Y:S01]  /*7ff0*/  LDS.128 R4, [R37+0xf000] ;  /* 0x00f0000025047984 */ /* 0x003e220000000c00 */
        /* <DEDUP_REMOVED lines=9> */
[----:B------:R-:W-:Y:S02]  /*8090*/  SHF.R.U32.HI R15, RZ, 0x8, R28 ;  /* 0x00000008ff0f7819 */ /* 0x000fe4000001161c */
[----:B------:R-:W-:Y:S02]  /*80a0*/  LOP3.LUT R24, R29, 0xff, RZ, 0xc0, !PT ;  /* 0x000000ff1d187812 */ /* 0x000fe400078ec0ff */
[----:B------:R-:W-:-:S02]  /*80b0*/  LOP3.LUT R31, R31, 0xff, RZ, 0xc0, !PT ;  /* 0x000000ff1f1f7812 */ /* 0x000fc400078ec0ff */
[----:B------:R-:W-:Y:S02]  /*80c0*/  SHF.R.U32.HI R30, RZ, 0x10, R29 ;  /* 0x00000010ff1e7819 */ /* 0x000fe4000001161d */
[----:B------:R-:W-:Y:S02]  /*80d0*/  PRMT R3, R3, 0x7604, R0 ;  /* 0x0000760403037816 */ /* 0x000fe40000000000 */
[----:B------:R-:W-:Y:S01]  /*80e0*/  LOP3.LUT R25, R15, 0xff, RZ, 0xc0, !PT ;  /* 0x000000ff0f197812 */ /* 0x000fe200078ec0ff */
[----:B------:R-:W-:Y:S01]  /*80f0*/  IMAD.U32 R15, R32, 0x10000, RZ ;  /* 0x00010000200f7824 */ /* 0x000fe200078e00ff */
[----:B------:R-:W-:Y:S01]  /*8100*/  PRMT R24, R31, 0x7604, R24 ;  /* 0x000076041f187816 */ /* 0x000fe20000000018 */
        /* <DEDUP_REMOVED lines=100> */
.L_x_2204:
[----:B------:R-:W-:Y:S05]  /*8750*/  BSYNC B1 ;  /* 0x0000000000017941 */ /* 0x000fea0003800000 */
.L_x_2203:
[----:B------:R-:W-:Y:S04]  /*8760*/  BSSY B1, `(.L_x_2205) ;  /* 0x000007c000017945 */ /* 0x000fe80003800000 */
[----:B------:R-:W-:Y:S05]  /*8770*/  @P1 BRA `(.L_x_2206) ;  /* 0x0000000400e81947 */ /* 0x000fea0003800000 */
[----:B012---:R-:W0:Y:S01]  /*8780*/  LDS.128 R4, [R37+0x10800] ;  /* 0x0108000025047984 */ /* 0x007e220000000c00 */
        /* <DEDUP_REMOVED lines=121> */
.L_x_2206:
[----:B------:R-:W-:Y:S05]  /*8f20*/  BSYNC B1 ;  /* 0x0000000000017941 */ /* 0x000fea0003800000 */
.L_x_2205:
[----:B------:R-:W-:Y:S05]  /*8f30*/  @P2 BRA `(.L_x_2202) ;  /* 0x0000002c00402947 */ /* 0x000fea0003800000 */
[----:B0123--:R-:W0:Y:S01]  /*8f40*/  LDS.128 R4, [R37+0x12000] ;  /* 0x0120000025047984 */ /* 0x00fe220000000c00 */
        /* <DEDUP_REMOVED lines=118> */
.L_x_2196:
[----:B------:R-:W0:Y:S01]  /*96b0*/  LDC R24, c[0x0][0x448] ;  /* 0x00011200ff187b82 */ /* 0x000e220000000800 */
[----:B------:R-:W-:Y:S01]  /*96c0*/  IMAD.MOV.U32 R9, RZ, RZ, R10 ;  /* 0x000000ffff097224 */ /* 0x000fe200078e000a */
[----:B------:R-:W-:Y:S01]  /*96d0*/  MOV R5, R31 ;  /* 0x0000001f00057202 */ /* 0x000fe20000000f00 */
[----:B------:R-:W-:Y:S01]  /*96e0*/  IMAD.MOV.U32 R6, RZ, RZ, R28 ;  /* 0x000000ffff067224 */ /* 0x000fe200078e001c */
[----:B------:R-:W-:Y:S01]  /*96f0*/  ULDC.64 UR4, c[0x0][0x3f8] ;  /* 0x0000fe0000047ab9 */ /* 0x000fe20000000a00 */
[----:B------:R-:W-:Y:S01]  /*9700*/  IMAD.MOV.U32 R7, RZ, RZ, R33 ;  /* 0x000000ffff077224 */ /* 0x000fe200078e0021 */
[----:B------:R-:W-:Y:S01]  /*9710*/  ULDC.64 UR6, c[0x0][0x408] ;  /* 0x0001020000067ab9 */ /* 0x000fe20000000a00 */
[----:B------:R-:W-:Y:S01]  /*9720*/  IMAD.MOV.U32 R4, RZ, RZ, R26 ;  /* 0x000000ffff047224 */ /* 0x000fe200078e001a */
[----:B------:R-:W-:Y:S01]  /*9730*/  ULDC.64 UR8, c[0x0][0x400] ;  /* 0x0001000000087ab9 */ /* 0x000fe20000000a00 */
        /* <DEDUP_REMOVED lines=23> */
.L_x_2444:
[----:B------:R-:W5:Y:S04]  /*98b0*/  LDL R4, [R1+0x2c] ;  /* 0x00002c0001047983 */ /* 0x000f680000100800 */
        /* <DEDUP_REMOVED lines=11> */
[----:B------:R-:W-:Y:S02]  /*9970*/  LOP3.LUT R8, R4, 0xfffffffe, RZ, 0xc0, !PT ;  /* 0xfffffffe04087812 */ /* 0x000fe400078ec0ff */
[----:B------:R-:W-:-:S03]  /*9980*/  CS2R R4, SRZ ;  /* 0x0000000000047805 */ /* 0x000fc6000001ff00 */
[----:B------:R-:W-:Y:S01]  /*9990*/  IMAD.IADD R41, R9, 0x1, -R8 ;  /* 0x0000000109297824 */ /* 0x000fe200078e0a08 */
[----:B------:R-:W-:-:S04]  /*99a0*/  CS2R R8, SRZ ;  /* 0x0000000000087805 */ /* 0x000fc8000001ff00 */
[----:B------:R-:W-:Y:S01]  /*99b0*/  SHF.L.U32 R41, R41, 0x1f, RZ ;  /* 0x0000001f29297819 */ /* 0x000fe200000006ff */
[----:B------:R-:W-:Y:S06]  /*99c0*/  @P0 BRA `(.L_x_2209) ;  /* 0x0000000000700947 */ /* 0x000fec0003800000 */
[----:B------:R-:W2:Y:S01]  /*99d0*/  LDL R26, [R1+0xc] ;  /* 0x00000c00011a7983 */ /* 0x000ea20000100800 */
        /* <DEDUP_REMOVED lines=12> */
[----:B------:R-:W-:-:S05]  /*9aa0*/  @!P4 IADD3 R38, P0, R16, R3, RZ ;  /* 0x000000031026c210 */ /* 0x000fca0007f1e0ff */
[----:B-1----:R-:W-:-:S05]  /*9ab0*/  @!P4 IMAD.X R39, R0, 0x1, R5, P0 ;  /* 0x000000010027c824 */ /* 0x002fca00000e0605 */
[----:B------:R0:W5:Y:S01]  /*9ac0*/  @!P4 LD.E.128 R28, desc[UR42][R38.64] ;  /* 0x0000002a261cc980 */ /* 0x000162000c101d00 */
[----:B--2---:R-:W-:Y:S01]  /*9ad0*/  @!P5 IMAD.SHL.U32 R4, R26, 0x10, RZ ;  /* 0x000000101a04d824 */ /* 0x004fe200078e00ff */
[----:B----4-:R-:W-:-:S04]  /*9ae0*/  @!P4 IADD3 R26, P1, R16, R21, RZ ;  /* 0x00000015101ac210 */ /* 0x010fc80007f3e0ff */
[----:B------:R-:W-:Y:S01]  /*9af0*/  @!P5 IADD3 R32, P2, R4, R3, RZ ;  /* 0x000000030420d210 */ /* 0x000fe20007f5e0ff */
[----:B---3--:R-:W-:Y:S01]  /*9b00*/  @!P4 IMAD.X R27, R20, 0x1, R5, P1 ;  /* 0x00000001141bc824 */ /* 0x008fe200008e0605 */
[----:B------:R-:W-:Y:S02]  /*9b10*/  @!P5 IADD3 R34, P3, R4, R21, RZ ;  /* 0x000000150422d210 */ /* 0x000fe40007f7e0ff */
[----:B------:R-:W-:Y:S02]  /*9b20*/  @!P5 SHF.R.S32.HI R3, RZ, 0x1f, R4 ;  /* 0x0000001fff03d819 */ /* 0x000fe40000011404 */
[----:B------:R-:W-:Y:S01]  /*9b30*/  CS2R R4, SRZ ;  /* 0x0000000000047805 */ /* 0x000fe2000001ff00 */
[----:B------:R0:W5:Y:S02]  /*9b40*/  @!P4 LD.E.128 R12, desc[UR42][R26.64] ;  /* 0x0000002a1a0cc980 */ /* 0x000164000c101d00 */
[--C-:B------:R-:W-:Y:S02]  /*9b50*/  @!P5 IMAD.X R33, R0, 0x1, R3.reuse, P2 ;  /* 0x000000010021d824 */ /* 0x100fe400010e0603 */
[----:B------:R-:W-:-:S03]  /*9b60*/  @!P5 IMAD.X R35, R20, 0x1, R3, P3 ;  /* 0x000000011423d824 */ /* 0x000fc600018e0603 */
[----:B------:R0:W5:Y:S04]  /*9b70*/  @!P5 LD.E.128 R8, desc[UR42][R32.64] ;  /* 0x0000002a2008d980 */ /* 0x000168000c101d00 */
[----:B------:R0:W5:Y:S02]  /*9b80*/  @!P5 LD.E.128 R4, desc[UR42][R34.64] ;  /* 0x0000002a2204d980 */ /* 0x000164000c101d00 */
.L_x_2209:
[----:B------:R-:W-:Y:S05]  /*9b90*/  BSYNC B1 ;  /* 0x0000000000017941 */ /* 0x000fea0003800000 */
.L_x_2208:
[----:B------:R-:W2:Y:S01]  /*9ba0*/  SYNCS.PHASECHK.TRANS64.TRYWAIT P0, [R18+URZ+0x19c00], R41 ;  /* 0x019c0029120075a7 */ /* 0x000ea2000800017f */
[----:B------:R-:W-:Y:S01]  /*9bb0*/  IMAD R25, R25, -0xc0, R24 ;  /* 0xffffff4019197824 */ /* 0x000fe200078e0218 */
[----:B------:R-:W-:Y:S04]  /*9bc0*/  BSSY B1, `(.L_x_2210) ;  /* 0x0000004000017945 */ /* 0x000fe80003800000 */
[----:B-1----:R-:W-:-:S04]  /*9bd0*/  VIMNMX R0, R25, 0xc0, PT ;  /* 0x000000c019007848 */ /* 0x002fc80003fe0100 */
[----:B------:R-:W-:Y:S01]  /*9be0*/  ISETP.GE.AND P1, PT, R157, R0, PT ;  /* 0x000000009d00720c */ /* 0x000fe20003f26270 */
[----:B--2---:R-:W-:-:S12]  /*9bf0*/  @!P0 BRA `(.L_x_2211) ;  /* 0x0000016400f88947 */ /* 0x004fd80003800000 */
.L_x_2445:
[----:B------:R-:W-:Y:S05]  /*9c00*/  BSYNC B1 ;  /* 0x0000000000017941 */ /* 0x000fea0003800000 */
.L_x_2210:
        /* <DEDUP_REMOVED lines=22> */
[----:B------:R-:W-:-:S02]  /*9d70*/  LOP3.LUT R40, R40, 0xff, RZ, 0xc0, !PT ;  /* 0x000000ff28287812 */ /* 0x000fc400078ec0ff */
[----:B------:R-:W-:Y:S02]  /*9d80*/  SHF.R.U32.HI R45, RZ, 0x8, R15 ;  /* 0x00000008ff2d7819 */ /* 0x000fe4000001160f */
[----:B------:R-:W-:Y:S02]  /*9d90*/  SHF.R.U32.HI R49, RZ, 0x10, R13 ;  /* 0x00000010ff317819 */ /* 0x000fe4000001160d */
[----:B------:R-:W-:Y:S02]  /*9da0*/  LOP3.LUT R44, R15, 0xff, RZ, 0xc0, !PT ;  /* 0x000000ff0f2c7812 */ /* 0x000fe400078ec0ff */
[----:B------:R-:W-:Y:S01]  /*9db0*/  LOP3.LUT R45, R45, 0xff, RZ, 0xc0, !PT ;  /* 0x000000ff2d2d7812 */ /* 0x000fe200078ec0ff */
[----:B0-----:R-:W-:Y:S01]  /*9dc0*/  VIADD R27, R21, 0xffffff80 ;  /* 0xffffff80151b7836 */ /* 0x001fe20000000000 */
[----:B------:R-:W-:Y:S01]  /*9dd0*/  LOP3.LUT R21, R20, 0xff, RZ, 0xc0, !PT ;  /* 0x000000ff14157812 */ /* 0x000fe200078ec0ff */
[----:B------:R-:W-:Y:S01]  /*9de0*/  IMAD.U32 R49, R49, 0x10000, RZ ;  /* 0x0001000031317824 */ /* 0x000fe200078e00ff */
[----:B------:R-:W-:-:S02]  /*9df0*/  LOP3.LUT R20, R30, 0xff, RZ, 0xc0, !PT ;  /* 0x000000ff1e147812 */ /* 0x000fc400078ec0ff */
[----:B------:R-:W-:Y:S02]  /*9e00*/  LEA.HI R32, R27, R27, RZ, 0x1 ;  /* 0x0000001b1b207211 */ /* 0x000fe400078f08ff */
[----:B------:R-:W-:Y:S02]  /*9e10*/  PRMT R39, R21, 0x7604, R0 ;  /* 0x0000760415277816 */ /* 0x000fe40000000000 */
[----:B------:R-:W-:Y:S02]  /*9e20*/  LOP3.LUT R32, R32, 0xfffffffe, RZ, 0xc0, !PT ;  /* 0xfffffffe20207812 */ /* 0x000fe400078ec0ff */
[----:B------:R-:W-:Y:S02]  /*9e30*/  SHF.R.U32.HI R21, RZ, 0x8, R12 ;  /* 0x00000008ff157819 */ /* 0x000fe4000001160c */
[----:B------:R-:W-:Y:S01]  /*9e40*/  SHF.R.U32.HI R42, RZ, 0x8, R14 ;  /* 0x00000008ff2a7819 */ /* 0x000fe2000001160e */
[----:B------:R-:W-:Y:S01]  /*9e50*/  IMAD.IADD R32, R27, 0x1, -R32 ;  /* 0x000000011b207824 */ /* 0x000fe200078e0a20 */
[----:B------:R-:W-:-:S02]  /*9e60*/  LOP3.LUT R27, R26, 0xff, RZ, 0xc0, !PT ;  /* 0x000000ff1a1b7812 */ /* 0x000fc400078ec0ff */
[----:B------:R-:W-:Y:S02]  /*9e70*/  LOP3.LUT R33, R21, 0xff, RZ, 0xc0, !PT ;  /* 0x000000ff15217812 */ /* 0x000fe400078ec0ff */
        /* <DEDUP_REMOVED lines=9> */
[----:B------:R-:W-:Y:S02]  /*9f10*/  PRMT R20, R25, 0x7604, R24 ;  /* 0x0000760419147816 */ /* 0x000fe40000000018 */
[----:B------:R-:W-:Y:S01]  /*9f20*/  IADD3 R0, R18, R21, R0 ;  /* 0x0000001512007210 */ /* 0x000fe20007ffe000 */
[----:B------:R-:W0:Y:S01]  /*9f30*/  LDS.128 R24, [R37+0xf000] ;  /* 0x00f0000025187984 */ /* 0x000e220000000c00 */
[----:B------:R-:W-:-:S02]  /*9f40*/  PRMT R47, R33, 0x7604, R32 ;  /* 0x00007604212f7816 */ /* 0x000fc40000000020 */
[----:B------:R-:W-:Y:S01]  /*9f50*/  LOP3.LUT R21, R13, 0xff, RZ, 0xc0, !PT ;  /* 0x000000ff0d157812 */ /* 0x000fe200078ec0ff */
[----:B------:R-:W2:Y:S01]  /*9f60*/  LDS.128 R32, [R0+0xf000] ;  /* 0x00f0000000207984 */ /* 0x000ea20000000c00 */
[----:B------:R-:W-:Y:S02]  /*9f70*/  PRMT R44, R45, 0x7604, R44 ;  /* 0x000076042d2c7816 */ /* 0x000fe4000000002c */
[----:B------:R-:W-:Y:S02]  /*9f80*/  PRMT R40, R40, 0x7604, R21 ;  /* 0x0000760428287816 */ /* 0x000fe40000000015 */
[----:B------:R-:W-:Y:S02]  /*9f90*/  SHF.R.U32.HI R21, RZ, 0x10, R29 ;  /* 0x00000010ff157819 */ /* 0x000fe4000001161d */
[----:B-1----:R-:W-:Y:S02]  /*9fa0*/  LOP3.LUT R41, R14, 0xff, RZ, 0xc0, !PT ;  /* 0x000000ff0e297812 */ /* 0x002fe400078ec0ff */
[----:B------:R-:W-:Y:S01]  /*9fb0*/  LOP3.LUT R42, R42, 0xff, RZ, 0xc0, !PT ;  /* 0x000000ff2a2a7812 */ /* 0x000fe200078ec0ff */
[----:B------:R-:W-:Y:S01]  /*9fc0*/  IMAD.U32 R21, R21, 0x10000, RZ ;  /* 0x0001000015157824 */ /* 0x000fe200078e00ff */
[----:B------:R-:W-:-:S02]  /*9fd0*/  SHF.R.U32.HI R45, RZ, 0x10, R31 ;  /* 0x00000010ff2d7819 */ /* 0x000fc4000001161f */
[----:B------:R-:W-:Y:S02]  /*9fe0*/  PRMT R51, R42, 0x7604, R41 ;  /* 0x000076042a337816 */ /* 0x000fe40000000029 */
[----:B------:R-:W-:Y:S01]  /*9ff0*/  LOP3.LUT R49, R40, 0xff0000, R49, 0xf8, !PT ;  /* 0x00ff000028317812 */ /* 0x000fe200078ef831 */
[----:B------:R-:W-:Y:S01]  /*a000*/  IMAD.U32 R45, R45, 0x10000, RZ ;  /* 0x000100002d2d7824 */ /* 0x000fe200078e00ff */
        /* <DEDUP_REMOVED lines=8> */
[----:B------:R-:W-:Y:S02]  /*a090*/  LOP3.LUT R39, R41, 0xff000000, R29, 0xf8, !PT ;  /* 0xff00000029277812 */ /* 0x000fe400078ef81d */
[----:B------:R-:W-:Y:S02]  /*a0a0*/  LOP3.LUT R47, R47, 0xff0000, R12, 0xf8, !PT ;  /* 0x00ff00002f2f7812 */ /* 0x000fe400078ef80c */
[----:B------:R-:W-:-:S02]  /*a0b0*/  LOP3.LUT R51, R51, 0xff0000, R14, 0xf8, !PT ;  /* 0x00ff000033337812 */ /* 0x000fc400078ef80e */
[-C--:B0-----:R-:W-:Y:S02]  /*a0c0*/  F2FP.F16.E4M3.UNPACK_B R28, R24.reuse ;  /* 0x00000018ff1c723e */ /* 0x081fe400020006ff */
[----:B------:R-:W-:Y:S02]  /*a0d0*/  F2FP.F16.E4M3.UNPACK_B R40, R24.H1 ;  /* 0x00000018ff28723e */ /* 0x000fe400030006ff */
[----:B------:R-:W-:Y:S02]  /*a0e0*/  F2FP.F16.E4M3.UNPACK_B R48, R49 ;  /* 0x00000031ff30723e */ /* 0x000fe400020006ff */
[----:B--2---:R-:W-:Y:S02]  /*a0f0*/  F2FP.F16.E4M3.UNPACK_B R24, R33 ;  /* 0x00000021ff18723e */ /* 0x004fe400020006ff */
[----:B------:R-:W-:Y:S01]  /*a100*/  LOP3.LUT R20, R43, 0xff000000, R30, 0xf8, !PT ;  /* 0xff0000002b147812 */ /* 0x000fe200078ef81e */
[--C-:B------:R-:W-:Y:S01]  /*a110*/  HADD2.F32 R50, -RZ, R48.reuse.H0_H0 ;  /* 0x20000030ff327230 */ /* 0x100fe20000004100 */
[----:B------:R-:W-:Y:S01]  /*a120*/  LOP3.LUT R41, R45, 0xff000000, R31, 0xf8, !PT ;  /* 0xff0000002d297812 */ /* 0x000fe200078ef81f */
[----:B------:R-:W-:Y:S01]  /*a130*/  HADD2.F32 R48, -RZ, R48.H1_H1 ;  /* 0x30000030ff307230 */ /* 0x000fe20000004100 */
[----:B------:R-:W-:-:S02]  /*a140*/  F2FP.F16.E4M3.UNPACK_B R43, R27 ;  /* 0x0000001bff2b723e */ /* 0x000fc400020006ff */
[----:B------:R-:W-:Y:S02]  /*a150*/  F2FP.F16.E4M3.UNPACK_B R46, R27.H1 ;  /* 0x0000001bff2e723e */ /* 0x000fe400030006ff */
[----:B------:R-:W-:Y:S02]  /*a160*/  LOP3.LUT R31, R47, 0xff000000, R12, 0xf8, !PT ;  /* 0xff0000002f1f7812 */ /* 0x000fe400078ef80c */
[----:B------:R-:W-:Y:S02]  /*a170*/  F2FP.F16.E4M3.UNPACK_B R27, R39 ;  /* 0x00000027ff1b723e */ /* 0x000fe400020006ff */
[----:B------:R-:W-:Y:S01]  /*a180*/  LOP3.LUT R12, R51, 0xff000000, R14, 0xf8, !PT ;  /* 0xff000000330c7812 */ /* 0x000fe200078ef80e */
[--C-:B------:R-:W-:Y:S01]  /*a190*/  HADD2.F32 R14, -RZ, R24.reuse.H0_H0 ;  /* 0x20000018ff0e7230 */ /* 0x100fe20000004100 */
[-C--:B------:R-:W-:Y:S01]  /*a1a0*/  F2FP.F16.E4M3.UNPACK_B R29, R25.reuse ;  /* 0x00000019ff1d723e */ /* 0x080fe200020006ff */
[----:B------:R-:W-:Y:S01]  /*a1b0*/  HADD2.F32 R30, -RZ, R27.H0_H0 ;  /* 0x2000001bff1e7230 */ /* 0x000fe20000004100 */
[----:B------:R-:W-:Y:S01]  /*a1c0*/  LOP3.LUT R53, R44, 0xff0000, R53, 0xf8, !PT ;  /* 0x00ff00002c357812 */ /* 0x000fe200078ef835 */
[----:B------:R-:W-:Y:S01]  /*a1d0*/  HADD2.F32 R24, -RZ, R24.H1_H1 ;  /* 0x30000018ff187230 */ /* 0x000fe20000004100 */
[----:B------:R-:W-:Y:S01]  /*a1e0*/  F2FP.F16.E4M3.UNPACK_B R38, R25.H1 ;  /* 0x00000019ff26723e */ /* 0x000fe200030006ff */
[--C-:B------:R-:W-:Y:S01]  /*a1f0*/  HADD2.F32 R25, -RZ, R29.reuse.H0_H0 ;  /* 0x2000001dff197230 */ /* 0x100fe20000004100 */
[----:B------:R-:W-:Y:S01]  /*a200*/  F2FP.F16.E4M3.UNPACK_B R44, R33.H1 ;  /* 0x00000021ff2c723e */ /* 0x000fe200030006ff */
[----:B------:R-:W-:Y:S01]  /*a210*/  HADD2.F32 R29, -RZ, R29.H1_H1 ;  /* 0x3000001dff1d7230 */ /* 0x000fe20000004100 */
[----:B------:R-:W-:Y:S01]  /*a220*/  F2FP.F16.E4M3.UNPACK_B R33, R32 ;  /* 0x00000020ff21723e */ /* 0x000fe200020006ff */
[----:B------:R-:W-:Y:S01]  /*a230*/  FMUL.FTZ R52, R24, R48 ;  /* 0x0000003018347220 */ /* 0x000fe20000410000 */
[----:B------:R-:W-:Y:S01]  /*a240*/  F2FP.F16.E4M3.UNPACK_B R42, R32.H1 ;  /* 0x00000020ff2a723e */ /* 0x000fe200030006ff */
[----:B------:R-:W-:Y:S01]  /*a250*/  FMUL.FTZ R32, R14, R50 ;  /* 0x000000320e207220 */ /* 0x000fe20000410000 */
[----:B------:R-:W-:-:S02]  /*a260*/  F2FP.F16.E4M3.UNPACK_B R45, R35 ;  /* 0x00000023ff2d723e */ /* 0x000fc400020006ff */
[----:B------:R-:W-:Y:S01]  /*a270*/  F2FP.F16.E4M3.UNPACK_B R47, R35.H1 ;  /* 0x00000023ff2f723e */ /* 0x000fe200030006ff */
[-C--:B------:R-:W-:Y:S01]  /*a280*/  FMUL.FTZ R35, R14, R30.reuse ;  /* 0x0000001e0e237220 */ /* 0x080fe20000410000 */
[----:B------:R-:W-:Y:S01]  /*a290*/  F2FP.F16.E4M3.UNPACK_B R49, R49.H1 ;  /* 0x00000031ff31723e */ /* 0x000fe200030006ff */
[C---:B------:R-:W-:Y:S01]  /*a2a0*/  FFMA.FTZ R14, R25.reuse, R30, -R32 ;  /* 0x0000001e190e7223 */ /* 0x040fe20000010820 */
[----:B------:R-:W-:Y:S01]  /*a2b0*/  F2FP.F16.E4M3.UNPACK_B R39, R39.H1 ;  /* 0x00000027ff27723e */ /* 0x000fe200030006ff */
[----:B------:R-:W-:Y:S02]  /*a2c0*/  HADD2.F32 R32, -RZ, R27.H1_H1 ;  /* 0x3000001bff207230 */ /* 0x000fe40000004100 */
[----:B------:R-:W-:Y:S01]  /*a2d0*/  FFMA.FTZ R25, R25, R50, R35 ;  /* 0x0000003219197223 */ /* 0x000fe20000010023 */
[----:B------:R-:W-:Y:S01]  /*a2e0*/  HADD2.F32 R50, -RZ, R49.H0_H0 ;  /* 0x20000031ff327230 */ /* 0x000fe20000004100 */
[----:B------:R-:W-:Y:S01]  /*a2f0*/  LOP3.LUT R53, R53, 0xff000000, R15, 0xf8, !PT ;  /* 0xff00000035357812 */ /* 0x000fe200078ef80f */
[----:B------:R-:W-:-:S02]  /*a300*/  HADD2.F32 R27, -RZ, R44.H0_H0 ;  /* 0x2000002cff1b7230 */ /* 0x000fc40000004100 */
[----:B------:R-:W-:Y:S01]  /*a310*/  FMUL.FTZ R51, R24, R32 ;  /* 0x0000002018337220 */ /* 0x000fe20000410000 */
[----:B------:R-:W-:Y:S01]  /*a320*/  HADD2.F32 R35, -RZ, R39.H0_H0 ;  /* 0x20000027ff237230 */ /* 0x000fe20000004100 */
[----:B------:R-:W-:Y:S01]  /*a330*/  F2FP.F16.E4M3.UNPACK_B R15, R34 ;  /* 0x00000022ff0f723e */ /* 0x000fe200020006ff */
[----:B------:R-:W-:Y:S02]  /*a340*/  HADD2.F32 R30, -RZ, R38.H0_H0 ;  /* 0x20000026ff1e7230 */ /* 0x000fe40000004100 */
[----:B------:R-:W-:Y:S01]  /*a350*/  FMUL.FTZ R55, R27, R50 ;  /* 0x000000321b377220 */ /* 0x000fe20000410000 */
[----:B------:R-:W-:Y:S01]  /*a360*/  FFMA.FTZ R24, R29, R48, R51 ;  /* 0x000000301d187223 */ /* 0x000fe20000010033 */
[----:B------:R-:W-:Y:S01]  /*a370*/  FMUL.FTZ R57, R27, R35 ;  /* 0x000000231b397220 */ /* 0x000fe20000410000 */
[----:B------:R-:W-:Y:S01]  /*a380*/  FFMA.FTZ R27, R29, R32, -R52 ;  /* 0x000000201d1b7223 */ /* 0x000fe20000010834 */
[----:B------:R-:W-:Y:S01]  /*a390*/  F2FP.F16.E4M3.UNPACK_B R52, R53 ;  /* 0x00000035ff34723e */ /* 0x000fe200020006ff */
[----:B------:R-:W-:Y:S01]  /*a3a0*/  HADD2.F32 R51, -RZ, R49.H1_H1 ;  /* 0x30000031ff337230 */ /* 0x000fe20000004100 */
[----:B------:R-:W-:Y:S01]  /*a3b0*/  F2FP.F16.E4M3.UNPACK_B R49, R41 ;  /* 0x00000029ff31723e */ /* 0x000fe200020006ff */
[----:B------:R-:W-:-:S02]  /*a3c0*/  HADD2.F32 R44, -RZ, R44.H1_H1 ;  /* 0x3000002cff2c7230 */ /* 0x000fc40000004100 */
[C---:B------:R-:W-:Y:S01]  /*a3d0*/  FFMA.FTZ R29, R30.reuse, R35, -R55 ;  /* 0x000000231e1d7223 */ /* 0x040fe20000010837 */
[----:B------:R-:W-:Y:S02]  /*a3e0*/  HADD2.F32 R48, -RZ, R39.H1_H1 ;  /* 0x30000027ff307230 */ /* 0x000fe40000004100 */
[----:B------:R-:W-:Y:S01]  /*a3f0*/  FFMA.FTZ R30, R30, R50, R57 ;  /* 0x000000321e1e7223 */ /* 0x000fe20000010039 */
[----:B------:R-:W-:Y:S02]  /*a400*/  HADD2.F32 R39, -RZ, R38.H1_H1 ;  /* 0x30000026ff277230 */ /* 0x000fe40000004100 */
[C---:B------:R-:W-:Y:S01]  /*a410*/  FMUL.FTZ R38, R44.reuse, R51 ;  /* 0x000000332c267220 */ /* 0x040fe20000410000 */
[----:B------:R-:W-:Y:S02]  /*a420*/  HADD2.F32 R54, -RZ, R52.H0_H0 ;  /* 0x20000034ff367230 */ /* 0x000fe40000004100 */
[----:B------:R-:W-:Y:S01]  /*a430*/  FMUL.FTZ R44, R44, R48 ;  /* 0x000000302c2c7220 */ /* 0x000fe20000410000 */
[----:B------:R-:W-:-:S02]  /*a440*/  HADD2.F32 R35, -RZ, R45.H0_H0 ;  /* 0x2000002dff237230 */ /* 0x000fc40000004100 */
[C---:B------:R-:W-:Y:S01]  /*a450*/  FFMA.FTZ R38, R39.reuse, R48, -R38 ;  /* 0x0000003027267223 */ /* 0x040fe20000010826 */
[----:B------:R-:W-:Y:S02]  /*a460*/  HADD2.F32 R50, -RZ, R49.H0_H0 ;  /* 0x20000031ff327230 */ /* 0x000fe40000004100 */
[----:B------:R-:W-:Y:S01]  /*a470*/  FFMA.FTZ R39, R39, R51, R44 ;  /* 0x0000003327277223 */ /* 0x000fe2000001002c */
[----:B------:R-:W-:Y:S02]  /*a480*/  HADD2.F32 R32, -RZ, R43.H0_H0 ;  /* 0x2000002bff207230 */ /* 0x000fe40000004100 */
[C---:B------:R-:W-:Y:S01]  /*a490*/  FMUL.FTZ R55, R35.reuse, R54 ;  /* 0x0000003623377220 */ /* 0x040fe20000410000 */
[----:B------:R-:W-:Y:S01]  /*a4a0*/  F2FP.F16.E4M3.UNPACK_B R51, R53.H1 ;  /* 0x00000035ff33723e */ /* 0x000fe200030006ff */
[-C--:B------:R-:W-:Y:S01]  /*a4b0*/  FMUL.FTZ R57, R35, R50.reuse ;  /* 0x0000003223397220 */ /* 0x080fe20000410000 */
[----:B------:R-:W-:Y:S01]  /*a4c0*/  F2FP.F16.E4M3.UNPACK_B R48, R41.H1 ;  /* 0x00000029ff30723e */ /* 0x000fe200030006ff */
[----:B------:R-:W-:Y:S01]  /*a4d0*/  FFMA.FTZ R35, R32, R50, -R55 ;  /* 0x0000003220237223 */ /* 0x000fe20000010837 */
[----:B------:R-:W-:-:S02]  /*a4e0*/  HADD2.F32 R52, -RZ, R52.H1_H1 ;  /* 0x30000034ff347230 */ /* 0x000fc40000004100 */
[----:B------:R-:W-:Y:S01]  /*a4f0*/  FFMA.FTZ R32, R32, R54, R57 ;  /* 0x0000003620207223 */ /* 0x000fe20000010039 */
[----:B------:R-:W-:Y:S01]  /*a500*/  HADD2.F32 R41, -RZ, R45.H1_H1 ;  /* 0x3000002dff297230 */ /* 0x000fe20000004100 */
[----:B------:R-:W-:Y:S01]  /*a510*/  F2FP.F16.E4M3.UNPACK_B R34, R34.H1 ;  /* 0x00000022ff22723e */ /* 0x000fe200030006ff */
[----:B------:R-:W-:Y:S01]  /*a520*/  HADD2.F32 R50, -RZ, R49.H1_H1 ;  /* 0x30000031ff327230 */ /* 0x000fe20000004100 */
[----:B------:R-:W-:Y:S01]  /*a530*/  F2FP.F16.E4M3.UNPACK_B R13, R26 ;  /* 0x0000001aff0d723e */ /* 0x000fe200020006ff */
[----:B------:R-:W-:Y:S02]  /*a540*/  HADD2.F32 R53, -RZ, R51.H0_H0 ;  /* 0x20000033ff357230 */ /* 0x000fe40000004100 */
[C---:B------:R-:W-:Y:S01]  /*a550*/  FMUL.FTZ R54, R41.reuse, R52 ;  /* 0x0000003429367220 */ /* 0x040fe20000410000 */
[----:B------:R-:W-:Y:S02]  /*a560*/  HADD2.F32 R44, -RZ, R47.H0_H0 ;  /* 0x2000002fff2c7230 */ /* 0x000fe40000004100 */
[----:B------:R-:W-:Y:S01]  /*a570*/  FMUL.FTZ R41, R41, R50 ;  /* 0x0000003229297220 */ /* 0x000fe20000410000 */
[----:B------:R-:W-:Y:S01]  /*a580*/  HADD2.F32 R49, -RZ, R48.H0_H0 ;  /* 0x20000030ff317230 */ /* 0x000fe20000004100 */
[----:B------:R-:W-:Y:S01]  /*a590*/  F2FP.F16.E4M3.UNPACK_B R26, R26.H1 ;  /* 0x0000001aff1a723e */ /* 0x000fe200030006ff */
        /* <DEDUP_REMOVED lines=18> */
[CC--:B------:R-:W-:Y:S01]  /*a6c0*/  FMUL.FTZ R59, R47.reuse, R55.reuse ;  /* 0x000000372f3b7220 */ /* 0x0c0fe20000410000 */
[----:B------:R-:W-:Y:S02]  /*a6d0*/  HADD2.F32 R50, -RZ, R51.H0_H0 ;  /* 0x20000033ff327230 */ /* 0x000fe40000004100 */
[----:B------:R-:W-:Y:S01]  /*a6e0*/  FMUL.FTZ R58, R47, R52 ;  /* 0x000000342f3a7220 */ /* 0x000fe20000410000 */
[----:B------:R-:W-:Y:S02]  /*a6f0*/  HADD2.F32 R49, -RZ, R40.H0_H0 ;  /* 0x20000028ff317230 */ /* 0x000fe40000004100 */
[C---:B------:R-:W-:Y:S01]  /*a700*/  FMUL.FTZ R56, R46.reuse, R54 ;  /* 0x000000362e387220 */ /* 0x040fe20000410000 */
        /* <DEDUP_REMOVED lines=8> */
[----:B------:R-:W-:Y:S01]  /*a790*/  F2FP.SATFINITE.E4M3.F32.PACK_AB_MERGE_C R45, R48, R45, RZ ;  /* 0x0000002d302d723e */ /* 0x000fe200048070ff */
[----:B------:R-:W-:Y:S01]  /*a7a0*/  HADD2.F32 R53, -RZ, R51.H1_H1 ;  /* 0x30000033ff357230 */ /* 0x000fe20000004100 */
[----:B------:R-:W-:Y:S01]  /*a7b0*/  F2FP.F16.E4M3.UNPACK_B R51, R21 ;  /* 0x00000015ff33723e */ /* 0x000fe200020006ff */
[----:B------:R-:W-:-:S02]  /*a7c0*/  HADD2.F32 R42, -RZ, R40.H1_H1 ;  /* 0x30000028ff2a7230 */ /* 0x000fc40000004100 */
[C---:B------:R-:W-:Y:S01]  /*a7d0*/  FMUL.FTZ R31, R50.reuse, R55 ;  /* 0x00000037321f7220 */ /* 0x040fe20000410000 */
[----:B------:R-:W-:Y:S02]  /*a7e0*/  HADD2.F32 R56, -RZ, R54.H0_H0 ;  /* 0x20000036ff387230 */ /* 0x000fe40000004100 */
[-C--:B------:R-:W-:Y:S01]  /*a7f0*/  FMUL.FTZ R50, R50, R53.reuse ;  /* 0x0000003532327220 */ /* 0x080fe20000410000 */
[----:B------:R-:W-:Y:S02]  /*a800*/  HADD2.F32 R21, -RZ, R33.H0_H0 ;  /* 0x20000021ff157230 */ /* 0x000fe40000004100 */
[C---:B------:R-:W-:Y:S01]  /*a810*/  FFMA.FTZ R40, R42.reuse, R53, -R31 ;  /* 0x000000352a287223 */ /* 0x040fe2000001081f */
[----:B------:R-:W-:Y:S02]  /*a820*/  HADD2.F32 R52, -RZ, R51.H0_H0 ;  /* 0x20000033ff347230 */ /* 0x000fe40000004100 */
[----:B------:R-:W-:Y:S01]  /*a830*/  FFMA.FTZ R42, R42, R55, R50 ;  /* 0x000000372a2a7223 */ /* 0x000fe20000010032 */
[----:B------:R-:W-:-:S02]  /*a840*/  HADD2.F32 R31, -RZ, R28.H0_H0 ;  /* 0x2000001cff1f7230 */ /* 0x000fc40000004100 */
[C---:B------:R-:W-:Y:S01]  /*a850*/  FMUL.FTZ R58, R21.reuse, R56 ;  /* 0x00000038153a7220 */ /* 0x040fe20000410000 */
[----:B------:R-:W-:Y:S02]  /*a860*/  HADD2.F32 R54, -RZ, R54.H1_H1 ;  /* 0x30000036ff367230 */ /* 0x000fe40000004100 */
[-C--:B------:R-:W-:Y:S01]  /*a870*/  FMUL.FTZ R60, R21, R52.reuse ;  /* 0x00000034153c7220 */ /* 0x080fe20000410000 */
[----:B------:R-:W-:Y:S02]  /*a880*/  HADD2.F32 R50, -RZ, R33.H1_H1 ;  /* 0x30000021ff327230 */ /* 0x000fe40000004100 */
[C---:B------:R-:W-:Y:S01]  /*a890*/  FFMA.FTZ R21, R31.reuse, R52, -R58 ;  /* 0x000000341f157223 */ /* 0x040fe2000001083a */
[----:B------:R-:W-:Y:S01]  /*a8a0*/  HADD2.F32 R51, -RZ, R51.H1_H1 ;  /* 0x30000033ff337230 */ /* 0x000fe20000004100 */
[----:B------:R-:W-:Y:S01]  /*a8b0*/  F2FP.F16.E4M3.UNPACK_B R52, R12.H1 ;  /* 0x0000000cff34723e */ /* 0x000fe200030006ff */
[----:B------:R-:W-:Y:S02]  /*a8c0*/  HADD2.F32 R33, -RZ, R28.H1_H1 ;  /* 0x3000001cff217230 */ /* 0x000fe40000004100 */
        /* <DEDUP_REMOVED lines=14> */
[----:B------:R-:W-:Y:S01]  /*a9b0*/  HADD2.F32 R55, -RZ, R52.H1_H1 ;  /* 0x30000034ff377230 */ /* 0x000fe20000004100 */
[----:B------:R-:W-:Y:S01]  /*a9c0*/  F2FP.F16.E4M3.UNPACK_B R12, R12 ;  /* 0x0000000cff0c723e */ /* 0x000fe200020006ff */
[----:B------:R-:W-:-:S02]  /*a9d0*/  HADD2.F32 R34, -RZ, R34.H1_H1 ;  /* 0x30000022ff227230 */ /* 0x000fc40000004100 */
[C---:B------:R-:W-:Y:S01]  /*a9e0*/  FFMA.FTZ R54, R31.reuse, R33, -R54 ;  /* 0x000000211f367223 */ /* 0x040fe20000010836 */
[----:B------:R-:W-:Y:S02]  /*a9f0*/  HADD2.F32 R26, -RZ, R26.H1_H1 ;  /* 0x3000001aff1a7230 */ /* 0x000fe40000004100 */
[----:B------:R-:W-:Y:S01]  /*aa00*/  FFMA.FTZ R53, R31, R53, R50 ;  /* 0x000000351f357223 */ /* 0x000fe20000010032 */
[--C-:B------:R-:W-:Y:S02]  /*aa10*/  HADD2.F32 R31, -RZ, R20.reuse.H0_H0 ;  /* 0x20000014ff1f7230 */ /* 0x100fe40000004100 */
[C---:B------:R-:W-:Y:S01]  /*aa20*/  FMUL.FTZ R33, R34.reuse, R55 ;  /* 0x0000003722217220 */ /* 0x040fe20000410000 */
[----:B------:R-:W-:Y:S01]  /*aa30*/  FMUL.FTZ R34, R34, R51 ;  /* 0x0000003322227220 */ /* 0x000fe20000410000 */
[----:B------:R-:W-:Y:S02]  /*aa40*/  F2FP.SATFINITE.E4M3.F32.PACK_AB_MERGE_C R42, R42, R49, RZ ;  /* 0x000000312a2a723e */ /* 0x000fe400048070ff */
[C---:B------:R-:W-:Y:S01]  /*aa50*/  FFMA.FTZ R59, R26.reuse, R51, -R33 ;  /* 0x000000331a3b7223 */ /* 0x040fe20000010821 */
[----:B------:R-:W-:Y:S01]  /*aa60*/  FFMA.FTZ R52, R26, R55, R34 ;  /* 0x000000371a347223 */ /* 0x000fe20000010022 */
[----:B------:R-:W-:Y:S01]  /*aa70*/  HADD2.F32 R26, -RZ, R20.H1_H1 ;  /* 0x30000014ff1a7230 */ /* 0x000fe20000004100 */
[----:B------:R-:W-:Y:S01]  /*aa80*/  F2FP.SATFINITE.E4M3.F32.PACK_AB_MERGE_C R24, R57, R28, R42 ;  /* 0x0000001c3918723e */ /* 0x000fe2000480702a */
[----:B------:R-:W-:Y:S01]  /*aa90*/  HADD2.F32 R20, -RZ, R15.H0_H0 ;  /* 0x2000000fff147230 */ /* 0x000fe20000004100 */
[----:B------:R-:W-:Y:S01]  /*aaa0*/  F2FP.SATFINITE.E4M3.F32.PACK_AB_MERGE_C R54, R59, R54, RZ ;  /* 0x000000363b36723e */ /* 0x000fe200048070ff */
[----:B------:R-:W-:-:S02]  /*aab0*/  HADD2.F32 R33, -RZ, R12.H0_H0 ;  /* 0x2000000cff217230 */ /* 0x000fc40000004100 */
[----:B------:R-:W-:Y:S02]  /*aac0*/  HADD2.F32 R34, -RZ, R12.H1_H1 ;  /* 0x3000000cff227230 */ /* 0x000fe40000004100 */
[----:B------:R-:W-:Y:S02]  /*aad0*/  HADD2.F32 R15, -RZ, R15.H1_H1 ;  /* 0x3000000fff0f7230 */ /* 0x000fe40000004100 */
[C---:B------:R-:W-:Y:S01]  /*aae0*/  FMUL.FTZ R51, R20.reuse, R33 ;  /* 0x0000002114337220 */ /* 0x040fe20000410000 */
[--C-:B------:R-:W-:Y:S02]  /*aaf0*/  HADD2.F32 R12, -RZ, R13.reuse.H0_H0 ;  /* 0x2000000dff0c7230 */ /* 0x100fe40000004100 */
        /* <DEDUP_REMOVED lines=18> */
[----:B------:R0:W-:Y:S04]  /*ac20*/  STS.128 [R37+0xf000], R12 ;  /* 0x00f0000c25007388 */ /* 0x0001e80000000c00 */
[----:B------:R0:W-:Y:S02]  /*ac30*/  STS.128 [R0+0xf000], R24 ;  /* 0x00f0001800007388 */ /* 0x0001e40000000c00 */
.L_x_2213:
[----:B------:R-:W-:Y:S05]  /*ac40*/  BSYNC B1 ;  /* 0x0000000000017941 */ /* 0x000fea0003800000 */
.L_x_2212:
[----:B------:R-:W-:Y:S05]  /*ac50*/  @P1 BRA `(.L_x_2202) ;  /* 0x0000000c00f81947 */ /* 0x000fea0003800000 */
[----:B0-----:R-:W2:Y:S04]  /*ac60*/  LDL R27, [R1+0xc] ;  /* 0x00000c00011b7983 */ /* 0x001ea80000100800 */
[----:B------:R-:W2:Y:S01]  /*ac70*/  LDL R51, [R1+0x90] ;  /* 0x0000900001337983 */ /* 0x000ea20000100800 */
[----:B-----5:R-:W-:Y:S02]  /*ac80*/  SHF.R.U32.HI R0, RZ, 0x8, R8 ;  /* 0x00000008ff007819 */ /* 0x020fe40000011608 */
[----:B------:R-:W-:Y:S02]  /*ac90*/  LOP3.LUT R13, R8, 0xff, RZ, 0xc0, !PT ;  /* 0x000000ff080d7812 */ /* 0x000fe400078ec0ff */
[----:B------:R-:W-:Y:S02]  /*aca0*/  LOP3.LUT R0, R0, 0xff, RZ, 0xc0, !PT ;  /* 0x000000ff00007812 */ /* 0x000fe400078ec0ff */
[----:B------:R-:W-:-:S02]  /*acb0*/  SHF.R.U32.HI R26, RZ, 0x8, R9 ;  /* 0x00000008ff1a7819 */ /* 0x000fc40000011609 */
[----:B---3--:R-:W-:Y:S02]  /*acc0*/  PRMT R20, R0, 0x7604, R13 ;  /* 0x0000760400147816 */ /* 0x008fe4000000000d */
[----:B------:R-:W-:Y:S02]  /*acd0*/  LOP3.LUT R15, R9, 0xff, RZ, 0xc0, !PT ;  /* 0x000000ff090f7812 */ /* 0x000fe400078ec0ff */
[----:B------:R-:W-:Y:S02]  /*ace0*/  SHF.R.U32.HI R14, RZ, 0x8, R11 ;  /* 0x00000008ff0e7819 */ /* 0x000fe4000001160b */
[----:B------:R-:W-:Y:S02]  /*acf0*/  LOP3.LUT R0, R26, 0xff, RZ, 0xc0, !PT ;  /* 0x000000ff1a007812 */ /* 0x000fe400078ec0ff */
[----:B----4-:R-:W-:Y:S02]  /*ad00*/  LOP3.LUT R21, R11, 0xff, RZ, 0xc0, !PT ;  /* 0x000000ff0b157812 */ /* 0x010fe400078ec0ff */
        /* <DEDUP_REMOVED lines=28> */
[----:B------:R-:W0:Y:S01]  /*aed0*/  LDS.128 R12, [R51+0xf000] ;  /* 0x00f00000330c7984 */ /* 0x000e220000000c00 */
[----:B------:R-:W-:Y:S02]  /*aee0*/  PRMT R39, R26, 0x7604, R27 ;  /* 0x000076041a277816 */ /* 0x000fe4000000001b */
[----:B------:R-:W-:-:S02]  /*aef0*/  SHF.R.S32.HI R0, RZ, 0x1, R0 ;  /* 0x00000001ff007819 */ /* 0x000fc40000011400 */
[----:B------:R-:W-:-:S03]  /*af00*/  LOP3.LUT R3, R63, 0x10, R3, 0xf8, !PT ;  /* 0x000000103f037812 */ /* 0x000fc600078ef803 */
[----:B------:R-:W-:Y:S01]  /*af10*/  IMAD R21, R0, 0x1800, R62 ;  /* 0x0000180000157824 */ /* 0x000fe200078e023e */
[----:B------:R-:W-:Y:S02]  /*af20*/  LOP3.LUT R0, R3, R61, RZ, 0x3c, !PT ;  /* 0x0000003d03007212 */ /* 0x000fe400078e3cff */
[----:B------:R-:W-:Y:S02]  /*af30*/  LOP3.LUT R3, R29, 0xff, RZ, 0xc0, !PT ;  /* 0x000000ff1d037812 */ /* 0x000fe400078ec0ff */
[----:B------:R-:W-:Y:S02]  /*af40*/  IADD3 R0, R18, R21, R0 ;  /* 0x0000001512007210 */ /* 0x000fe40007ffe000 */
[----:B------:R-:W-:Y:S02]  /*af50*/  SHF.R.U32.HI R21, RZ, 0x10, R9 ;  /* 0x00000010ff157819 */ /* 0x000fe40000011609 */
[----:B-1----:R-:W-:Y:S01]  /*af60*/  PRMT R41, R3, 0x7604, R34 ;  /* 0x0000760403297816 */ /* 0x002fe20000000022 */
[----:B------:R-:W1:Y:S01]  /*af70*/  LDS.128 R24, [R0+0xf000] ;  /* 0x00f0000000187984 */ /* 0x000e620000000c00 */
[----:B------:R-:W-:-:S02]  /*af80*/  SHF.R.U32.HI R3, RZ, 0x10, R8 ;  /* 0x00000010ff037819 */ /* 0x000fc40000011608 */
[----:B------:R-:W-:Y:S02]  /*af90*/  SHF.R.U32.HI R29, RZ, 0x10, R10 ;  /* 0x00000010ff1d7819 */ /* 0x000fe4000001160a */
[----:B------:R-:W-:Y:S02]  /*afa0*/  LOP3.LUT R21, R21, 0xff, RZ, 0xc0, !PT ;  /* 0x000000ff15157812 */ /* 0x000fe400078ec0ff */
[----:B------:R-:W-:Y:S02]  /*afb0*/  LOP3.LUT R3, R3, 0xff, RZ, 0xc0, !PT ;  /* 0x000000ff03037812 */ /* 0x000fe400078ec0ff */
[----:B------:R-:W-:Y:S02]  /*afc0*/  LOP3.LUT R29, R29, 0xff, RZ, 0xc0, !PT ;  /* 0x000000ff1d1d7812 */ /* 0x000fe400078ec0ff */
[----:B------:R-:W-:Y:S02]  /*afd0*/  PRMT R21, R21, 0x7054, R28 ;  /* 0x0000705415157816 */ /* 0x000fe4000000001c */
[----:B------:R-:W-:-:S02]  /*afe0*/  SHF.R.U32.HI R28, RZ, 0x10, R5 ;  /* 0x00000010ff1c7819 */ /* 0x000fc40000011605 */
[----:B------:R-:W-:Y:S02]  /*aff0*/  PRMT R3, R3, 0x7054, R20 ;  /* 0x0000705403037816 */ /* 0x000fe40000000014 */
[----:B------:R-:W-:Y:S02]  /*b000*/  PRMT R29, R29, 0x7054, R30 ;  /* 0x000070541d1d7816 */ /* 0x000fe4000000001e */
[----:B------:R-:W-:Y:S02]  /*b010*/  SHF.R.U32.HI R20, RZ, 0x10, R4 ;  /* 0x00000010ff147819 */ /* 0x000fe40000011604 */
[----:B------:R-:W-:Y:S02]  /*b020*/  SHF.R.U32.HI R30, RZ, 0x10, R6 ;  /* 0x00000010ff1e7819 */ /* 0x000fe40000011606 */
[----:B------:R-:W-:Y:S02]  /*b030*/  LOP3.LUT R28, R28, 0xff, RZ, 0xc0, !PT ;  /* 0x000000ff1c1c7812 */ /* 0x000fe400078ec0ff */
[----:B------:R-:W-:-:S02]  /*b040*/  LOP3.LUT R20, R20, 0xff, RZ, 0xc0, !PT ;  /* 0x000000ff14147812 */ /* 0x000fc400078ec0ff */
[----:B------:R-:W-:Y:S02]  /*b050*/  LOP3.LUT R30, R30, 0xff, RZ, 0xc0, !PT ;  /* 0x000000ff1e1e7812 */ /* 0x000fe400078ec0ff */
[----:B------:R-:W-:Y:S02]  /*b060*/  PRMT R37, R28, 0x7054, R37 ;  /* 0x000070541c257816 */ /* 0x000fe40000000025 */
[----:B------:R-:W-:Y:S02]  /*b070*/  PRMT R35, R20, 0x7054, R33 ;  /* 0x0000705414237816 */ /* 0x000fe40000000021 */
[----:B------:R-:W-:Y:S02]  /*b080*/  PRMT R39, R30, 0x7054, R39 ;  /* 0x000070541e277816 */ /* 0x000fe40000000027 */
[----:B------:R-:W-:Y:S02]  /*b090*/  LOP3.LUT R38, R37, 0xff000000, R5, 0xf8, !PT ;  /* 0xff00000025267812 */ /* 0x000fe400078ef805 */
[----:B------:R-:W-:-:S02]  /*b0a0*/  LOP3.LUT R8, R3, 0xff000000, R8, 0xf8, !PT ;  /* 0xff00000003087812 */ /* 0x000fc400078ef808 */
[----:B------:R-:W-:Y:S02]  /*b0b0*/  LOP3.LUT R34, R31, 0xff000000, R11, 0xf8, !PT ;  /* 0xff0000001f227812 */ /* 0x000fe400078ef80b */
[----:B------:R-:W-:Y:S02]  /*b0c0*/  LOP3.LUT R3, R29, 0xff000000, R10, 0xf8, !PT ;  /* 0xff0000001d037812 */ /* 0x000fe400078ef80a */
[----:B------:R-:W-:Y:S02]  /*b0d0*/  LOP3.LUT R11, R35, 0xff000000, R4, 0xf8, !PT ;  /* 0xff000000230b7812 */ /* 0x000fe400078ef804 */
[----:B------:R-:W-:Y:S02]  /*b0e0*/  LOP3.LUT R33, R21, 0xff000000, R9, 0xf8, !PT ;  /* 0xff00000015217812 */ /* 0x000fe400078ef809 */
[----:B------:R-:W-:Y:S02]  /*b0f0*/  LOP3.LUT R4, R39, 0xff000000, R6, 0xf8, !PT ;  /* 0xff00000027047812 */ /* 0x000fe400078ef806 */
[----:B0-----:R-:W-:-:S02]  /*b100*/  F2FP.F16.E4M3.UNPACK_B R10, R12 ;  /* 0x0000000cff0a723e */ /* 0x001fc400020006ff */
[----:B------:R-:W-:Y:S02]  /*b110*/  F2FP.F16.E4M3.UNPACK_B R28, R12.H1 ;  /* 0x0000000cff1c723e */ /* 0x000fe400030006ff */
[----:B------:R-:W-:Y:S02]  /*b120*/  F2FP.F16.E4M3.UNPACK_B R39, R38 ;  /* 0x00000026ff27723e */ /* 0x000fe400020006ff */
[----:B-1----:R-:W-:Y:S02]  /*b130*/  F2FP.F16.E4M3.UNPACK_B R12, R25 ;  /* 0x00000019ff0c723e */ /* 0x002fe400020006ff */
[-C--:B------:R-:W-:Y:S01]  /*b140*/  F2FP.F16.E4M3.UNPACK_B R20, R13.reuse ;  /* 0x0000000dff14723e */ /* 0x080fe200020006ff */
[--C-:B------:R-:W-:Y:S01]  /*b150*/  HADD2.F32 R40, -RZ, R39.reuse.H0_H0 ;  /* 0x20000027ff287230 */ /* 0x100fe20000004100 */
[----:B------:R-:W-:Y:S01]  /*b160*/  F2FP.F16.E4M3.UNPACK_B R29, R13.H1 ;  /* 0x0000000dff1d723e */ /* 0x000fe200030006ff */
[----:B------:R-:W-:Y:S01]  /*b170*/  HADD2.F32 R6, -RZ, R12.H0_H0 ;  /* 0x2000000cff067230 */ /* 0x000fe20000004100 */
[----:B------:R-:W-:Y:S01]  /*b180*/  F2FP.F16.E4M3.UNPACK_B R13, R33 ;  /* 0x00000021ff0d723e */ /* 0x000fe200020006ff */
[----:B------:R-:W-:Y:S01]  /*b190*/  HADD2.F32 R9, -RZ, R20.H0_H0 ;  /* 0x20000014ff097230 */ /* 0x000fe20000004100 */
[-C--:B------:R-:W-:Y:S01]  /*b1a0*/  F2FP.F16.E4M3.UNPACK_B R30, R15.reuse ;  /* 0x0000000fff1e723e */ /* 0x080fe200020006ff */
[----:B------:R-:W-:Y:S01]  /*b1b0*/  HADD2.F32 R39, -RZ, R39.H1_H1 ;  /* 0x30000027ff277230 */ /* 0x000fe20000004100 */
[----:B------:R-:W-:Y:S01]  /*b1c0*/  F2FP.F16.E4M3.UNPACK_B R35, R15.H1 ;  /* 0x0000000fff23723e */ /* 0x000fe200030006ff */
[--C-:B------:R-:W-:Y:S01]  /*b1d0*/  HADD2.F32 R15, -RZ, R13.reuse.H0_H0 ;  /* 0x2000000dff0f7230 */ /* 0x100fe20000004100 */
[-C--:B------:R-:W-:Y:S01]  /*b1e0*/  F2FP.F16.E4M3.UNPACK_B R21, R24.reuse ;  /* 0x00000018ff15723e */ /* 0x080fe200020006ff */
[----:B------:R-:W-:Y:S01]  /*b1f0*/  HADD2.F32 R12, -RZ, R12.H1_H1 ;  /* 0x3000000cff0c7230 */ /* 0x000fe20000004100 */
[----:B------:R-:W-:Y:S01]  /*b200*/  F2FP.F16.E4M3.UNPACK_B R31, R24.H1 ;  /* 0x00000018ff1f723e */ /* 0x000fe200030006ff */
[----:B------:R-:W-:Y:S01]  /*b210*/  FMUL.FTZ R24, R6, R40 ;  /* 0x0000002806187220 */ /* 0x000fe20000410000 */
[----:B------:R-:W-:Y:S01]  /*b220*/  PRMT R41, R32, 0x7054, R41 ;  /* 0x0000705420297816 */ /* 0x000fe20000000029 */
[----:B------:R-:W-:Y:S01]  /*b230*/  HADD2.F32 R20, -RZ, R20.H1_H1 ;  /* 0x30000014ff147230 */ /* 0x000fe20000004100 */
[----:B------:R-:W-:Y:S01]  /*b240*/  F2FP.F16.E4M3.UNPACK_B R32, R27 ;  /* 0x0000001bff20723e */ /* 0x000fe200020006ff */
[----:B------:R-:W-:Y:S01]  /*b250*/  FMUL.FTZ R43, R12, R39 ;  /* 0x000000270c2b7220 */ /* 0x000fe20000410000 */
[----:B------:R-:W-:Y:S01]  /*b260*/  F2FP.F16.E4M3.UNPACK_B R37, R27.H1 ;  /* 0x0000001bff25723e */ /* 0x000fe200030006ff */
[-C--:B------:R-:W-:Y:S01]  /*b270*/  FMUL.FTZ R27, R6, R15.reuse ;  /* 0x0000000f061b7220 */ /* 0x080fe20000410000 */
[C---:B------:R-:W-:Y:S01]  /*b280*/  FFMA.FTZ R6, R9.reuse, R15, -R24 ;  /* 0x0000000f09067223 */ /* 0x040fe20000010818 */
[----:B------:R-:W-:Y:S01]  /*b290*/  F2FP.F16.E4M3.UNPACK_B R25, R25.H1 ;  /* 0x00000019ff19723e */ /* 0x000fe200030006ff */
[----:B------:R-:W-:Y:S01]  /*b2a0*/  HADD2.F32 R15, -RZ, R13.H1_H1 ;  /* 0x3000000dff0f7230 */ /* 0x000fe20000004100 */
[----:B------:R-:W-:Y:S01]  /*b2b0*/  F2FP.F16.E4M3.UNPACK_B R38, R38.H1 ;  /* 0x00000026ff26723e */ /* 0x000fe200030006ff */
[----:B------:R-:W-:Y:S01]  /*b2c0*/  FFMA.FTZ R9, R9, R40, R27 ;  /* 0x0000002809097223 */ /* 0x000fe2000001001b */
[----:B------:R-:W-:Y:S01]  /*b2d0*/  F2FP.F16.E4M3.UNPACK_B R33, R33.H1 ;  /* 0x00000021ff21723e */ /* 0x000fe200030006ff */
[----:B------:R-:W-:-:S02]  /*b2e0*/  HADD2.F32 R13, -RZ, R25.H0_H0 ;  /* 0x20000019ff0d7230 */ /* 0x000fc40000004100 */
[----:B------:R-:W-:Y:S01]  /*b2f0*/  FMUL.FTZ R12, R12, R15 ;  /* 0x0000000f0c0c7220 */ /* 0x000fe20000410000 */
[--C-:B------:R-:W-:Y:S01]  /*b300*/  HADD2.F32 R40, -RZ, R38.reuse.H0_H0 ;  /* 0x20000026ff287230 */ /* 0x100fe20000004100 */
[----:B------:R-:W-:Y:S01]  /*b310*/  LOP3.LUT R41, R41, 0xff000000, R7, 0xf8, !PT ;  /* 0xff00000029297812 */ /* 0x000fe200078ef807 */
[----:B------:R-:W-:Y:S02]  /*b320*/  HADD2.F32 R27, -RZ, R33.H0_H0 ;  /* 0x20000021ff1b7230 */ /* 0x000fe40000004100 */
[----:B------:R-:W-:Y:S01]  /*b330*/  FFMA.FTZ R12, R20, R39, R12 ;  /* 0x00000027140c7223 */ /* 0x000fe2000001000c */
[----:B------:R-:W-:Y:S02]  /*b340*/  HADD2.F32 R24, -RZ, R29.H0_H0 ;  /* 0x2000001dff187230 */ /* 0x000fe40000004100 */
[----:B------:R-:W-:Y:S01]  /*b350*/  FMUL.FTZ R45, R13, R40 ;  /* 0x000000280d2d7220 */ /* 0x000fe20000410000 */
[----:B------:R-:W-:Y:S01]  /*b360*/  F2FP.F16.E4M3.UNPACK_B R42, R41 ;  /* 0x00000029ff2a723e */ /* 0x000fe200020006ff */
[----:B------:R-:W-:-:S02]  /*b370*/  HADD2.F32 R39, -RZ, R38.H1_H1 ;  /* 0x30000026ff277230 */ /* 0x000fc40000004100 */
[----:B------:R-:W-:Y:S01]  /*b380*/  FMUL.FTZ R47, R13, R27 ;  /* 0x0000001b0d2f7220 */ /* 0x000fe20000410000 */
[----:B------:R-:W-:Y:S01]  /*b390*/  F2FP.F16.E4M3.UNPACK_B R38, R34 ;  /* 0x00000022ff26723e */ /* 0x000fe200020006ff */
[----:B------:R-:W-:Y:S01]  /*b3a0*/  FFMA.FTZ R13, R20, R15, -R43 ;  /* 0x0000000f140d7223 */ /* 0x000fe2000001082b */
[C---:B------:R-:W-:Y:S01]  /*b3b0*/  FFMA.FTZ R15, R24.reuse, R27, -R45 ;  /* 0x0000001b180f7223 */ /* 0x040fe2000001082d */
[----:B------:R-:W-:Y:S01]  /*b3c0*/  FFMA.FTZ R20, R24, R40, R47 ;  /* 0x0000002818147223 */ /* 0x000fe2000001002f */
[----:B------:R-:W-:Y:S01]  /*b3d0*/  HADD2.F32 R44, -RZ, R42.H0_H0 ;  /* 0x2000002aff2c7230 */ /* 0x000fe20000004100 */
[-C--:B------:R-:W-:Y:S01]  /*b3e0*/  F2FP.F16.E4M3.UNPACK_B R7, R26.reuse ;  /* 0x0000001aff07723e */ /* 0x080fe200020006ff */
[----:B------:R-:W-:Y:S01]  /*b3f0*/  HADD2.F32 R27, -RZ, R32.H0_H0 ;  /* 0x20000020ff1b7230 */ /* 0x000fe20000004100 */
[----:B------:R-:W-:Y:S01]  /*b400*/  F2FP.F16.E4M3.UNPACK_B R26, R26.H1 ;  /* 0x0000001aff1a723e */ /* 0x000fe200030006ff */
[----:B------:R-:W-:Y:S01]  /*b410*/  HADD2.F32 R40, -RZ, R38.H0_H0 ;  /* 0x20000026ff287230 */ /* 0x000fe20000004100 */
[----:B------:R-:W-:Y:S01]  /*b420*/  F2FP.F16.E4M3.UNPACK_B R5, R14 ;  /* 0x0000000eff05723e */ /* 0x000fe200020006ff */
[----:B------:R-:W-:-:S02]  /*b430*/  HADD2.F32 R24, -RZ, R25.H1_H1 ;  /* 0x30000019ff187230 */ /* 0x000fc40000004100 */
[C---:B------:R-:W-:Y:S01]  /*b440*/  FMUL.FTZ R50, R27.reuse, R44 ;  /* 0x0000002c1b327220 */ /* 0x040fe20000410000 */
[----:B------:R-:W-:Y:S02]  /*b450*/  HADD2.F32 R33, -RZ, R33.H1_H1 ;  /* 0x30000021ff217230 */ /* 0x000fe40000004100 */
[----:B------:R-:W-:Y:S01]  /*b460*/  FMUL.FTZ R43, R27, R40 ;  /* 0x000000281b2b7220 */ /* 0x000fe20000410000 */
[----:B------:R-:W-:Y:S02]  /*b470*/  HADD2.F32 R25, -RZ, R30.H0_H0 ;  /* 0x2000001eff197230 */ /* 0x000fe40000004100 */
[C---:B------:R-:W-:Y:S01]  /*b480*/  FMUL.FTZ R46, R24.reuse, R39 ;  /* 0x00000027182e7220 */ /* 0x040fe20000410000 */
[----:B------:R-:W-:Y:S02]  /*b490*/  HADD2.F32 R29, -RZ, R29.H1_H1 ;  /* 0x3000001dff1d7230 */ /* 0x000fe40000004100 */
[----:B------:R-:W-:Y:S01]  /*b4a0*/  FMUL.FTZ R48, R24, R33 ;  /* 0x0000002118307220 */ /* 0x000fe20000410000 */
[----:B------:R-:W-:-:S02]  /*b4b0*/  HADD2.F32 R32, -RZ, R32.H1_H1 ;  /* 0x30000020ff207230 */ /* 0x000fc40000004100 */
[C---:B------:R-:W-:Y:S01]  /*b4c0*/  FFMA.FTZ R27, R25.reuse, R40, -R50 ;  /* 0x00000028191b7223 */ /* 0x040fe20000010832 */
[----:B------:R-:W-:Y:S01]  /*b4d0*/  FFMA.FTZ R25, R25, R44, R43 ;  /* 0x0000002c19197223 */ /* 0x000fe2000001002b */
[C---:B------:R-:W-:Y:S01]  /*b4e0*/  FFMA.FTZ R24, R29.reuse, R33, -R46 ;  /* 0x000000211d187223 */ /* 0x040fe2000001082e */
[----:B------:R-:W-:Y:S01]  /*b4f0*/  F2FP.F16.E4M3.UNPACK_B R44, R41.H1 ;  /* 0x00000029ff2c723e */ /* 0x000fe200030006ff */
[----:B------:R-:W-:Y:S01]  /*b500*/  FFMA.FTZ R29, R29, R39, R48 ;  /* 0x000000271d1d7223 */ /* 0x000fe20000010030 */
[----:B------:R-:W-:Y:S01]  /*b510*/  HADD2.F32 R39, -RZ, R38.H1_H1 ;  /* 0x30000026ff277230 */ /* 0x000fe20000004100 */
[----:B------:R-:W-:Y:S01]  /*b520*/  F2FP.F16.E4M3.UNPACK_B R38, R34.H1 ;  /* 0x00000022ff26723e */ /* 0x000fe200030006ff */
[----:B------:R-:W-:Y:S01]  /*b530*/  HADD2.F32 R41, -RZ, R42.H1_H1 ;  /* 0x3000002aff297230 */ /* 0x000fe20000004100 */
[----:B------:R-:W-:Y:S01]  /*b540*/  F2FP.F16.E4M3.UNPACK_B R14, R14.H1 ;  /* 0x0000000eff0e723e */ /* 0x000fe200030006ff */
[----:B------:R-:W-:Y:S02]  /*b550*/  HADD2.F32 R42, -RZ, R44.H0_H0 ;  /* 0x2000002cff2a7230 */ /* 0x000fe40000004100 */
[----:B------:R-:W-:Y:S01]  /*b560*/  FMUL.FTZ R46, R32, R39 ;  /* 0x00000027202e7220 */ /* 0x000fe20000410000 */
[----:B------:R-:W-:-:S02]  /*b570*/  HADD2.F32 R33, -RZ, R37.H0_H0 ;  /* 0x20000025ff217230 */ /* 0x000fc40000004100 */
[----:B------:R-:W-:Y:S01]  /*b580*/  FMUL.FTZ R43, R32, R41 ;  /* 0x00000029202b7220 */ /* 0x000fe20000410000 */
[----:B------:R-:W-:Y:S01]  /*b590*/  HADD2.F32 R30, -RZ, R30.H1_H1 ;  /* 0x3000001eff1e7230 */ /* 0x000fe20000004100 */
[----:B------:R-:W-:Y:S01]  /*b5a0*/  F2FP.SATFINITE.E4M3.F32.PACK_AB_MERGE_C R20, R29, R20, RZ ;  /* 0x000000141d14723e */ /* 0x000fe200048070ff */
[--C-:B------:R-:W-:Y:S02]  /*b5b0*/  HADD2.F32 R40, -RZ, R38.reuse.H0_H0 ;  /* 0x20000026ff287230 */ /* 0x100fe40000004100 */
[C---:B------:R-:W-:Y:S01]  /*b5c0*/  FMUL.FTZ R45, R33.reuse, R42 ;  /* 0x0000002a212d7220 */ /* 0x040fe20000410000 */
[----:B------:R-:W-:Y:S02]  /*b5d0*/  HADD2.F32 R34, -RZ, R35.H0_H0 ;  /* 0x20000023ff227230 */ /* 0x000fe40000004100 */
[C---:B------:R-:W-:Y:S01]  /*b5e0*/  FFMA.FTZ R32, R30.reuse, R39, -R43 ;  /* 0x000000271e207223 */ /* 0x040fe2000001082b */
[----:B------:R-:W-:Y:S01]  /*b5f0*/  FFMA.FTZ R30, R30, R41, R46 ;  /* 0x000000291e1e7223 */ /* 0x000fe2000001002e */
[----:B------:R-:W-:Y:S01]  /*b600*/  FMUL.FTZ R47, R33, R40 ;  /* 0x00000028212f7220 */ /* 0x000fe20000410000 */
[----:B------:R-:W-:-:S02]  /*b610*/  HADD2.F32 R41, -RZ, R38.H1_H1 ;  /* 0x30000026ff297230 */ /* 0x000fc40000004100 */
[C---:B------:R-:W-:Y:S01]  /*b620*/  FFMA.FTZ R33, R34.reuse, R40, -R45 ;  /* 0x0000002822217223 */ /* 0x040fe2000001082d */
[----:B------:R-:W-:Y:S01]  /*b630*/  F2FP.F16.E4M3.UNPACK_B R43, R11.H1 ;  /* 0x0000000bff2b723e */ /* 0x000fe200030006ff */
[----:B------:R-:W-:Y:S01]  /*b640*/  HADD2.F32 R45, -RZ, R44.H1_H1 ;  /* 0x3000002cff2d7230 */ /* 0x000fe20000004100 */
[----:B------:R-:W-:Y:S01]  /*b650*/  F2FP.F16.E4M3.UNPACK_B R40, R8.H1 ;  /* 0x00000008ff28723e */ /* 0x000fe200030006ff */
[----:B------:R-:W-:Y:S02]  /*b660*/  HADD2.F32 R38, -RZ, R37.H1_H1 ;  /* 0x30000025ff267230 */ /* 0x000fe40000004100 */
[----:B------:R-:W-:Y:S01]  /*b670*/  FFMA.FTZ R34, R34, R42, R47 ;  /* 0x0000002a22227223 */ /* 0x000fe2000001002f */
[----:B------:R-:W-:Y:S01]  /*b680*/  HADD2.F32 R35, -RZ, R35.H1_H1 ;  /* 0x30000023ff237230 */ /* 0x000fe20000004100 */
[----:B------:R-:W-:Y:S01]  /*b690*/  F2FP.SATFINITE.E4M3.F32.PACK_AB_MERGE_C R9, R12, R9, R20 ;  /* 0x000000090c09723e */ /* 0x000fe20004807014 */
[----:B------:R-:W-:Y:S02]  /*b6a0*/  HADD2.F32 R44, -RZ, R43.H0_H0 ;  /* 0x2000002bff2c7230 */ /* 0x000fe40000004100 */
[----:B------:R-:W-:Y:S01]  /*b6b0*/  FMUL.FTZ R48, R38, R45 ;  /* 0x0000002d26307220 */ /* 0x000fe20000410000 */
[----:B------:R-:W-:-:S02]  /*b6c0*/  HADD2.F32 R37, -RZ, R31.H0_H0 ;  /* 0x2000001fff257230 */ /* 0x000fc40000004100 */
[-C--:B------:R-:W-:Y:S01]  /*b6d0*/  FMUL.FTZ R50, R38, R41.reuse ;  /* 0x0000002926327220 */ /* 0x080fe20000410000 */
[----:B------:R-:W-:Y:S02]  /*b6e0*/  HADD2.F32 R42, -RZ, R40.H0_H0 ;  /* 0x20000028ff2a7230 */ /* 0x000fe40000004100 */
[----:B------:R-:W-:Y:S01]  /*b6f0*/  FFMA.FTZ R38, R35, R41, -R48 ;  /* 0x0000002923267223 */ /* 0x000fe20000010830 */
[----:B------:R-:W-:Y:S02]  /*b700*/  HADD2.F32 R39, -RZ, R28.H0_H0 ;  /* 0x2000001cff277230 */ /* 0x000fe40000004100 */
[C---:B------:R-:W-:Y:S01]  /*b710*/  FMUL.FTZ R46, R37.reuse, R44 ;  /* 0x0000002c252e7220 */ /* 0x040fe20000410000 */
[----:B------:R-:W-:Y:S02]  /*b720*/  HADD2.F32 R43, -RZ, R43.H1_H1 ;  /* 0x3000002bff2b7230 */ /* 0x000fe40000004100 */
[----:B------:R-:W-:Y:S01]  /*b730*/  FMUL.FTZ R47, R37, R42 ;  /* 0x0000002a252f7220 */ /* 0x000fe20000410000 */
[----:B------:R-:W-:-:S02]  /*b740*/  HADD2.F32 R31, -RZ, R31.H1_H1 ;  /* 0x3000001fff1f7230 */ /* 0x000fc40000004100 */
[----:B------:R-:W-:Y:S01]  /*b750*/  FFMA.FTZ R37, R39, R42, -R46 ;  /* 0x0000002a27257223 */ /* 0x000fe2000001082e */
[----:B------:R-:W-:Y:S02]  /*b760*/  HADD2.F32 R41, -RZ, R40.H1_H1 ;  /* 0x30000028ff297230 */ /* 0x000fe40000004100 */
[----:B------:R-:W-:Y:S01]  /*b770*/  FFMA.FTZ R35, R35, R45, R50 ;  /* 0x0000002d23237223 */ /* 0x000fe20000010032 */
        /* <DEDUP_REMOVED lines=10> */
[----:B------:R-:W-:Y:S02]  /*b820*/  HADD2.F32 R28, -RZ, R40.H0_H0 ;  /* 0x20000028ff1c7230 */ /* 0x000fe40000004100 */
        /* <DEDUP_REMOVED lines=9> */
[C---:B------:R-:W-:Y:S01]  /*b8c0*/  FMUL.FTZ R41, R21.reuse, R42 ;  /* 0x0000002a15297220 */ /* 0x040fe20000410000 */
[----:B------:R-:W-:Y:S01]  /*b8d0*/  FFMA.FTZ R44, R8, R31, R11 ;  /* 0x0000001f082c7223 */ /* 0x000fe2000001000b */
[-C--:B------:R-:W-:Y:S01]  /*b8e0*/  F2FP.F16.E4M3.UNPACK_B R8, R3.reuse.H1 ;  /* 0x00000003ff08723e */ /* 0x080fe200030006ff */
[-C--:B------:R-:W-:Y:S01]  /*b8f0*/  FMUL.FTZ R21, R21, R40.reuse ;  /* 0x0000002815157220 */ /* 0x080fe20000410000 */
[----:B------:R-:W-:Y:S01]  /*b900*/  FFMA.FTZ R40, R10, R40, -R41 ;  /* 0x000000280a287223 */ /* 0x000fe20000010829 */
[----:B------:R-:W-:Y:S01]  /*b910*/  HADD2.F32 R31, -RZ, R28.H0_H0 ;  /* 0x2000001cff1f7230 */ /* 0x000fe20000004100 */
[----:B------:R-:W-:Y:S01]  /*b920*/  F2FP.F16.E4M3.UNPACK_B R3, R3 ;  /* 0x00000003ff03723e */ /* 0x000fe200020006ff */
[----:B------:R-:W-:-:S02]  /*b930*/  HADD2.F32 R11, -RZ, R26.H0_H0 ;  /* 0x2000001aff0b7230 */ /* 0x000fc40000004100 */
[----:B------:R-:W-:Y:S01]  /*b940*/  FFMA.FTZ R45, R10, R42, R21 ;  /* 0x0000002a0a2d7223 */ /* 0x000fe20000010015 */
[--C-:B------:R-:W-:Y:S02]  /*b950*/  HADD2.F32 R10, -RZ, R8.reuse.H0_H0 ;  /* 0x20000008ff0a7230 */ /* 0x100fe40000004100 */
[----:B------:R-:W-:Y:S02]  /*b960*/  HADD2.F32 R21, -RZ, R8.H1_H1 ;  /* 0x30000008ff157230 */ /* 0x000fe40000004100 */
[C---:B------:R-:W-:Y:S01]  /*b970*/  FMUL.FTZ R47, R11.reuse, R31 ;  /* 0x0000001f0b2f7220 */ /* 0x040fe20000410000 */
[----:B------:R-:W-:Y:S02]  /*b980*/  HADD2.F32 R8, -RZ, R14.H0_H0 ;  /* 0x2000000eff087230 */ /* 0x000fe40000004100 */
[----:B------:R-:W-:Y:S01]  /*b990*/  FMUL.FTZ R11, R11, R10 ;  /* 0x0000000a0b0b7220 */ /* 0x000fe20000410000 */
[----:B------:R-:W-:Y:S02]  /*b9a0*/  HADD2.F32 R41, -RZ, R28.H1_H1 ;  /* 0x3000001cff297230 */ /* 0x000fe40000004100 */
[----:B------:R-:W-:-:S02]  /*b9b0*/  HADD2.F32 R26, -RZ, R26.H1_H1 ;  /* 0x3000001aff1a7230 */ /* 0x000fc40000004100 */
        /* <DEDUP_REMOVED lines=40> */
.L_x_2202:
[----:B------:R-:W-:Y:S05]  /*bc40*/  BSYNC B0 ;  /* 0x0000000000007941 */ /* 0x000fea0003800000 */
.L_x_2195:
        /* <DEDUP_REMOVED lines=8> */
.L_x_2192:
[----:B0-2---:R-:W-:-:S05]  /*bcd0*/  IMAD.U32 R0, RZ, RZ, UR36 ;  /* 0x00000024ff007e24 */ /* 0x005fca000f8e00ff */
[----:B------:R-:W-:-:S13]  /*bce0*/  ISETP.NE.AND P0, PT, R0, 0x3, PT ;  /* 0x000000030000780c */ /* 0x000fda0003f05270 */
[----:B------:R-:W-:Y:S05]  /*bcf0*/  @!P0 BRA `(.L_x_2214) ;  /* 0x0000000000048947 */ /* 0x000fea0003800000 */
[----:B------:R-:W-:Y:S01]  /*bd00*/  BPT.TRAP 0x1 ;  /* 0x000000040000795c */ /* 0x000fe20000300000 */
.L_x_2214:
[----:B------:R-:W-:Y:S01]  /*bd10*/  IMAD R0, R22, 0x8, R18 ;  /* 0x0000000816007824 */ /* 0x000fe200078e0212 */
[----:B---3-5:R-:W-:-:S04]  /*bd20*/  SHF.L.U32 R7, R152, 0x1f, RZ ;  /* 0x0000001f98077819 */ /* 0x028fc800000006ff */
[----:B------:R0:W2:Y:S01]  /*bd30*/  SYNCS.PHASECHK.TRANS64.TRYWAIT P1, [R0+URZ+0x19c30], R7 ;  /* 0x019c3007000075a7 */ /* 0x0000a2000802017f */
[----:B------:R-:W-:Y:S05]  /*bd40*/  @!P0 BRA `(.L_x_2215) ;  /* 0x0000000000048947 */ /* 0x000fea0003800000 */
[----:B------:R-:W-:Y:S01]  /*bd50*/  BPT.TRAP 0x1 ;  /* 0x000000040000795c */ /* 0x000fe20000300000 */
.L_x_2215:
[----:B-1----:R-:W-:Y:S01]  /*bd60*/  VIADD R3, R18, 0x13800 ;  /* 0x0001380012037836 */ /* 0x002fe20000000000 */
[----:B------:R-:W-:Y:S01]  /*bd70*/  LOP3.LUT R4, R36, 0x10000, RZ, 0xfc, !PT ;  /* 0x0001000024047812 */ /* 0x000fe200078efcff */
[----:B------:R-:W-:-:S03]  /*bd80*/  IMAD.MOV.U32 R5, RZ, RZ, -0x3ffffff0 ;  /* 0xc0000010ff057424 */ /* 0x000fc600078e00ff */
[----:B------:R-:W-:-:S04]  /*bd90*/  SHF.R.U32.HI R3, RZ, 0x4, R3 ;  /* 0x00000004ff037819 */ /* 0x000fc80000011603 */
[----:B------:R-:W-:-:S04]  /*bda0*/  LOP3.LUT R3, R3, 0x3fff, RZ, 0xc0, !PT ;  /* 0x00003fff03037812 */ /* 0x000fc800078ec0ff */
[----:B----4-:R-:W-:Y:S01]  /*bdb0*/  LOP3.LUT R21, R3, 0x10000, RZ, 0xfc, !PT ;  /* 0x0001000003157812 */ /* 0x010fe200078efcff */
[----:B--2---:R-:W-:Y:S06]  /*bdc0*/  @P1 BRA `(.L_x_2216) ;  /* 0x0000000000081947 */ /* 0x004fec0003800000 */
[----:B------:R-:W1:Y:S02]  /*bdd0*/  SYNCS.PHASECHK.TRANS64.TRYWAIT P1, [R0+URZ+0x19c30], R7 ;  /* 0x019c3007000075a7 */ /* 0x000e64000802017f */
[----:B-1----:R-:W-:Y:S05]  /*bde0*/  @!P1 BRA `(.L_x_2217) ;  /* 0x0000014400909947 */ /* 0x002fea0003800000 */
.L_x_2216:
[----:B------:R-:W-:Y:S01]  /*bdf0*/  IMAD R6, R22, 0x300, R21 ;  /* 0x0000030016067824 */ /* 0x000fe200078e0215 */
[----:B------:R-:W-:Y:S05]  /*be00*/  WARPSYNC.ALL ;  /* 0x0000000000007948 */ /* 0x000fea0003800000 */
[----:B01----:R-:W-:Y:S01]  /*be10*/  IMAD.MOV.U32 R7, RZ, RZ, -0x3ffffff0 ;  /* 0xc0000010ff077424 */ /* 0x003fe200078e00ff */
[C---:B------:R-:W-:Y:S01]  /*be20*/  R2UR UR4, R4.reuse ;  /* 0x00000000040472ca */ /* 0x040fe200000e0000 */
[----:B------:R-:W-:Y:S01]  /*be30*/  WARPGROUP.ARRIVE ;  /* 0x00000000000079c5 */ /* 0x000fe20000000000 */
[----:B------:R-:W-:Y:S01]  /*be40*/  R2UR UR5, R5 ;  /* 0x00000000050572ca */ /* 0x000fe200000e0000 */
[----:B------:R-:W-:Y:S01]  /*be50*/  VIADD R10, R4, 0x180 ;  /* 0x00000180040a7836 */ /* 0x000fe20000000000 */
[C---:B------:R-:W-:Y:S01]  /*be60*/  R2UR UR6, R6.reuse ;  /* 0x00000000060672ca */ /* 0x040fe200000e0000 */
[C---:B------:R-:W-:Y:S01]  /*be70*/  VIADD R8, R6.reuse, 0x100 ;  /* 0x0000010006087836 */ /* 0x040fe20000000000 */
[----:B------:R-:W-:Y:S01]  /*be80*/  R2UR UR7, R7 ;  /* 0x00000000070772ca */ /* 0x000fe200000e0000 */
[----:B------:R-:W-:Y:S01]  /*be90*/  IMAD.MOV.U32 R9, RZ, RZ, -0x3ffffff0 ;  /* 0xc0000010ff097424 */ /* 0x000fe200078e00ff */
[----:B------:R-:W-:Y:S01]  /*bea0*/  MOV R11, 0xc0000010 ;  /* 0xc0000010000b7802 */ /* 0x000fe20000000f00 */
[----:B------:R-:W-:-:S02]  /*beb0*/  VIADD R6, R6, 0x200 ;  /* 0x0000020006067836 */ /* 0x000fc40000000000 */
[----:B------:R-:W-:Y:S02]  /*bec0*/  IMAD.MOV.U32 R7, RZ, RZ, -0x3ffffff0 ;  /* 0xc0000010ff077424 */ /* 0x000fe400078e00ff */
[----:B------:R0:W-:Y:S06]  /*bed0*/  STL.64 [R1], R10 ;  /* 0x0000000a01007387 */ /* 0x0001ec0000100a00 */
[----:B------:R-:W-:Y:S01]  /*bee0*/  QGMMA.64x128x32.F32.E4M3.E4M3 R24, gdesc[UR4], RZ, !UPT, gsb0 ;  /* 0x01e00000041879f3 */ /* 0x000fe2000c0008ff */
[----:B------:R-:W-:Y:S02]  /*bef0*/  R2UR UR4, R10 ;  /* 0x000000000a0472ca */ /* 0x000fe400000e0000 */
[----:B------:R-:W-:-:S02]  /*bf00*/  R2UR UR5, R11 ;  /* 0x000000000b0572ca */ /* 0x000fc400000e0000 */
[----:B------:R-:W-:Y:S01]  /*bf10*/  R2UR UR6, R8 ;  /* 0x00000000080672ca */ /* 0x000fe200000e0000 */
[----:B------:R-:W-:Y:S01]  /*bf20*/  VIADD R8, R4, 0x300 ;  /* 0x0000030004087836 */ /* 0x000fe20000000000 */
[----:B------:R-:W-:Y:S01]  /*bf30*/  R2UR UR7, R9 ;  /* 0x00000000090772ca */ /* 0x000fe200000e0000 */
[----:B------:R-:W-:Y:S01]  /*bf40*/  IMAD.MOV.U32 R9, RZ, RZ, -0x3ffffff0 ;  /* 0xc0000010ff097424 */ /* 0x000fe200078e00ff */
[----:B------:R-:W-:Y:S02]  /*bf50*/  WARPGROUP.DEPBAR.LE gsb0, 0x0 ;  /* 0x00008000000079c5 */ /* 0x000fe40000010000 */
[----:B------:R-:W-:-:S09]  /*bf60*/  WARPGROUP.ARRIVE ;  /* 0x00000000000079c5 */ /* 0x000fd20000000000 */
        /* <DEDUP_REMOVED lines=11> */
.L_x_2218:
[----:B------:R-:W2:Y:S01]  /*c020*/  LDL.LU R97, [R1+0x48] ;  /* 0x0000480001617983 */ /* 0x000ea20000300800 */
[----:B------:R-:W0:Y:S01]  /*c030*/  LDC R96, c[0x0][0x448] ;  /* 0x00011200ff607b82 */ /* 0x000e220000000800 */
[C---:B------:R-:W-:Y:S01]  /*c040*/  FMUL.FTZ R14, R2.reuse, R36 ;  /* 0x00000024020e7220 */ /* 0x040fe20000410000 */
[C---:B------:R-:W-:Y:S01]  /*c050*/  FMUL.FTZ R13, R2.reuse, R33 ;  /* 0x00000021020d7220 */ /* 0x040fe20000410000 */
[----:B------:R-:W3:Y:S01]  /*c060*/  LDL R95, [R1+0x40] ;  /* 0x00004000015f7983 */ /* 0x000ee20000100800 */
[C---:B------:R-:W-:Y:S01]  /*c070*/  FMUL.FTZ R92, R2.reuse, R34 ;  /* 0x00000022025c7220 */ /* 0x040fe20000410000 */
[C---:B------:R-:W-:Y:S01]  /*c080*/  FMUL.FTZ R12, R2.reuse, R32 ;  /* 0x00000020020c7220 */ /* 0x040fe20000410000 */
[C---:B------:R-:W-:Y:S01]  /*c090*/  FMUL.FTZ R3, R2.reuse, R24 ;  /* 0x0000001802037220 */ /* 0x040fe20000410000 */
[----:B------:R-:W3:Y:S01]  /*c0a0*/  LDL R100, [R1+0x28] ;  /* 0x0000280001647983 */ /* 0x000ee20000100800 */
[C---:B------:R-:W-:Y:S01]  /*c0b0*/  FMUL.FTZ R24, R2.reuse, R40 ;  /* 0x0000002802187220 */ /* 0x040fe20000410000 */
[C---:B------:R-:W-:Y:S01]  /*c0c0*/  FMUL.FTZ R91, R2.reuse, R35 ;  /* 0x00000023025b7220 */ /* 0x040fe20000410000 */
[C---:B------:R-:W-:Y:S01]  /*c0d0*/  FMUL.FTZ R10, R2.reuse, R26 ;  /* 0x0000001a020a7220 */ /* 0x040fe20000410000 */
[----:B------:R-:W4:Y:S01]  /*c0e0*/  LDL R36, [R1+0x30] ;  /* 0x0000300001247983 */ /* 0x000f220000100800 */
[C---:B------:R-:W-:Y:S01]  /*c0f0*/  FMUL.FTZ R20, R2.reuse, R27 ;  /* 0x0000001b02147220 */ /* 0x040fe20000410000 */
[C---:B------:R-:W-:Y:S01]  /*c100*/  FMUL.FTZ R90, R2.reuse, R30 ;  /* 0x0000001e025a7220 */ /* 0x040fe20000410000 */
[C---:B------:R-:W-:Y:S01]  /*c110*/  FMUL.FTZ R89, R2.reuse, R31 ;  /* 0x0000001f02597220 */ /* 0x040fe20000410000 */
[----:B------:R-:W5:Y:S01]  /*c120*/  LDL R98, [R1+0x2c] ;  /* 0x00002c0001627983 */ /* 0x000f620000100800 */
        /* <DEDUP_REMOVED lines=8> */
[----:B0-----:R-:W-:Y:S01]  /*c1b0*/  ISETP.NE.AND P4, PT, R96, 0x1, PT ;  /* 0x000000016000780c */ /* 0x001fe20003f85270 */
[----:B------:R-:W-:Y:S01]  /*c1c0*/  IMAD.MOV.U32 R35, RZ, RZ, -0x80 ;  /* 0xffffff80ff237424 */ /* 0x000fe200078e00ff */
[----:B------:R-:W5:Y:S01]  /*c1d0*/  LDL R96, [R1+0x34] ;  /* 0x0000340001607983 */ /* 0x000f620000100800 */
        /* <DEDUP_REMOVED lines=10> */
[----:B------:R-:W0:Y:S01]  /*c280*/  @P4 LDC R33, c[0x0][0x44c] ;  /* 0x00011300ff214b82 */ /* 0x000e220000000800 */
[C---:B------:R-:W-:Y:S01]  /*c290*/  FMUL.FTZ R99, R2.reuse, R70 ;  /* 0x0000004602637220 */ /* 0x040fe20000410000 */
[C---:B------:R-:W-:Y:S01]  /*c2a0*/  FMUL.FTZ R103, R2.reuse, R74 ;  /* 0x0000004a02677220 */ /* 0x040fe20000410000 */
[C---:B------:R-:W-:Y:S01]  /*c2b0*/  FMUL.FTZ R105, R2.reuse, R78 ;  /* 0x0000004e02697220 */ /* 0x040fe20000410000 */
[C---:B------:R-:W-:Y:S01]  /*c2c0*/  FMUL.FTZ R111, R2.reuse, R82 ;  /* 0x00000052026f7220 */ /* 0x040fe20000410000 */
[----:B------:R-:W-:Y:S01]  /*c2d0*/  FMUL.FTZ R86, R2, R86 ;  /* 0x0000005602567220 */ /* 0x000fe20000410000 */
[----:B------:R-:W1:Y:S01]  /*c2e0*/  MUFU.TANH R90, R90 ;  /* 0x0000005a005a7308 */ /* 0x000e620000002400 */
[----:B------:R-:W-:Y:S01]  /*c2f0*/  ULDC UR4, c[0x0][0x988] ;  /* 0x0002620000047ab9 */ /* 0x000fe20000000800 */
[----:B------:R-:W1:Y:S01]  /*c300*/  @P4 LDC R34, c[0x0][0x450] ;  /* 0x00011400ff224b82 */ /* 0x000e620000000800 */
[----:B------:R-:W-:Y:S01]  /*c310*/  VIADD R0, R0, 0x19c40 ;  /* 0x00019c4000007836 */ /* 0x000fe20000000000 */
[----:B------:R-:W-:Y:S01]  /*c320*/  ULDC UR38, c[0x0][0x988] ;  /* 0x0002620000267ab9 */ /* 0x000fe20000000800 */
[----:B------:R-:W-:-:S03]  /*c330*/  ULDC UR39, c[0x0][0x988] ;  /* 0x0002620000277ab9 */ /* 0x000fc60000000800 */
[----:B------:R-:W5:Y:S08]  /*c340*/  MUFU.TANH R89, R89 ;  /* 0x0000005900597308 */ /* 0x000f700000002400 */
[----:B------:R-:W5:Y:S08]  /*c350*/  MUFU.TANH R92, R92 ;  /* 0x0000005c005c7308 */ /* 0x000f700000002400 */
[----:B------:R-:W5:Y:S08]  /*c360*/  MUFU.TANH R91, R91 ;  /* 0x0000005b005b7308 */ /* 0x000f700000002400 */
[----:B------:R-:W5:Y:S08]  /*c370*/  MUFU.TANH R93, R93 ;  /* 0x0000005d005d7308 */ /* 0x000f700000002400 */
[----:B------:R-:W5:Y:S08]  /*c380*/  MUFU.TANH R38, R38 ;  /* 0x0000002600267308 */ /* 0x000f700000002400 */
[----:B------:R-:W5:Y:S01]  /*c390*/  MUFU.TANH R94, R94 ;  /* 0x0000005e005e7308 */ /* 0x000f620000002400 */
[----:B------:R-:W-:-:S07]  /*c3a0*/  FMUL.FTZ R29, R2, R49 ;  /* 0x00000031021d7220 */ /* 0x000fce0000410000 */
[----:B------:R-:W5:Y:S01]  /*c3b0*/  MUFU.TANH R42, R42 ;  /* 0x0000002a002a7308 */ /* 0x000f620000002400 */
[C---:B------:R-:W-:Y:S01]  /*c3c0*/  FMUL.FTZ R28, R2.reuse, R48 ;  /* 0x00000030021c7220 */ /* 0x040fe20000410000 */
[----:B------:R-:W-:-:S06]  /*c3d0*/  FMUL.FTZ R48, R2, R51 ;  /* 0x0000003302307220 */ /* 0x000fcc0000410000 */
[----:B------:R-:W5:Y:S01]  /*c3e0*/  MUFU.TANH R46, R46 ;  /* 0x0000002e002e7308 */ /* 0x000f620000002400 */
[C---:B------:R-:W-:Y:S01]  /*c3f0*/  FMUL.FTZ R31, R2.reuse, R53 ;  /* 0x00000035021f7220 */ /* 0x040fe20000410000 */
[----:B------:R-:W-:-:S06]  /*c400*/  FMUL.FTZ R30, R2, R52 ;  /* 0x00000034021e7220 */ /* 0x000fcc0000410000 */
[----:B------:R-:W5:Y:S01]  /*c410*/  MUFU.TANH R44, R44 ;  /* 0x0000002c002c7308 */ /* 0x000f620000002400 */
[C---:B------:R-:W-:Y:S01]  /*c420*/  FMUL.FTZ R52, R2.reuse, R54 ;  /* 0x0000003602347220 */ /* 0x040fe20000410000 */
[----:B------:R-:W-:-:S06]  /*c430*/  FMUL.FTZ R54, R2, R55 ;  /* 0x0000003702367220 */ /* 0x000fcc0000410000 */
[----:B------:R-:W5:Y:S08]  /*c440*/  MUFU.TANH R50, R50 ;  /* 0x0000003200327308 */ /* 0x000f700000002400 */
[----:B------:R-:W5:Y:S08]  /*c450*/  MUFU.TANH R48, R48 ;  /* 0x0000003000307308 */ /* 0x000f700000002400 */
[----:B------:R-:W5:Y:S08]  /*c460*/  MUFU.TANH R52, R52 ;  /* 0x0000003400347308 */ /* 0x000f700000002400 */
[----:B------:R-:W5:Y:S08]  /*c470*/  MUFU.TANH R54, R54 ;  /* 0x0000003600367308 */ /* 0x000f700000002400 */
        /* <DEDUP_REMOVED lines=8> */
[----:B---3--:R-:W-:Y:S01]  /*c500*/  IMAD.IADD R32, R95, 0x1, R100 ;  /* 0x000000015f207824 */ /* 0x008fe200078e0264 */
[----:B--2---:R-:W-:-:S06]  /*c510*/  LOP3.LUT R97, R97, 0xfffffffd, RZ, 0xc0, !PT ;  /* 0xfffffffd61617812 */ /* 0x004fcc00078ec0ff */
[----:B------:R-:W-:Y:S01]  /*c520*/  MUFU.TANH R6, R6 ;  /* 0x0000000600067308 */ /* 0x000fe20000002400 */
[----:B0-----:R-:W-:-:S05]  /*c530*/  @P4 IMAD.HI.U32 R33, R32, R33, RZ ;  /* 0x0000002120214227 */ /* 0x001fca00078e00ff */
[----:B-1----:R-:W-:Y:S02]  /*c540*/  @P4 SHF.R.U32.HI R32, RZ, R34, R33 ;  /* 0x00000022ff204219 */ /* 0x002fe40000011621 */
[----:B------:R-:W-:Y:S03]  /*c550*/  MUFU.TANH R7, R7 ;  /* 0x0000000700077308 */ /* 0x000fe60000002400 */
[----:B------:R-:W0:Y:S01]  /*c560*/  SHFL.IDX PT, R40, R32, 0x1, 0x1c1f ;  /* 0x003c1f0020287f89 */ /* 0x000e2200000e0000 */
[----:B------:R-:W-:-:S04]  /*c570*/  IMAD R34, R88, R35, 0x80 ;  /* 0x0000008058227424 */ /* 0x000fc800078e0223 */
[----:B------:R-:W-:Y:S01]  /*c580*/  MUFU.TANH R11, R11 ;  /* 0x0000000b000b7308 */ /* 0x000fe20000002400 */
[C-C-:B----4-:R-:W-:Y:S02]  /*c590*/  IADD3 R35, -R36.reuse, 0x1, R34.reuse ;  /* 0x0000000124237810 */ /* 0x150fe40007ffe122 */
[----:B-----5:R-:W-:Y:S02]  /*c5a0*/  IADD3 R34, -R36, R96, R34 ;  /* 0x0000006024227210 */ /* 0x020fe40007ffe122 */
[----:B------:R-:W-:-:S03]  /*c5b0*/  IADD3 R35, -R98, R35, R96 ;  /* 0x0000002362237210 */ /* 0x000fc60007ffe160 */
[----:B------:R-:W-:Y:S08]  /*c5c0*/  MUFU.TANH R15, R15 ;  /* 0x0000000f000f7308 */ /* 0x000ff00000002400 */
[----:B------:R-:W-:Y:S01]  /*c5d0*/  MUFU.TANH R24, R24 ;  /* 0x0000001800187308 */ /* 0x000fe20000002400 */
[----:B0-----:R-:W-:-:S04]  /*c5e0*/  VIADDMNMX R40, R40, R35, R34, PT ;  /* 0x0000002328287246 */ /* 0x001fc80003800122 */
[----:B------:R-:W-:-:S03]  /*c5f0*/  ISETP.GT.AND P1, PT, R40, RZ, PT ;  /* 0x000000ff2800720c */ /* 0x000fc60003f24270 */
[----:B------:R-:W-:Y:S01]  /*c600*/  MUFU.TANH R25, R25 ;  /* 0x0000001900197308 */ /* 0x000fe20000002400 */
[C---:B------:R-:W-:Y:S02]  /*c610*/  ISETP.GT.AND P2, PT, R40.reuse, 0x1, PT ;  /* 0x000000012800780c */ /* 0x040fe40003f44270 */
[----:B------:R-:W-:Y:S02]  /*c620*/  ISETP.GT.AND P3, PT, R40, 0x8, PT ;  /* 0x000000082800780c */ /* 0x000fe40003f64270 */
[----:B------:R-:W-:Y:S02]  /*c630*/  FSEL R37, R10, -INF , P1 ;  /* 0xff8000000a257808 */ /* 0x000fe40000800000 */
[----:B------:R-:W-:Y:S01]  /*c640*/  FSEL R36, R20, -INF , P2 ;  /* 0xff80000014247808 */ /* 0x000fe20001000000 */
[----:B------:R-:W-:Y:S01]  /*c650*/  MUFU.TANH R26, R26 ;  /* 0x0000001a001a7308 */ /* 0x000fe20000002400 */
[----:B------:R-:W-:Y:S02]  /*c660*/  ISETP.GT.AND P1, PT, R40, 0x9, PT ;  /* 0x000000092800780c */ /* 0x000fe40003f24270 */
[----:B------:R-:W-:-:S02]  /*c670*/  FSEL R41, R90, -INF , P3 ;  /* 0xff8000005a297808 */ /* 0x000fc40001800000 */
[----:B------:R-:W-:Y:S02]  /*c680*/  FMNMX.FTZ R20, R37, R36, !PT ;  /* 0x0000002425147209 */ /* 0x000fe40007810000 */
[C---:B------:R-:W-:Y:S01]  /*c690*/  ISETP.GT.AND P2, PT, R40.reuse, 0x10, PT ;  /* 0x000000102800780c */ /* 0x040fe20003f44270 */
[----:B------:R-:W-:Y:S01]  /*c6a0*/  MUFU.TANH R27, R27 ;  /* 0x0000001b001b7308 */ /* 0x000fe20000002400 */
[----:B------:R-:W-:Y:S02]  /*c6b0*/  FSEL R39, R89, -INF , P1 ;  /* 0xff80000059277808 */ /* 0x000fe40000800000 */
[----:B------:R-:W-:Y:S02]  /*c6c0*/  FMNMX.FTZ R20, R41, R20, !PT ;  /* 0x0000001429147209 */ /* 0x000fe40007810000 */
[----:B------:R-:W-:Y:S02]  /*c6d0*/  ISETP.GT.AND P1, PT, R40, 0x11, PT ;  /* 0x000000112800780c */ /* 0x000fe40003f24270 */
[----:B------:R-:W-:-:S02]  /*c6e0*/  FSEL R45, R92, -INF , P2 ;  /* 0xff8000005c2d7808 */ /* 0x000fc40001000000 */
[----:B------:R-:W-:Y:S02]  /*c6f0*/  FMNMX.FTZ R20, R39, R20, !PT ;  /* 0x0000001427147209 */ /* 0x000fe40007810000 */
[C---:B------:R-:W-:Y:S02]  /*c700*/  ISETP.GT.AND P2, PT, R40.reuse, 0x18, PT ;  /* 0x000000182800780c */ /* 0x040fe40003f44270 */
[----:B------:R-:W-:Y:S02]  /*c710*/  FSEL R43, R91, -INF , P1 ;  /* 0xff8000005b2b7808 */ /* 0x000fe40000800000 */
[----:B------:R-:W-:Y:S02]  /*c720*/  FMNMX.FTZ R20, R45, R20, !PT ;  /* 0x000000142d147209 */ /* 0x000fe40007810000 */
[----:B------:R-:W-:Y:S02]  /*c730*/  ISETP.GT.AND P1, PT, R40, 0x19, PT ;  /* 0x000000192800780c */ /* 0x000fe40003f24270 */
[----:B------:R-:W-:-:S02]  /*c740*/  FSEL R49, R93, -INF , P2 ;  /* 0xff8000005d317808 */ /* 0x000fc40001000000 */
[----:B------:R-:W-:Y:S02]  /*c750*/  FMNMX.FTZ R20, R43, R20, !PT ;  /* 0x000000142b147209 */ /* 0x000fe40007810000 */
[----:B------:R-:W-:Y:S02]  /*c760*/  ISETP.GT.AND P2, PT, R40, 0x20, PT ;  /* 0x000000202800780c */ /* 0x000fe40003f44270 */
[----:B------:R-:W-:Y:S02]  /*c770*/  FSEL R47, R38, -INF , P1 ;  /* 0xff800000262f7808 */ /* 0x000fe40000800000 */
[----:B------:R-:W-:Y:S02]  /*c780*/  FMNMX.FTZ R20, R49, R20, !PT ;  /* 0x0000001431147209 */ /* 0x000fe40007810000 */
[----:B------:R-:W-:Y:S02]  /*c790*/  ISETP.GT.AND P1, PT, R40, 0x21, PT ;  /* 0x000000212800780c */ /* 0x000fe40003f24270 */
[----:B------:R-:W-:-:S02]  /*c7a0*/  FSEL R53, R94, -INF , P2 ;  /* 0xff8000005e357808 */ /* 0x000fc40001000000 */
[----:B------:R-:W-:Y:S01]  /*c7b0*/  FMNMX.FTZ R20, R47, R20, !PT ;  /* 0x000000142f147209 */ /* 0x000fe20007810000 */
[----:B------:R-:W-:Y:S01]  /*c7c0*/  FMUL.FTZ R33, R2, R56 ;  /* 0x0000003802217220 */ /* 0x000fe20000410000 */
[----:B------:R-:W-:Y:S02]  /*c7d0*/  ISETP.GT.AND P2, PT, R40, 0x28, PT ;  /* 0x000000282800780c */ /* 0x000fe40003f44270 */
[----:B------:R-:W-:Y:S02]  /*c7e0*/  FSEL R51, R42, -INF , P1 ;  /* 0xff8000002a337808 */ /* 0x000fe40000800000 */
[----:B------:R-:W-:Y:S01]  /*c7f0*/  FMNMX.FTZ R38, R53, R20, !PT ;  /* 0x0000001435267209 */ /* 0x000fe20007810000 */
[C---:B------:R-:W-:Y:S01]  /*c800*/  FMUL.FTZ R56, R2.reuse, R58 ;  /* 0x0000003a02387220 */ /* 0x040fe20000410000 */
[----:B------:R-:W-:Y:S01]  /*c810*/  FMUL.FTZ R58, R2, R59 ;  /* 0x0000003b023a7220 */ /* 0x000fe20000410000 */
[----:B------:R-:W-:Y:S02]  /*c820*/  ISETP.GT.AND P1, PT, R40, 0x29, PT ;  /* 0x000000292800780c */ /* 0x000fe40003f24270 */
[----:B------:R-:W-:-:S02]  /*c830*/  FSEL R59, R46, -INF , P2 ;  /* 0xff8000002e3b7808 */ /* 0x000fc40001000000 */
[----:B------:R-:W-:Y:S02]  /*c840*/  FMNMX.FTZ R38, R51, R38, !PT ;  /* 0x0000002633267209 */ /* 0x000fe40007810000 */
[----:B------:R-:W-:Y:S02]  /*c850*/  ISETP.GT.AND P2, PT, R40, 0x30, PT ;  /* 0x000000302800780c */ /* 0x000fe40003f44270 */
[----:B------:R-:W-:Y:S02]  /*c860*/  FSEL R55, R44, -INF , P1 ;  /* 0xff8000002c377808 */ /* 0x000fe40000800000 */
[----:B------:R-:W-:Y:S01]  /*c870*/  FMNMX.FTZ R38, R59, R38, !PT ;  /* 0x000000263b267209 */ /* 0x000fe20007810000 */
[----:B------:R-:W0:Y:S01]  /*c880*/  MUFU.TANH R56, R56 ;  /* 0x0000003800387308 */ /* 0x000e220000002400 */
[----:B------:R-:W-:Y:S01]  /*c890*/  FMUL.FTZ R95, R2, R67 ;  /* 0x00000043025f7220 */ /* 0x000fe20000410000 */
[----:B------:R-:W-:Y:S02]  /*c8a0*/  ISETP.GT.AND P1, PT, R40, 0x31, PT ;  /* 0x000000312800780c */ /* 0x000fe40003f24270 */
[----:B------:R-:W-:-:S02]  /*c8b0*/  FSEL R67, R50, -INF , P2 ;  /* 0xff80000032437808 */ /* 0x000fc40001000000 */
[----:B------:R-:W-:Y:S01]  /*c8c0*/  FMNMX.FTZ R38, R55, R38, !PT ;  /* 0x0000002637267209 */ /* 0x000fe20007810000 */
[----:B------:R-:W-:Y:S01]  /*c8d0*/  FMUL.FTZ R10, R2, R63 ;  /* 0x0000003f020a7220 */ /* 0x000fe20000410000 */
[----:B------:R-:W-:Y:S01]  /*c8e0*/  @P4 LOP3.LUT R97, R97, 0x2, RZ, 0xfc, !PT ;  /* 0x0000000261614812 */ /* 0x000fe200078efcff */
[----:B------:R-:W1:Y:S01]  /*c8f0*/  MUFU.TANH R58, R58 ;  /* 0x0000003a003a7308 */ /* 0x000e620000002400 */
[----:B------:R-:W-:Y:S02]  /*c900*/  ISETP.GT.AND P2, PT, R40, 0x38, PT ;  /* 0x000000382800780c */ /* 0x000fe40003f44270 */
[----:B------:R-:W-:Y:S02]  /*c910*/  FSEL R63, R48, -INF , P1 ;  /* 0xff800000303f7808 */ /* 0x000fe40000800000 */
[----:B------:R-:W-:Y:S01]  /*c920*/  FMNMX.FTZ R38, R67, R38, !PT ;  /* 0x0000002643267209 */ /* 0x000fe20007810000 */
[----:B------:R2:W-:Y:S01]  /*c930*/  STL [R1+0x48], R97 ;  /* 0x0000486101007387 */ /* 0x0005e20000100800 */
[----:B------:R-:W-:-:S02]  /*c940*/  ISETP.GT.AND P1, PT, R40, 0x39, PT ;  /* 0x000000392800780c */ /* 0x000fc40003f24270 */
[----:B------:R-:W-:Y:S01]  /*c950*/  FSEL R75, R52, -INF , P2 ;  /* 0xff800000344b7808 */ /* 0x000fe20001000000 */
[----:B------:R-:W3:Y:S01]  /*c960*/  MUFU.TANH R10, R10 ;  /* 0x0000000a000a7308 */ /* 0x000ee20000002400 */
[----:B------:R-:W-:Y:S01]  /*c970*/  FMNMX.FTZ R38, R63, R38, !PT ;  /* 0x000000263f267209 */ /* 0x000fe20007810000 */
[----:B------:R-:W-:Y:S01]  /*c980*/  FMUL.FTZ R20, R2, R71 ;  /* 0x0000004702147220 */ /* 0x000fe20000410000 */
[----:B------:R-:W-:-:S05]  /*c990*/  ISETP.GT.AND P2, PT, R40, 0x40, PT ;  /* 0x000000402800780c */ /* 0x000fca0003f44270 */
[----:B------:R-:W-:Y:S01]  /*c9a0*/  MUFU.TANH R105, R105 ;  /* 0x0000006900697308 */ /* 0x000fe20000002400 */
[----:B--2---:R-:W-:Y:S01]  /*c9b0*/  FMUL.FTZ R97, R2, R66 ;  /* 0x0000004202617220 */ /* 0x004fe20000410000 */
[----:B------:R-:W-:-:S06]  /*c9c0*/  FSEL R71, R54, -INF , P1 ;  /* 0xff80000036477808 */ /* 0x000fcc0000800000 */
[----:B------:R-:W-:Y:S01]  /*c9d0*/  MUFU.TANH R111, R111 ;  /* 0x0000006f006f7308 */ /* 0x000fe20000002400 */
[----:B------:R-:W-:-:S07]  /*c9e0*/  FMNMX.FTZ R38, R75, R38, !PT ;  /* 0x000000264b267209 */ /* 0x000fce0007810000 */
[----:B------:R-:W-:Y:S01]  /*c9f0*/  MUFU.TANH R86, R86 ;  /* 0x0000005600567308 */ /* 0x000fe20000002400 */
[----:B------:R-:W-:Y:S01]  /*ca00*/  ISETP.GT.AND P1, PT, R40, 0x41, PT ;  /* 0x000000412800780c */ /* 0x000fe20003f24270 */
[----:B------:R-:W-:Y:S01]  /*ca10*/  FMUL.FTZ R46, R2, R65 ;  /* 0x00000041022e7220 */ /* 0x000fe20000410000 */
[----:B0-----:R-:W-:Y:S01]  /*ca20*/  FSEL R91, R56, -INF , P2 ;  /* 0xff800000385b7808 */ /* 0x001fe20001000000 */
[----:B------:R-:W2:Y:S01]  /*ca30*/  LDL R102, [R1+0x8] ;  /* 0x0000080001667983 */ /* 0x000ea20000100800 */
[----:B------:R-:W-:-:S03]  /*ca40*/  FMNMX.FTZ R38, R71, R38, !PT ;  /* 0x0000002647267209 */ /* 0x000fc60007810000 */
[----:B------:R-:W0:Y:S01]  /*ca50*/  MUFU.TANH R97, R97 ;  /* 0x0000006100617308 */ /* 0x000e220000002400 */
[----:B------:R-:W-:Y:S02]  /*ca60*/  ISETP.GT.AND P2, PT, R40, 0x48, PT ;  /* 0x000000482800780c */ /* 0x000fe40003f44270 */
[----:B-1----:R-:W-:Y:S02]  /*ca70*/  FSEL R89, R58, -INF , P1 ;  /* 0xff8000003a597808 */ /* 0x002fe40000800000 */
[----:B------:R-:W-:-:S03]  /*ca80*/  FMNMX.FTZ R42, R91, R38, !PT ;  /* 0x000000265b2a7209 */ /* 0x000fc60007810000 */
[----:B------:R-:W1:Y:S01]  /*ca90*/  MUFU.TANH R95, R95 ;  /* 0x0000005f005f7308 */ /* 0x000e620000002400 */
[----:B------:R-:W-:Y:S01]  /*caa0*/  FMUL.FTZ R38, R2, R79 ;  /* 0x0000004f02267220 */ /* 0x000fe20000410000 */
[----:B------:R-:W-:Y:S02]  /*cab0*/  ISETP.GT.AND P1, PT, R40, 0x49, PT ;  /* 0x000000492800780c */ /* 0x000fe40003f24270 */
[----:B------:R-:W-:Y:S02]  /*cac0*/  FSEL R79, R62, -INF , P2 ;  /* 0xff8000003e4f7808 */ /* 0x000fe40001000000 */
[----:B------:R-:W-:Y:S02]  /*cad0*/  FMNMX.FTZ R42, R89, R42, !PT ;  /* 0x0000002a592a7209 */ /* 0x000fe40007810000 */
[----:B------:R-:W4:Y:S01]  /*cae0*/  MUFU.TANH R20, R20 ;  /* 0x0000001400147308 */ /* 0x000f220000002400 */
[----:B------:R-:W-:Y:S02]  /*caf0*/  ISETP.GT.AND P2, PT, R40, 0x50, PT ;  /* 0x000000502800780c */ /* 0x000fe40003f44270 */
[----:B---3--:R-:W-:-:S02]  /*cb00*/  FSEL R93, R10, -INF , P1 ;  /* 0xff8000000a5d7808 */ /* 0x008fc40000800000 */
[----:B------:R-:W-:Y:S02]  /*cb10*/  FMNMX.FTZ R42, R79, R42, !PT ;  /* 0x0000002a4f2a7209 */ /* 0x000fe40007810000 */
[C---:B------:R-:W-:Y:S02]  /*cb20*/  ISETP.GT.AND P1, PT, R40.reuse, 0x51, PT ;  /* 0x000000512800780c */ /* 0x040fe40003f24270 */
[----:B0-----:R-:W-:Y:S02]  /*cb30*/  FSEL R97, R97, -INF , P2 ;  /* 0xff80000061617808 */ /* 0x001fe40001000000 */
[----:B------:R-:W-:Y:S02]  /*cb40*/  FMNMX.FTZ R42, R93, R42, !PT ;  /* 0x0000002a5d2a7209 */ /* 0x000fe40007810000 */
[----:B------:R-:W-:Y:S02]  /*cb50*/  ISETP.GT.AND P2, PT, R40, 0x58, PT ;  /* 0x000000582800780c */ /* 0x000fe40003f44270 */
[----:B-1----:R-:W-:-:S02]  /*cb60*/  FSEL R95, R95, -INF , P1 ;  /* 0xff8000005f5f7808 */ /* 0x002fc40000800000 */
[----:B------:R-:W-:Y:S02]  /*cb70*/  FMNMX.FTZ R42, R97, R42, !PT ;  /* 0x0000002a612a7209 */ /* 0x000fe40007810000 */
[----:B------:R-:W-:Y:S02]  /*cb80*/  ISETP.GT.AND P1, PT, R40, 0x59, PT ;  /* 0x000000592800780c */ /* 0x000fe40003f24270 */
[----:B------:R-:W-:Y:S02]  /*cb90*/  FSEL R99, R99, -INF , P2 ;  /* 0xff80000063637808 */ /* 0x000fe40001000000 */
[----:B------:R-:W-:Y:S01]  /*cba0*/  FMNMX.FTZ R42, R95, R42, !PT ;  /* 0x0000002a5f2a7209 */ /* 0x000fe20007810000 */
[----:B------:R-:W0:Y:S01]  /*cbb0*/  MUFU.TANH R38, R38 ;  /* 0x0000002600267308 */ /* 0x000e220000002400 */
[----:B------:R-:W-:Y:S01]  /*cbc0*/  FMUL.FTZ R10, R2, R83 ;  /* 0x00000053020a7220 */ /* 0x000fe20000410000 */
[----:B------:R-:W-:Y:S02]  /*cbd0*/  ISETP.GT.AND P2, PT, R40, 0x60, PT ;  /* 0x000000602800780c */ /* 0x000fe40003f44270 */
[----:B----4-:R-:W-:-:S02]  /*cbe0*/  FSEL R83, R20, -INF , P1 ;  /* 0xff80000014537808 */ /* 0x010fc40000800000 */
[----:B------:R-:W-:Y:S02]  /*cbf0*/  FMNMX.FTZ R42, R99, R42, !PT ;  /* 0x0000002a632a7209 */ /* 0x000fe40007810000 */
[C---:B------:R-:W-:Y:S02]  /*cc00*/  ISETP.GT.AND P1, PT, R40.reuse, 0x61, PT ;  /* 0x000000612800780c */ /* 0x040fe40003f24270 */
[----:B------:R-:W-:Y:S02]  /*cc10*/  FSEL R103, R103, -INF , P2 ;  /* 0xff80000067677808 */ /* 0x000fe40001000000 */
[----:B------:R-:W-:Y:S01]  /*cc20*/  FMNMX.FTZ R42, R83, R42, !PT ;  /* 0x0000002a532a7209 */ /* 0x000fe20007810000 */
[----:B------:R1:W3:Y:S01]  /*cc30*/  MUFU.TANH R44, R10 ;  /* 0x0000000a002c7308 */ /* 0x0002e20000002400 */
[----:B------:R-:W-:Y:S02]  /*cc40*/  ISETP.GT.AND P2, PT, R40, 0x68, PT ;  /* 0x000000682800780c */ /* 0x000fe40003f44270 */
[----:B------:R-:W-:-:S02]  /*cc50*/  FSEL R101, R101, -INF , P1 ;  /* 0xff80000065657808 */ /* 0x000fc40000800000 */
[----:B------:R-:W-:Y:S01]  /*cc60*/  FMNMX.FTZ R42, R103, R42, !PT ;  /* 0x0000002a672a7209 */ /* 0x000fe20007810000 */
[----:B-1----:R-:W-:Y:S01]  /*cc70*/  FMUL.FTZ R10, R2, R87 ;  /* 0x00000057020a7220 */ /* 0x002fe20000410000 */
[C---:B------:R-:W-:Y:S02]  /*cc80*/  ISETP.GT.AND P1, PT, R40.reuse, 0x69, PT ;  /* 0x000000692800780c */ /* 0x040fe40003f24270 */
[----:B------:R-:W-:Y:S02]  /*cc90*/  FSEL R105, R105, -INF , P2 ;  /* 0xff80000069697808 */ /* 0x000fe40001000000 */
[----:B------:R-:W-:Y:S01]  /*cca0*/  FMNMX.FTZ R42, R101, R42, !PT ;  /* 0x0000002a652a7209 */ /* 0x000fe20007810000 */
[----:B------:R-:W1:Y:S01]  /*ccb0*/  MUFU.TANH R10, R10 ;  /* 0x0000000a000a7308 */ /* 0x000e620000002400 */
[----:B------:R-:W-:Y:S02]  /*ccc0*/  ISETP.GT.AND P2, PT, R40, 0x70, PT ;  /* 0x000000702800780c */ /* 0x000fe40003f44270 */
[----:B0-----:R-:W-:-:S02]  /*ccd0*/  FSEL R87, R38, -INF , P1 ;  /* 0xff80000026577808 */ /* 0x001fc40000800000 */
[----:B------:R-:W-:Y:S02]  /*cce0*/  FMNMX.FTZ R42, R105, R42, !PT ;  /* 0x0000002a692a7209 */ /* 0x000fe40007810000 */
[----:B------:R-:W-:Y:S02]  /*ccf0*/  ISETP.GT.AND P1, PT, R40, 0x71, PT ;  /* 0x000000712800780c */ /* 0x000fe40003f24270 */
[----:B------:R-:W-:Y:S02]  /*cd00*/  FSEL R111, R111, -INF , P2 ;  /* 0xff8000006f6f7808 */ /* 0x000fe40001000000 */
[----:B------:R-:W-:Y:S01]  /*cd10*/  FMNMX.FTZ R42, R87, R42, !PT ;  /* 0x0000002a572a7209 */ /* 0x000fe20007810000 */
[----:B------:R-:W-:Y:S01]  /*cd20*/  FMUL.FTZ R38, R2, R57 ;  /* 0x0000003902267220 */ /* 0x000fe20000410000 */
[----:B------:R-:W-:Y:S02]  /*cd30*/  ISETP.GT.AND P2, PT, R40, 0x78, PT ;  /* 0x000000782800780c */ /* 0x000fe40003f44270 */
[----:B---3--:R-:W-:-:S02]  /*cd40*/  FSEL R57, R44, -INF , P1 ;  /* 0xff8000002c397808 */ /* 0x008fc40000800000 */
[----:B------:R-:W-:Y:S02]  /*cd50*/  FMNMX.FTZ R42, R111, R42, !PT ;  /* 0x0000002a6f2a7209 */ /* 0x000fe40007810000 */
[----:B------:R-:W-:Y:S02]  /*cd60*/  ISETP.GT.AND P1, PT, R40, 0x79, PT ;  /* 0x000000792800780c */ /* 0x000fe40003f24270 */
[----:B------:R-:W-:Y:S02]  /*cd70*/  FSEL R109, R86, -INF , P2 ;  /* 0xff800000566d7808 */ /* 0x000fe40001000000 */
[----:B------:R-:W-:Y:S02]  /*cd80*/  FMNMX.FTZ R42, R57, R42, !PT ;  /* 0x0000002a392a7209 */ /* 0x000fe40007810000 */
[----:B-1----:R-:W-:Y:S02]  /*cd90*/  FSEL R107, R10, -INF , P1 ;  /* 0xff8000000a6b7808 */ /* 0x002fe40000800000 */
[----:B------:R-:W-:-:S04]  /*cda0*/  FMNMX.FTZ R10, R109, R42, !PT ;  /* 0x0000002a6d0a7209 */ /* 0x000fc80007810000 */
[----:B------:R-:W-:Y:S01]  /*cdb0*/  FMNMX.FTZ R10, R107, R10, !PT ;  /* 0x0000000a6b0a7209 */ /* 0x000fe20007810000 */
[----:B------:R-:W-:-:S04]  /*cdc0*/  FMUL.FTZ R42, R2, R61 ;  /* 0x0000003d022a7220 */ /* 0x000fc80000410000 */
[----:B------:R-:W0:Y:S04]  /*cdd0*/  SHFL.BFLY PT, R61, R10, 0x2, 0x1f ;  /* 0x0c401f000a3d7f89 */ /* 0x000e2800000e0000 */
[----:B------:R-:W1:Y:S01]  /*cde0*/  SHFL.IDX PT, R66, R32, RZ, 0x1c1f ;  /* 0x001c1fff20427589 */ /* 0x000e6200000e0000 */
[----:B0-----:R-:W-:-:S05]  /*cdf0*/  FMNMX.FTZ R20, R10, R61, !PT ;  /* 0x0000003d0a147209 */ /* 0x001fca0007810000 */
[----:B------:R-:W0:Y:S01]  /*ce00*/  SHFL.BFLY PT, R65, R20, 0x1, 0x1f ;  /* 0x0c201f0014417f89 */ /* 0x000e2200000e0000 */
[----:B-1----:R-:W-:Y:S01]  /*ce10*/  VIADDMNMX R34, R66, R35, R34, PT ;  /* 0x0000002342227246 */ /* 0x002fe20003800122 */
[----:B------:R-:W-:-:S03]  /*ce20*/  FMUL.FTZ R48, R2, R68 ;  /* 0x0000004402307220 */ /* 0x000fc60000410000 */
[C---:B------:R-:W-:Y:S02]  /*ce30*/  ISETP.GT.AND P2, PT, R34.reuse, 0x1, PT ;  /* 0x000000012200780c */ /* 0x040fe40003f44270 */
[----:B------:R-:W-:Y:S02]  /*ce40*/  ISETP.GT.AND P3, PT, R34, 0x8, PT ;  /* 0x000000082200780c */ /* 0x000fe40003f64270 */
[----:B0-----:R-:W-:Y:S01]  /*ce50*/  FMNMX.FTZ R10, R20, R65, !PT ;  /* 0x00000041140a7209 */ /* 0x001fe20007810000 */
[----:B------:R-:W-:-:S03]  /*ce60*/  IMAD.U32 R20, RZ, RZ, UR4 ;  /* 0x00000004ff147e24 */ /* 0x000fc6000f8e00ff */
[C---:B------:R-:W-:Y:S01]  /*ce70*/  FSETP.NEU.FTZ.AND P1, PT, R10.reuse, -INF , PT ;  /* 0xff8000000a00780b */ /* 0x040fe20003f3d000 */
[----:B------:R-:W-:-:S05]  /*ce80*/  FFMA.FTZ R62, R10, R20, -8 ;  /* 0xc10000000a3e7423 */ /* 0x000fca0000010014 */
[----:B------:R-:W-:Y:S02]  /*ce90*/  FSEL R62, R62, RZ, P1 ;  /* 0x000000ff3e3e7208 */ /* 0x000fe40000800000 */
[----:B------:R-:W-:Y:S02]  /*cea0*/  ISETP.GT.AND P1, PT, R34, RZ, PT ;  /* 0x000000ff2200720c */ /* 0x000fe40003f24270 */
[----:B------:R-:W-:Y:S01]  /*ceb0*/  FSEL R6, R6, -INF , P2 ;  /* 0xff80000006067808 */ /* 0x000fe20001000000 */
[----:B------:R-:W-:-:S01]  /*cec0*/  FFMA.FTZ R68, R37, R20, -R62 ;  /* 0x0000001425447223 */ /* 0x000fc2000001083e */
[----:B------:R-:W-:Y:S02]  /*ced0*/  FSEL R37, R3, -INF , P1 ;  /* 0xff80000003257808 */ /* 0x000fe40000800000 */
[----:B------:R-:W-:Y:S02]  /*cee0*/  ISETP.GT.AND P1, PT, R34, 0x9, PT ;  /* 0x000000092200780c */ /* 0x000fe40003f24270 */
[----:B------:R-:W-:-:S02]  /*cef0*/  FSEL R7, R7, -INF , P3 ;  /* 0xff80000007077808 */ /* 0x000fc40001800000 */
[----:B------:R-:W-:Y:S01]  /*cf00*/  FMNMX.FTZ R66, R37, R6, !PT ;  /* 0x0000000625427209 */ /* 0x000fe20007810000 */
[----:B------:R0:W-:Y:S01]  /*cf10*/  MUFU.EX2 R32, R68 ;  /* 0x0000004400207308 */ /* 0x0001e20000000800 */
[----:B------:R-:W-:-:S01]  /*cf20*/  FFMA.FTZ R41, R41, R20, -R62 ;  /* 0x0000001429297223 */ /* 0x000fc2000001083e */
[C---:B------:R-:W-:Y:S02]  /*cf30*/  ISETP.GT.AND P2, PT, R34.reuse, 0x10, PT ;  /* 0x000000102200780c */ /* 0x040fe40003f44270 */
[----:B------:R-:W-:Y:S01]  /*cf40*/  FMNMX.FTZ R66, R7, R66, !PT ;  /* 0x0000004207427209 */ /* 0x000fe20007810000 */
[----:B0-----:R-:W-:Y:S01]  /*cf50*/  FFMA.FTZ R68, R39, R20, -R62 ;  /* 0x0000001427447223 */ /* 0x001fe2000001083e */
[----:B------:R-:W-:Y:S02]  /*cf60*/  FSEL R39, R11, -INF , P1 ;  /* 0xff8000000b277808 */ /* 0x000fe40000800000 */
[----:B------:R0:W-:Y:S01]  /*cf70*/  MUFU.EX2 R3, R41 ;  /* 0x0000002900037308 */ /* 0x0001e20000000800 */
[----:B------:R-:W-:-:S02]  /*cf80*/  ISETP.GT.AND P1, PT, R34, 0x11, PT ;  /* 0x000000112200780c */ /* 0x000fc40003f24270 */
[----:B------:R-:W-:Y:S02]  /*cf90*/  FMNMX.FTZ R66, R39, R66, !PT ;  /* 0x0000004227427209 */ /* 0x000fe40007810000 */
[----:B------:R-:W-:Y:S02]  /*cfa0*/  FSEL R13, R13, -INF , P1 ;  /* 0xff8000000d0d7808 */ /* 0x000fe40000800000 */
[----:B0-----:R-:W-:Y:S02]  /*cfb0*/  FSEL R41, R12, -INF , P2 ;  /* 0xff8000000c297808 */ /* 0x001fe40001000000 */
[----:B------:R-:W-:Y:S02]  /*cfc0*/  ISETP.GT.AND P2, PT, R34, 0x18, PT ;  /* 0x000000182200780c */ /* 0x000fe40003f44270 */
[----:B------:R-:W-:Y:S01]  /*cfd0*/  FMNMX.FTZ R66, R41, R66, !PT ;  /* 0x0000004229427209 */ /* 0x000fe20007810000 */
[----:B------:R-:W-:-:S01]  /*cfe0*/  FFMA.FTZ R12, R45, R20, -R62 ;  /* 0x000000142d0c7223 */ /* 0x000fc2000001083e */
[----:B------:R-:W-:-:S02]  /*cff0*/  ISETP.GT.AND P1, PT, R34, 0x19, PT ;  /* 0x000000192200780c */ /* 0x000fc40003f24270 */
[----:B------:R-:W-:Y:S02]  /*d000*/  FSEL R45, R14, -INF , P2 ;  /* 0xff8000000e2d7808 */ /* 0x000fe40001000000 */
[----:B------:R-:W-:Y:S02]  /*d010*/  FMNMX.FTZ R66, R13, R66, !PT ;  /* 0x000000420d427209 */ /* 0x000fe40007810000 */
[----:B------:R-:W-:Y:S02]  /*d020*/  ISETP.GT.AND P2, PT, R34, 0x20, PT ;  /* 0x000000202200780c */ /* 0x000fe40003f44270 */
[----:B------:R-:W-:Y:S02]  /*d030*/  FSEL R15, R15, -INF , P1 ;  /* 0xff8000000f0f7808 */ /* 0x000fe40000800000 */
[----:B------:R-:W-:Y:S01]  /*d040*/  FMNMX.FTZ R66, R45, R66, !PT ;  /* 0x000000422d427209 */ /* 0x000fe20007810000 */
[----:B------:R-:W0:Y:S01]  /*d050*/  MUFU.TANH R28, R28 ;  /* 0x0000001c001c7308 */ /* 0x000e220000002400 */
[----:B------:R-:W-:Y:S01]  /*d060*/  FMUL.FTZ R50, R2, R69 ;  /* 0x0000004502327220 */ /* 0x000fe20000410000 */
[----:B------:R-:W-:-:S02]  /*d070*/  ISETP.GT.AND P1, PT, R34, 0x21, PT ;  /* 0x000000212200780c */ /* 0x000fc40003f24270 */
[----:B------:R-:W-:Y:S02]  /*d080*/  FSEL R69, R24, -INF , P2 ;  /* 0xff80000018457808 */ /* 0x000fe40001000000 */
[----:B------:R-:W-:Y:S02]  /*d090*/  FMNMX.FTZ R66, R15, R66, !PT ;  /* 0x000000420f427209 */ /* 0x000fe40007810000 */
[----:B------:R-:W1:Y:S01]  /*d0a0*/  MUFU.TANH R29, R29 ;  /* 0x0000001d001d7308 */ /* 0x000e620000002400 */
[C---:B------:R-:W-:Y:S02]  /*d0b0*/  ISETP.GT.AND P2, PT, R34.reuse, 0x28, PT ;  /* 0x000000282200780c */ /* 0x040fe40003f44270 */
[----:B------:R-:W-:Y:S02]  /*d0c0*/  FSEL R25, R25, -INF , P1 ;  /* 0xff80000019197808 */ /* 0x000fe40000800000 */
[----:B------:R-:W-:Y:S01]  /*d0d0*/  FMNMX.FTZ R66, R69, R66, !PT ;  /* 0x0000004245427209 */ /* 0x000fe20007810000 */
[----:B------:R-:W-:Y:S01]  /*d0e0*/  FFMA.FTZ R14, R49, R20, -R62 ;  /* 0x00000014310e7223 */ /* 0x000fe2000001083e */
[----:B------:R-:W-:Y:S01]  /*d0f0*/  ISETP.GT.AND P1, PT, R34, 0x29, PT ;  /* 0x000000292200780c */ /* 0x000fe20003f24270 */
[----:B------:R-:W3:Y:S01]  /*d100*/  MUFU.TANH R30, R30 ;  /* 0x0000001e001e7308 */ /* 0x000ee20000002400 */
[----:B------:R-:W-:-:S02]  /*d110*/  FSEL R49, R26, -INF , P2 ;  /* 0xff8000001a317808 */ /* 0x000fc40001000000 */
[----:B------:R-:W-:Y:S02]  /*d120*/  FMNMX.FTZ R66, R25, R66, !PT ;  /* 0x0000004219427209 */ /* 0x000fe40007810000 */
[----:B------:R-:W-:Y:S02]  /*d130*/  ISETP.GT.AND P2, PT, R34, 0x30, PT ;  /* 0x000000302200780c */ /* 0x000fe40003f44270 */
[----:B------:R-:W-:Y:S01]  /*d140*/  FSEL R27, R27, -INF , P1 ;  /* 0xff8000001b1b7808 */ /* 0x000fe20000800000 */
[----:B------:R-:W4:Y:S01]  /*d150*/  MUFU.TANH R31, R31 ;  /* 0x0000001f001f7308 */ /* 0x000f220000002400 */
[----:B------:R-:W-:Y:S01]  /*d160*/  FMNMX.FTZ R66, R49, R66, !PT ;  /* 0x0000004231427209 */ /* 0x000fe20007810000 */
[----:B------:R-:W-:Y:S01]  /*d170*/  FMUL.FTZ R54, R2, R73 ;  /* 0x0000004902367220 */ /* 0x000fe20000410000 */
[----:B------:R-:W-:Y:S01]  /*d180*/  ISETP.GT.AND P1, PT, R34, 0x31, PT ;  /* 0x000000312200780c */ /* 0x000fe20003f24270 */
[----:B------:R-:W-:Y:S01]  /*d190*/  FMUL.FTZ R40, R2, R60 ;  /* 0x0000003c02287220 */ /* 0x000fe20000410000 */
[----:B0-----:R-:W-:-:S02]  /*d1a0*/  FSEL R73, R28, -INF , P2 ;  /* 0xff8000001c497808 */ /* 0x001fc40001000000 */
[----:B------:R-:W-:Y:S01]  /*d1b0*/  FMNMX.FTZ R66, R27, R66, !PT ;  /* 0x000000421b427209 */ /* 0x000fe20007810000 */
[----:B------:R-:W0:Y:S01]  /*d1c0*/  MUFU.TANH R33, R33 ;  /* 0x0000002100217308 */ /* 0x000e220000002400 */
[----:B------:R-:W-:Y:S02]  /*d1d0*/  ISETP.GT.AND P2, PT, R34, 0x38, PT ;  /* 0x000000382200780c */ /* 0x000fe40003f44270 */
[----:B-1----:R-:W-:Y:S02]  /*d1e0*/  FSEL R29, R29, -INF , P1 ;  /* 0xff8000001d1d7808 */ /* 0x002fe40000800000 */
[----:B------:R-:W-:-:S03]  /*d1f0*/  FMNMX.FTZ R66, R73, R66, !PT ;  /* 0x0000004249427209 */ /* 0x000fc60007810000 */
[----:B------:R-:W1:Y:S01]  /*d200*/  MUFU.TANH R38, R38 ;  /* 0x0000002600267308 */ /* 0x000e620000002400 */
[----:B------:R-:W-:-:S01]  /*d210*/  FFMA.FTZ R24, R53, R20, -R62 ;  /* 0x0000001435187223 */ /* 0x000fc2000001083e */
[----:B------:R-:W-:Y:S01]  /*d220*/  ISETP.GT.AND P1, PT, R34, 0x39, PT ;  /* 0x000000392200780c */ /* 0x000fe20003f24270 */
[----:B------:R-:W-:Y:S01]  /*d230*/  FMUL.FTZ R44, R2, R64 ;  /* 0x00000040022c7220 */ /* 0x000fe20000410000 */
[----:B---3--:R-:W-:Y:S02]  /*d240*/  FSEL R53, R30, -INF , P2 ;  /* 0xff8000001e357808 */ /* 0x008fe40001000000 */
[----:B------:R-:W-:Y:S02]  /*d250*/  FMNMX.FTZ R66, R29, R66, !PT ;  /* 0x000000421d427209 */ /* 0x000fe40007810000 */
[----:B------:R-:W3:Y:S01]  /*d260*/  MUFU.TANH R40, R40 ;  /* 0x0000002800287308 */ /* 0x000ee20000002400 */
[----:B------:R-:W-:Y:S02]  /*d270*/  ISETP.GT.AND P2, PT, R34, 0x40, PT ;  /* 0x000000402200780c */ /* 0x000fe40003f44270 */
[----:B----4-:R-:W-:-:S02]  /*d280*/  FSEL R31, R31, -INF , P1 ;  /* 0xff8000001f1f7808 */ /* 0x010fc40000800000 */
[----:B------:R-:W-:-:S03]  /*d290*/  FMNMX.FTZ R66, R53, R66, !PT ;  /* 0x0000004235427209 */ /* 0x000fc60007810000 */
[----:B------:R-:W4:Y:S01]  /*d2a0*/  MUFU.TANH R42, R42 ;  /* 0x0000002a002a7308 */ /* 0x000f220000002400 */
[----:B------:R-:W-:Y:S02]  /*d2b0*/  ISETP.GT.AND P1, PT, R34, 0x41, PT ;  /* 0x000000412200780c */ /* 0x000fe40003f24270 */
[----:B0-----:R-:W-:Y:S02]  /*d2c0*/  FSEL R33, R33, -INF , P2 ;  /* 0xff80000021217808 */ /* 0x001fe40001000000 */
[----:B------:R-:W-:-:S03]  /*d2d0*/  FMNMX.FTZ R66, R31, R66, !PT ;  /* 0x000000421f427209 */ /* 0x000fc60007810000 */
[----:B------:R-:W0:Y:S01]  /*d2e0*/  MUFU.TANH R44, R44 ;  /* 0x0000002c002c7308 */ /* 0x000e220000002400 */
[----:B------:R-:W-:-:S01]  /*d2f0*/  FFMA.FTZ R26, R59, R20, -R62 ;  /* 0x000000143b1a7223 */ /* 0x000fc2000001083e */
[----:B------:R-:W-:Y:S02]  /*d300*/  ISETP.GT.AND P2, PT, R34, 0x48, PT ;  /* 0x000000482200780c */ /* 0x000fe40003f44270 */
[----:B-1----:R-:W-:Y:S02]  /*d310*/  FSEL R59, R38, -INF , P1 ;  /* 0xff800000263b7808 */ /* 0x002fe40000800000 */
[----:B------:R-:W-:Y:S02]  /*d320*/  FMNMX.FTZ R66, R33, R66, !PT ;  /* 0x0000004221427209 */ /* 0x000fe40007810000 */
[----:B------:R-:W1:Y:S01]  /*d330*/  MUFU.TANH R46, R46 ;  /* 0x0000002e002e7308 */ /* 0x000e620000002400 */
[----:B------:R-:W-:Y:S01]  /*d340*/  FMUL.FTZ R58, R2, R77 ;  /* 0x0000004d023a7220 */ /* 0x000fe20000410000 */
[----:B------:R-:W-:Y:S01]  /*d350*/  ISETP.GT.AND P1, PT, R34, 0x49, PT ;  /* 0x000000492200780c */ /* 0x000fe20003f24270 */
[----:B------:R-:W-:Y:S01]  /*d360*/  FMUL.FTZ R52, R2, R72 ;  /* 0x0000004802347220 */ /* 0x000fe20000410000 */
[----:B---3--:R-:W-:-:S02]  /*d370*/  FSEL R77, R40, -INF , P2 ;  /* 0xff800000284d7808 */ /* 0x008fc40001000000 */
[----:B------:R-:W-:Y:S02]  /*d380*/  FMNMX.FTZ R66, R59, R66, !PT ;  /* 0x000000423b427209 */ /* 0x000fe40007810000 */
[----:B------:R-:W3:Y:S01]  /*d390*/  MUFU.TANH R48, R48 ;  /* 0x0000003000307308 */ /* 0x000ee20000002400 */
[----:B------:R-:W-:Y:S01]  /*d3a0*/  FMUL.FTZ R61, R2, R81 ;  /* 0x00000051023d7220 */ /* 0x000fe20000410000 */
[----:B------:R-:W-:Y:S01]  /*d3b0*/  FFMA.FTZ R81, R55, R20, -R62 ;  /* 0x0000001437517223 */ /* 0x000fe2000001083e */
[----:B------:R-:W-:Y:S02]  /*d3c0*/  ISETP.GT.AND P2, PT, R34, 0x50, PT ;  /* 0x000000502200780c */ /* 0x000fe40003f44270 */
[----:B----4-:R-:W-:Y:S02]  /*d3d0*/  FSEL R55, R42, -INF , P1 ;  /* 0xff8000002a377808 */ /* 0x010fe40000800000 */
[----:B------:R-:W-:Y:S01]  /*d3e0*/  FMNMX.FTZ R66, R77, R66, !PT ;  /* 0x000000424d427209 */ /* 0x000fe20007810000 */
[----:B------:R-:W4:Y:S01]  /*d3f0*/  MUFU.TANH R50, R50 ;  /* 0x0000003200327308 */ /* 0x000f220000002400 */
[----:B------:R-:W-:Y:S01]  /*d400*/  FMUL.FTZ R65, R2, R85 ;  /* 0x0000005502417220 */ /* 0x000fe20000410000 */
[----:B------:R-:W-:Y:S01]  /*d410*/  ISETP.GT.AND P1, PT, R34, 0x51, PT ;  /* 0x000000512200780c */ /* 0x000fe20003f24270 */
[----:B------:R-:W-:Y:S01]  /*d420*/  FMUL.FTZ R56, R2, R76 ;  /* 0x0000004c02387220 */ /* 0x000fe20000410000 */
[----:B0-----:R-:W-:-:S02]  /*d430*/  FSEL R85, R44, -INF , P2 ;  /* 0xff8000002c557808 */ /* 0x001fc40001000000 */
[----:B------:R-:W-:Y:S02]  /*d440*/  FMNMX.FTZ R66, R55, R66, !PT ;  /* 0x0000004237427209 */ /* 0x000fe40007810000 */
[----:B------:R-:W0:Y:S01]  /*d450*/  MUFU.TANH R52, R52 ;  /* 0x0000003400347308 */ /* 0x000e220000002400 */
[----:B------:R-:W-:-:S01]  /*d460*/  FFMA.FTZ R28, R67, R20, -R62 ;  /* 0x00000014431c7223 */ /* 0x000fc2000001083e */
[----:B------:R-:W-:Y:S02]  /*d470*/  ISETP.GT.AND P2, PT, R34, 0x58, PT ;  /* 0x000000582200780c */ /* 0x000fe40003f44270 */
[----:B-1----:R-:W-:Y:S02]  /*d480*/  FSEL R67, R46, -INF , P1 ;  /* 0xff8000002e437808 */ /* 0x002fe40000800000 */
[----:B------:R-:W-:Y:S02]  /*d490*/  FMNMX.FTZ R66, R85, R66, !PT ;  /* 0x0000004255427209 */ /* 0x000fe40007810000 */
[----:B------:R-:W1:Y:S01]  /*d4a0*/  MUFU.TANH R54, R54 ;  /* 0x0000003600367308 */ /* 0x000e620000002400 */
[----:B------:R-:W-:Y:S01]  /*d4b0*/  ISETP.GT.AND P1, PT, R34, 0x59, PT ;  /* 0x000000592200780c */ /* 0x000fe20003f24270 */
[----:B------:R-:W-:Y:S01]  /*d4c0*/  FMUL.FTZ R60, R2, R80 ;  /* 0x00000050023c7220 */ /* 0x000fe20000410000 */
[----:B---3--:R-:W-:-:S02]  /*d4d0*/  FSEL R113, R48, -INF , P2 ;  /* 0xff80000030717808 */ /* 0x008fc40001000000 */
[----:B------:R-:W-:-:S03]  /*d4e0*/  FMNMX.FTZ R66, R67, R66, !PT ;  /* 0x0000004243427209 */ /* 0x000fc60007810000 */
[----:B------:R-:W3:Y:S01]  /*d4f0*/  MUFU.TANH R56, R56 ;  /* 0x0000003800387308 */ /* 0x000ee20000002400 */
[----:B------:R-:W-:Y:S02]  /*d500*/  ISETP.GT.AND P2, PT, R34, 0x60, PT ;  /* 0x000000602200780c */ /* 0x000fe40003f44270 */
[----:B----4-:R-:W-:Y:S02]  /*d510*/  FSEL R115, R50, -INF , P1 ;  /* 0xff80000032737808 */ /* 0x010fe40000800000 */
[----:B------:R-:W-:-:S03]  /*d520*/  FMNMX.FTZ R66, R113, R66, !PT ;  /* 0x0000004271427209 */ /* 0x000fc60007810000 */
[----:B------:R-:W4:Y:S01]  /*d530*/  MUFU.TANH R58, R58 ;  /* 0x0000003a003a7308 */ /* 0x000f220000002400 */
[----:B------:R-:W-:Y:S01]  /*d540*/  ISETP.GT.AND P1, PT, R34, 0x61, PT ;  /* 0x000000612200780c */ /* 0x000fe20003f24270 */
[----:B------:R-:W-:Y:S01]  /*d550*/  FMUL.FTZ R64, R2, R84 ;  /* 0x0000005402407220 */ /* 0x000fe20000410000 */
        /* <DEDUP_REMOVED lines=8> */
[----:B------:R-:W-:Y:S02]  /*d5e0*/  ISETP.GT.AND P1, PT, R34, 0x69, PT ;  /* 0x000000692200780c */ /* 0x000fe40003f24270 */
[----:B---3--:R-:W-:-:S02]  /*d5f0*/  FSEL R119, R56, -INF , P2 ;  /* 0xff80000038777808 */ /* 0x008fc40001000000 */
[----:B------:R-:W-:-:S03]  /*d600*/  FMNMX.FTZ R66, R75, R66, !PT ;  /* 0x000000424b427209 */ /* 0x000fc60007810000 */
[----:B------:R-:W3:Y:S01]  /*d610*/  MUFU.TANH R64, R64 ;  /* 0x0000004000407308 */ /* 0x000ee20000002400 */
[----:B------:R-:W-:Y:S02]  /*d620*/  ISETP.GT.AND P2, PT, R34, 0x70, PT ;  /* 0x000000702200780c */ /* 0x000fe40003f44270 */
[----:B----4-:R-:W-:Y:S02]  /*d630*/  FSEL R121, R58, -INF , P1 ;  /* 0xff8000003a797808 */ /* 0x010fe40000800000 */
[----:B------:R-:W-:-:S03]  /*d640*/  FMNMX.FTZ R66, R119, R66, !PT ;  /* 0x0000004277427209 */ /* 0x000fc60007810000 */
[----:B------:R-:W4:Y:S01]  /*d650*/  MUFU.TANH R65, R65 ;  /* 0x0000004100417308 */ /* 0x000f220000002400 */
[----:B------:R-:W-:Y:S02]  /*d660*/  ISETP.GT.AND P1, PT, R34, 0x71, PT ;  /* 0x000000712200780c */ /* 0x000fe40003f24270 */
[----:B0-----:R-:W-:Y:S02]  /*d670*/  FSEL R123, R60, -INF , P2 ;  /* 0xff8000003c7b7808 */ /* 0x001fe40001000000 */
[----:B------:R-:W-:Y:S01]  /*d680*/  FMNMX.FTZ R66, R121, R66, !PT ;  /* 0x0000004279427209 */ /* 0x000fe20007810000 */
[----:B------:R-:W-:Y:S01]  /*d690*/  FFMA.FTZ R38, R91, R20, -R62 ;  /* 0x000000145b267223 */ /* 0x000fe2000001083e */
[----:B------:R-:W-:Y:S02]  /*d6a0*/  ISETP.GT.AND P2, PT, R34, 0x78, PT ;  /* 0x000000782200780c */ /* 0x000fe40003f44270 */
[----:B-1----:R-:W-:Y:S02]  /*d6b0*/  FSEL R91, R61, -INF , P1 ;  /* 0xff8000003d5b7808 */ /* 0x002fe40000800000 */
[----:B------:R-:W-:-:S02]  /*d6c0*/  FMNMX.FTZ R66, R123, R66, !PT ;  /* 0x000000427b427209 */ /* 0x000fc40007810000 */
[----:B------:R-:W-:Y:S02]  /*d6d0*/  ISETP.GT.AND P1, PT, R34, 0x79, PT ;  /* 0x000000792200780c */ /* 0x000fe40003f24270 */
[----:B---3--:R-:W-:Y:S02]  /*d6e0*/  FSEL R125, R64, -INF , P2 ;  /* 0xff800000407d7808 */ /* 0x008fe40001000000 */
[----:B------:R-:W-:Y:S02]  /*d6f0*/  FMNMX.FTZ R66, R91, R66, !PT ;  /* 0x000000425b427209 */ /* 0x000fe40007810000 */
[----:B----4-:R-:W-:Y:S02]  /*d700*/  FSEL R127, R65, -INF , P1 ;  /* 0xff800000417f7808 */ /* 0x010fe40000800000 */
[----:B------:R-:W-:-:S04]  /*d710*/  FMNMX.FTZ R66, R125, R66, !PT ;  /* 0x000000427d427209 */ /* 0x000fc80007810000 */
[----:B------:R-:W-:-:S05]  /*d720*/  FMNMX.FTZ R66, R127, R66, !PT ;  /* 0x000000427f427209 */ /* 0x000fca0007810000 */
[----:B------:R-:W0:Y:S02]  /*d730*/  SHFL.BFLY PT, R11, R66, 0x2, 0x1f ;  /* 0x0c401f00420b7f89 */ /* 0x000e2400000e0000 */
[----:B0-----:R-:W-:-:S05]  /*d740*/  FMNMX.FTZ R50, R66, R11, !PT ;  /* 0x0000000b42327209 */ /* 0x001fca0007810000 */
[----:B------:R-:W0:Y:S01]  /*d750*/  SHFL.BFLY PT, R11, R50, 0x1, 0x1f ;  /* 0x0c201f00320b7f89 */ /* 0x000e2200000e0000 */
[----:B------:R-:W-:-:S04]  /*d760*/  FFMA.FTZ R36, R36, R20, -R62 ;  /* 0x0000001424247223 */ /* 0x000fc8000001083e */
[----:B------:R-:W1:Y:S01]  /*d770*/  MUFU.EX2 R35, R36 ;  /* 0x0000002400237308 */ /* 0x000e620000000800 */
[----:B0-----:R-:W-:-:S04]  /*d780*/  FMNMX.FTZ R11, R50, R11, !PT ;  /* 0x0000000b320b7209 */ /* 0x001fc80007810000 */
[C---:B------:R-:W-:Y:S01]  /*d790*/  FSETP.NEU.FTZ.AND P1, PT, R11.reuse, -INF , PT ;  /* 0xff8000000b00780b */ /* 0x040fe20003f3d000 */
[----:B------:R-:W-:-:S05]  /*d7a0*/  FFMA.FTZ R52, R11, R20, -8 ;  /* 0xc10000000b347423 */ /* 0x000fca0000010014 */
[----:B------:R-:W-:-:S05]  /*d7b0*/  FSEL R52, R52, RZ, P1 ;  /* 0x000000ff34347208 */ /* 0x000fca0000800000 */
[-CC-:B------:R-:W-:Y:S01]  /*d7c0*/  FFMA.FTZ R148, R37, R20.reuse, -R52.reuse ;  /* 0x0000001425947223 */ /* 0x180fe20000010834 */
[----:B------:R-:W-:-:S01]  /*d7d0*/  FFMA.FTZ R37, R6, R20, -R52 ;  /* 0x0000001406257223 */ /* 0x000fc20000010834 */
[-CC-:B------:R-:W-:Y:S01]  /*d7e0*/  FFMA.FTZ R6, R7, R20.reuse, -R52.reuse ;  /* 0x0000001407067223 */ /* 0x180fe20000010834 */
[----:B------:R-:W-:-:S03]  /*d7f0*/  FFMA.FTZ R39, R39, R20, -R52 ;  /* 0x0000001427277223 */ /* 0x000fc60000010834 */
[----:B------:R-:W-:Y:S01]  /*d800*/  MUFU.EX2 R148, R148 ;  /* 0x0000009400947308 */ /* 0x000fe20000000800 */
[----:B------:R-:W-:-:S07]  /*d810*/  FFMA.FTZ R150, R41, R20, -R52 ;  /* 0x0000001429967223 */ /* 0x000fce0000010834 */
[----:B------:R-:W0:Y:S01]  /*d820*/  MUFU.EX2 R37, R37 ;  /* 0x0000002500257308 */ /* 0x000e220000000800 */
[----:B------:R-:W-:-:S01]  /*d830*/  FFMA.FTZ R43, R43, R20, -R62 ;  /* 0x000000142b2b7223 */ /* 0x000fc2000001083e */
[----:B------:R-:W-:-:S06]  /*d840*/  FFMA.FTZ R7, R13, R20, -R52 ;  /* 0x000000140d077223 */ /* 0x000fcc0000010834 */
[----:B------:R-:W3:Y:S08]  /*d850*/  MUFU.EX2 R6, R6 ;  /* 0x0000000600067308 */ /* 0x000ef00000000800 */
[----:B------:R-:W4:Y:S01]  /*d860*/  MUFU.EX2 R36, R68 ;  /* 0x0000004400247308 */ /* 0x000f220000000800 */
[----:B------:R-:W-:-:S01]  /*d870*/  FFMA.FTZ R41, R45, R20, -R52 ;  /* 0x000000142d297223 */ /* 0x000fc20000010834 */
[----:B-1----:R-:W-:-:S06]  /*d880*/  FADD.FTZ R60, R32, R35 ;  /* 0x00000023203c7221 */ /* 0x002fcc0000010000 */
[----:B------:R-:W1:Y:S01]  /*d890*/  MUFU.EX2 R39, R39 ;  /* 0x0000002700277308 */ /* 0x000e620000000800 */
[----:B------:R-:W-:-:S01]  /*d8a0*/  FFMA.FTZ R47, R47, R20, -R62 ;  /* 0x000000142f2f7223 */ /* 0x000fc2000001083e */
[----:B------:R-:W-:-:S06]  /*d8b0*/  FFMA.FTZ R54, R15, R20, -R52 ;  /* 0x000000140f367223 */ /* 0x000fcc0000010834 */
[----:B------:R-:W5:Y:S01]  /*d8c0*/  MUFU.EX2 R12, R12 ;  /* 0x0000000c000c7308 */ /* 0x000f620000000800 */
[----:B------:R-:W-:-:S01]  /*d8d0*/  FFMA.FTZ R45, R49, R20, -R52 ;  /* 0x00000014312d7223 */ /* 0x000fc20000010834 */
[-CC-:B------:R-:W-:Y:S01]  /*d8e0*/  FFMA.FTZ R15, R29, R20.reuse, -R52.reuse ;  /* 0x000000141d0f7223 */ /* 0x180fe20000010834 */
[----:B------:R-:W-:-:S05]  /*d8f0*/  FFMA.FTZ R29, R53, R20, -R52 ;  /* 0x00000014351d7223 */ /* 0x000fca0000010834 */
[----:B------:R-:W2:Y:S01]  /*d900*/  MUFU.EX2 R150, R150 ;  /* 0x0000009600967308 */ /* 0x000ea20000000800 */
[----:B0-----:R-:W-:-:S01]  /*d910*/  FADD.FTZ R49, R148, R37 ;  /* 0x0000002594317221 */ /* 0x001fc20000010000 */
[----:B------:R-:W-:-:S06]  /*d920*/  FADD.FTZ R53, R3, R60 ;  /* 0x0000003c03357221 */ /* 0x000fcc0000010000 */
[----:B------:R-:W0:Y:S01]  /*d930*/  MUFU.EX2 R43, R43 ;  /* 0x0000002b002b7308 */ /* 0x000e220000000800 */
[----:B---3--:R-:W-:-:S01]  /*d940*/  FADD.FTZ R60, R6, R49 ;  /* 0x00000031063c7221 */ /* 0x008fc20000010000 */
[----:B------:R-:W-:-:S06]  /*d950*/  FFMA.FTZ R144, R69, R20, -R52 ;  /* 0x0000001445907223 */ /* 0x000fcc0000010834 */
[----:B------:R-:W3:Y:S01]  /*d960*/  MUFU.EX2 R7, R7 ;  /* 0x0000000700077308 */ /* 0x000ee20000000800 */
[----:B----4-:R-:W-:-:S01]  /*d970*/  FADD.FTZ R53, R36, R53 ;  /* 0x0000003524357221 */ /* 0x010fc20000010000 */
[----:B------:R-:W-:-:S06]  /*d980*/  FFMA.FTZ R51, R51, R20, -R62 ;  /* 0x0000001433337223 */ /* 0x000fcc000001083e */
[----:B------:R-:W4:Y:S01]  /*d990*/  MUFU.EX2 R14, R14 ;  /* 0x0000000e000e7308 */ /* 0x000f220000000800 */
[----:B------:R-:W-:-:S01]  /*d9a0*/  FFMA.FTZ R34, R79, R20, -R62 ;  /* 0x000000144f227223 */ /* 0x000fc2000001083e */
[-CC-:B------:R-:W-:Y:S01]  /*d9b0*/  FFMA.FTZ R61, R89, R20.reuse, -R62.reuse ;  /* 0x00000014593d7223 */ /* 0x180fe2000001083e */
[----:B------:R-:W-:-:S05]  /*d9c0*/  FFMA.FTZ R79, R93, R20, -R62 ;  /* 0x000000145d4f7223 */ /* 0x000fca000001083e */
[----:B------:R-:W4:Y:S01]  /*d9d0*/  MUFU.EX2 R41, R41 ;  /* 0x0000002900297308 */ /* 0x000f220000000800 */
[----:B------:R-:W-:-:S01]  /*d9e0*/  FFMA.FTZ R63, R63, R20, -R62 ;  /* 0x000000143f3f7223 */ /* 0x000fc2000001083e */
[-CC-:B------:R-:W-:Y:S01]  /*d9f0*/  FFMA.FTZ R71, R71, R20.reuse, -R62.reuse ;  /* 0x0000001447477223 */ /* 0x180fe2000001083e */
[----:B------:R-:W-:-:S01]  /*da00*/  FFMA.FTZ R40, R97, R20, -R62 ;  /* 0x0000001461287223 */ /* 0x000fc2000001083e */
[----:B------:R-:W-:-:S04]  /*da10*/  FFMA.FTZ R65, R95, R20, -R62 ;  /* 0x000000145f417223 */ /* 0x000fc8000001083e */
[----:B------:R-:W4:Y:S01]  /*da20*/  MUFU.EX2 R47, R47 ;  /* 0x0000002f002f7308 */ /* 0x000f220000000800 */
[----:B------:R-:W-:-:S01]  /*da30*/  FFMA.FTZ R42, R99, R20, -R62 ;  /* 0x00000014632a7223 */ /* 0x000fc2000001083e */
[-CC-:B------:R-:W-:Y:S01]  /*da40*/  FFMA.FTZ R83, R83, R20.reuse, -R62.reuse ;  /* 0x0000001453537223 */ /* 0x180fe2000001083e */
[----:B------:R-:W-:-:S01]  /*da50*/  FFMA.FTZ R44, R103, R20, -R62 ;  /* 0x00000014672c7223 */ /* 0x000fc2000001083e */
[-CC-:B------:R-:W-:Y:S01]  /*da60*/  FFMA.FTZ R89, R101, R20.reuse, -R62.reuse ;  /* 0x0000001465597223 */ /* 0x180fe2000001083e */
[----:B------:R-:W-:-:S01]  /*da70*/  FFMA.FTZ R46, R105, R20, -R62 ;  /* 0x00000014692e7223 */ /* 0x000fc2000001083e */
[-CC-:B------:R-:W-:Y:S01]  /*da80*/  FFMA.FTZ R87, R87, R20.reuse, -R62.reuse ;  /* 0x0000001457577223 */ /* 0x180fe2000001083e */
[----:B------:R-:W-:-:S01]  /*da90*/  FFMA.FTZ R48, R111, R20, -R62 ;  /* 0x000000146f307223 */ /* 0x000fc2000001083e */
[----:B------:R-:W4:Y:S01]  /*daa0*/  MUFU.EX2 R54, R54 ;  /* 0x0000003600367308 */ /* 0x000f220000000800 */
[----:B------:R-:W-:-:S01]  /*dab0*/  FFMA.FTZ R57, R57, R20, -R62 ;  /* 0x0000001439397223 */ /* 0x000fc2000001083e */
[-CC-:B------:R-:W-:Y:S01]  /*dac0*/  FFMA.FTZ R50, R109, R20.reuse, -R62.reuse ;  /* 0x000000146d327223 */ /* 0x180fe2000001083e */
[----:B------:R-:W-:-:S01]  /*dad0*/  FFMA.FTZ R93, R107, R20, -R62 ;  /* 0x000000146b5d7223 */ /* 0x000fc2000001083e */
[----:B-1----:R-:W-:Y:S01]  /*dae0*/  FADD.FTZ R49, R39, R60 ;  /* 0x0000003c27317221 */ /* 0x002fe20000010000 */
[----:B------:R-:W-:-:S01]  /*daf0*/  FFMA.FTZ R13, R25, R20, -R52 ;  /* 0x00000014190d7223 */ /* 0x000fc20000010834 */
[----:B-----5:R-:W-:-:S02]  /*db00*/  FADD.FTZ R62, R12, R53 ;  /* 0x000000350c3e7221 */ /* 0x020fc40000010000 */
[----:B------:R-:W1:Y:S01]  /*db10*/  MUFU.EX2 R24, R24 ;  /* 0x0000001800187308 */ /* 0x000e620000000800 */
[----:B--2---:R-:W-:-:S01]  /*db20*/  FADD.FTZ R60, R150, R49 ;  /* 0x00000031963c7221 */ /* 0x004fc20000010000 */
[----:B0-----:R-:W-:-:S06]  /*db30*/  FADD.FTZ R49, R43, R62 ;  /* 0x0000003e2b317221 */ /* 0x001fcc0000010000 */
[----:B------:R-:W0:Y:S01]  /*db40*/  MUFU.EX2 R144, R144 ;  /* 0x0000009000907308 */ /* 0x000e220000000800 */
[----:B---3--:R-:W-:-:S01]  /*db50*/  FADD.FTZ R60, R7, R60 ;  /* 0x0000003c073c7221 */ /* 0x008fc20000010000 */
[----:B------:R-:W-:Y:S01]  /*db60*/  FFMA.FTZ R56, R27, R20, -R52 ;  /* 0x000000141b387223 */ /* 0x000fe20000010834 */
[----:B----4-:R-:W-:-:S05]  /*db70*/  FADD.FTZ R62, R14, R49 ;  /* 0x000000310e3e7221 */ /* 0x010fca0000010000 */
[----:B------:R-:W2:Y:S01]  /*db80*/  MUFU.EX2 R51, R51 ;  /* 0x0000003300337308 */ /* 0x000ea20000000800 */
[----:B------:R-:W-:-:S01]  /*db90*/  FADD.FTZ R49, R41, R60 ;  /* 0x0000003c29317221 */ /* 0x000fc20000010000 */
[----:B------:R-:W-:-:S06]  /*dba0*/  FFMA.FTZ R146, R73, R20, -R52 ;  /* 0x0000001449927223 */ /* 0x000fcc0000010834 */
[----:B------:R-:W3:Y:S01]  /*dbb0*/  MUFU.EX2 R13, R13 ;  /* 0x0000000d000d7308 */ /* 0x000ee20000000800 */
[----:B------:R-:W-:-:S07]  /*dbc0*/  FADD.FTZ R53, R47, R62 ;  /* 0x0000003e2f357221 */ /* 0x000fce0000010000 */
[----:B------:R-:W4:Y:S01]  /*dbd0*/  MUFU.EX2 R26, R26 ;  /* 0x0000001a001a7308 */ /* 0x000f220000000800 */
[----:B------:R-:W-:-:S01]  /*dbe0*/  FADD.FTZ R49, R54, R49 ;  /* 0x0000003136317221 */ /* 0x000fc20000010000 */
[----:B-1----:R-:W-:-:S06]  /*dbf0*/  FADD.FTZ R64, R24, R53 ;  /* 0x0000003518407221 */ /* 0x002fcc0000010000 */
[----:B------:R-:W1:Y:S08]  /*dc00*/  MUFU.EX2 R45, R45 ;  /* 0x0000002d002d7308 */ /* 0x000e700000000800 */
[----:B------:R-:W5:Y:S01]  /*dc10*/  MUFU.EX2 R81, R81 ;  /* 0x0000005100517308 */ /* 0x000f620000000800 */
[----:B0-----:R-:W-:-:S01]  /*dc20*/  FADD.FTZ R62, R144, R49 ;  /* 0x00000031903e7221 */ /* 0x001fc20000010000 */
[----:B------:R-:W-:-:S06]  /*dc30*/  F2FP.SATFINITE.E4M3.F32.PACK_AB_MERGE_C R149, R36, R3, RZ ;  /* 0x000000032495723e */ /* 0x000fcc00048070ff */
[----:B------:R-:W0:Y:S01]  /*dc40*/  MUFU.EX2 R56, R56 ;  /* 0x0000003800387308 */ /* 0x000e220000000800 */
[----:B--2---:R-:W-:-:S07]  /*dc50*/  FADD.FTZ R3, R51, R64 ;  /* 0x0000004033037221 */ /* 0x004fce0000010000 */
[----:B------:R-:W2:Y:S01]  /*dc60*/  MUFU.EX2 R28, R28 ;  /* 0x0000001c001c7308 */ /* 0x000ea20000000800 */
[----:B------:R-:W-:Y:S01]  /*dc70*/  F2FP.SATFINITE.E4M3.F32.PACK_AB_MERGE_C R151, R47, R14, RZ ;  /* 0x0000000e2f97723e */ /* 0x000fe200048070ff */
[----:B---3--:R-:W-:-:S06]  /*dc80*/  FADD.FTZ R62, R13, R62 ;  /* 0x0000003e0d3e7221 */ /* 0x008fcc0000010000 */
[----:B------:R-:W3:Y:S01]  /*dc90*/  MUFU.EX2 R146, R146 ;  /* 0x0000009200927308 */ /* 0x000ee20000000800 */
[----:B------:R-:W-:-:S01]  /*dca0*/  FFMA.FTZ R58, R31, R20, -R52 ;  /* 0x000000141f3a7223 */ /* 0x000fc20000010834 */
[----:B----4-:R-:W-:-:S06]  /*dcb0*/  FADD.FTZ R14, R26, R3 ;  /* 0x000000031a0e7221 */ /* 0x010fcc0000010000 */
[----:B------:R-:W4:Y:S01]  /*dcc0*/  MUFU.EX2 R63, R63 ;  /* 0x0000003f003f7308 */ /* 0x000f220000000800 */
[----:B------:R-:W-:Y:S01]  /*dcd0*/  F2FP.SATFINITE.E4M3.F32.PACK_AB_MERGE_C R36, R39, R6, RZ ;  /* 0x000000062724723e */ /* 0x000fe200048070ff */
[----:B-1----:R-:W-:-:S06]  /*dce0*/  FADD.FTZ R3, R45, R62 ;  /* 0x0000003e2d037221 */ /* 0x002fcc0000010000 */
[----:B------:R-:W1:Y:S01]  /*dcf0*/  MUFU.EX2 R15, R15 ;  /* 0x0000000f000f7308 */ /* 0x000e620000000800 */
[----:B------:R-:W-:-:S01]  /*dd00*/  FFMA.FTZ R140, R33, R20, -R52 ;  /* 0x00000014218c7223 */ /* 0x000fc20000010834 */
[----:B-----5:R-:W-:-:S06]  /*dd10*/  FADD.FTZ R39, R81, R14 ;  /* 0x0000000e51277221 */ /* 0x020fcc0000010000 */
[----:B------:R-:W5:Y:S01]  /*dd20*/  MUFU.EX2 R30, R30 ;  /* 0x0000001e001e7308 */ /* 0x000f620000000800 */
[----:B0-----:R-:W-:-:S01]  /*dd30*/  FADD.FTZ R3, R56, R3 ;  /* 0x0000000338037221 */ /* 0x001fc20000010000 */
[----:B------:R-:W-:-:S06]  /*dd40*/  FFMA.FTZ R25, R59, R20, -R52 ;  /* 0x000000143b197223 */ /* 0x000fcc0000010834 */
[----:B------:R-:W-:Y:S01]  /*dd50*/  MUFU.EX2 R71, R71 ;  /* 0x0000004700477308 */ /* 0x000fe20000000800 */
[----:B--2---:R-:W-:-:S07]  /*dd60*/  FADD.FTZ R14, R28, R39 ;  /* 0x000000271c0e7221 */ /* 0x004fce0000010000 */
[----:B------:R-:W0:Y:S01]  /*dd70*/  MUFU.EX2 R29, R29 ;  /* 0x0000001d001d7308 */ /* 0x000e220000000800 */
[----:B---3--:R-:W-:-:S01]  /*dd80*/  FADD.FTZ R6, R146, R3 ;  /* 0x0000000392067221 */ /* 0x008fc20000010000 */
[----:B------:R-:W-:-:S06]  /*dd90*/  FFMA.FTZ R27, R77, R20, -R52 ;  /* 0x000000144d1b7223 */ /* 0x000fcc0000010834 */
[----:B------:R-:W2:Y:S01]  /*dda0*/  MUFU.EX2 R58, R58 ;  /* 0x0000003a003a7308 */ /* 0x000ea20000000800 */
[----:B----4-:R-:W-:-:S07]  /*ddb0*/  FADD.FTZ R3, R63, R14 ;  /* 0x0000000e3f037221 */ /* 0x010fce0000010000 */
[----:B------:R-:W3:Y:S01]  /*ddc0*/  MUFU.EX2 R38, R38 ;  /* 0x0000002600267308 */ /* 0x000ee20000000800 */
[----:B------:R-:W-:Y:S01]  /*ddd0*/  F2FP.SATFINITE.E4M3.F32.PACK_AB_MERGE_C R151, R43, R12, R151 ;  /* 0x0000000c2b97723e */ /* 0x000fe20004807097 */
[----:B-1----:R-:W-:-:S06]  /*dde0*/  FADD.FTZ R6, R15, R6 ;  /* 0x000000060f067221 */ /* 0x002fcc0000010000 */
[----:B------:R-:W1:Y:S01]  /*ddf0*/  MUFU.EX2 R140, R140 ;  /* 0x0000008c008c7308 */ /* 0x000e620000000800 */
[----:B-----5:R-:W-:-:S07]  /*de00*/  FADD.FTZ R12, R30, R3 ;  /* 0x000000031e0c7221 */ /* 0x020fce0000010000 */
[----:B------:R-:W4:Y:S01]  /*de10*/  MUFU.EX2 R61, R61 ;  /* 0x0000003d003d7308 */ /* 0x000f220000000800 */
[----:B------:R-:W-:-:S01]  /*de20*/  FFMA.FTZ R55, R55, R20, -R52 ;  /* 0x0000001437377223 */ /* 0x000fc20000010834 */
[----:B0-----:R-:W-:Y:S01]  /*de30*/  FADD.FTZ R3, R29, R6 ;  /* 0x000000061d037221 */ /* 0x001fe20000010000 */
[----:B------:R-:W-:-:S05]  /*de40*/  F2FP.SATFINITE.E4M3.F32.PACK_AB_MERGE_C R147, R71, R30, RZ ;  /* 0x0000001e4793723e */ /* 0x000fca00048070ff */
[----:B------:R-:W0:Y:S01]  /*de50*/  MUFU.EX2 R25, R25 ;  /* 0x0000001900197308 */ /* 0x000e220000000800 */
[----:B------:R-:W-:-:S01]  /*de60*/  FFMA.FTZ R142, R85, R20, -R52 ;  /* 0x00000014558e7223 */ /* 0x000fc20000010834 */
[----:B------:R-:W-:-:S06]  /*de70*/  FADD.FTZ R71, R71, R12 ;  /* 0x0000000c47477221 */ /* 0x000fcc0000010000 */
[----:B------:R-:W5:Y:S01]  /*de80*/  MUFU.EX2 R34, R34 ;  /* 0x0000002200227308 */ /* 0x000f620000000800 */
[----:B------:R-:W-:Y:S01]  /*de90*/  PRMT R31, R102, 0x654, R0 ;  /* 0x00000654661f7816 */ /* 0x000fe20000000000 */
[----:B--2---:R-:W-:-:S06]  /*dea0*/  FADD.FTZ R3, R58, R3 ;  /* 0x000000033a037221 */ /* 0x004fcc0000010000 */
[----:B------:R-:W-:Y:S01]  /*deb0*/  MUFU.EX2 R79, R79 ;  /* 0x0000004f004f7308 */ /* 0x000fe20000000800 */
[----:B---3--:R-:W-:-:S01]  /*dec0*/  FADD.FTZ R14, R38, R71 ;  /* 0x00000047260e7221 */ /* 0x008fc20000010000 */
[----:B------:R2:W-:Y:S06]  /*ded0*/  SYNCS.ARRIVE.TRANS64.RED.A1T0 RZ, [R31+URZ], RZ ;  /* 0x000000ff1fff79a7 */ /* 0x0005ec000810043f */
[----:B------:R-:W3:Y:S01]  /*dee0*/  MUFU.EX2 R27, R27 ;  /* 0x0000001b001b7308 */ /* 0x000ee20000000800 */
[----:B-1----:R-:W-:-:S01]  /*def0*/  FADD.FTZ R12, R140, R3 ;  /* 0x000000038c0c7221 */ /* 0x002fc20000010000 */
[----:B--2---:R-:W-:-:S06]  /*df00*/  FFMA.FTZ R31, R67, R20, -R52 ;  /* 0x00000014431f7223 */ /* 0x004fcc0000010834 */
[----:B------:R-:W1:Y:S01]  /*df10*/  MUFU.EX2 R0, R55 ;  /* 0x0000003700007308 */ /* 0x000e620000000800 */
[----:B----4-:R-:W-:-:S07]  /*df20*/  FADD.FTZ R3, R61, R14 ;  /* 0x0000000e3d037221 */ /* 0x010fce0000010000 */
[----:B------:R-:W2:Y:S01]  /*df30*/  MUFU.EX2 R40, R40 ;  /* 0x0000002800287308 */ /* 0x000ea20000000800 */
[----:B0-----:R-:W-:-:S01]  /*df40*/  FADD.FTZ R12, R25, R12 ;  /* 0x0000000c190c7221 */ /* 0x001fc20000010000 */
[----:B------:R-:W-:-:S06]  /*df50*/  FFMA.FTZ R33, R113, R20, -R52 ;  /* 0x0000001471217223 */ /* 0x000fcc0000010834 */
[----:B------:R-:W0:Y:S01]  /*df60*/  MUFU.EX2 R142, R142 ;  /* 0x0000008e008e7308 */ /* 0x000e220000000800 */
[----:B-----5:R-:W-:-:S07]  /*df70*/  FADD.FTZ R14, R34, R3 ;  /* 0x00000003220e7221 */ /* 0x020fce0000010000 */
[----:B------:R-:W4:Y:S01]  /*df80*/  MUFU.EX2 R65, R65 ;  /* 0x0000004100417308 */ /* 0x000f220000000800 */
[----:B---3--:R-:W-:-:S01]  /*df90*/  FADD.FTZ R3, R27, R12 ;  /* 0x0000000c1b037221 */ /* 0x008fc20000010000 */
[C---:B------:R-:W-:Y:S01]  /*dfa0*/  F2FP.SATFINITE.E4M3.F32.PACK_AB_MERGE_C R141, R79.reuse, R34, RZ ;  /* 0x000000224f8d723e */ /* 0x040fe200048070ff */
[----:B------:R-:W-:-:S05]  /*dfb0*/  FADD.FTZ R79, R79, R14 ;  /* 0x0000000e4f4f7221 */ /* 0x000fca0000010000 */
[----:B------:R-:W3:Y:S01]  /*dfc0*/  MUFU.EX2 R42, R42 ;  /* 0x0000002a002a7308 */ /* 0x000ee20000000800 */
[----:B------:R-:W-:-:S01]  /*dfd0*/  FFMA.FTZ R115, R115, R20, -R52 ;  /* 0x0000001473737223 */ /* 0x000fc20000010834 */
[----:B-1----:R-:W-:-:S06]  /*dfe0*/  FADD.FTZ R3, R0, R3 ;  /* 0x0000000300037221 */ /* 0x002fcc0000010000 */
[----:B------:R-:W-:Y:S01]  /*dff0*/  MUFU.EX2 R83, R83 ;  /* 0x0000005300537308 */ /* 0x000fe20000000800 */
[----:B------:R-:W-:-:S01]  /*e000*/  FFMA.FTZ R117, R117, R20, -R52 ;  /* 0x0000001475757223 */ /* 0x000fc20000010834 */
[----:B--2---:R-:W-:-:S06]  /*e010*/  FADD.FTZ R12, R40, R79 ;  /* 0x0000004f280c7221 */ /* 0x004fcc0000010000 */
[----:B------:R-:W1:Y:S01]  /*e020*/  MUFU.EX2 R31, R31 ;  /* 0x0000001f001f7308 */ /* 0x000e620000000800 */
[----:B------:R-:W-:Y:S01]  /*e030*/  F2FP.SATFINITE.E4M3.F32.PACK_AB_MERGE_C R45, R56, R45, RZ ;  /* 0x0000002d382d723e */ /* 0x000fe200048070ff */
[----:B------:R-:W-:Y:S01]  /*e040*/  FFMA.FTZ R75, R75, R20, -R52 ;  /* 0x000000144b4b7223 */ /* 0x000fe20000010834 */
[----:B------:R-:W-:-:S05]  /*e050*/  F2FP.SATFINITE.E4M3.F32.PACK_AB_MERGE_C R27, R0, R27, RZ ;  /* 0x0000001b001b723e */ /* 0x000fca00048070ff */
[----:B------:R-:W2:Y:S01]  /*e060*/  MUFU.EX2 R33, R33 ;  /* 0x0000002100217308 */ /* 0x000ea20000000800 */
[----:B0-----:R-:W-:-:S01]  /*e070*/  FADD.FTZ R0, R142, R3 ;  /* 0x000000038e007221 */ /* 0x001fc20000010000 */
[----:B----4-:R-:W-:-:S06]  /*e080*/  FADD.FTZ R3, R65, R12 ;  /* 0x0000000c41037221 */ /* 0x010fcc0000010000 */
[----:B------:R-:W0:Y:S01]  /*e090*/  MUFU.EX2 R44, R44 ;  /* 0x0000002c002c7308 */ /* 0x000e220000000800 */
[----:B------:R-:W-:Y:S01]  /*e0a0*/  F2FP.SATFINITE.E4M3.F32.PACK_AB_MERGE_C R144, R13, R144, R45 ;  /* 0x000000900d90723e */ /* 0x000fe2000480702d */
[----:B------:R-:W-:Y:S01]  /*e0b0*/  FFMA.FTZ R119, R119, R20, -R52 ;  /* 0x0000001477777223 */ /* 0x000fe20000010834 */
[----:B------:R-:W4:Y:S05]  /*e0c0*/  @P4 LDC R13, c[0x0][0x44c] ;  /* 0x00011300ff0d4b82 */ /* 0x000f2a0000000800 */
[----:B------:R-:W5:Y:S01]  /*e0d0*/  MUFU.EX2 R60, R115 ;  /* 0x00000073003c7308 */ /* 0x000f620000000800 */
[----:B---3--:R-:W-:-:S01]  /*e0e0*/  FADD.FTZ R12, R42, R3 ;  /* 0x000000032a0c7221 */ /* 0x008fc20000010000 */
[----:B------:R-:W-:-:S06]  /*e0f0*/  FFMA.FTZ R121, R121, R20, -R52 ;  /* 0x0000001479797223 */ /* 0x000fcc0000010834 */
[----:B------:R-:W3:Y:S01]  /*e100*/  MUFU.EX2 R89, R89 ;  /* 0x0000005900597308 */ /* 0x000ee20000000800 */
[----:B-1----:R-:W-:-:S01]  /*e110*/  FADD.FTZ R0, R31, R0 ;  /* 0x000000001f007221 */ /* 0x002fc20000010000 */
[C---:B------:R-:W-:Y:S01]  /*e120*/  F2FP.SATFINITE.E4M3.F32.PACK_AB_MERGE_C R143, R83.reuse, R42, RZ ;  /* 0x0000002a538f723e */ /* 0x040fe200048070ff */
[----:B------:R-:W1:Y:S05]  /*e130*/  @P4 LDC R14, c[0x0][0x450] ;  /* 0x00011400ff0e4b82 */ /* 0x000e6a0000000800 */
[----:B------:R-:W-:Y:S01]  /*e140*/  MUFU.EX2 R46, R46 ;  /* 0x0000002e002e7308 */ /* 0x000fe20000000800 */
[----:B------:R-:W-:-:S07]  /*e150*/  FADD.FTZ R83, R83, R12 ;  /* 0x0000000c53537221 */ /* 0x000fce0000010000 */
[----:B------:R-:W-:Y:S08]  /*e160*/  MUFU.EX2 R87, R87 ;  /* 0x0000005700577308 */ /* 0x000ff00000000800 */
[----:B------:R-:W4:Y:S01]  /*e170*/  MUFU.EX2 R117, R117 ;  /* 0x0000007500757308 */ /* 0x000f220000000800 */
[----:B------:R-:W-:Y:S01]  /*e180*/  F2FP.SATFINITE.E4M3.F32.PACK_AB_MERGE_C R41, R54, R41, RZ ;  /* 0x000000293629723e */ /* 0x000fe200048070ff */
[----:B--2---:R-:W-:-:S06]  /*e190*/  FADD.FTZ R3, R33, R0 ;  /* 0x0000000021037221 */ /* 0x004fcc0000010000 */
[----:B------:R-:W2:Y:S01]  /*e1a0*/  MUFU.EX2 R136, R75 ;  /* 0x0000004b00887308 */ /* 0x000ea20000000800 */
[----:B0-----:R-:W-:-:S01]  /*e1b0*/  FADD.FTZ R12, R44, R83 ;  /* 0x000000532c0c7221 */ /* 0x001fc20000010000 */
[----:B-----5:R-:W-:-:S06]  /*e1c0*/  F2FP.SATFINITE.E4M3.F32.PACK_AB_MERGE_C R33, R60, R33, RZ ;  /* 0x000000213c21723e */ /* 0x020fcc00048070ff */
[----:B------:R-:W-:Y:S01]  /*e1d0*/  MUFU.EX2 R119, R119 ;  /* 0x0000007700777308 */ /* 0x000fe20000000800 */
[----:B------:R-:W-:Y:S01]  /*e1e0*/  F2FP.SATFINITE.E4M3.F32.PACK_AB_MERGE_C R150, R7, R150, R41 ;  /* 0x000000960796723e */ /* 0x000fe20004807029 */
[----:B------:R-:W-:-:S06]  /*e1f0*/  FADD.FTZ R60, R60, R3 ;  /* 0x000000033c3c7221 */ /* 0x000fcc0000010000 */
[----:B------:R-:W0:Y:S01]  /*e200*/  MUFU.EX2 R6, R121 ;  /* 0x0000007900067308 */ /* 0x000e220000000800 */
[----:B---3--:R-:W-:-:S07]  /*e210*/  FADD.FTZ R7, R89, R12 ;  /* 0x0000000c59077221 */ /* 0x008fce0000010000 */
[----:B------:R-:W3:Y:S01]  /*e220*/  MUFU.EX2 R48, R48 ;  /* 0x0000003000307308 */ /* 0x000ee20000000800 */
[----:B----4-:R-:W-:-:S01]  /*e230*/  FADD.FTZ R3, R117, R60 ;  /* 0x0000003c75037221 */ /* 0x010fc20000010000 */
[----:B------:R-:W-:Y:S01]  /*e240*/  F2FP.SATFINITE.E4M3.F32.PACK_AB_MERGE_C R137, R87, R46, RZ ;  /* 0x0000002e5789723e */ /* 0x000fe200048070ff */
[----:B------:R-:W-:-:S05]  /*e250*/  FADD.FTZ R46, R46, R7 ;  /* 0x000000072e2e7221 */ /* 0x000fca0000010000 */
[----:B------:R-:W4:Y:S01]  /*e260*/  MUFU.EX2 R57, R57 ;  /* 0x0000003900397308 */ /* 0x000f220000000800 */
[----:B--2---:R-:W-:-:S01]  /*e270*/  FADD.FTZ R12, R136, R3 ;  /* 0x00000003880c7221 */ /* 0x004fc20000010000 */
[----:B------:R-:W-:Y:S01]  /*e280*/  FADD.FTZ R87, R87, R46 ;  /* 0x0000002e57577221 */ /* 0x000fe20000010000 */
[----:B0-----:R-:W-:Y:S01]  /*e290*/  F2FP.SATFINITE.E4M3.F32.PACK_AB_MERGE_C R3, R6, R119, RZ ;  /* 0x000000770603723e */ /* 0x001fe200048070ff */
[----:B------:R-:W-:-:S04]  /*e2a0*/  @P4 IMAD.HI.U32 R7, R100, R13, RZ ;  /* 0x0000000d64074227 */ /* 0x000fc800078e00ff */
[----:B------:R-:W-:-:S01]  /*e2b0*/  FADD.FTZ R119, R119, R12 ;  /* 0x0000000c77777221 */ /* 0x000fc20000010000 */
[----:B---3--:R-:W-:Y:S01]  /*e2c0*/  FADD.FTZ R12, R48, R87 ;  /* 0x00000057300c7221 */ /* 0x008fe20000010000 */
[----:B------:R-:W-:Y:S01]  /*e2d0*/  IMAD.MOV.U32 R13, RZ, RZ, R100 ;  /* 0x000000ffff0d7224 */ /* 0x000fe200078e0064 */
[----:B-1----:R-:W-:Y:S02]  /*e2e0*/  @P4 SHF.R.U32.HI R13, RZ, R14, R7 ;  /* 0x0000000eff0d4219 */ /* 0x002fe40000011607 */
[----:B----4-:R-:W-:-:S02]  /*e2f0*/  FADD.FTZ R7, R57, R12 ;  /* 0x0000000c39077221 */ /* 0x010fc40000010000 */
[----:B------:R-:W2:Y:S01]  /*e300*/  LDL R12, [R1+0x38] ;  /* 0x00003800010c7983 */ /* 0x000ea20000100800 */
[----:B------:R-:W-:-:S01]  /*e310*/  FFMA.FTZ R123, R123, R20, -R52 ;  /* 0x000000147b7b7223 */ /* 0x000fc20000010834 */
[----:B------:R-:W-:Y:S08]  /*e320*/  MUFU.EX2 R50, R50 ;  /* 0x0000003200327308 */ /* 0x000ff00000000800 */
[----:B------:R-:W0:Y:S08]  /*e330*/  MUFU.EX2 R123, R123 ;  /* 0x0000007b007b7308 */ /* 0x000e300000000800 */
[----:B------:R-:W1:Y:S01]  /*e340*/  MUFU.EX2 R93, R93 ;  /* 0x0000005d005d7308 */ /* 0x000e620000000800 */
[----:B------:R-:W-:-:S01]  /*e350*/  FADD.FTZ R6, R6, R119 ;  /* 0x0000007706067221 */ /* 0x000fc20000010000 */
[----:B------:R-:W-:Y:S01]  /*e360*/  F2FP.SATFINITE.E4M3.F32.PACK_AB_MERGE_C R136, R136, R117, R3 ;  /* 0x000000758888723e */ /* 0x000fe20004807003 */
[----:B------:R-:W-:-:S01]  /*e370*/  FFMA.FTZ R91, R91, R20, -R52 ;  /* 0x000000145b5b7223 */ /* 0x000fc20000010834 */
[----:B------:R-:W-:Y:S01]  /*e380*/  FFMA.FTZ R125, R125, R20, -R52 ;  /* 0x000000147d7d7223 */ /* 0x000fe20000010834 */
[----:B0-----:R-:W-:-:S01]  /*e390*/  FADD.FTZ R3, R123, R6 ;  /* 0x000000067b037221 */ /* 0x001fc20000010000 */
[----:B------:R-:W-:Y:S01]  /*e3a0*/  IADD3 R6, R13, R96, -R98 ;  /* 0x000000600d067210 */ /* 0x000fe20007ffe862 */
[----:B------:R-:W-:-:S01]  /*e3b0*/  FFMA.FTZ R52, R127, R20, -R52 ;  /* 0x000000147f347223 */ /* 0x000fc20000010834 */
[----:B-1----:R-:W-:Y:S01]  /*e3c0*/  F2FP.SATFINITE.E4M3.F32.PACK_AB_MERGE_C R139, R93, R50, RZ ;  /* 0x000000325d8b723e */ /* 0x002fe200048070ff */
[----:B------:R-:W-:-:S01]  /*e3d0*/  FADD.FTZ R50, R50, R7 ;  /* 0x0000000732327221 */ /* 0x000fc20000010000 */
[----:B------:R-:W-:Y:S01]  /*e3e0*/  SHF.R.S32.HI R7, RZ, 0x1f, R6 ;  /* 0x0000001fff077819 */ /* 0x000fe20000011406 */
[----:B------:R-:W-:Y:S03]  /*e3f0*/  MUFU.EX2 R125, R125 ;  /* 0x0000007d007d7308 */ /* 0x000fe60000000800 */
[----:B------:R-:W-:-:S04]  /*e400*/  LEA.HI R7, R7, R6, RZ, 0x7 ;  /* 0x0000000607077211 */ /* 0x000fc800078f38ff */
[----:B------:R-:W-:Y:S01]  /*e410*/  SHF.R.S32.HI R7, RZ, 0x7, R7 ;  /* 0x00000007ff077819 */ /* 0x000fe20000011407 */
[----:B------:R-:W0:Y:S01]  /*e420*/  MUFU.EX2 R52, R52 ;  /* 0x0000003400347308 */ /* 0x000e220000000800 */
[----:B------:R-:W-:-:S07]  /*e430*/  F2FP.SATFINITE.E4M3.F32.PACK_AB_MERGE_C R29, R58, R29, RZ ;  /* 0x0000001d3a1d723e */ /* 0x000fce00048070ff */
[----:B------:R-:W1:Y:S01]  /*e440*/  MUFU.EX2 R0, R91 ;  /* 0x0000005b00007308 */ /* 0x000e620000000800 */
[----:B------:R-:W-:Y:S01]  /*e450*/  F2FP.SATFINITE.E4M3.F32.PACK_AB_MERGE_C R146, R15, R146, R29 ;  /* 0x000000920f92723e */ /* 0x000fe2000480701d */
[----:B------:R-:W-:Y:S01]  /*e460*/  VIADD R15, R88, 0xfffffffe ;  /* 0xfffffffe580f7836 */ /* 0x000fe20000000000 */
[----:B0-----:R-:W-:Y:S01]  /*e470*/  F2FP.SATFINITE.E4M3.F32.PACK_AB_MERGE_C R138, R52, R125, RZ ;  /* 0x0000007d348a723e */ /* 0x001fe200048070ff */
[----:B------:R-:W-:Y:S01]  /*e480*/  BSSY B0, `(.L_x_2219) ;  /* 0x0000343000007945 */ /* 0x000fe20003800000 */
[----:B------:R-:W-:Y:S02]  /*e490*/  F2FP.SATFINITE.E4M3.F32.PACK_AB_MERGE_C R145, R81, R26, RZ ;  /* 0x0000001a5191723e */ /* 0x000fe400048070ff */
[C---:B-1----:R-:W-:Y:S01]  /*e4a0*/  F2FP.SATFINITE.E4M3.F32.PACK_AB_MERGE_C R138, R0.reuse, R123, R138 ;  /* 0x0000007b008a723e */ /* 0x042fe2000480708a */
[----:B------:R-:W-:-:S01]  /*e4b0*/  FADD.FTZ R0, R0, R3 ;  /* 0x0000000300007221 */ /* 0x000fc20000010000 */
[----:B------:R-:W-:-:S03]  /*e4c0*/  F2FP.SATFINITE.E4M3.F32.PACK_AB_MERGE_C R137, R89, R44, R137 ;  /* 0x0000002c5989723e */ /* 0x000fc60004807089 */
[----:B------:R-:W-:Y:S01]  /*e4d0*/  FADD.FTZ R3, R125, R0 ;  /* 0x000000007d037221 */ /* 0x000fe20000010000 */
[----:B------:R-:W-:-:S01]  /*e4e0*/  FADD.FTZ R0, R93, R50 ;  /* 0x000000325d007221 */ /* 0x000fc20000010000 */
[----:B------:R-:W-:Y:S02]  /*e4f0*/  F2FP.SATFINITE.E4M3.F32.PACK_AB_MERGE_C R149, R35, R32, R149 ;  /* 0x000000202395723e */ /* 0x000fe40004807095 */
[----:B------:R-:W-:Y:S02]  /*e500*/  CS2R R88, SRZ ;  /* 0x0000000000587805 */ /* 0x000fe4000001ff00 */
[----:B------:R-:W-:Y:S01]  /*e510*/  F2FP.SATFINITE.E4M3.F32.PACK_AB_MERGE_C R148, R37, R148, R36 ;  /* 0x000000942594723e */ /* 0x000fe20004807024 */
[----:B------:R-:W-:-:S01]  /*e520*/  FADD.FTZ R3, R52, R3 ;  /* 0x0000000334037221 */ /* 0x000fc20000010000 */
[----:B------:R-:W-:Y:S02]  /*e530*/  F2FP.SATFINITE.E4M3.F32.PACK_AB_MERGE_C R145, R51, R24, R145 ;  /* 0x000000183391723e */ /* 0x000fe40004807091 */
[----:B------:R-:W-:-:S02]  /*e540*/  CS2R R90, SRZ ;  /* 0x00000000005a7805 */ /* 0x000fc4000001ff00 */
[----:B------:R-:W-:Y:S02]  /*e550*/  F2FP.SATFINITE.E4M3.F32.PACK_AB_MERGE_C R147, R63, R28, R147 ;  /* 0x0000001c3f93723e */ /* 0x000fe40004807093 */
[----:B------:R-:W-:Y:S02]  /*e560*/  CS2R R92, SRZ ;  /* 0x00000000005c7805 */ /* 0x000fe4000001ff00 */
[----:B------:R-:W-:Y:S02]  /*e570*/  F2FP.SATFINITE.E4M3.F32.PACK_AB_MERGE_C R140, R25, R140, R27 ;  /* 0x0000008c198c723e */ /* 0x000fe4000480701b */
[----:B------:R-:W-:Y:S02]  /*e580*/  CS2R R94, SRZ ;  /* 0x00000000005e7805 */ /* 0x000fe4000001ff00 */
        /* <DEDUP_REMOVED lines=24> */
[----:B--2---:R-:W-:-:S05]  /*e710*/  VIMNMX R12, R12, R7, !PT ;  /* 0x000000070c0c7248 */ /* 0x004fca0007fe0100 */
[----:B------:R0:W-:Y:S01]  /*e720*/  STL [R1+0x24], R12 ;  /* 0x0000240c01007387 */ /* 0x0001e20000100800 */
[----:B------:R-:W-:-:S13]  /*e730*/  ISETP.GE.AND P1, PT, R15, R12, PT ;  /* 0x0000000c0f00720c */ /* 0x000fda0003f26270 */
[----:B0-----:R-:W-:Y:S05]  /*e740*/  @!P1 BRA `(.L_x_2220) ;  /* 0x0000003000589947 */ /* 0x001fea0003800000 */
[----:B------:R-:W-:Y:S01]  /*e750*/  BSSY B1, `(.L_x_2220) ;  /* 0x0000315000017945 */ /* 0x000fe20003800000 */
[----:B------:R-:W-:Y:S01]  /*e760*/  IMAD.MOV.U32 R12, RZ, RZ, R10 ;  /* 0x000000ffff0c7224 */ /* 0x000fe200078e000a */
[----:B------:R-:W-:Y:S01]  /*e770*/  MOV R13, R11 ;  /* 0x0000000b000d7202 */ /* 0x000fe20000000f00 */
[----:B------:R-:W-:Y:S01]  /*e780*/  IMAD.MOV.U32 R7, RZ, RZ, R152 ;  /* 0x000000ffff077224 */ /* 0x000fe200078e0098 */
[----:B------:R-:W-:Y:S01]  /*e790*/  CS2R R134, SRZ ;  /* 0x0000000000867805 */ /* 0x000fe2000001ff00 */
[----:B------:R-:W-:Y:S01]  /*e7a0*/  IMAD.MOV.U32 R6, RZ, RZ, R22 ;  /* 0x000000ffff067224 */ /* 0x000fe200078e0016 */
        /* <DEDUP_REMOVED lines=22> */
[----:B------:R-:W-:-:S07]  /*e910*/  CS2R R88, SRZ ;  /* 0x0000000000587805 */ /* 0x000fce000001ff00 */
.L_x_2233:
[----:B------:R-:W-:-:S04]  /*e920*/  ISETP.NE.AND P1, PT, R6, 0x1, PT ;  /* 0x000000010600780c */ /* 0x000fc80003f25270 */
[----:B------:R-:W-:-:S04]  /*e930*/  SEL R152, RZ, 0x1, P1 ;  /* 0x00000001ff987807 */ /* 0x000fc80000800000 */
[----:B------:R-:W-:Y:S01]  /*e940*/  LOP3.LUT R152, R7, R152, RZ, 0x3c, !PT ;  /* 0x0000009807987212 */ /* 0x000fe200078e3cff */
[----:B------:R-:W-:Y:S06]  /*e950*/  @!P0 BRA `(.L_x_2221) ;  /* 0x0000000000048947 */ /* 0x000fec0003800000 */
[----:B------:R-:W-:Y:S01]  /*e960*/  BPT.TRAP 0x1 ;  /* 0x000000040000795c */ /* 0x000fe20000300000 */
.L_x_2221:
[----:B------:R-:W-:Y:S01]  /*e970*/  VIADD R22, R6, 0x1 ;  /* 0x0000000106167836 */ /* 0x000fe20000000000 */
[----:B------:R-:W-:-:S04]  /*e980*/  SHF.L.U32 R11, R152, 0x1f, RZ ;  /* 0x0000001f980b7819 */ /* 0x000fc800000006ff */
[----:B------:R-:W-:-:S04]  /*e990*/  ISETP.NE.AND P1, PT, R22, 0x2, PT ;  /* 0x000000021600780c */ /* 0x000fc80003f25270 */
[----:B------:R-:W-:-:S05]  /*e9a0*/  SEL R22, R22, RZ, P1 ;  /* 0x000000ff16167207 */ /* 0x000fca0000800000 */
[----:B------:R-:W-:-:S04]  /*e9b0*/  IMAD R20, R22, 0x8, R18 ;  /* 0x0000000816147824 */ /* 0x000fc800078e0212 */
[----:B------:R0:W1:Y:S01]  /*e9c0*/  SYNCS.PHASECHK.TRANS64.TRYWAIT P1, [R20+URZ+0x19c30], R11 ;  /* 0x019c300b140075a7 */ /* 0x000062000802017f */
[----:B------:R-:W-:Y:S05]  /*e9d0*/  @!P0 BRA `(.L_x_2222) ;  /* 0x0000000000048947 */ /* 0x000fea0003800000 */
[----:B------:R-:W-:Y:S01]  /*e9e0*/  BPT.TRAP 0x1 ;  /* 0x000000040000795c */ /* 0x000fe20000300000 */
.L_x_2222:
[----:B------:R-:W-:Y:S01]  /*e9f0*/  BSSY B2, `(.L_x_2223) ;  /* 0x0000006000027945 */ /* 0x000fe20003800000 */
[----:B------:R-:W-:Y:S02]  /*ea00*/  IMAD R24, R22, 0x300, R21 ;  /* 0x0000030016187824 */ /* 0x000fe400078e0215 */
[----:B------:R-:W-:Y:S01]  /*ea10*/  IMAD.MOV.U32 R25, RZ, RZ, -0x3ffffff0 ;  /* 0xc0000010ff197424 */ /* 0x000fe200078e00ff */
[----:B-1----:R-:W-:Y:S06]  /*ea20*/  @P1 BRA `(.L_x_2224) ;  /* 0x0000000000081947 */ /* 0x002fec0003800000 */
[----:B------:R-:W1:Y:S02]  /*ea30*/  SYNCS.PHASECHK.TRANS64.TRYWAIT P1, [R20+URZ+0x19c30], R11 ;  /* 0x019c300b140075a7 */ /* 0x000e64000802017f */
[----:B-1----:R-:W-:Y:S05]  /*ea40*/  @!P1 BRA `(.L_x_2225) ;  /* 0x00000118008c9947 */ /* 0x002fea0003800000 */
.L_x_2224:
[----:B------:R-:W-:Y:S05]  /*ea50*/  BSYNC B2 ;  /* 0x0000000000027941 */ /* 0x000fea0003800000 */
.L_x_2223:
[C---:B------:R-:W-:Y:S01]  /*ea60*/  VIADD R10, R24.reuse, 0x100 ;  /* 0x00000100180a7836 */ /* 0x040fe20000000000 */
[C---:B------:R-:W-:Y:S01]  /*ea70*/  R2UR UR6, R24.reuse ;  /* 0x00000000180672ca */ /* 0x040fe200000e0000 */
[----:B01----:R-:W-:Y:S01]  /*ea80*/  IMAD.MOV.U32 R11, RZ, RZ, -0x3ffffff0 ;  /* 0xc0000010ff0b7424 */ /* 0x003fe200078e00ff */
[----:B------:R-:W-:Y:S01]  /*ea90*/  R2UR UR7, R25 ;  /* 0x00000000190772ca */ /* 0x000fe200000e0000 */
[----:B------:R-:W-:Y:S01]  /*eaa0*/  VIADD R24, R24, 0x200 ;  /* 0x0000020018187836 */ /* 0x000fe20000000000 */
[----:B------:R-:W-:Y:S02]  /*eab0*/  R2UR UR10, R10 ;  /* 0x000000000a0a72ca */ /* 0x000fe400000e0000 */
[----:B------:R-:W-:Y:S02]  /*eac0*/  R2UR UR11, R11 ;  /* 0x000000000b0b72ca */ /* 0x000fe400000e0000 */
[----:B------:R-:W2:Y:S01]  /*ead0*/  LDL.64 R10, [R1] ;  /* 0x00000000010a7983 */ /* 0x000ea20000100a00 */
        /* <DEDUP_REMOVED lines=20> */
.L_x_2226:
[----:B------:R-:W-:Y:S01]  /*ec20*/  SHF.L.U32 R7, R7, 0x1f, RZ ;  /* 0x0000001f07077819 */ /* 0x000fe200000006ff */
[----:B------:R-:W-:-:S04]  /*ec30*/  IMAD R14, R6, 0x8, R18 ;  /* 0x00000008060e7824 */ /* 0x000fc800078e0212 */
[----:B------:R0:W1:Y:S01]  /*ec40*/  SYNCS.PHASECHK.TRANS64.TRYWAIT P1, [R14+URZ+0x19c50], R7 ;  /* 0x019c50070e0075a7 */ /* 0x000062000802017f */
[----:B------:R-:W-:Y:S05]  /*ec50*/  @!P0 BRA `(.L_x_2227) ;  /* 0x0000000000048947 */ /* 0x000fea0003800000 */
[----:B------:R-:W-:Y:S01]  /*ec60*/  BPT.TRAP 0x1 ;  /* 0x000000040000795c */ /* 0x000fe20000300000 */
.L_x_2227:
[----:B------:R-:W-:Y:S04]  /*ec70*/  BSSY B2, `(.L_x_2228) ;  /* 0x0000004000027945 */ /* 0x000fe80003800000 */
[----:B-1----:R-:W-:Y:S05]  /*ec80*/  @P1 BRA `(.L_x_2229) ;  /* 0x0000000000081947 */ /* 0x002fea0003800000 */
[----:B------:R-:W1:Y:S02]  /*ec90*/  SYNCS.PHASECHK.TRANS64.TRYWAIT P1, [R14+URZ+0x19c50], R7 ;  /* 0x019c50070e0075a7 */ /* 0x000e64000802017f */
[----:B-1----:R-:W-:Y:S05]  /*eca0*/  @!P1 BRA `(.L_x_2230) ;  /* 0x0000011800089947 */ /* 0x002fea0003800000 */
.L_x_2229:
[----:B------:R-:W-:Y:S05]  /*ecb0*/  BSYNC B2 ;  /* 0x0000000000027941 */ /* 0x000fea0003800000 */
.L_x_2228:
[----:B01----:R-:W-:Y:S01]  /*ecc0*/  VIADD R7, R18, 0x3000 ;  /* 0x0000300012077836 */ /* 0x003fe20000000000 */
[----:B------:R-:W-:Y:S01]  /*ecd0*/  WARPGROUP.ARRIVE ;  /* 0x00000000000079c5 */ /* 0x000fe20000000000 */
[----:B------:R-:W-:-:S03]  /*ece0*/  IMAD.MOV.U32 R11, RZ, RZ, 0x40000040 ;  /* 0x40000040ff0b7424 */ /* 0x000fc600078e00ff */
[----:B------:R-:W-:-:S04]  /*ecf0*/  SHF.R.U32.HI R7, RZ, 0x4, R7 ;  /* 0x00000004ff077819 */ /* 0x000fc80000011607 */
[----:B------:R-:W-:-:S04]  /*ed00*/  LOP3.LUT R7, R7, 0x3fff, RZ, 0xc0, !PT ;  /* 0x00003fff07077812 */ /* 0x000fc800078ec0ff */
[----:B------:R-:W-:-:S05]  /*ed10*/  LOP3.LUT R7, R7, 0x10000, RZ, 0xfc, !PT ;  /* 0x0001000007077812 */ /* 0x000fca00078efcff */
[----:B------:R-:W-:Y:S02]  /*ed20*/  IMAD R6, R6, 0x300, R7 ;  /* 0x0000030006067824 */ /* 0x000fe400078e0207 */
[----:B------:R-:W-:-:S03]  /*ed30*/  IMAD.MOV.U32 R7, RZ, RZ, 0x40000040 ;  /* 0x40000040ff077424 */ /* 0x000fc600078e00ff */
[C---:B------:R-:W-:Y:S02]  /*ed40*/  R2UR UR6, R6.reuse ;  /* 0x00000000060672ca */ /* 0x040fe400000e0000 */
[----:B------:R-:W-:Y:S01]  /*ed50*/  R2UR UR7, R7 ;  /* 0x00000000070772ca */ /* 0x000fe200000e0000 */
[----:B------:R-:W-:Y:S01]  /*ed60*/  IMAD.MOV.U32 R7, RZ, RZ, 0x40000040 ;  /* 0x40000040ff077424 */ /* 0x000fe200078e00ff */
[----:B------:R-:W-:-:S11]  /*ed70*/  IADD3 R10, R6, 0x2, RZ ;  /* 0x00000002060a7810 */ /* 0x000fd60007ffe0ff */
        /* <DEDUP_REMOVED lines=22> */
.L_x_2231:
[----:B------:R-:W2:Y:S01]  /*eee0*/  LDL R11, [R1+0x28] ;  /* 0x00002800010b7983 */ /* 0x000ea20000100800 */
[----:B------:R-:W0:Y:S03]  /*eef0*/  LDC R7, c[0x0][0x448] ;  /* 0x00011200ff077b82 */ /* 0x000e260000000800 */
[----:B------:R-:W2:Y:S04]  /*ef00*/  LDL R6, [R1+0x40] ;  /* 0x0000400001067983 */ /* 0x000ea80000100800 */
[----:B------:R-:W3:Y:S04]  /*ef10*/  LDL R139, [R1+0x30] ;  /* 0x00003000018b7983 */ /* 0x000ee80000100800 */
[----:B------:R-:W3:Y:S04]  /*ef20*/  LDL R138, [R1+0x34] ;  /* 0x00003400018a7983 */ /* 0x000ee80000100800 */
[----:B------:R-:W4:Y:S04]  /*ef30*/  LDL R137, [R1+0x2c] ;  /* 0x00002c0001897983 */ /* 0x000f280000100800 */
[----:B------:R-:W5:Y:S01]  /*ef40*/  LDL R136, [R1+0x8] ;  /* 0x0000080001887983 */ /* 0x000f620000100800 */
[----:B0-----:R-:W-:-:S13]  /*ef50*/  ISETP.NE.AND P1, PT, R7, 0x1, PT ;  /* 0x000000010700780c */ /* 0x001fda0003f25270 */
[----:B------:R-:W0:Y:S08]  /*ef60*/  @P1 LDC R10, c[0x0][0x44c] ;  /* 0x00011300ff0a1b82 */ /* 0x000e300000000800 */
[----:B------:R-:W1:Y:S01]  /*ef70*/  @P1 LDC R7, c[0x0][0x450] ;  /* 0x00011400ff071b82 */ /* 0x000e620000000800 */
[----:B------:R-:W-:Y:S01]  /*ef80*/  FMUL.FTZ R80, R2, R80 ;  /* 0x0000005002507220 */ /* 0x000fe20000410000 */
[----:B------:R-:W-:-:S02]  /*ef90*/  VIADD R20, R20, 0x19c40 ;  /* 0x00019c4014147836 */ /* 0x000fc40000000000 */
[----:B------:R-:W-:Y:S01]  /*efa0*/  FMUL.FTZ R85, R2, R85 ;  /* 0x0000005502557220 */ /* 0x000fe20000410000 */
[----:B--2---:R-:W-:Y:S02]  /*efb0*/  IMAD.IADD R6, R6, 0x1, R11 ;  /* 0x0000000106067824 */ /* 0x004fe400078e020b */
[----:B------:R-:W-:Y:S02]  /*efc0*/  FMUL.FTZ R11, R2, R26 ;  /* 0x0000001a020b7220 */ /* 0x000fe40000410000 */
[----:B0-----:R-:W-:-:S04]  /*efd0*/  @P1 IMAD.HI.U32 R10, R6, R10, RZ ;  /* 0x0000000a060a1227 */ /* 0x001fc800078e00ff */
        /* <DEDUP_REMOVED lines=24> */
[----:B------:R-:W0:Y:S01]  /*f160*/  SHFL.IDX PT, R74, R6, RZ, 0x1c1f ;  /* 0x001c1fff064a7589 */ /* 0x000e2200000e0000 */
[C---:B------:R-:W-:Y:S01]  /*f170*/  FMUL.FTZ R64, R2.reuse, R68 ;  /* 0x0000004402407220 */ /* 0x040fe20000410000 */
[C---:B------:R-:W-:Y:S01]  /*f180*/  FMUL.FTZ R68, R2.reuse, R72 ;  /* 0x0000004802447220 */ /* 0x040fe20000410000 */
[----:B------:R-:W-:-:S02]  /*f190*/  FMUL.FTZ R72, R2, R77 ;  /* 0x0000004d02487220 */ /* 0x000fc40000410000 */
[----:B------:R1:W2:Y:S01]  /*f1a0*/  SHFL.IDX PT, R77, R6, 0x1, 0x1c1f ;  /* 0x003c1f00064d7f89 */ /* 0x0002a200000e0000 */
[C---:B------:R-:W-:Y:S01]  /*f1b0*/  FMUL.FTZ R10, R2.reuse, R25 ;  /* 0x00000019020a7220 */ /* 0x040fe20000410000 */
[----:B-1----:R1:W-:Y:S01]  /*f1c0*/  MUFU.TANH R6, R80 ;  /* 0x0000005000067308 */ /* 0x0023e20000002400 */
[----:B------:R-:W-:Y:S01]  /*f1d0*/  FMUL.FTZ R25, R2, R29 ;  /* 0x0000001d02197220 */ /* 0x000fe20000410000 */
[----:B-1----:R-:W-:-:S04]  /*f1e0*/  IMAD.MOV.U32 R80, RZ, RZ, -0x80 ;  /* 0xffffff80ff507424 */ /* 0x002fc800078e00ff */
[----:B------:R-:W-:Y:S02]  /*f1f0*/  IMAD R80, R15, R80, 0x1 ;  /* 0x000000010f507424 */ /* 0x000fe400078e0250 */
[C---:B------:R-:W-:Y:S01]  /*f200*/  FMUL.FTZ R29, R2.reuse, R33 ;  /* 0x00000021021d7220 */ /* 0x040fe20000410000 */
[----:B------:R-:W-:Y:S01]  /*f210*/  FMUL.FTZ R33, R2, R37 ;  /* 0x0000002502217220 */ /* 0x000fe20000410000 */
[----:B------:R-:W1:Y:S01]  /*f220*/  MUFU.TANH R24, R24 ;  /* 0x0000001800187308 */ /* 0x000e620000002400 */
[----:B---3--:R-:W-:Y:S01]  /*f230*/  IADD3 R80, R138, R80, -R139 ;  /* 0x000000508a507210 */ /* 0x008fe20007ffe88b */
[----:B------:R-:W-:Y:S01]  /*f240*/  FMUL.FTZ R37, R2, R41 ;  /* 0x0000002902257220 */ /* 0x000fe20000410000 */
[----:B-----5:R-:W-:Y:S01]  /*f250*/  PRMT R20, R136, 0x654, R20 ;  /* 0x0000065488147816 */ /* 0x020fe20000000014 */
[----:B------:R-:W-:Y:S02]  /*f260*/  FMUL.FTZ R41, R2, R45 ;  /* 0x0000002d02297220 */ /* 0x000fe40000410000 */
[----:B----4-:R-:W-:-:S02]  /*f270*/  IMAD.IADD R80, R80, 0x1, -R137 ;  /* 0x0000000150507824 */ /* 0x010fc400078e0a89 */
[----:B------:R-:W3:Y:S01]  /*f280*/  MUFU.TANH R7, R7 ;  /* 0x0000000700077308 */ /* 0x000ee20000002400 */
[C---:B------:R-:W-:Y:S01]  /*f290*/  FMUL.FTZ R45, R2.reuse, R49 ;  /* 0x00000031022d7220 */ /* 0x040fe20000410000 */
[----:B------:R-:W-:Y:S01]  /*f2a0*/  FMUL.FTZ R49, R2, R53 ;  /* 0x0000003502317220 */ /* 0x000fe20000410000 */
[----:B0-----:R-:W-:Y:S01]  /*f2b0*/  IMAD.IADD R74, R80, 0x1, R74 ;  /* 0x00000001504a7824 */ /* 0x001fe200078e024a */
[----:B------:R0:W-:Y:S04]  /*f2c0*/  SYNCS.ARRIVE.TRANS64.RED.A1T0 RZ, [R20+URZ], RZ ;  /* 0x000000ff14ff79a7 */ /* 0x0001e8000810043f */
[----:B------:R-:W4:Y:S01]  /*f2d0*/  MUFU.TANH R10, R10 ;  /* 0x0000000a000a7308 */ /* 0x000f220000002400 */
[----:B------:R-:W-:-:S07]  /*f2e0*/  FMUL.FTZ R53, R2, R57 ;  /* 0x0000003902357220 */ /* 0x000fce0000410000 */
[----:B------:R-:W5:Y:S01]  /*f2f0*/  MUFU.TANH R33, R33 ;  /* 0x0000002100217308 */ /* 0x000f620000002400 */
[C---:B0-----:R-:W-:Y:S01]  /*f300*/  FMUL.FTZ R20, R2.reuse, R27 ;  /* 0x0000001b02147220 */ /* 0x041fe20000410000 */
[C---:B------:R-:W-:Y:S01]  /*f310*/  FMUL.FTZ R27, R2.reuse, R31 ;  /* 0x0000001f021b7220 */ /* 0x040fe20000410000 */
[----:B------:R-:W-:-:S05]  /*f320*/  FMUL.FTZ R31, R2, R35 ;  /* 0x00000023021f7220 */ /* 0x000fca0000410000 */
[----:B------:R-:W0:Y:S01]  /*f330*/  MUFU.TANH R25, R25 ;  /* 0x0000001900197308 */ /* 0x000e220000002400 */
[----:B------:R-:W-:Y:S01]  /*f340*/  FMUL.FTZ R35, R2, R39 ;  /* 0x0000002702237220 */ /* 0x000fe20000410000 */
[----:B------:R-:W-:-:S06]  /*f350*/  ISETP.GT.AND P4, PT, R74, 0x8, PT ;  /* 0x000000084a00780c */ /* 0x000fcc0003f84270 */
[----:B------:R-:W2:Y:S01]  /*f360*/  MUFU.TANH R28, R28 ;  /* 0x0000001c001c7308 */ /* 0x000ea20000002400 */
[----:B------:R-:W-:-:S07]  /*f370*/  FMUL.FTZ R39, R2, R43 ;  /* 0x0000002b02277220 */ /* 0x000fce0000410000 */
[----:B------:R-:W2:Y:S01]  /*f380*/  MUFU.TANH R29, R29 ;  /* 0x0000001d001d7308 */ /* 0x000ea20000002400 */
[----:B------:R-:W-:-:S07]  /*f390*/  FMUL.FTZ R43, R2, R47 ;  /* 0x0000002f022b7220 */ /* 0x000fce0000410000 */
[----:B------:R-:W2:Y:S01]  /*f3a0*/  MUFU.TANH R32, R32 ;  /* 0x0000002000207308 */ /* 0x000ea20000002400 */
[C---:B------:R-:W-:Y:S01]  /*f3b0*/  FMUL.FTZ R47, R2.reuse, R51 ;  /* 0x00000033022f7220 */ /* 0x040fe20000410000 */
[----:B------:R-:W-:-:S06]  /*f3c0*/  FMUL.FTZ R57, R2, R61 ;  /* 0x0000003d02397220 */ /* 0x000fcc0000410000 */
[----:B------:R-:W2:Y:S01]  /*f3d0*/  MUFU.TANH R44, R44 ;  /* 0x0000002c002c7308 */ /* 0x000ea20000002400 */
[----:B------:R-:W-:Y:S01]  /*f3e0*/  ISETP.GT.AND P2, PT, R74, RZ, PT ;  /* 0x000000ff4a00720c */ /* 0x000fe20003f44270 */
[----:B------:R-:W-:Y:S01]  /*f3f0*/  FMUL.FTZ R51, R2, R55 ;  /* 0x0000003702337220 */ /* 0x000fe20000410000 */
[----:B------:R-:W-:Y:S01]  /*f400*/  ISETP.GT.AND P3, PT, R74, 0x1, PT ;  /* 0x000000014a00780c */ /* 0x000fe20003f64270 */
[----:B------:R-:W-:-:S04]  /*f410*/  FMUL.FTZ R61, R2, R65 ;  /* 0x00000041023d7220 */ /* 0x000fc80000410000 */
[----:B------:R-:W2:Y:S01]  /*f420*/  MUFU.TANH R36, R36 ;  /* 0x0000002400247308 */ /* 0x000ea20000002400 */
[----:B-1----:R-:W-:Y:S01]  /*f430*/  FSEL R24, R24, -INF , P4 ;  /* 0xff80000018187808 */ /* 0x002fe20002000000 */
[----:B------:R-:W-:Y:S01]  /*f440*/  FMUL.FTZ R55, R2, R59 ;  /* 0x0000003b02377220 */ /* 0x000fe20000410000 */
[----:B------:R-:W-:-:S05]  /*f450*/  ISETP.GT.AND P4, PT, R74, 0x19, PT ;  /* 0x000000194a00780c */ /* 0x000fca0003f84270 */
[----:B------:R-:W1:Y:S01]  /*f460*/  MUFU.TANH R37, R37 ;  /* 0x0000002500257308 */ /* 0x000e620000002400 */
[----:B------:R-:W-:-:S07]  /*f470*/  FMUL.FTZ R59, R2, R63 ;  /* 0x0000003f023b7220 */ /* 0x000fce0000410000 */
[----:B------:R-:W1:Y:S01]  /*f480*/  MUFU.TANH R40, R40 ;  /* 0x0000002800287308 */ /* 0x000e620000002400 */
[----:B------:R-:W-:-:S07]  /*f490*/  FMUL.FTZ R63, R2, R67 ;  /* 0x00000043023f7220 */ /* 0x000fce0000410000 */
[----:B------:R-:W1:Y:S01]  /*f4a0*/  MUFU.TANH R41, R41 ;  /* 0x0000002900297308 */ /* 0x000e620000002400 */
[----:B---3--:R-:W-:Y:S01]  /*f4b0*/  FSEL R7, R7, -INF , P2 ;  /* 0xff80000007077808 */ /* 0x008fe20001000000 */
[----:B------:R-:W-:Y:S01]  /*f4c0*/  FMUL.FTZ R65, R2, R69 ;  /* 0x0000004502417220 */ /* 0x000fe20000410000 */
[----:B----4-:R-:W-:-:S05]  /*f4d0*/  FSEL R10, R10, -INF , P3 ;  /* 0xff8000000a0a7808 */ /* 0x010fca0001800000 */
[----:B------:R-:W3:Y:S01]  /*f4e0*/  MUFU.TANH R53, R53 ;  /* 0x0000003500357308 */ /* 0x000ee20000002400 */
[----:B------:R-:W-:Y:S01]  /*f4f0*/  FMUL.FTZ R67, R2, R71 ;  /* 0x0000004702437220 */ /* 0x000fe20000410000 */
[----:B------:R-:W-:Y:S01]  /*f500*/  ISETP.GT.AND P5, PT, R74, 0x9, PT ;  /* 0x000000094a00780c */ /* 0x000fe20003fa4270 */
[----:B------:R-:W-:Y:S01]  /*f510*/  FMUL.FTZ R69, R2, R73 ;  /* 0x0000004902457220 */ /* 0x000fe20000410000 */
[----:B------:R-:W-:-:S04]  /*f520*/  ISETP.GT.AND P1, PT, R74, 0x10, PT ;  /* 0x000000104a00780c */ /* 0x000fc80003f24270 */
[----:B------:R-:W4:Y:S01]  /*f530*/  MUFU.TANH R45, R45 ;  /* 0x0000002d002d7308 */ /* 0x000f220000002400 */
[----:B------:R-:W-:Y:S01]  /*f540*/  ISETP.GT.AND P2, PT, R74, 0x11, PT ;  /* 0x000000114a00780c */ /* 0x000fe20003f44270 */
[----:B------:R-:W-:Y:S01]  /*f550*/  FMUL.FTZ R71, R2, R76 ;  /* 0x0000004c02477220 */ /* 0x000fe20000410000 */
[----:B------:R-:W-:-:S05]  /*f560*/  ISETP.GT.AND P3, PT, R74, 0x18, PT ;  /* 0x000000184a00780c */ /* 0x000fca0003f64270 */
[----:B------:R-:W4:Y:S01]  /*f570*/  MUFU.TANH R48, R48 ;  /* 0x0000003000307308 */ /* 0x000f220000002400 */
[----:B-----5:R-:W-:Y:S02]  /*f580*/  FSEL R33, R33, -INF , P4 ;  /* 0xff80000021217808 */ /* 0x020fe40002000000 */
[----:B------:R-:W-:-:S05]  /*f590*/  ISETP.GT.AND P4, PT, R74, 0x30, PT ;  /* 0x000000304a00780c */ /* 0x000fca0003f84270 */
[----:B------:R-:W5:Y:S01]  /*f5a0*/  MUFU.TANH R49, R49 ;  /* 0x0000003100317308 */ /* 0x000f620000002400 */
[----:B0-----:R-:W-:-:S07]  /*f5b0*/  FSEL R25, R25, -INF , P5 ;  /* 0xff80000019197808 */ /* 0x001fce0002800000 */
[----:B------:R-:W0:Y:S01]  /*f5c0*/  MUFU.TANH R52, R52 ;  /* 0x0000003400347308 */ /* 0x000e220000002400 */
[----:B--2---:R-:W-:Y:S02]  /*f5d0*/  FSEL R28, R28, -INF , P1 ;  /* 0xff8000001c1c7808 */ /* 0x004fe40000800000 */
[----:B------:R-:W-:-:S05]  /*f5e0*/  FSEL R29, R29, -INF , P2 ;  /* 0xff8000001d1d7808 */ /* 0x000fca0001000000 */
[----:B------:R-:W2:Y:S01]  /*f5f0*/  MUFU.TANH R64, R64 ;  /* 0x0000004000407308 */ /* 0x000ea20000002400 */
[----:B------:R-:W-:Y:S02]  /*f600*/  FSEL R32, R32, -INF , P3 ;  /* 0xff80000020207808 */ /* 0x000fe40001800000 */
[C---:B------:R-:W-:Y:S02]  /*f610*/  ISETP.GT.AND P5, PT, R74.reuse, 0x20, PT ;  /* 0x000000204a00780c */ /* 0x040fe40003fa4270 */
[----:B------:R-:W-:-:S03]  /*f620*/  ISETP.GT.AND P1, PT, R74, 0x21, PT ;  /* 0x000000214a00780c */ /* 0x000fc60003f24270 */
[----:B------:R-:W2:Y:S01]  /*f630*/  MUFU.TANH R56, R56 ;  /* 0x0000003800387308 */ /* 0x000ea20000002400 */
[C---:B------:R-:W-:Y:S02]  /*f640*/  ISETP.GT.AND P2, PT, R74.reuse, 0x28, PT ;  /* 0x000000284a00780c */ /* 0x040fe40003f44270 */
[----:B------:R-:W-:-:S05]  /*f650*/  ISETP.GT.AND P3, PT, R74, 0x29, PT ;  /* 0x000000294a00780c */ /* 0x000fca0003f64270 */
[----:B------:R-:W2:Y:S01]  /*f660*/  MUFU.TANH R57, R57 ;  /* 0x0000003900397308 */ /* 0x000ea20000002400 */
[----:B------:R-:W-:Y:S02]  /*f670*/  FSEL R44, R44, -INF , P4 ;  /* 0xff8000002c2c7808 */ /* 0x000fe40002000000 */
[----:B------:R-:W-:-:S05]  /*f680*/  ISETP.GT.AND P4, PT, R74, 0x41, PT ;  /* 0x000000414a00780c */ /* 0x000fca0003f84270 */
[----:B------:R-:W2:Y:S01]  /*f690*/  MUFU.TANH R60, R60 ;  /* 0x0000003c003c7308 */ /* 0x000ea20000002400 */
[----:B------:R-:W-:-:S07]  /*f6a0*/  FSEL R36, R36, -INF , P5 ;  /* 0xff80000024247808 */ /* 0x000fce0002800000 */
[----:B------:R-:W2:Y:S01]  /*f6b0*/  MUFU.TANH R61, R61 ;  /* 0x0000003d003d7308 */ /* 0x000ea20000002400 */
[----:B-1----:R-:W-:Y:S02]  /*f6c0*/  FSEL R37, R37, -INF , P1 ;  /* 0xff80000025257808 */ /* 0x002fe40000800000 */
[----:B------:R-:W-:-:S05]  /*f6d0*/  FSEL R40, R40, -INF , P2 ;  /* 0xff80000028287808 */ /* 0x000fca0001000000 */
[----:B------:R-:W1:Y:S01]  /*f6e0*/  MUFU.TANH R72, R72 ;  /* 0x0000004800487308 */ /* 0x000e620000002400 */
[----:B------:R-:W-:Y:S02]  /*f6f0*/  FSEL R41, R41, -INF , P3 ;  /* 0xff80000029297808 */ /* 0x000fe40001800000 */
[C---:B------:R-:W-:Y:S02]  /*f700*/  ISETP.GT.AND P5, PT, R74.reuse, 0x31, PT ;  /* 0x000000314a00780c */ /* 0x040fe40003fa4270 */
[----:B------:R-:W-:-:S03]  /*f710*/  ISETP.GT.AND P1, PT, R74, 0x38, PT ;  /* 0x000000384a00780c */ /* 0x000fc60003f24270 */
[----:B------:R-:W1:Y:S01]  /*f720*/  MUFU.TANH R65, R65 ;  /* 0x0000004100417308 */ /* 0x000e620000002400 */
[C---:B------:R-:W-:Y:S02]  /*f730*/  ISETP.GT.AND P2, PT, R74.reuse, 0x39, PT ;  /* 0x000000394a00780c */ /* 0x040fe40003f44270 */
[----:B------:R-:W-:-:S05]  /*f740*/  ISETP.GT.AND P3, PT, R74, 0x40, PT ;  /* 0x000000404a00780c */ /* 0x000fca0003f64270 */
[----:B------:R-:W1:Y:S01]  /*f750*/  MUFU.TANH R68, R68 ;  /* 0x0000004400447308 */ /* 0x000e620000002400 */
[----:B---3--:R-:W-:Y:S02]  /*f760*/  FSEL R53, R53, -INF , P4 ;  /* 0xff80000035357808 */ /* 0x008fe40002000000 */
[----:B------:R-:W-:-:S05]  /*f770*/  ISETP.GT.AND P4, PT, R74, 0x58, PT ;  /* 0x000000584a00780c */ /* 0x000fca0003f84270 */
[----:B------:R-:W3:Y:S01]  /*f780*/  MUFU.TANH R69, R69 ;  /* 0x0000004500457308 */ /* 0x000ee20000002400 */
[----:B----4-:R-:W-:-:S07]  /*f790*/  FSEL R45, R45, -INF , P5 ;  /* 0xff8000002d2d7808 */ /* 0x010fce0002800000 */
[----:B------:R-:W4:Y:S01]  /*f7a0*/  MUFU.TANH R71, R71 ;  /* 0x0000004700477308 */ /* 0x000f220000002400 */
[----:B------:R-:W-:Y:S02]  /*f7b0*/  FSEL R48, R48, -INF , P1 ;  /* 0xff80000030307808 */ /* 0x000fe40000800000 */
[----:B-----5:R-:W-:-:S05]  /*f7c0*/  FSEL R49, R49, -INF , P2 ;  /* 0xff80000031317808 */ /* 0x020fca0001000000 */
[----:B------:R-:W5:Y:S01]  /*f7d0*/  MUFU.TANH R11, R11 ;  /* 0x0000000b000b7308 */ /* 0x000f620000002400 */
[----:B0-----:R-:W-:Y:S02]  /*f7e0*/  FSEL R52, R52, -INF , P3 ;  /* 0xff80000034347808 */ /* 0x001fe40001800000 */
[C---:B------:R-:W-:Y:S02]  /*f7f0*/  ISETP.GT.AND P5, PT, R74.reuse, 0x48, PT ;  /* 0x000000484a00780c */ /* 0x040fe40003fa4270 */
[C---:B------:R-:W-:Y:S02]  /*f800*/  ISETP.GT.AND P1, PT, R74.reuse, 0x49, PT ;  /* 0x000000494a00780c */ /* 0x040fe40003f24270 */
[C---:B------:R-:W-:Y:S02]  /*f810*/  ISETP.GT.AND P2, PT, R74.reuse, 0x50, PT ;  /* 0x000000504a00780c */ /* 0x040fe40003f44270 */
[----:B------:R-:W-:Y:S01]  /*f820*/  ISETP.GT.AND P3, PT, R74, 0x51, PT ;  /* 0x000000514a00780c */ /* 0x000fe20003f64270 */
[----:B------:R-:W-:Y:S01]  /*f830*/  IMAD.IADD R77, R80, 0x1, R77 ;  /* 0x00000001504d7824 */ /* 0x000fe200078e024d */
[----:B--2---:R-:W-:-:S02]  /*f840*/  FSEL R64, R64, -INF , P4 ;  /* 0xff80000040407808 */ /* 0x004fc40002000000 */
[----:B------:R-:W-:Y:S02]  /*f850*/  ISETP.GT.AND P4, PT, R74, 0x69, PT ;  /* 0x000000694a00780c */ /* 0x000fe40003f84270 */
[----:B------:R-:W-:Y:S02]  /*f860*/  FSEL R56, R56, -INF , P5 ;  /* 0xff80000038387808 */ /* 0x000fe40002800000 */
[----:B------:R-:W-:Y:S02]  /*f870*/  FSEL R57, R57, -INF , P1 ;  /* 0xff80000039397808 */ /* 0x000fe40000800000 */
[----:B------:R-:W-:Y:S02]  /*f880*/  FSEL R60, R60, -INF , P2 ;  /* 0xff8000003c3c7808 */ /* 0x000fe40001000000 */
[----:B------:R-:W-:Y:S02]  /*f890*/  FSEL R61, R61, -INF , P3 ;  /* 0xff8000003d3d7808 */ /* 0x000fe40001800000 */
[----:B------:R-:W-:-:S02]  /*f8a0*/  ISETP.GT.AND P5, PT, R74, 0x59, PT ;  /* 0x000000594a00780c */ /* 0x000fc40003fa4270 */
[C---:B------:R-:W-:Y:S02]  /*f8b0*/  ISETP.GT.AND P1, PT, R74.reuse, 0x60, PT ;  /* 0x000000604a00780c */ /* 0x040fe40003f24270 */
[C---:B------:R-:W-:Y:S02]  /*f8c0*/  ISETP.GT.AND P2, PT, R74.reuse, 0x61, PT ;  /* 0x000000614a00780c */ /* 0x040fe40003f44270 */
[----:B------:R-:W-:Y:S02]  /*f8d0*/  ISETP.GT.AND P3, PT, R74, 0x68, PT ;  /* 0x000000684a00780c */ /* 0x000fe40003f64270 */
[----:B-1----:R-:W-:Y:S02]  /*f8e0*/  FSEL R72, R72, -INF , P4 ;  /* 0xff80000048487808 */ /* 0x002fe40002000000 */
[----:B------:R-:W-:Y:S02]  /*f8f0*/  ISETP.GT.AND P4, PT, R77, RZ, PT ;  /* 0x000000ff4d00720c */ /* 0x000fe40003f84270 */
[----:B------:R-:W-:-:S02]  /*f900*/  FSEL R65, R65, -INF , P5 ;  /* 0xff80000041417808 */ /* 0x000fc40002800000 */
[----:B------:R-:W-:Y:S02]  /*f910*/  FSEL R68, R68, -INF , P1 ;  /* 0xff80000044447808 */ /* 0x000fe40000800000 */
[----:B---3--:R-:W-:Y:S02]  /*f920*/  FSEL R69, R69, -INF , P2 ;  /* 0xff80000045457808 */ /* 0x008fe40001000000 */
[----:B----4-:R-:W-:Y:S02]  /*f930*/  FSEL R71, R71, -INF , P3 ;  /* 0xff80000047477808 */ /* 0x010fe40001800000 */
[C---:B------:R-:W-:Y:S02]  /*f940*/  ISETP.GT.AND P5, PT, R74.reuse, 0x70, PT ;  /* 0x000000704a00780c */ /* 0x040fe40003fa4270 */
[C---:B------:R-:W-:Y:S02]  /*f950*/  ISETP.GT.AND P1, PT, R74.reuse, 0x71, PT ;  /* 0x000000714a00780c */ /* 0x040fe40003f24270 */
[----:B------:R-:W-:-:S02]  /*f960*/  ISETP.GT.AND P2, PT, R74, 0x78, PT ;  /* 0x000000784a00780c */ /* 0x000fc40003f44270 */
[----:B------:R-:W-:Y:S02]  /*f970*/  ISETP.GT.AND P3, PT, R74, 0x79, PT ;  /* 0x000000794a00780c */ /* 0x000fe40003f64270 */
[----:B-----5:R-:W-:Y:S02]  /*f980*/  FSEL R74, R11, -INF , P4 ;  /* 0xff8000000b4a7808 */ /* 0x020fe40002000000 */
        /* <DEDUP_REMOVED lines=26> */
[----:B------:R-:W0:Y:S03]  /*fb30*/  MUFU.TANH R73, R73 ;  /* 0x0000004900497308 */ /* 0x000e260000002400 */
[----:B------:R-:W-:Y:S01]  /*fb40*/  FMNMX.FTZ R11, R68, R11, !PT ;  /* 0x0000000b440b7209 */ /* 0x000fe20007810000 */
[----:B------:R-:W-:-:S03]  /*fb50*/  FMUL.FTZ R80, R2, R75 ;  /* 0x0000004b02507220 */ /* 0x000fc60000410000 */
[----:B------:R-:W-:Y:S01]  /*fb60*/  FMNMX.FTZ R11, R69, R11, !PT ;  /* 0x0000000b450b7209 */ /* 0x000fe20007810000 */
[----:B------:R-:W1:Y:S03]  /*fb70*/  MUFU.TANH R76, R76 ;  /* 0x0000004c004c7308 */ /* 0x000e660000002400 */
[----:B------:R-:W-:-:S05]  /*fb80*/  FMNMX.FTZ R11, R71, R11, !PT ;  /* 0x0000000b470b7209 */ /* 0x000fca0007810000 */
[----:B------:R-:W2:Y:S01]  /*fb90*/  MUFU.TANH R75, R85 ;  /* 0x00000055004b7308 */ /* 0x000ea20000002400 */
[----:B------:R-:W-:Y:S02]  /*fba0*/  FSEL R6, R6, -INF , P5 ;  /* 0xff80000006067808 */ /* 0x000fe40002800000 */
[----:B------:R-:W-:Y:S02]  /*fbb0*/  FMNMX.FTZ R11, R72, R11, !PT ;  /* 0x0000000b480b7209 */ /* 0x000fe40007810000 */
[----:B0-----:R-:W-:Y:S02]  /*fbc0*/  FSEL R73, R73, -INF , P1 ;  /* 0xff80000049497808 */ /* 0x001fe40000800000 */
[----:B------:R-:W-:Y:S01]  /*fbd0*/  FMNMX.FTZ R11, R6, R11, !PT ;  /* 0x0000000b060b7209 */ /* 0x000fe20007810000 */
[----:B------:R-:W0:Y:S01]  /*fbe0*/  MUFU.TANH R20, R20 ;  /* 0x0000001400147308 */ /* 0x000e220000002400 */
[----:B-1----:R-:W-:Y:S02]  /*fbf0*/  FSEL R76, R76, -INF , P2 ;  /* 0xff8000004c4c7808 */ /* 0x002fe40001000000 */
[----:B------:R-:W-:-:S04]  /*fc00*/  FMNMX.FTZ R11, R73, R11, !PT ;  /* 0x0000000b490b7209 */ /* 0x000fc80007810000 */
[----:B------:R-:W-:Y:S02]  /*fc10*/  FMNMX.FTZ R11, R76, R11, !PT ;  /* 0x0000000b4c0b7209 */ /* 0x000fe40007810000 */
[----:B--2---:R-:W-:Y:S02]  /*fc20*/  FSEL R75, R75, -INF , P3 ;  /* 0xff8000004b4b7808 */ /* 0x004fe40001800000 */
[----:B------:R-:W-:Y:S02]  /*fc30*/  ISETP.GT.AND P5, PT, R77, 0x1, PT ;  /* 0x000000014d00780c */ /* 0x000fe40003fa4270 */
[----:B------:R-:W-:Y:S02]  /*fc40*/  FMNMX.FTZ R11, R75, R11, !PT ;  /* 0x0000000b4b0b7209 */ /* 0x000fe40007810000 */
[----:B0-----:R-:W-:-:S03]  /*fc50*/  FSEL R81, R20, -INF , P5 ;  /* 0xff80000014517808 */ /* 0x001fc60002800000 */
[----:B------:R-:W0:Y:S01]  /*fc60*/  SHFL.BFLY PT, R20, R11, 0x2, 0x1f ;  /* 0x0c401f000b147f89 */ /* 0x000e2200000e0000 */
[----:B------:R-:W1:Y:S08]  /*fc70*/  MUFU.TANH R26, R26 ;  /* 0x0000001a001a7308 */ /* 0x000e700000002400 */
[----:B------:R-:W2:Y:S01]  /*fc80*/  MUFU.TANH R27, R27 ;  /* 0x0000001b001b7308 */ /* 0x000ea20000002400 */
[----:B0-----:R-:W-:-:S05]  /*fc90*/  FMNMX.FTZ R11, R11, R20, !PT ;  /* 0x000000140b0b7209 */ /* 0x001fca0007810000 */
[----:B------:R-:W0:Y:S02]  /*fca0*/  SHFL.BFLY PT, R20, R11, 0x1, 0x1f ;  /* 0x0c201f000b147f89 */ /* 0x000e2400000e0000 */
[----:B------:R-:W3:Y:S08]  /*fcb0*/  MUFU.TANH R30, R30 ;  /* 0x0000001e001e7308 */ /* 0x000ef00000002400 */
[----:B------:R-:W4:Y:S08]  /*fcc0*/  MUFU.TANH R31, R31 ;  /* 0x0000001f001f7308 */ /* 0x000f300000002400 */
[----:B------:R-:W5:Y:S08]  /*fcd0*/  MUFU.TANH R34, R34 ;  /* 0x0000002200227308 */ /* 0x000f700000002400 */
[----:B------:R-:W5:Y:S08]  /*fce0*/  MUFU.TANH R35, R35 ;  /* 0x0000002300237308 */ /* 0x000f700000002400 */
[----:B------:R-:W5:Y:S08]  /*fcf0*/  MUFU.TANH R38, R38 ;  /* 0x0000002600267308 */ /* 0x000f700000002400 */
[----:B------:R-:W5:Y:S08]  /*fd00*/  MUFU.TANH R39, R39 ;  /* 0x0000002700277308 */ /* 0x000f700000002400 */
[----:B------:R-:W5:Y:S01]  /*fd10*/  MUFU.TANH R42, R42 ;  /* 0x0000002a002a7308 */ /* 0x000f620000002400 */
[----:B------:R-:W-:-:S02]  /*fd20*/  ISETP.GT.AND P1, PT, R77, 0x8, PT ;  /* 0x000000084d00780c */ /* 0x000fc40003f24270 */
[C---:B------:R-:W-:Y:S02]  /*fd30*/  ISETP.GT.AND P2, PT, R77.reuse, 0x9, PT ;  /* 0x000000094d00780c */ /* 0x040fe40003f44270 */
[----:B------:R-:W-:-:S03]  /*fd40*/  ISETP.GT.AND P3, PT, R77, 0x10, PT ;  /* 0x000000104d00780c */ /* 0x000fc60003f64270 */
[----:B------:R-:W5:Y:S01]  /*fd50*/  MUFU.TANH R43, R43 ;  /* 0x0000002b002b7308 */ /* 0x000f620000002400 */
[----:B------:R-:W-:Y:S02]  /*fd60*/  ISETP.GT.AND P4, PT, R77, 0x11, PT ;  /* 0x000000114d00780c */ /* 0x000fe40003f84270 */
[----:B0-----:R-:W-:-:S05]  /*fd70*/  FMNMX.FTZ R11, R11, R20, !PT ;  /* 0x000000140b0b7209 */ /* 0x001fca0007810000 */
[----:B------:R-:W0:Y:S01]  /*fd80*/  MUFU.TANH R46, R46 ;  /* 0x0000002e002e7308 */ /* 0x000e220000002400 */
[----:B-1----:R-:W-:-:S07]  /*fd90*/  FSEL R26, R26, -INF , P1 ;  /* 0xff8000001a1a7808 */ /* 0x002fce0000800000 */
[----:B------:R-:W1:Y:S01]  /*fda0*/  MUFU.TANH R47, R47 ;  /* 0x0000002f002f7308 */ /* 0x000e620000002400 */
[----:B--2---:R-:W-:-:S07]  /*fdb0*/  FSEL R27, R27, -INF , P2 ;  /* 0xff8000001b1b7808 */ /* 0x004fce0001000000 */
[----:B------:R-:W2:Y:S01]  /*fdc0*/  MUFU.TANH R50, R50 ;  /* 0x0000003200327308 */ /* 0x000ea20000002400 */
[----:B---3--:R-:W-:-:S07]  /*fdd0*/  FSEL R30, R30, -INF , P3 ;  /* 0xff8000001e1e7808 */ /* 0x008fce0001800000 */
[----:B------:R-:W3:Y:S01]  /*fde0*/  MUFU.TANH R51, R51 ;  /* 0x0000003300337308 */ /* 0x000ee20000002400 */
[----:B----4-:R-:W-:Y:S02]  /*fdf0*/  FSEL R31, R31, -INF , P4 ;  /* 0xff8000001f1f7808 */ /* 0x010fe40002000000 */
[C---:B------:R-:W-:Y:S02]  /*fe00*/  ISETP.GT.AND P5, PT, R77.reuse, 0x18, PT ;  /* 0x000000184d00780c */ /* 0x040fe40003fa4270 */
[----:B------:R-:W-:-:S03]  /*fe10*/  ISETP.GT.AND P1, PT, R77, 0x19, PT ;  /* 0x000000194d00780c */ /* 0x000fc60003f24270 */
[----:B------:R-:W4:Y:S01]  /*fe20*/  MUFU.TANH R54, R54 ;  /* 0x0000003600367308 */ /* 0x000f220000002400 */
[C---:B------:R-:W-:Y:S02]  /*fe30*/  ISETP.GT.AND P2, PT, R77.reuse, 0x20, PT ;  /* 0x000000204d00780c */ /* 0x040fe40003f44270 */
[C---:B------:R-:W-:Y:S02]  /*fe40*/  ISETP.GT.AND P3, PT, R77.reuse, 0x21, PT ;  /* 0x000000214d00780c */ /* 0x040fe40003f64270 */
[----:B------:R-:W-:-:S03]  /*fe50*/  ISETP.GT.AND P4, PT, R77, 0x28, PT ;  /* 0x000000284d00780c */ /* 0x000fc60003f84270 */
[----:B------:R-:W4:Y:S01]  /*fe60*/  MUFU.TANH R55, R55 ;  /* 0x0000003700377308 */ /* 0x000f220000002400 */
[----:B------:R-:W-:-:S07]  /*fe70*/  FSETP.NEU.FTZ.AND P6, PT, R11, -INF , PT ;  /* 0xff8000000b00780b */ /* 0x000fce0003fdd000 */
[----:B------:R-:W4:Y:S01]  /*fe80*/  MUFU.TANH R58, R58 ;  /* 0x0000003a003a7308 */ /* 0x000f220000002400 */
[----:B-----5:R-:W-:-:S07]  /*fe90*/  FSEL R34, R34, -INF , P5 ;  /* 0xff80000022227808 */ /* 0x020fce0002800000 */
[----:B------:R-:W5:Y:S01]  /*fea0*/  MUFU.TANH R59, R59 ;  /* 0x0000003b003b7308 */ /* 0x000f620000002400 */
[----:B------:R-:W-:-:S07]  /*feb0*/  FSEL R35, R35, -INF , P1 ;  /* 0xff80000023237808 */ /* 0x000fce0000800000 */
[----:B------:R-:W5:Y:S01]  /*fec0*/  MUFU.TANH R62, R62 ;  /* 0x0000003e003e7308 */ /* 0x000f620000002400 */
[----:B------:R-:W-:Y:S02]  /*fed0*/  FSEL R38, R38, -INF , P2 ;  /* 0xff80000026267808 */ /* 0x000fe40001000000 */
[----:B------:R-:W-:Y:S02]  /*fee0*/  FSEL R39, R39, -INF , P3 ;  /* 0xff80000027277808 */ /* 0x000fe40001800000 */
[----:B------:R-:W-:-:S03]  /*fef0*/  FSEL R42, R42, -INF , P4 ;  /* 0xff8000002a2a7808 */ /* 0x000fc60002000000 */
[----:B------:R-:W5:Y:S01]  /*ff00*/  MUFU.TANH R63, R63 ;  /* 0x0000003f003f7308 */ /* 0x000f620000002400 */
[----:B------:R-:W-:Y:S02]  /*ff10*/  FSEL R20, R11, RZ, P6 ;  /* 0x000000ff0b147208 */ /* 0x000fe40003000000 */
[C---:B------:R-:W-:Y:S02]  /*ff20*/  ISETP.GT.AND P5, PT, R77.reuse, 0x29, PT ;  /* 0x000000294d00780c */ /* 0x040fe40003fa4270 */
[----:B------:R-:W-:-:S03]  /*ff30*/  ISETP.GT.AND P1, PT, R77, 0x30, PT ;  /* 0x000000304d00780c */ /* 0x000fc60003f24270 */
[----:B------:R-:W5:Y:S01]  /*ff40*/  MUFU.TANH R66, R66 ;  /* 0x0000004200427308 */ /* 0x000f620000002400 */
[C---:B------:R-:W-:Y:S02]  /*ff50*/  ISETP.GT.AND P2, PT, R77.reuse, 0x31, PT ;  /* 0x000000314d00780c */ /* 0x040fe40003f44270 */
[C---:B------:R-:W-:Y:S02]  /*ff60*/  ISETP.GT.AND P3, PT, R77.reuse, 0x38, PT ;  /* 0x000000384d00780c */ /* 0x040fe40003f64270 */
[----:B------:R-:W-:-:S03]  /*ff70*/  ISETP.GT.AND P4, PT, R77, 0x39, PT ;  /* 0x000000394d00780c */ /* 0x000fc60003f84270 */
[----:B------:R-:W5:Y:S01]  /*ff80*/  MUFU.TANH R67, R67 ;  /* 0x0000004300437308 */ /* 0x000f620000002400 */
[----:B------:R-:W-:-:S07]  /*ff90*/  FSEL R43, R43, -INF , P5 ;  /* 0xff8000002b2b7808 */ /* 0x000fce0002800000 */
[----:B------:R-:W5:Y:S01]  /*ffa0*/  MUFU.TANH R70, R70 ;  /* 0x0000004600467308 */ /* 0x000f620000002400 */
[----:B0-----:R-:W-:-:S07]  /*ffb0*/  FSEL R46, R46, -INF , P1 ;  /* 0xff8000002e2e7808 */ /* 0x001fce0000800000 */
[----:B------:R-:W0:Y:S01]  /*ffc0*/  MUFU.TANH R80, R80 ;  /* 0x0000005000507308 */ /* 0x000e220000002400 */
[----:B-1----:R-:W-:Y:S01]  /*ffd0*/  FSEL R47, R47, -INF , P2 ;  /* 0xff8000002f2f7808 */ /* 0x002fe20001000000 */
[----:B------:R-:W-:-:S01]  /*ffe0*/  FADD.FTZ R13, -R20, R13 ;  /* 0x0000000d140d7221 */ /* 0x000fc20000010100 */
[----:B--2---:R-:W-:Y:S01]  /*fff0*/  FSEL R50, R50, -INF , P3 ;  /* 0xff80000032327808 */ /* 0x004fe20001800000 */
[----:B------:R-:W-:Y:S01]  /*10000*/  IMAD.U32 R20, RZ, RZ, UR39 ;  /* 0x00000027ff147e24 */ /* 0x000fe2000f8e00ff */
[----:B---3--:R-:W-:Y:S02]  /*10010*/  FSEL R51, R51, -INF , P4 ;  /* 0xff80000033337808 */ /* 0x008fe40002000000 */
[C---:B------:R-:W-:Y:S02]  /*10020*/  ISETP.GT.AND P5, PT, R77.reuse, 0x40, PT ;  /* 0x000000404d00780c */ /* 0x040fe40003fa4270 */
[C---:B------:R-:W-:Y:S02]  /*10030*/  ISETP.GT.AND P1, PT, R77.reuse, 0x41, PT ;  /* 0x000000414d00780c */ /* 0x040fe40003f24270 */
[----:B------:R-:W-:-:S02]  /*10040*/  ISETP.GT.AND P2, PT, R77, 0x48, PT ;  /* 0x000000484d00780c */ /* 0x000fc40003f44270 */
[C---:B------:R-:W-:Y:S02]  /*10050*/  ISETP.GT.AND P3, PT, R77.reuse, 0x49, PT ;  /* 0x000000494d00780c */ /* 0x040fe40003f64270 */
[----:B------:R-:W-:Y:S01]  /*10060*/  ISETP.GT.AND P4, PT, R77, 0x50, PT ;  /* 0x000000504d00780c */ /* 0x000fe20003f84270 */
[----:B------:R-:W-:Y:S01]  /*10070*/  FFMA.FTZ R85, R11, R20, -8 ;  /* 0xc10000000b557423 */ /* 0x000fe20000010014 */
[----:B----4-:R-:W-:Y:S02]  /*10080*/  FSEL R54, R54, -INF , P5 ;  /* 0xff80000036367808 */ /* 0x010fe40002800000 */
[----:B------:R-:W-:Y:S02]  /*10090*/  FSEL R55, R55, -INF , P1 ;  /* 0xff80000037377808 */ /* 0x000fe40000800000 */
[----:B------:R-:W-:Y:S02]  /*100a0*/  FSEL R58, R58, -INF , P2 ;  /* 0xff8000003a3a7808 */ /* 0x000fe40001000000 */
[----:B-----5:R-:W-:-:S02]  /*100b0*/  FSEL R59, R59, -INF , P3 ;  /* 0xff8000003b3b7808 */ /* 0x020fc40001800000 */
[----:B------:R-:W-:Y:S02]  /*100c0*/  FSEL R62, R62, -INF , P4 ;  /* 0xff8000003e3e7808 */ /* 0x000fe40002000000 */
[C---:B------:R-:W-:Y:S02]  /*100d0*/  ISETP.GT.AND P5, PT, R77.reuse, 0x51, PT ;  /* 0x000000514d00780c */ /* 0x040fe40003fa4270 */
[C---:B------:R-:W-:Y:S02]  /*100e0*/  ISETP.GT.AND P1, PT, R77.reuse, 0x58, PT ;  /* 0x000000584d00780c */ /* 0x040fe40003f24270 */
[C---:B------:R-:W-:Y:S02]  /*100f0*/  ISETP.GT.AND P2, PT, R77.reuse, 0x59, PT ;  /* 0x000000594d00780c */ /* 0x040fe40003f44270 */
[C---:B------:R-:W-:Y:S02]  /*10100*/  ISETP.GT.AND P3, PT, R77.reuse, 0x60, PT ;  /* 0x000000604d00780c */ /* 0x040fe40003f64270 */
[----:B------:R-:W-:Y:S01]  /*10110*/  ISETP.GT.AND P4, PT, R77, 0x61, PT ;  /* 0x000000614d00780c */ /* 0x000fe20003f84270 */
[----:B------:R-:W-:Y:S01]  /*10120*/  FMUL.FTZ R78, R2, R78 ;  /* 0x0000004e024e7220 */ /* 0x000fe20000410000 */
[----:B------:R-:W-:-:S02]  /*10130*/  FSEL R63, R63, -INF , P5 ;  /* 0xff8000003f3f7808 */ /* 0x000fc40002800000 */
[----:B------:R-:W-:Y:S02]  /*10140*/  FSEL R66, R66, -INF , P1 ;  /* 0xff80000042427808 */ /* 0x000fe40000800000 */
[----:B------:R-:W-:Y:S02]  /*10150*/  FSEL R67, R67, -INF , P2 ;  /* 0xff80000043437808 */ /* 0x000fe40001000000 */
[----:B------:R-:W-:Y:S02]  /*10160*/  FSEL R70, R70, -INF , P3 ;  /* 0xff80000046467808 */ /* 0x000fe40001800000 */
[----:B0-----:R-:W-:Y:S02]  /*10170*/  FSEL R80, R80, -INF , P4 ;  /* 0xff80000050507808 */ /* 0x001fe40002000000 */
[----:B------:R-:W-:Y:S02]  /*10180*/  FSEL R85, R85, RZ, P6 ;  /* 0x000000ff55557208 */ /* 0x000fe40003000000 */
[----:B------:R-:W-:-:S02]  /*10190*/  ISETP.GT.AND P1, PT, R77, 0x69, PT ;  /* 0x000000694d00780c */ /* 0x000fc40003f24270 */
[C---:B------:R-:W-:Y:S02]  /*101a0*/  ISETP.GT.AND P2, PT, R77.reuse, 0x70, PT ;  /* 0x000000704d00780c */ /* 0x040fe40003f44270 */
[C---:B------:R-:W-:Y:S02]  /*101b0*/  ISETP.GT.AND P3, PT, R77.reuse, 0x71, PT ;  /* 0x000000714d00780c */ /* 0x040fe40003f64270 */
[C---:B------:R-:W-:Y:S02]  /*101c0*/  ISETP.GT.AND P4, PT, R77.reuse, 0x78, PT ;  /* 0x000000784d00780c */ /* 0x040fe40003f84270 */
[C---:B------:R-:W-:Y:S02]  /*101d0*/  ISETP.GT.AND P5, PT, R77.reuse, 0x79, PT ;  /* 0x000000794d00780c */ /* 0x040fe40003fa4270 */
[----:B------:R-:W-:Y:S02]  /*101e0*/  ISETP.GT.AND P6, PT, R77, 0x68, PT ;  /* 0x000000684d00780c */ /* 0x000fe40003fc4270 */
[----:B------:R0:W1:Y:S02]  /*101f0*/  MUFU.TANH R77, R78 ;  /* 0x0000004e004d7308 */ /* 0x0000640000002400 */
[----:B0-----:R-:W-:-:S04]  /*10200*/  FMNMX.FTZ R78, R74, R12, !PT ;  /* 0x0000000c4a4e7209 */ /* 0x001fc80007810000 */
        /* <DEDUP_REMOVED lines=21> */
[----:B------:R0:W2:Y:S03]  /*10360*/  MUFU.TANH R78, R79 ;  /* 0x0000004f004e7308 */ /* 0x0000a60000002400 */
[----:B------:R-:W-:Y:S01]  /*10370*/  FMNMX.FTZ R84, R63, R84, !PT ;  /* 0x000000543f547209 */ /* 0x000fe20007810000 */
[----:B0-----:R-:W-:-:S03]  /*10380*/  FMUL.FTZ R79, R2, R82 ;  /* 0x00000052024f7220 */ /* 0x001fc60000410000 */
[----:B------:R-:W-:Y:S01]  /*10390*/  FMNMX.FTZ R84, R66, R84, !PT ;  /* 0x0000005442547209 */ /* 0x000fe20007810000 */
[C---:B------:R-:W-:Y:S01]  /*103a0*/  FMUL.FTZ R82, R2.reuse, R83 ;  /* 0x0000005302527220 */ /* 0x040fe20000410000 */
[----:B------:R-:W-:Y:S02]  /*103b0*/  FMUL.FTZ R83, R2, R86 ;  /* 0x0000005602537220 */ /* 0x000fe40000410000 */
[----:B------:R-:W-:Y:S01]  /*103c0*/  FMNMX.FTZ R84, R67, R84, !PT ;  /* 0x0000005443547209 */ /* 0x000fe20007810000 */
[----:B------:R-:W0:Y:S03]  /*103d0*/  MUFU.TANH R79, R79 ;  /* 0x0000004f004f7308 */ /* 0x000e260000002400 */
[----:B------:R-:W-:Y:S01]  /*103e0*/  FMNMX.FTZ R84, R70, R84, !PT ;  /* 0x0000005446547209 */ /* 0x000fe20007810000 */
[----:B------:R-:W-:-:S04]  /*103f0*/  FFMA.FTZ R7, R7, R20, -R85 ;  /* 0x0000001407077223 */ /* 0x000fc80000010855 */
[----:B------:R-:W3:Y:S01]  /*10400*/  MUFU.TANH R82, R82 ;  /* 0x0000005200527308 */ /* 0x000ee20000002400 */
        /* <DEDUP_REMOVED lines=31> */
[----:B------:R-:W4:Y:S01]  /*10600*/  MUFU.TANH R83, R83 ;  /* 0x0000005300537308 */ /* 0x000f220000002400 */
[----:B------:R-:W-:Y:S01]  /*10610*/  FMUL.FTZ R87, R2, R87 ;  /* 0x0000005702577220 */ /* 0x000fe20000410000 */
[----:B-1----:R-:W-:-:S02]  /*10620*/  FSEL R77, R77, -INF , P6 ;  /* 0xff8000004d4d7808 */ /* 0x002fc40003000000 */
[----:B------:R-:W-:Y:S02]  /*10630*/  FMNMX.FTZ R85, R80, R84, !PT ;  /* 0x0000005450557209 */ /* 0x000fe40007810000 */
[----:B--2---:R-:W-:Y:S02]  /*10640*/  FSEL R78, R78, -INF , P1 ;  /* 0xff8000004e4e7808 */ /* 0x004fe40000800000 */
[----:B------:R-:W1:Y:S01]  /*10650*/  MUFU.TANH R84, R87 ;  /* 0x0000005700547308 */ /* 0x000e620000002400 */
[----:B------:R-:W-:Y:S02]  /*10660*/  FMNMX.FTZ R85, R77, R85, !PT ;  /* 0x000000554d557209 */ /* 0x000fe40007810000 */
[----:B0-----:R-:W-:Y:S02]  /*10670*/  FSEL R79, R79, -INF , P2 ;  /* 0xff8000004f4f7808 */ /* 0x001fe40001000000 */
[----:B------:R-:W-:Y:S02]  /*10680*/  FMNMX.FTZ R85, R78, R85, !PT ;  /* 0x000000554e557209 */ /* 0x000fe40007810000 */
[----:B---3--:R-:W-:-:S02]  /*10690*/  FSEL R82, R82, -INF , P3 ;  /* 0xff80000052527808 */ /* 0x008fc40001800000 */
[----:B------:R-:W-:Y:S02]  /*106a0*/  FMNMX.FTZ R85, R79, R85, !PT ;  /* 0x000000554f557209 */ /* 0x000fe40007810000 */
[----:B----4-:R-:W-:Y:S02]  /*106b0*/  FSEL R83, R83, -INF , P4 ;  /* 0xff80000053537808 */ /* 0x010fe40002000000 */
[----:B------:R-:W-:Y:S02]  /*106c0*/  FMNMX.FTZ R85, R82, R85, !PT ;  /* 0x0000005552557209 */ /* 0x000fe40007810000 */
[----:B-1----:R-:W-:Y:S02]  /*106d0*/  FSEL R84, R84, -INF , P5 ;  /* 0xff80000054547808 */ /* 0x002fe40002800000 */
[----:B------:R-:W-:-:S04]  /*106e0*/  FMNMX.FTZ R85, R83, R85, !PT ;  /* 0x0000005553557209 */ /* 0x000fc80007810000 */
[----:B------:R-:W-:-:S05]  /*106f0*/  FMNMX.FTZ R85, R84, R85, !PT ;  /* 0x0000005554557209 */ /* 0x000fca0007810000 */
[----:B------:R-:W0:Y:S01]  /*10700*/  SHFL.BFLY PT, R86, R85, 0x2, 0x1f ;  /* 0x0c401f0055567f89 */ /* 0x000e2200000e0000 */
[----:B------:R1:W-:Y:S01]  /*10710*/  MUFU.EX2 R87, R10 ;  /* 0x0000000a00577308 */ /* 0x0003e20000000800 */
[----:B0-----:R-:W-:-:S05]  /*10720*/  FMNMX.FTZ R86, R85, R86, !PT ;  /* 0x0000005655567209 */ /* 0x001fca0007810000 */
[----:B-1----:R-:W0:Y:S01]  /*10730*/  SHFL.BFLY PT, R10, R86, 0x1, 0x1f ;  /* 0x0c201f00560a7f89 */ /* 0x002e2200000e0000 */
[----:B------:R-:W-:Y:S01]  /*10740*/  FMUL.FTZ R13, R13, R20 ;  /* 0x000000140d0d7220 */ /* 0x000fe20000410000 */
[----:B0-----:R-:W-:-:S04]  /*10750*/  FMNMX.FTZ R10, R86, R10, !PT ;  /* 0x0000000a560a7209 */ /* 0x001fc80007810000 */
[----:B------:R-:W-:-:S04]  /*10760*/  FSETP.NEU.FTZ.AND P1, PT, R10, -INF , PT ;  /* 0xff8000000a00780b */ /* 0x000fc80003f3d000 */
[----:B------:R-:W-:-:S05]  /*10770*/  FSEL R85, R10, RZ, P1 ;  /* 0x000000ff0a557208 */ /* 0x000fca0000800000 */
[----:B------:R-:W-:Y:S01]  /*10780*/  FADD.FTZ R12, -R85, R12 ;  /* 0x0000000c550c7221 */ /* 0x000fe20000010100 */
[----:B------:R-:W-:-:S05]  /*10790*/  FFMA.FTZ R85, R10, R20, -8 ;  /* 0xc10000000a557423 */ /* 0x000fca0000010014 */
[----:B------:R-:W-:Y:S01]  /*107a0*/  FSEL R85, R85, RZ, P1 ;  /* 0x000000ff55557208 */ /* 0x000fe20000800000 */
[----:B------:R-:W-:-:S04]  /*107b0*/  FMUL.FTZ R12, R12, R20 ;  /* 0x000000140c0c7220 */ /* 0x000fc80000410000 */
[-CC-:B------:R-:W-:Y:S01]  /*107c0*/  FFMA.FTZ R74, R74, R20.reuse, -R85.reuse ;  /* 0x000000144a4a7223 */ /* 0x180fe20000010855 */
[----:B------:R-:W-:-:S01]  /*107d0*/  FFMA.FTZ R81, R81, R20, -R85 ;  /* 0x0000001451517223 */ /* 0x000fc20000010855 */
[----:B------:R-:W-:Y:S01]  /*107e0*/  MUFU.EX2 R7, R7 ;  /* 0x0000000700077308 */ /* 0x000fe20000000800 */
[----:B------:R-:W-:-:S07]  /*107f0*/  FFMA.FTZ R26, R26, R20, -R85 ;  /* 0x000000141a1a7223 */ /* 0x000fce0000010855 */
[----:B------:R-:W0:Y:S01]  /*10800*/  MUFU.EX2 R13, R13 ;  /* 0x0000000d000d7308 */ /* 0x000e220000000800 */
[----:B------:R-:W-:-:S07]  /*10810*/  FFMA.FTZ R27, R27, R20, -R85 ;  /* 0x000000141b1b7223 */ /* 0x000fce0000010855 */
[----:B------:R-:W-:Y:S08]  /*10820*/  MUFU.EX2 R74, R74 ;  /* 0x0000004a004a7308 */ /* 0x000ff00000000800 */
[----:B------:R-:W1:Y:S01]  /*10830*/  MUFU.EX2 R12, R12 ;  /* 0x0000000c000c7308 */ /* 0x000e620000000800 */
[----:B------:R-:W-:-:S07]  /*10840*/  FFMA.FTZ R30, R30, R20, -R85 ;  /* 0x000000141e1e7223 */ /* 0x000fce0000010855 */
[----:B------:R-:W2:Y:S01]  /*10850*/  MUFU.EX2 R81, R81 ;  /* 0x0000005100517308 */ /* 0x000ea20000000800 */
[----:B------:R-:W-:-:S07]  /*10860*/  FFMA.FTZ R31, R31, R20, -R85 ;  /* 0x000000141f1f7223 */ /* 0x000fce0000010855 */
[----:B------:R-:W3:Y:S08]  /*10870*/  MUFU.EX2 R24, R24 ;  /* 0x0000001800187308 */ /* 0x000ef00000000800 */
[----:B------:R-:W4:Y:S01]  /*10880*/  MUFU.EX2 R26, R26 ;  /* 0x0000001a001a7308 */ /* 0x000f220000000800 */
[----:B0-----:R-:W-:-:S01]  /*10890*/  FFMA.FTZ R3, R13, R3, R7 ;  /* 0x000000030d037223 */ /* 0x001fc20000010007 */
[----:B-1----:R-:W-:-:S06]  /*108a0*/  FFMA.FTZ R0, R12, R0, R74 ;  /* 0x000000000c007223 */ /* 0x002fcc000001004a */
[----:B------:R-:W0:Y:S01]  /*108b0*/  MUFU.EX2 R25, R25 ;  /* 0x0000001900197308 */ /* 0x000e220000000800 */
[----:B------:R-:W-:-:S07]  /*108c0*/  FFMA.FTZ R34, R34, R20, -R85 ;  /* 0x0000001422227223 */ /* 0x000fce0000010855 */
[----:B------:R-:W1:Y:S01]  /*108d0*/  MUFU.EX2 R27, R27 ;  /* 0x0000001b001b7308 */ /* 0x000e620000000800 */
[----:B------:R-:W-:-:S01]  /*108e0*/  FFMA.FTZ R35, R35, R20, -R85 ;  /* 0x0000001423237223 */ /* 0x000fc20000010855 */
[-CC-:B------:R-:W-:Y:S01]  /*108f0*/  FFMA.FTZ R38, R38, R20.reuse, -R85.reuse ;  /* 0x0000001426267223 */ /* 0x180fe20000010855 */
[----:B------:R-:W-:-:S05]  /*10900*/  FFMA.FTZ R39, R39, R20, -R85 ;  /* 0x0000001427277223 */ /* 0x000fca0000010855 */
[----:B------:R-:W5:Y:S01]  /*10910*/  MUFU.EX2 R28, R28 ;  /* 0x0000001c001c7308 */ /* 0x000f620000000800 */
[----:B------:R-:W-:-:S01]  /*10920*/  FFMA.FTZ R42, R42, R20, -R85 ;  /* 0x000000142a2a7223 */ /* 0x000fc20000010855 */
[-CC-:B------:R-:W-:Y:S01]  /*10930*/  FFMA.FTZ R43, R43, R20.reuse, -R85.reuse ;  /* 0x000000142b2b7223 */ /* 0x180fe20000010855 */
[----:B------:R-:W-:-:S01]  /*10940*/  FFMA.FTZ R46, R46, R20, -R85 ;  /* 0x000000142e2e7223 */ /* 0x000fc20000010855 */
[----:B------:R-:W-:-:S04]  /*10950*/  FFMA.FTZ R47, R47, R20, -R85 ;  /* 0x000000142f2f7223 */ /* 0x000fc80000010855 */
[----:B------:R-:W5:Y:S01]  /*10960*/  MUFU.EX2 R30, R30 ;  /* 0x0000001e001e7308 */ /* 0x000f620000000800 */
[----:B------:R-:W-:-:S01]  /*10970*/  FFMA.FTZ R50, R50, R20, -R85 ;  /* 0x0000001432327223 */ /* 0x000fc20000010855 */
[-CC-:B------:R-:W-:Y:S01]  /*10980*/  FFMA.FTZ R51, R51, R20.reuse, -R85.reuse ;  /* 0x0000001433337223 */ /* 0x180fe20000010855 */
[----:B------:R-:W-:-:S01]  /*10990*/  FFMA.FTZ R54, R54, R20, -R85 ;  /* 0x0000001436367223 */ /* 0x000fc20000010855 */
[-CC-:B------:R-:W-:Y:S01]  /*109a0*/  FFMA.FTZ R55, R55, R20.reuse, -R85.reuse ;  /* 0x0000001437377223 */ /* 0x180fe20000010855 */
[----:B------:R-:W-:-:S01]  /*109b0*/  FFMA.FTZ R58, R58, R20, -R85 ;  /* 0x000000143a3a7223 */ /* 0x000fc20000010855 */
[-CC-:B------:R-:W-:Y:S01]  /*109c0*/  FFMA.FTZ R59, R59, R20.reuse, -R85.reuse ;  /* 0x000000143b3b7223 */ /* 0x180fe20000010855 */
[----:B------:R-:W-:-:S01]  /*109d0*/  FFMA.FTZ R62, R62, R20, -R85 ;  /* 0x000000143e3e7223 */ /* 0x000fc20000010855 */
        /* <DEDUP_REMOVED lines=13> */
[----:B------:R-:W-:-:S01]  /*10ab0*/  FADD.FTZ R3, R87, R3 ;  /* 0x0000000357037221 */ /* 0x000fc20000010000 */
[----:B--2---:R-:W-:-:S03]  /*10ac0*/  FADD.FTZ R85, R81, R0 ;  /* 0x0000000051557221 */ /* 0x004fc60000010000 */
[----:B---3--:R-:W-:Y:S01]  /*10ad0*/  FADD.FTZ R0, R24, R3 ;  /* 0x0000000318007221 */ /* 0x008fe20000010000 */
[----:B----4-:R-:W-:-:S02]  /*10ae0*/  FADD.FTZ R3, R26, R85 ;  /* 0x000000551a037221 */ /* 0x010fc40000010000 */
[----:B------:R-:W2:Y:S01]  /*10af0*/  MUFU.EX2 R32, R32 ;  /* 0x0000002000207308 */ /* 0x000ea20000000800 */
[----:B0-----:R-:W-:-:S01]  /*10b00*/  FADD.FTZ R0, R25, R0 ;  /* 0x0000000019007221 */ /* 0x001fc20000010000 */
[----:B-1----:R-:W-:-:S06]  /*10b10*/  FADD.FTZ R3, R27, R3 ;  /* 0x000000031b037221 */ /* 0x002fcc0000010000 */
[----:B------:R-:W0:Y:S01]  /*10b20*/  MUFU.EX2 R34, R34 ;  /* 0x0000002200227308 */ /* 0x000e220000000800 */
[----:B-----5:R-:W-:-:S01]  /*10b30*/  FADD.FTZ R0, R28, R0 ;  /* 0x000000001c007221 */ /* 0x020fc20000010000 */
[----:B------:R-:W-:-:S06]  /*10b40*/  FADD.FTZ R3, R30, R3 ;  /* 0x000000031e037221 */ /* 0x000fcc0000010000 */
[----:B------:R-:W1:Y:S08]  /*10b50*/  MUFU.EX2 R33, R33 ;  /* 0x0000002100217308 */ /* 0x000e700000000800 */
[----:B------:R-:W3:Y:S01]  /*10b60*/  MUFU.EX2 R35, R35 ;  /* 0x0000002300237308 */ /* 0x000ee20000000800 */
[----:B------:R-:W-:-:S01]  /*10b70*/  FADD.FTZ R0, R29, R0 ;  /* 0x000000001d007221 */ /* 0x000fc20000010000 */
[----:B------:R-:W-:-:S06]  /*10b80*/  FADD.FTZ R3, R31, R3 ;  /* 0x000000031f037221 */ /* 0x000fcc0000010000 */
[----:B------:R-:W4:Y:S08]  /*10b90*/  MUFU.EX2 R36, R36 ;  /* 0x0000002400247308 */ /* 0x000f300000000800 */
[----:B------:R-:W5:Y:S01]  /*10ba0*/  MUFU.EX2 R38, R38 ;  /* 0x0000002600267308 */ /* 0x000f620000000800 */
[----:B--2---:R-:W-:-:S01]  /*10bb0*/  FADD.FTZ R0, R32, R0 ;  /* 0x0000000020007221 */ /* 0x004fc20000010000 */
[----:B0-----:R-:W-:-:S06]  /*10bc0*/  FADD.FTZ R3, R34, R3 ;  /* 0x0000000322037221 */ /* 0x001fcc0000010000 */
[----:B------:R-:W0:Y:S08]  /*10bd0*/  MUFU.EX2 R37, R37 ;  /* 0x0000002500257308 */ /* 0x000e300000000800 */
[----:B------:R-:W2:Y:S01]  /*10be0*/  MUFU.EX2 R39, R39 ;  /* 0x0000002700277308 */ /* 0x000ea20000000800 */
[----:B-1----:R-:W-:-:S01]  /*10bf0*/  FADD.FTZ R0, R33, R0 ;  /* 0x0000000021007221 */ /* 0x002fc20000010000 */
[----:B---3--:R-:W-:-:S06]  /*10c00*/  FADD.FTZ R3, R35, R3 ;  /* 0x0000000323037221 */ /* 0x008fcc0000010000 */
[----:B------:R-:W1:Y:S08]  /*10c10*/  MUFU.EX2 R40, R40 ;  /* 0x0000002800287308 */ /* 0x000e700000000800 */
[----:B------:R-:W3:Y:S01]  /*10c20*/  MUFU.EX2 R42, R42 ;  /* 0x0000002a002a7308 */ /* 0x000ee20000000800 */
[----:B----4-:R-:W-:-:S01]  /*10c30*/  FADD.FTZ R0, R36, R0 ;  /* 0x0000000024007221 */ /* 0x010fc20000010000 */
[----:B-----5:R-:W-:-:S06]  /*10c40*/  FADD.FTZ R3, R38, R3 ;  /* 0x0000000326037221 */ /* 0x020fcc0000010000 */
[----:B------:R-:W4:Y:S08]  /*10c50*/  MUFU.EX2 R41, R41 ;  /* 0x0000002900297308 */ /* 0x000f300000000800 */
[----:B------:R-:W5:Y:S01]  /*10c60*/  MUFU.EX2 R43, R43 ;  /* 0x0000002b002b7308 */ /* 0x000f620000000800 */
[----:B0-----:R-:W-:-:S01]  /*10c70*/  FADD.FTZ R0, R37, R0 ;  /* 0x0000000025007221 */ /* 0x001fc20000010000 */
[----:B--2---:R-:W-:-:S06]  /*10c80*/  FADD.FTZ R3, R39, R3 ;  /* 0x0000000327037221 */ /* 0x004fcc0000010000 */
        /* <DEDUP_REMOVED lines=79> */
[----:B-----5:R-:W-:-:S03]  /*11180*/  FADD.FTZ R3, R82, R3 ;  /* 0x0000000352037221 */ /* 0x020fc60000010000 */
[----:B0-----:R-:W-:Y:S01]  /*11190*/  FADD.FTZ R0, R76, R0 ;  /* 0x000000004c007221 */ /* 0x001fe20000010000 */
[----:B--2---:R-:W-:-:S03]  /*111a0*/  FADD.FTZ R85, R83, R3 ;  /* 0x0000000353557221 */ /* 0x004fc60000010000 */
[----:B-1----:R-:W-:Y:S01]  /*111b0*/  FADD.FTZ R3, R75, R0 ;  /* 0x000000004b037221 */ /* 0x002fe20000010000 */
[----:B---3--:R-:W-:-:S01]  /*111c0*/  FADD.FTZ R0, R84, R85 ;  /* 0x0000005554007221 */ /* 0x008fc20000010000 */
[----:B------:R-:W-:Y:S06]  /*111d0*/  @!P0 BRA `(.L_x_2232) ;  /* 0x0000000000048947 */ /* 0x000fec0003800000 */
[----:B------:R-:W-:Y:S01]  /*111e0*/  BPT.TRAP 0x1 ;  /* 0x000000040000795c */ /* 0x000fe20000300000 */
.L_x_2232:
[----:B------:R-:W2:Y:S01]  /*111f0*/  LDL R85, [R1+0x24] ;  /* 0x0000240001557983 */ /* 0x000ea20000100800 */
[----:B------:R-:W-:Y:S02]  /*11200*/  IADD3 R14, R14, 0x19c60, RZ ;  /* 0x00019c600e0e7810 */ /* 0x000fe40007ffe0ff */
        /* <DEDUP_REMOVED lines=101> */
[----:B------:R-:W-:Y:S01]  /*11860*/  IMAD.MOV.U32 R139, RZ, RZ, R83 ;  /* 0x000000ffff8b7224 */ /* 0x000fe200078e0053 */
[C---:B--2---:R-:W-:Y:S01]  /*11870*/  ISETP.GT.AND P1, PT, R15.reuse, R85, PT ;  /* 0x000000550f00720c */ /* 0x044fe20003f24270 */
[----:B------:R-:W-:-:S12]  /*11880*/  VIADD R15, R15, 0xffffffff ;  /* 0xffffffff0f0f7836 */ /* 0x000fd80000000000 */
[----:B0-----:R-:W-:Y:S05]  /*11890*/  @P1 BRA `(.L_x_2233) ;  /* 0xffffffd000201947 */ /* 0x001fea000383ffff */
[----:B------:R-:W-:Y:S05]  /*118a0*/  BSYNC B1 ;  /* 0x0000000000017941 */ /* 0x000fea0003800000 */
.L_x_2220:
[----:B------:R-:W-:Y:S05]  /*118b0*/  BSYNC B0 ;  /* 0x0000000000007941 */ /* 0x000fea0003800000 */
.L_x_2219:
        /* <DEDUP_REMOVED lines=8> */
.L_x_2248:
[----:B------:R-:W-:-:S04]  /*11940*/  IADD3 R20, R6, 0x1, RZ ;  /* 0x0000000106147810 */ /* 0x000fc80007ffe0ff */
[----:B------:R-:W-:-:S04]  /*11950*/  ISETP.NE.AND P1, PT, R20, 0x2, PT ;  /* 0x000000021400780c */ /* 0x000fc80003f25270 */
[----:B------:R-:W-:Y:S02]  /*11960*/  SEL R20, R20, RZ, P1 ;  /* 0x000000ff14147207 */ /* 0x000fe40000800000 */
[----:B------:R-:W-:-:S03]  /*11970*/  SEL R152, RZ, 0x1, P1 ;  /* 0x00000001ff987807 */ /* 0x000fc60000800000 */
[----:B------:R-:W-:Y:S01]  /*11980*/  IMAD.MOV.U32 R22, RZ, RZ, R20 ;  /* 0x000000ffff167224 */ /* 0x000fe200078e0014 */
[----:B------:R-:W-:Y:S01]  /*11990*/  LOP3.LUT R152, R7, R152, RZ, 0x3c, !PT ;  /* 0x0000009807987212 */ /* 0x000fe200078e3cff */
[----:B------:R-:W-:Y:S06]  /*119a0*/  @!P0 BRA `(.L_x_2236) ;  /* 0x0000000000048947 */ /* 0x000fec0003800000 */
[----:B------:R-:W-:Y:S01]  /*119b0*/  BPT.TRAP 0x1 ;  /* 0x000000040000795c */ /* 0x000fe20000300000 */
.L_x_2236:
[----:B------:R-:W-:Y:S01]  /*119c0*/  IMAD R10, R22, 0x8, R18 ;  /* 0x00000008160a7824 */ /* 0x000fe200078e0212 */
[----:B------:R-:W-:-:S04]  /*119d0*/  SHF.L.U32 R11, R152, 0x1f, RZ ;  /* 0x0000001f980b7819 */ /* 0x000fc800000006ff */
[----:B------:R0:W1:Y:S01]  /*119e0*/  SYNCS.PHASECHK.TRANS64.TRYWAIT P1, [R10+URZ+0x19c30], R11 ;  /* 0x019c300b0a0075a7 */ /* 0x000062000802017f */
[----:B------:R-:W-:Y:S05]  /*119f0*/  @!P0 BRA `(.L_x_2237) ;  /* 0x0000000000048947 */ /* 0x000fea0003800000 */
[----:B------:R-:W-:Y:S01]  /*11a00*/  BPT.TRAP 0x1 ;  /* 0x000000040000795c */ /* 0x000fe20000300000 */
.L_x_2237:
[----:B------:R-:W-:Y:S01]  /*11a10*/  BSSY B1, `(.L_x_2238) ;  /* 0x0000006000017945 */ /* 0x000fe20003800000 */
[----:B------:R-:W-:Y:S02]  /*11a20*/  IMAD R24, R22, 0x300, R21 ;  /* 0x0000030016187824 */ /* 0x000fe400078e0215 */
[----:B------:R-:W-:Y:S01]  /*11a30*/  IMAD.MOV.U32 R25, RZ, RZ, -0x3ffffff0 ;  /* 0xc0000010ff197424 */ /* 0x000fe200078e00ff */
[----:B-1----:R-:W-:Y:S06]  /*11a40*/  @P1 BRA `(.L_x_2239) ;  /* 0x0000000000081947 */ /* 0x002fec0003800000 */
[----:B------:R-:W1:Y:S02]  /*11a50*/  SYNCS.PHASECHK.TRANS64.TRYWAIT P1, [R10+URZ+0x19c30], R11 ;  /* 0x019c300b0a0075a7 */ /* 0x000e64000802017f */
[----:B-1----:R-:W-:Y:S05]  /*11a60*/  @!P1 BRA `(.L_x_2240) ;  /* 0x000000e800ac9947 */ /* 0x002fea0003800000 */
.L_x_2239:
[----:B------:R-:W-:Y:S05]  /*11a70*/  BSYNC B1 ;  /* 0x0000000000017941 */ /* 0x000fea0003800000 */
.L_x_2238:
[C---:B01----:R-:W-:Y:S01]  /*11a80*/  VIADD R10, R24.reuse, 0x100 ;  /* 0x00000100180a7836 */ /* 0x043fe20000000000 */
[C---:B------:R-:W-:Y:S01]  /*11a90*/  R2UR UR6, R24.reuse ;  /* 0x00000000180672ca */ /* 0x040fe200000e0000 */
[----:B------:R-:W-:Y:S01]  /*11aa0*/  IMAD.MOV.U32 R11, RZ, RZ, -0x3ffffff0 ;  /* 0xc0000010ff0b7424 */ /* 0x000fe200078e00ff */
        /* <DEDUP_REMOVED lines=25> */
.L_x_2241:
[----:B------:R-:W-:Y:S01]  /*11c40*/  SHF.L.U32 R7, R7, 0x1f, RZ ;  /* 0x0000001f07077819 */ /* 0x000fe200000006ff */
[----:B------:R-:W-:-:S04]  /*11c50*/  IMAD R12, R6, 0x8, R18 ;  /* 0x00000008060c7824 */ /* 0x000fc800078e0212 */
[----:B------:R0:W1:Y:S01]  /*11c60*/  SYNCS.PHASECHK.TRANS64.TRYWAIT P1, [R12+URZ+0x19c50], R7 ;  /* 0x019c50070c0075a7 */ /* 0x000062000802017f */
[----:B------:R-:W-:Y:S05]  /*11c70*/  @!P0 BRA `(.L_x_2242) ;  /* 0x0000000000048947 */ /* 0x000fea0003800000 */
[----:B------:R-:W-:Y:S01]  /*11c80*/  BPT.TRAP 0x1 ;  /* 0x000000040000795c */ /* 0x000fe20000300000 */
.L_x_2242:
[----:B------:R-:W-:Y:S04]  /*11c90*/  BSSY B1, `(.L_x_2243) ;  /* 0x0000004000017945 */ /* 0x000fe80003800000 */
[----:B-1----:R-:W-:Y:S05]  /*11ca0*/  @P1 BRA `(.L_x_2244) ;  /* 0x0000000000081947 */ /* 0x002fea0003800000 */
[----:B------:R-:W1:Y:S02]  /*11cb0*/  SYNCS.PHASECHK.TRANS64.TRYWAIT P1, [R12+URZ+0x19c50], R7 ;  /* 0x019c50070c0075a7 */ /* 0x000e64000802017f */
[----:B-1----:R-:W-:Y:S05]  /*11cc0*/  @!P1 BRA `(.L_x_2245) ;  /* 0x000000e800289947 */ /* 0x002fea0003800000 */
.L_x_2244:
[----:B------:R-:W-:Y:S05]  /*11cd0*/  BSYNC B1 ;  /* 0x0000000000017941 */ /* 0x000fea0003800000 */
.L_x_2243:
        /* <DEDUP_REMOVED lines=13> */
[----:B------:R-:W-:Y:S02]  /*11db0*/  R2UR UR6, R10 ;  /* 0x000000000a0672ca */ /* 0x000fe400000e0000 */
[----:B------:R-:W-:Y:S01]  /*11dc0*/  R2UR UR7, R11 ;  /* 0x000000000b0772ca */ /* 0x000fe200000e0000 */
[----:B------:R-:W-:Y:S01]  /*11dd0*/  IMAD.MOV.U32 R11, RZ, RZ, 0x40000040 ;  /* 0x40000040ff0b7424 */ /* 0x000fe200078e00ff */
[C---:B------:R-:W-:Y:S01]  /*11de0*/  IADD3 R10, R6.reuse, 0x4, RZ ;  /* 0x00000004060a7810 */ /* 0x040fe20007ffe0ff */
        /* <DEDUP_REMOVED lines=17> */
.L_x_2246:
[----:B------:R-:W2:Y:S01]  /*11f00*/  LDL R136, [R1+0x8] ;  /* 0x0000080001887983 */ /* 0x000ea20000100800 */
[C---:B------:R-:W-:Y:S01]  /*11f10*/  FMUL.FTZ R6, R2.reuse, R24 ;  /* 0x0000001802067220 */ /* 0x040fe20000410000 */
[C---:B------:R-:W-:Y:S01]  /*11f20*/  FMUL.FTZ R7, R2.reuse, R25 ;  /* 0x0000001902077220 */ /* 0x040fe20000410000 */
[C---:B------:R-:W-:Y:S01]  /*11f30*/  FMUL.FTZ R24, R2.reuse, R26 ;  /* 0x0000001a02187220 */ /* 0x040fe20000410000 */
[----:B------:R-:W-:Y:S01]  /*11f40*/  FMUL.FTZ R26, R2, R28 ;  /* 0x0000001c021a7220 */ /* 0x000fe20000410000 */
[----:B------:R-:W-:Y:S02]  /*11f50*/  IMAD R10, R20, 0x8, R18 ;  /* 0x00000008140a7824 */ /* 0x000fe400078e0212 */
[C---:B------:R-:W-:Y:S01]  /*11f60*/  FMUL.FTZ R25, R2.reuse, R27 ;  /* 0x0000001b02197220 */ /* 0x040fe20000410000 */
[----:B------:R-:W0:Y:S01]  /*11f70*/  MUFU.TANH R6, R6 ;  /* 0x0000000600067308 */ /* 0x000e220000002400 */
[----:B------:R-:W-:Y:S01]  /*11f80*/  FMUL.FTZ R27, R2, R29 ;  /* 0x0000001d021b7220 */ /* 0x000fe20000410000 */
[----:B------:R-:W-:-:S02]  /*11f90*/  VIADD R10, R10, 0x19c40 ;  /* 0x00019c400a0a7836 */ /* 0x000fc40000000000 */
        /* <DEDUP_REMOVED lines=199> */
[-C--:B------:R-:W-:Y:S02]  /*12c10*/  FMUL.FTZ R14, R14, R20.reuse ;  /* 0x000000140e0e7220 */ /* 0x080fe40000410000 */
[-C--:B------:R-:W-:Y:S01]  /*12c20*/  FMUL.FTZ R86, R86, R20.reuse ;  /* 0x0000001456567220 */ /* 0x080fe20000410000 */
        /* <DEDUP_REMOVED lines=32> */
[-C--:B------:R-:W-:Y:S01]  /*12e30*/  FFMA.FTZ R81, R10, R20.reuse, -8 ;  /* 0xc10000000a517423 */ /* 0x080fe20000010014 */
[----:B------:R-:W-:Y:S03]  /*12e40*/  MUFU.EX2 R14, R14 ;  /* 0x0000000e000e7308 */ /* 0x000fe60000000800 */
        /* <DEDUP_REMOVED lines=163> */
.L_x_2247:
        /* <DEDUP_REMOVED lines=16> */
[----:B------:R-:W-:Y:S02]  /*13980*/  PRMT R12, R136, 0x654, R12 ;  /* 0x00000654880c7816 */ /* 0x000fe4000000000c */
[----:B------:R-:W-:Y:S02]  /*13990*/  F2FP.SATFINITE.E4M3.F32.PACK_AB_MERGE_C R13, R13, R80, RZ ;  /* 0x000000500d0d723e */ /* 0x000fe400048070ff */
[----:B------:R-:W-:Y:S01]  /*139a0*/  F2FP.SATFINITE.E4M3.F32.PACK_AB_MERGE_C R28, R25, R24, R28 ;  /* 0x00000018191c723e */ /* 0x000fe2000480701c */
[----:B------:R0:W-:Y:S01]  /*139b0*/  SYNCS.ARRIVE.TRANS64.RED.A1T0 RZ, [R12+URZ], RZ ;  /* 0x000000ff0cff79a7 */ /* 0x0001e2000810043f */
        /* <DEDUP_REMOVED lines=11> */
[----:B------:R-:W-:Y:S02]  /*13a70*/  F2FP.SATFINITE.E4M3.F32.PACK_AB_MERGE_C R81, R81, R84, RZ ;  /* 0x000000545151723e */ /* 0x000fe400048070ff */
[----:B------:R-:W-:-:S02]  /*13a80*/  F2FP.SATFINITE.E4M3.F32.PACK_AB_MERGE_C R26, R7, R6, R26 ;  /* 0x00000006071a723e */ /* 0x000fc4000480701a */
        /* <DEDUP_REMOVED lines=72> */
.L_x_2235:
[----:B------:R-:W-:Y:S05]  /*13f10*/  BSYNC B0 ;  /* 0x0000000000007941 */ /* 0x000fea0003800000 */
.L_x_2234:
[----:B------:R-:W-:Y:S06]  /*13f20*/  BAR.ARV 0x8, 0x200 ;  /* 0x0208000000007b1d */ /* 0x000fec0000002000 */
[----:B------:R-:W-:Y:S05]  /*13f30*/  @!P0 BRA `(.L_x_2249) ;  /* 0x0000000000048947 */ /* 0x000fea0003800000 */
[----:B------:R-:W-:Y:S01]  /*13f40*/  BPT.TRAP 0x1 ;  /* 0x000000040000795c */ /* 0x000fe20000300000 */
.L_x_2249:
[----:B------:R-:W-:Y:S01]  /*13f50*/  IMAD R12, R22, 0x8, R18 ;  /* 0x00000008160c7824 */ /* 0x000fe200078e0212 */
[----:B------:R-:W-:-:S04]  /*13f60*/  SHF.L.U32 R5, R152, 0x1f, RZ ;  /* 0x0000001f98057819 */ /* 0x000fc800000006ff */
[----:B------:R0:W1:Y:S01]  /*13f70*/  SYNCS.PHASECHK.TRANS64.TRYWAIT P1, [R12+URZ+0x19c50], R5 ;  /* 0x019c50050c0075a7 */ /* 0x000062000802017f */
[----:B------:R-:W-:Y:S05]  /*13f80*/  @!P0 BRA `(.L_x_2250) ;  /* 0x0000000000048947 */ /* 0x000fea0003800000 */
[----:B------:R-:W-:Y:S01]  /*13f90*/  BPT.TRAP 0x1 ;  /* 0x000000040000795c */ /* 0x000fe20000300000 */
.L_x_2250:
[----:B------:R-:W-:Y:S04]  /*13fa0*/  BSSY B0, `(.L_x_2251) ;  /* 0x0000004000007945 */ /* 0x000fe80003800000 */
[----:B-1----:R-:W-:Y:S05]  /*13fb0*/  @P1 BRA `(.L_x_2252) ;  /* 0x0000000000081947 */ /* 0x002fea0003800000 */
[----:B------:R-:W1:Y:S02]  /*13fc0*/  SYNCS.PHASECHK.TRANS64.TRYWAIT P1, [R12+URZ+0x19c50], R5 ;  /* 0x019c50050c0075a7 */ /* 0x000e64000802017f */
[----:B-1----:R-:W-:Y:S05]  /*13fd0*/  @!P1 BRA `(.L_x_2253) ;  /* 0x000000c400789947 */ /* 0x002fea0003800000 */
.L_x_2252:
[----:B------:R-:W-:Y:S05]  /*13fe0*/  BSYNC B0 ;  /* 0x0000000000007941 */ /* 0x000fea0003800000 */
.L_x_2251:
        /* <DEDUP_REMOVED lines=37> */
[----:B------:R-:W-:Y:S02]  /*14240*/  IMAD.MOV.U32 R7, RZ, RZ, 0x40000040 ;  /* 0x40000040ff077424 */ /* 0x000fe400078e00ff */
[----:B------:R-:W-:Y:S02]  /*14250*/  VIADD R4, R4, 0x6 ;  /* 0x0000000604047836 */ /* 0x000fe40000000000 */
[----:B-1----:R-:W-:-:S01]  /*14260*/  FADD.FTZ R2, R2, R3 ;  /* 0x0000000302027221 */ /* 0x002fc20000010000 */
[----:B------:R-:W-:-:S07]  /*14270*/  IMAD.MOV.U32 R3, RZ, RZ, RZ ;  /* 0x000000ffff037224 */ /* 0x000fce00078e00ff */
[----:B------:R-:W-:Y:S01]  /*14280*/  QGMMA.64x96x32.F32.E4M3.E4M3 R88, R144, gdesc[UR4], R88, gsb0 ;  /* 0x0160000490587df3 */ /* 0x000fe20008000858 */
[----:B------:R-:W-:Y:S01]  /*14290*/  R2UR UR6, R6 ;  /* 0x00000000060672ca */ /* 0x000fe200000e0000 */
[----:B---3--:R-:W-:Y:S01]  /*142a0*/  FADD.FTZ R9, R9, R0 ;  /* 0x0000000009097221 */ /* 0x008fe20000010000 */
[----:B------:R-:W-:Y:S01]  /*142b0*/  R2UR UR7, R7 ;  /* 0x00000000070772ca */ /* 0x000fe200000e0000 */
[----:B------:R-:W-:Y:S01]  /*142c0*/  IMAD.MOV.U32 R0, RZ, RZ, -0x800000 ;  /* 0xff800000ff007424 */ /* 0x000fe200078e00ff */
[----:B------:R-:W-:Y:S01]  /*142d0*/  MOV R7, RZ ;  /* 0x000000ff00077202 */ /* 0x000fe20000000f00 */
[----:B------:R-:W-:Y:S02]  /*142e0*/  WARPGROUP.DEPBAR.LE gsb0, 0x0 ;  /* 0x00008000000079c5 */ /* 0x000fe40000010000 */
[----:B------:R-:W-:-:S08]  /*142f0*/  WARPGROUP.ARRIVE ;  /* 0x00000000000079c5 */ /* 0x000fd00000000000 */
[----:B------:R-:W-:Y:S01]  /*14300*/  QGMMA.64x96x32.F32.E4M3.E4M3 R88, R140, gdesc[UR4], R88, gsb0 ;  /* 0x016000048c587df3 */ /* 0x000fe20008000858 */
[----:B------:R-:W-:Y:S02]  /*14310*/  R2UR UR6, R4 ;  /* 0x00000000040672ca */ /* 0x000fe400000e0000 */
[----:B------:R-:W-:Y:S01]  /*14320*/  R2UR UR7, R5 ;  /* 0x00000000050772ca */ /* 0x000fe200000e0000 */
[----:B------:R-:W0:Y:S04]  /*14330*/  SHFL.BFLY PT, R4, R9, 0x1, 0x1f ;  /* 0x0c201f0009047f89 */ /* 0x000e2800000e0000 */
[----:B------:R-:W1:Y:S01]  /*14340*/  SHFL.BFLY PT, R5, R2, 0x1, 0x1f ;  /* 0x0c201f0002057f89 */ /* 0x000e6200000e0000 */
[----:B0-----:R-:W-:-:S01]  /*14350*/  FADD.FTZ R14, R9, R4 ;  /* 0x00000004090e7221 */ /* 0x001fc20000010000 */
[----:B-1----:R-:W-:-:S03]  /*14360*/  FADD.FTZ R13, R2, R5 ;  /* 0x00000005020d7221 */ /* 0x002fc60000010000 */
[----:B------:R-:W-:Y:S01]  /*14370*/  FMUL.FTZ R6, R14, 0.00390625 ;  /* 0x3b8000000e067820 */ /* 0x000fe20000410000 */
[----:B------:R-:W-:Y:S02]  /*14380*/  IMAD.MOV.U32 R2, RZ, RZ, -0x800000 ;  /* 0xff800000ff027424 */ /* 0x000fe400078e00ff */
[C---:B------:R-:W-:Y:S01]  /*14390*/  FMUL.FTZ R15, R13.reuse, 0.00390625 ;  /* 0x3b8000000d0f7820 */ /* 0x040fe20000410000 */
[----:B------:R-:W-:Y:S02]  /*143a0*/  FSETP.NE.FTZ.AND P1, PT, R13, RZ, PT ;  /* 0x000000ff0d00720b */ /* 0x000fe40003f35000 */
[----:B------:R-:W-:Y:S02]  /*143b0*/  FSETP.NE.FTZ.AND P3, PT, R6, RZ, PT ;  /* 0x000000ff0600720b */ /* 0x000fe40003f75000 */
[----:B------:R-:W-:-:S09]  /*143c0*/  FSETP.NE.FTZ.AND P2, PT, R15, RZ, PT ;  /* 0x000000ff0f00720b */ /* 0x000fd20003f55000 */
[----:B------:R-:W-:Y:S01]  /*143d0*/  @P1 MUFU.RCP R3, R13 ;  /* 0x0000000d00031308 */ /* 0x000fe20000001000 */
[----:B------:R-:W-:-:S03]  /*143e0*/  FSETP.NE.FTZ.AND P1, PT, R14, RZ, PT ;  /* 0x000000ff0e00720b */ /* 0x000fc60003f35000 */
[C---:B------:R-:W-:Y:S01]  /*143f0*/  @P2 FMUL.FTZ R4, R20.reuse, 0.69314718246459960938 ;  /* 0x3f31721814042820 */ /* 0x040fe20000410000 */
[----:B------:R-:W-:-:S03]  /*14400*/  @P3 FMUL.FTZ R20, R20, 0.69314718246459960938 ;  /* 0x3f31721814143820 */ /* 0x000fc60000410000 */
[----:B------:R-:W0:Y:S08]  /*14410*/  @P2 MUFU.LG2 R5, R15 ;  /* 0x0000000f00052308 */ /* 0x000e300000000c00 */
[----:B------:R-:W1:Y:S08]  /*14420*/  @P3 MUFU.LG2 R6, R6 ;  /* 0x0000000600063308 */ /* 0x000e700000000c00 */
[----:B------:R-:W3:Y:S01]  /*14430*/  @P1 MUFU.RCP R7, R14 ;  /* 0x0000000e00071308 */ /* 0x000ee20000001000 */
[----:B0-----:R-:W-:-:S04]  /*14440*/  @P2 FMUL.FTZ R5, R5, 0.69314718246459960938 ;  /* 0x3f31721805052820 */ /* 0x001fc80000410000 */
[----:B------:R-:W-:Y:S01]  /*14450*/  @P2 FFMA.FTZ R0, R4, R11, R5 ;  /* 0x0000000b04002223 */ /* 0x000fe20000010005 */
[----:B-1----:R-:W-:-:S04]  /*14460*/  @P3 FMUL.FTZ R9, R6, 0.69314718246459960938 ;  /* 0x3f31721806093820 */ /* 0x002fc80000410000 */
[----:B------:R-:W-:Y:S01]  /*14470*/  @P3 FFMA.FTZ R2, R20, R10, R9 ;  /* 0x0000000a14023223 */ /* 0x000fe20000010009 */
[----:B------:R-:W-:Y:S02]  /*14480*/  WARPGROUP.DEPBAR.LE gsb0, 0x0 ;  /* 0x00008000000079c5 */ /* 0x000fe40000010000 */
[----:B------:R-:W-:-:S06]  /*14490*/  WARPGROUP.ARRIVE ;  /* 0x00000000000079c5 */ /* 0x000fcc0000000000 */
[----:B------:R-:W-:Y:S01]  /*144a0*/  QGMMA.64x96x32.F32.E4M3.E4M3 R88, R136, gdesc[UR4], R88, gsb0 ;  /* 0x0160000488587df3 */ /* 0x000fe20008000858 */
[-C--:B--2---:R-:W-:Y:S01]  /*144b0*/  FMUL.FTZ R5, R3, R8.reuse ;  /* 0x0000000803057220 */ /* 0x084fe20000410000 */
[----:B---3--:R-:W-:Y:S01]  /*144c0*/  FMUL.FTZ R4, R7, R8 ;  /* 0x0000000807047220 */ /* 0x008fe20000410000 */
[----:B------:R-:W-:Y:S02]  /*144d0*/  WARPGROUP.DEPBAR.LE gsb0, 0x0 ;  /* 0x00008000000079c5 */ /* 0x000fe40000010000 */
[----:B------:R-:W-:Y:S05]  /*144e0*/  @!P0 BRA `(.L_x_2254) ;  /* 0x0000000000048947 */ /* 0x000fea0003800000 */
[----:B------:R-:W-:Y:S01]  /*144f0*/  BPT.TRAP 0x1 ;  /* 0x000000040000795c */ /* 0x000fe20000300000 */
.L_x_2254:
        /* <DEDUP_REMOVED lines=58> */
[----:B------:R-:W-:Y:S01]  /*148a0*/  FMUL.FTZ R3, R100, R5 ;  /* 0x0000000564037220 */ /* 0x000fe20000410000 */
[----:B------:R-:W-:-:S04]  /*148b0*/  SEL R5, RZ, 0x1, P1 ;  /* 0x00000001ff057807 */ /* 0x000fc80000800000 */
[----:B------:R-:W-:-:S07]  /*148c0*/  LOP3.LUT R152, R152, R5, RZ, 0x3c, !PT ;  /* 0x0000000598987212 */ /* 0x000fce00078e3cff */
.L_x_2185:
[----:B------:R-:W2:Y:S01]  /*148d0*/  LDL R88, [R1+0x50] ;  /* 0x0000500001587983 */ /* 0x000ea20000100800 */
[----:B------:R-:W1:Y:S01]  /*148e0*/  S2UR UR4, SR_CgaCtaId ;  /* 0x00000000000479c3 */ /* 0x000e620000008800 */
[----:B------:R-:W-:Y:S01]  /*148f0*/  MOV R18, 0x400 ;  /* 0x0000040000127802 */ /* 0x000fe20000000f00 */
[----:B------:R-:W-:Y:S01]  /*14900*/  BSSY B0, `(.L_x_2255) ;  /* 0x0000333000007945 */ /* 0x000fe20003800000 */
[----:B-1----:R-:W-:-:S05]  /*14910*/  IMAD.U32 R4, RZ, RZ, UR4 ;  /* 0x00000004ff047e24 */ /* 0x002fca000f8e00ff */
[----:B------:R1:W-:Y:S01]  /*14920*/  STL [R1+0x8], R4 ;  /* 0x0000080401007387 */ /* 0x0003e20000100800 */
[----:B------:R-:W-:Y:S01]  /*14930*/  LEA R18, R4, R18, 0x18 ;  /* 0x0000001204127211 */ /* 0x000fe200078ec0ff */
[----:B------:R-:W-:Y:S06]  /*14940*/  BAR.SYNC.DEFER_BLOCKING 0x5, 0x200 ;  /* 0x0148000000007b1d */ /* 0x000fec0000010000 */
[----:B-----5:R1:W0:Y:S02]  /*14950*/  LDS.128 R24, [R18+0x19cd0] ;  /* 0x019cd00012187984 */ /* 0x0202240000000c00 */
[----:B------:R-:W-:Y:S06]  /*14960*/  BAR.ARV 0x4, 0x200 ;  /* 0x0108000000007b1d */ /* 0x000fec0000002000 */
[----:B--2---:R-:W-:-:S13]  /*14970*/  ISETP.NE.AND P1, PT, R88, RZ, PT ;  /* 0x000000ff5800720c */ /* 0x004fda0003f25270 */
[----:B------:R-:W2:Y:S02]  /*14980*/  @!P1 LDC R88, c[0x0][0xad4] ;  /* 0x0002b500ff589b82 */ /* 0x000ea40000000800 */
[----:B--2---:R1:W-:Y:S01]  /*14990*/  @!P1 STL [R1+0x50], R88 ;  /* 0x0000505801009387 */ /* 0x0043e20000100800 */
[----:B0-----:R-:W-:Y:S05]  /*149a0*/  @P0 BRA `(.L_x_2256) ;  /* 0x0000002400e00947 */ /* 0x001fea0003800000 */
[----:B------:R-:W2:Y:S01]  /*149b0*/  LDL.LU R5, [R1+0x44] ;  /* 0x0000440001057983 */ /* 0x000ea20000300800 */
[----:B------:R-:W-:Y:S01]  /*149c0*/  ULDC.64 UR4, c[0x4][0x38] ;  /* 0x01000e0000047ab9 */ /* 0x000fe20000000a00 */
[----:B------:R-:W-:Y:S02]  /*149d0*/  ULDC.64 UR6, c[0x0][0xc08] ;  /* 0x0003020000067ab9 */ /* 0x000fe40000000a00 */
[----:B-1----:R-:W4:Y:S01]  /*149e0*/  LDL.LU R4, [R1+0x60] ;  /* 0x0000600001047983 */ /* 0x002f220000300800 */
[----:B------:R-:W0:Y:S01]  /*149f0*/  S2R R9, SR_TID.X ;  /* 0x0000000000097919 */ /* 0x000e220000002100 */
[----:B------:R-:W-:Y:S01]  /*14a00*/  BAR.SYNC.DEFER_BLOCKING 0x1, 0x180 ;  /* 0x0046000000007b1d */ /* 0x000fe20000010000 */
[----:B--2---:R-:W-:Y:S02]  /*14a10*/  IMAD.MOV.U32 R10, RZ, RZ, R5 ;  /* 0x000000ffff0a7224 */ /* 0x004fe400078e0005 */
[----:B----4-:R-:W-:Y:S02]  /*14a20*/  IMAD.MOV.U32 R11, RZ, RZ, R4 ;  /* 0x000000ffff0b7224 */ /* 0x010fe400078e0004 */
[----:B0-----:R-:W-:-:S05]  /*14a30*/  IMAD.SHL.U32 R4, R9, 0x4, RZ ;  /* 0x0000000409047824 */ /* 0x001fca00078e00ff */
[----:B------:R-:W-:-:S04]  /*14a40*/  LOP3.LUT R4, R4, 0xc, RZ, 0xc0, !PT ;  /* 0x0000000c04047812 */ /* 0x000fc800078ec0ff */
[----:B------:R-:W-:-:S05]  /*14a50*/  IADD3 R4, P0, R4, UR4, RZ ;  /* 0x0000000404047c10 */ /* 0x000fca000ff1e0ff */
[----:B------:R-:W-:Y:S01]  /*14a60*/  IMAD.X R5, RZ, RZ, UR5, P0 ;  /* 0x00000005ff057e24 */ /* 0x000fe200080e06ff */
[----:B------:R-:W-:-:S04]  /*14a70*/  ULDC.64 UR4, c[0x0][0xc00] ;  /* 0x0003000000047ab9 */ /* 0x000fc80000000a00 */
[----:B------:R0:W2:Y:S01]  /*14a80*/  LDG.E.CONSTANT R28, desc[UR42][R4.64] ;  /* 0x0000002a041c7981 */ /* 0x0000a2000c1e9900 */
[----:B------:R-:W-:-:S03]  /*14a90*/  LOP3.LUT P0, R9, R9, 0x3, RZ, 0xc0, !PT ;  /* 0x0000000309097812 */ /* 0x000fc6000780c0ff */
[----:B------:R-:W4:Y:S01]  /*14aa0*/  LDL R4, [R1+0x9c] ;  /* 0x00009c0001047983 */ /* 0x000f220000100800 */
[----:B------:R-:W-:Y:S01]  /*14ab0*/  ISETP.EQ.OR P0, PT, R9, 0x3, !P0 ;  /* 0x000000030900780c */ /* 0x000fe20004702670 */
[----:B------:R-:W-:Y:S02]  /*14ac0*/  IMAD.MOV.U32 R96, RZ, RZ, R10 ;  /* 0x000000ffff607224 */ /* 0x000fe400078e000a */
[----:B------:R-:W-:Y:S01]  /*14ad0*/  IMAD.MOV.U32 R93, RZ, RZ, R11 ;  /* 0x000000ffff5d7224 */ /* 0x000fe200078e000b */
[----:B------:R-:W-:Y:S02]  /*14ae0*/  SEL R61, R94, R95, P0 ;  /* 0x0000005f5e3d7207 */ /* 0x000fe40000000000 */
[----:B------:R-:W-:Y:S02]  /*14af0*/  SEL R95, R95, R94, P0 ;  /* 0x0000005e5f5f7207 */ /* 0x000fe40000000000 */
[----:B------:R-:W2:Y:S01]  /*14b00*/  LDL.LU R94, [R1+0x54] ;  /* 0x00005400015e7983 */ /* 0x000ea20000300800 */
[----:B------:R-:W-:-:S02]  /*14b10*/  SEL R41, R3, R32, P0 ;  /* 0x0000002003297207 */ /* 0x000fc40000000000 */
[----:B------:R-:W-:Y:S01]  /*14b20*/  SEL R32, R32, R3, P0 ;  /* 0x0000000320207207 */ /* 0x000fe20000000000 */
[----:B------:R-:W2:Y:S01]  /*14b30*/  LDL.LU R87, [R1+0x58] ;  /* 0x0000580001577983 */ /* 0x000ea20000300800 */
[----:B---3--:R-:W-:Y:S02]  /*14b40*/  SEL R39, R31, R6, P0 ;  /* 0x000000061f277207 */ /* 0x008fe40000000000 */
[----:B------:R-:W-:Y:S01]  /*14b50*/  SEL R31, R6, R31, P0 ;  /* 0x0000001f061f7207 */ /* 0x000fe20000000000 */
[----:B------:R-:W1:Y:S01]  /*14b60*/  S2R R3, SR_SWINHI ;  /* 0x0000000000037919 */ /* 0x000e620000002f00 */
[----:B------:R-:W-:Y:S02]  /*14b70*/  SEL R33, R29, R8, P0 ;  /* 0x000000081d217207 */ /* 0x000fe40000000000 */
[----:B------:R-:W-:Y:S01]  /*14b80*/  SEL R29, R8, R29, P0 ;  /* 0x0000001d081d7207 */ /* 0x000fe20000000000 */
[----:B------:R-:W3:Y:S01]  /*14b90*/  LDL R92, [R1+0x40] ;  /* 0x00004000015c7983 */ /* 0x000ee20000100800 */
[----:B------:R-:W-:-:S02]  /*14ba0*/  SEL R37, R7, R30, P0 ;  /* 0x0000001e07257207 */ /* 0x000fc40000000000 */
[----:B------:R-:W-:Y:S01]  /*14bb0*/  SEL R30, R30, R7, P0 ;  /* 0x000000071e1e7207 */ /* 0x000fe20000000000 */
[----:B------:R-:W3:Y:S01]  /*14bc0*/  LDL R89, [R1+0x68] ;  /* 0x0000680001597983 */ /* 0x000ee20000100800 */
[----:B------:R-:W-:Y:S02]  /*14bd0*/  SEL R49, R116, R117, P0 ;  /* 0x0000007574317207 */ /* 0x000fe40000000000 */
[----:B------:R-:W-:Y:S02]  /*14be0*/  SEL R43, R104, R105, P0 ;  /* 0x00000069682b7207 */ /* 0x000fe40000000000 */
[----:B------:R-:W-:Y:S02]  /*14bf0*/  SEL R59, R90, R91, P0 ;  /* 0x0000005b5a3b7207 */ /* 0x000fe40000000000 */
[----:B------:R-:W-:Y:S02]  /*14c00*/  SEL R63, R98, R99, P0 ;  /* 0x00000063623f7207 */ /* 0x000fe40000000000 */
[----:B------:R-:W-:-:S02]  /*14c10*/  SEL R51, R120, R121, P0 ;  /* 0x0000007978337207 */ /* 0x000fc40000000000 */
[----:B------:R-:W-:Y:S02]  /*14c20*/  SEL R90, R91, R90, P0 ;  /* 0x0000005a5b5a7207 */ /* 0x000fe40000000000 */
[----:B------:R-:W-:Y:S01]  /*14c30*/  SEL R98, R99, R98, P0 ;  /* 0x0000006263627207 */ /* 0x000fe20000000000 */
[----:B------:R-:W3:Y:S01]  /*14c40*/  LDL R91, [R1+0x28] ;  /* 0x00002800015b7983 */ /* 0x000ee20000100800 */
[----:B------:R-:W-:Y:S02]  /*14c50*/  SEL R65, R102, R103, P0 ;  /* 0x0000006766417207 */ /* 0x000fe40000000000 */
[----:B------:R-:W-:Y:S02]  /*14c60*/  SEL R67, R106, R107, P0 ;  /* 0x0000006b6a437207 */ /* 0x000fe40000000000 */
[----:B------:R-:W-:Y:S02]  /*14c70*/  SEL R69, R110, R111, P0 ;  /* 0x0000006f6e457207 */ /* 0x000fe40000000000 */
[----:B------:R-:W-:-:S02]  /*14c80*/  SEL R71, R114, R115, P0 ;  /* 0x0000007372477207 */ /* 0x000fc40000000000 */
[----:B------:R-:W-:Y:S02]  /*14c90*/  SEL R73, R118, R119, P0 ;  /* 0x0000007776497207 */ /* 0x000fe40000000000 */
[----:B------:R-:W-:Y:S02]  /*14ca0*/  MOV R20, R18 ;  /* 0x0000001200147202 */ /* 0x000fe40000000f00 */
[----:B-1----:R-:W-:Y:S02]  /*14cb0*/  MOV R21, R3 ;  /* 0x0000000300157202 */ /* 0x002fe40000000f00 */
        /* <DEDUP_REMOVED lines=26> */
[----:B----4-:R-:W-:-:S03]  /*14e60*/  IMAD.WIDE R12, R4, 0x2, R20 ;  /* 0x00000002040c7825 */ /* 0x010fc600078e0214 */
        /* <DEDUP_REMOVED lines=9> */
[----:B------:R-:W-:-:S04]  /*14f00*/  SHF.R.U64 R3, R4, 0x3, RZ ;  /* 0x0000000304037819 */ /* 0x000fc800000012ff */
[----:B------:R-:W-:Y:S02]  /*14f10*/  LOP3.LUT R14, R3, R6, RZ, 0x3c, !PT ;  /* 0x00000006030e7212 */ /* 0x000fe400078e3cff */
[----:B------:R-:W-:Y:S02]  /*14f20*/  LOP3.LUT R6, R83, 0x180, RZ, 0xc0, !PT ;  /* 0x0000018053067812 */ /* 0x000fe400078ec0ff */
[----:B------:R-:W-:Y:S02]  /*14f30*/  LOP3.LUT R3, R8, 0x180, RZ, 0xc0, !PT ;  /* 0x0000018008037812 */ /* 0x000fe400078ec0ff */
[----:B------:R-:W-:Y:S02]  /*14f40*/  SHF.R.U64 R6, R6, 0x3, RZ ;  /* 0x0000000306067819 */ /* 0x000fe400000012ff */
[----:B------:R-:W-:Y:S01]  /*14f50*/  LOP3.LUT R4, R35, 0x180, RZ, 0xc0, !PT ;  /* 0x0000018023047812 */ /* 0x000fe200078ec0ff */
[----:B------:R-:W-:Y:S01]  /*14f60*/  IMAD.X R7, RZ, RZ, R13, P2 ;  /* 0x000000ffff077224 */ /* 0x000fe200010e060d */
[----:B------:R-:W-:-:S02]  /*14f70*/  LOP3.LUT R24, R85, 0x180, RZ, 0xc0, !PT ;  /* 0x0000018055187812 */ /* 0x000fc400078ec0ff */
[----:B------:R-:W-:Y:S02]  /*14f80*/  SHF.R.U64 R3, R3, 0x3, RZ ;  /* 0x0000000303037819 */ /* 0x000fe400000012ff */
[----:B------:R-:W-:Y:S02]  /*14f90*/  LOP3.LUT R6, R6, R83, RZ, 0x3c, !PT ;  /* 0x0000005306067212 */ /* 0x000fe400078e3cff */
[----:B------:R-:W-:Y:S02]  /*14fa0*/  SHF.R.U64 R4, R4, 0x3, RZ ;  /* 0x0000000304047819 */ /* 0x000fe400000012ff */
[----:B------:R-:W-:Y:S02]  /*14fb0*/  SHF.R.U64 R24, R24, 0x3, RZ ;  /* 0x0000000318187819 */ /* 0x000fe400000012ff */
[----:B------:R-:W-:Y:S02]  /*14fc0*/  LOP3.LUT R10, R3, R8, RZ, 0x3c, !PT ;  /* 0x00000008030a7212 */ /* 0x000fe400078e3cff */
[----:B------:R-:W-:Y:S01]  /*14fd0*/  MOV R84, R6 ;  /* 0x0000000600547202 */ /* 0x000fe20000000f00 */
[--C-:B------:R-:W-:Y:S01]  /*14fe0*/  IMAD.X R11, RZ, RZ, R13.reuse, P4 ;  /* 0x000000ffff0b7224 */ /* 0x100fe200020e060d */
[----:B------:R-:W-:Y:S01]  /*14ff0*/  LOP3.LUT R8, R4, R35, RZ, 0x3c, !PT ;  /* 0x0000002304087212 */ /* 0x000fe200078e3cff */
[----:B--2---:R0:W-:Y:S01]  /*15000*/  SHFL.IDX PT, R7, R49, R28, 0x1c1f ;  /* 0x001c1f1c31077589 */ /* 0x0041e200000e0000 */
[--C-:B------:R-:W-:Y:S01]  /*15010*/  IMAD.X R9, RZ, RZ, R13.reuse, P3 ;  /* 0x000000ffff097224 */ /* 0x100fe200018e060d */
[----:B------:R-:W-:Y:S01]  /*15020*/  LOP3.LUT R4, R24, R85, RZ, 0x3c, !PT ;  /* 0x0000005518047212 */ /* 0x000fe200078e3cff */
[----:B------:R-:W-:Y:S01]  /*15030*/  IMAD.X R5, RZ, RZ, R13, P1 ;  /* 0x000000ffff057224 */ /* 0x000fe200008e060d */
[-C--:B------:R-:W-:Y:S01]  /*15040*/  IADD3.X R15, RZ, R13.reuse, RZ, P5, !PT ;  /* 0x0000000dff0f7210 */ /* 0x080fe20002ffe4ff */
[----:B------:R-:W-:Y:S01]  /*15050*/  SHFL.IDX PT, R58, R43, R28, 0x1c1f ;  /* 0x001c1f1c2b3a7589 */ /* 0x000fe200000e0000 */
[----:B------:R-:W-:-:S02]  /*15060*/  MOV R3, R12 ;  /* 0x0000000c00037202 */ /* 0x000fc40000000f00 */
        /* <DEDUP_REMOVED lines=9> */
[----:B------:R-:W0:Y:S04]  /*15100*/  SHFL.IDX PT, R42, R29, R49, 0x1c1f ;  /* 0x001c1f311d2a7589 */ /* 0x000e2800000e0000 */
[----:B------:R-:W-:Y:S04]  /*15110*/  SHFL.IDX PT, R50, R39, R28, 0x1c1f ;  /* 0x001c1f1c27327589 */ /* 0x000fe800000e0000 */
[----:B------:R1:W-:Y:S04]  /*15120*/  SHFL.IDX PT, R10, R41, R28, 0x1c1f ;  /* 0x001c1f1c290a7589 */ /* 0x0003e800000e0000 */
        /* <DEDUP_REMOVED lines=19> */
[----:B------:R-:W2:Y:S04]  /*15260*/  SHFL.IDX PT, R90, R90, R49, 0x1c1f ;  /* 0x001c1f315a5a7589 */ /* 0x000ea800000e0000 */
[----:B------:R-:W4:Y:S04]  /*15270*/  SHFL.IDX PT, R36, R95, R49, 0x1c1f ;  /* 0x001c1f315f247589 */ /* 0x000f2800000e0000 */
[----:B------:R-:W3:Y:S04]  /*15280*/  SHFL.IDX PT, R98, R98, R49, 0x1c1f ;  /* 0x001c1f3162627589 */ /* 0x000ee800000e0000 */
[----:B------:R-:W-:Y:S04]  /*15290*/  SHFL.IDX PT, R75, R120, R49, 0x1c1f ;  /* 0x001c1f31784b7589 */ /* 0x000fe800000e0000 */
[----:B------:R-:W-:Y:S04]  /*152a0*/  SHFL.IDX PT, R83, R128, R49, 0x1c1f ;  /* 0x001c1f3180537589 */ /* 0x000fe800000e0000 */
[----:B------:R-:W3:Y:S04]  /*152b0*/  SHFL.IDX PT, R28, R103, R49, 0x1c1f ;  /* 0x001c1f31671c7589 */ /* 0x000ee800000e0000 */
[----:B------:R-:W3:Y:S04]  /*152c0*/  SHFL.IDX PT, R30, R111, R49, 0x1c1f ;  /* 0x001c1f316f1e7589 */ /* 0x000ee800000e0000 */
[----:B------:R-:W3:Y:S04]  /*152d0*/  SHFL.IDX PT, R114, R114, R49, 0x1c1f ;  /* 0x001c1f3172727589 */ /* 0x000ee800000e0000 */
[----:B------:R-:W3:Y:S04]  /*152e0*/  SHFL.IDX PT, R134, R134, R49, 0x1c1f ;  /* 0x001c1f3186867589 */ /* 0x000ee800000e0000 */
[----:B------:R-:W3:Y:S04]  /*152f0*/  SHFL.IDX PT, R57, R104, R49, 0x1c1f ;  /* 0x001c1f3168397589 */ /* 0x000ee800000e0000 */
[----:B------:R-:W-:Y:S04]  /*15300*/  SHFL.IDX PT, R77, R112, R49, 0x1c1f ;  /* 0x001c1f31704d7589 */ /* 0x000fe800000e0000 */
[----:B------:R-:W3:Y:S04]  /*15310*/  SHFL.IDX PT, R106, R106, R49, 0x1c1f ;  /* 0x001c1f316a6a7589 */ /* 0x000ee800000e0000 */
[----:B------:R-:W3:Y:S04]  /*15320*/  SHFL.IDX PT, R118, R118, R49, 0x1c1f ;  /* 0x001c1f3176767589 */ /* 0x000ee800000e0000 */
[----:B------:R-:W3:Y:S04]  /*15330*/  SHFL.IDX PT, R79, R122, R49, 0x1c1f ;  /* 0x001c1f317a4f7589 */ /* 0x000ee800000e0000 */
[----:B------:R-:W3:Y:S04]  /*15340*/  SHFL.IDX PT, R14, R117, R49, 0x1c1f ;  /* 0x001c1f31750e7589 */ /* 0x000ee800000e0000 */
[----:B------:R-:W3:Y:S04]  /*15350*/  SHFL.IDX PT, R124, R124, R49, 0x1c1f ;  /* 0x001c1f317c7c7589 */ /* 0x000ee800000e0000 */
[----:B------:R-:W3:Y:S04]  /*15360*/  SHFL.IDX PT, R11, R132, R49, 0x1c1f ;  /* 0x001c1f31840b7589 */ /* 0x000ee800000e0000 */
[----:B------:R-:W3:Y:S04]  /*15370*/  SHFL.IDX PT, R13, R130, R49, 0x1c1f ;  /* 0x001c1f31820d7589 */ /* 0x000ee800000e0000 */
[----:B------:R-:W3:Y:S04]  /*15380*/  SHFL.IDX PT, R34, R109, R49, 0x1c1f ;  /* 0x001c1f316d227589 */ /* 0x000ee800000e0000 */
[----:B------:R4:W3:Y:S01]  /*15390*/  SHFL.IDX PT, R15, R126, R49, 0x1c1f ;  /* 0x001c1f317e0f7589 */ /* 0x0008e200000e0000 */
[----:B0-----:R-:W-:-:S02]  /*153a0*/  SEL R40, R33, R42, P0 ;  /* 0x0000002a21287207 */ /* 0x001fc40000000000 */
[----:B-1----:R-:W-:Y:S02]  /*153b0*/  SEL R41, R12, R43, P0 ;  /* 0x0000002b0c297207 */ /* 0x002fe40000000000 */
[----:B------:R-:W-:Y:S02]  /*153c0*/  SEL R42, R42, R33, P0 ;  /* 0x000000212a2a7207 */ /* 0x000fe40000000000 */
[----:B------:R-:W-:Y:S02]  /*153d0*/  SEL R43, R43, R12, P0 ;  /* 0x0000000c2b2b7207 */ /* 0x000fe40000000000 */
[----:B--2---:R-:W-:Y:S02]  /*153e0*/  SEL R44, R59, R90, P0 ;  /* 0x0000005a3b2c7207 */ /* 0x004fe40000000000 */
[----:B------:R-:W-:Y:S02]  /*153f0*/  SEL R46, R90, R59, P0 ;  /* 0x0000003b5a2e7207 */ /* 0x000fe40000000000 */
[----:B----4-:R-:W-:-:S02]  /*15400*/  SEL R45, R61, R36, P0 ;  /* 0x000000243d2d7207 */ /* 0x010fc40000000000 */
[----:B------:R-:W-:Y:S02]  /*15410*/  SEL R47, R36, R61, P0 ;  /* 0x0000003d242f7207 */ /* 0x000fe40000000000 */
[----:B------:R-:W-:Y:S02]  /*15420*/  SEL R48, R50, R31, P0 ;  /* 0x0000001f32307207 */ /* 0x000fe40000000000 */
[----:B------:R-:W-:Y:S02]  /*15430*/  SEL R49, R10, R51, P0 ;  /* 0x000000330a317207 */ /* 0x000fe40000000000 */
[----:B---3--:R-:W-:Y:S02]  /*15440*/  SEL R52, R63, R98, P0 ;  /* 0x000000623f347207 */ /* 0x008fe40000000000 */
        /* <DEDUP_REMOVED lines=45> */
[----:B------:R-:W-:Y:S01]  /*15720*/  STSM.16.M88.4 [R3], R4 ;  /* 0x0000000403007844 */ /* 0x000fe20000000200 */
[----:B------:R-:W-:Y:S02]  /*15730*/  F2FP.BF16.F32.PACK_AB R12, R57, R56 ;  /* 0x00000038390c723e */ /* 0x000fe400000010ff */
[----:B------:R-:W-:Y:S01]  /*15740*/  F2FP.BF16.F32.PACK_AB R13, R61, R60 ;  /* 0x0000003c3d0d723e */ /* 0x000fe200000010ff */
[----:B------:R0:W-:Y:S01]  /*15750*/  STSM.16.M88.4 [R35], R8 ;  /* 0x0000000823007844 */ /* 0x0001e20000000200 */
        /* <DEDUP_REMOVED lines=56> */
[----:B------:R-:W-:Y:S02]  /*15ae0*/  IMAD.IADD R29, R92, 0x1, R91 ;  /* 0x000000015c1d7824 */ /* 0x000fe400078e025b */
        /* <DEDUP_REMOVED lines=28> */
.L_x_2257:
        /* <DEDUP_REMOVED lines=41> */
[----:B------:R-:W-:Y:S02]  /*15f40*/  IMAD.IADD R3, R3, 0x1, R41 ;  /* 0x0000000103037824 */ /* 0x000fe400078e0229 */
[----:B------:R-:W-:-:S04]  /*15f50*/  IMAD.WIDE.U32 R2, R23, UR4, R2 ;  /* 0x0000000417027c25 */ /* 0x000fc8000f8e0002 */
[----:B------:R-:W-:Y:S01]  /*15f60*/  IMAD R3, R23, UR5, R3 ;  /* 0x0000000517037c24 */ /* 0x000fe2000f8e0203 */
[----:B------:R-:W-:Y:S02]  /*15f70*/  ULDC.64 UR4, c[0x0][0xaf0] ;  /* 0x0002bc0000047ab9 */ /* 0x000fe40000000a00 */
[----:B------:R-:W-:-:S04]  /*15f80*/  IMAD.WIDE.U32 R2, R84, UR4, R2 ;  /* 0x0000000454027c25 */ /* 0x000fc8000f8e0002 */
[C---:B------:R-:W-:Y:S01]  /*15f90*/  IMAD.IADD R44, R88.reuse, 0x1, R91 ;  /* 0x00000001582c7824 */ /* 0x040fe200078e025b */
[----:B------:R-:W-:Y:S01]  /*15fa0*/  BSSY B1, `(.L_x_2259) ;  /* 0x0000058000017945 */ /* 0x000fe20003800000 */
[----:B--2---:R-:W-:-:S04]  /*15fb0*/  IMAD R5, R88, 0x20, R87 ;  /* 0x0000002058057824 */ /* 0x004fc800078e0257 */
[----:B------:R-:W-:-:S03]  /*15fc0*/  IMAD.WIDE R20, R5, 0x2, R20 ;  /* 0x0000000205147825 */ /* 0x000fc600078e0214 */
[----:B------:R-:W-:-:S04]  /*15fd0*/  IADD3 R5, P5, R20, 0x7800, RZ ;  /* 0x0000780014057810 */ /* 0x000fc80007fbe0ff */
[----:B------:R-:W-:Y:S02]  /*15fe0*/  LOP3.LUT R0, R5, 0x180, RZ, 0xc0, !PT ;  /* 0x0000018005007812 */ /* 0x000fe400078ec0ff */
[----:B------:R-:W-:Y:S02]  /*15ff0*/  LOP3.LUT R7, R20, 0x180, RZ, 0xc0, !PT ;  /* 0x0000018014077812 */ /* 0x000fe400078ec0ff */
[----:B------:R-:W-:Y:S02]  /*16000*/  SHF.R.U64 R0, R0, 0x3, RZ ;  /* 0x0000000300007819 */ /* 0x000fe400000012ff */
[C---:B------:R-:W-:Y:S02]  /*16010*/  IADD3 R9, P0, R20.reuse, 0x1800, RZ ;  /* 0x0000180014097810 */ /* 0x040fe40007f1e0ff */
[C---:B------:R-:W-:Y:S02]  /*16020*/  IADD3 R13, P1, R20.reuse, 0x3000, RZ ;  /* 0x00003000140d7810 */ /* 0x040fe40007f3e0ff */
[----:B------:R-:W-:-:S02]  /*16030*/  IADD3 R29, P2, R20, 0x4800, RZ ;  /* 0x00004800141d7810 */ /* 0x000fc40007f5e0ff */
[----:B------:R-:W-:Y:S02]  /*16040*/  IADD3 R33, P3, R20, 0x6000, RZ ;  /* 0x0000600014217810 */ /* 0x000fe40007f7e0ff */
[----:B------:R-:W-:Y:S02]  /*16050*/  SHF.R.U64 R7, R7, 0x3, RZ ;  /* 0x0000000307077819 */ /* 0x000fe400000012ff */
[----:B------:R-:W-:Y:S01]  /*16060*/  LOP3.LUT R36, R0, R5, RZ, 0x3c, !PT ;  /* 0x0000000500247212 */ /* 0x000fe200078e3cff */
[----:B------:R-:W-:Y:S01]  /*16070*/  IMAD R0, R40, 0x60, R88 ;  /* 0x0000006028007824 */ /* 0x000fe200078e0258 */
[----:B------:R-:W-:Y:S02]  /*16080*/  LOP3.LUT R8, R9, 0x180, RZ, 0xc0, !PT ;  /* 0x0000018009087812 */ /* 0x000fe400078ec0ff */
[----:B------:R-:W-:Y:S02]  /*16090*/  LOP3.LUT R12, R13, 0x180, RZ, 0xc0, !PT ;  /* 0x000001800d0c7812 */ /* 0x000fe400078ec0ff */
[----:B------:R-:W-:-:S02]  /*160a0*/  LOP3.LUT R28, R29, 0x180, RZ, 0xc0, !PT ;  /* 0x000001801d1c7812 */ /* 0x000fc400078ec0ff */
[----:B------:R-:W-:Y:S02]  /*160b0*/  LOP3.LUT R32, R33, 0x180, RZ, 0xc0, !PT ;  /* 0x0000018021207812 */ /* 0x000fe400078ec0ff */
[----:B------:R-:W-:Y:S01]  /*160c0*/  LOP3.LUT R20, R7, R20, RZ, 0x3c, !PT ;  /* 0x0000001407147212 */ /* 0x000fe200078e3cff */
[----:B------:R-:W-:Y:S01]  /*160d0*/  IMAD.IADD R40, R91, 0x1, R0 ;  /* 0x000000015b287824 */ /* 0x000fe200078e0200 */
[----:B------:R-:W-:Y:S02]  /*160e0*/  SHF.R.U64 R8, R8, 0x3, RZ ;  /* 0x0000000308087819 */ /* 0x000fe400000012ff */
[----:B------:R-:W-:Y:S01]  /*160f0*/  SHF.R.U64 R12, R12, 0x3, RZ ;  /* 0x000000030c0c7819 */ /* 0x000fe200000012ff */
[----:B------:R0:W5:Y:S01]  /*16100*/  LD.E.128 R4, desc[UR42][R20.64] ;  /* 0x0000002a14047980 */ /* 0x000162000c101d00 */
[----:B------:R-:W-:Y:S02]  /*16110*/  SHF.R.U64 R28, R28, 0x3, RZ ;  /* 0x000000031c1c7819 */ /* 0x000fe400000012ff */
[----:B------:R-:W-:Y:S01]  /*16120*/  SHF.R.U64 R32, R32, 0x3, RZ ;  /* 0x0000000320207819 */ /* 0x000fe200000012ff */
[----:B-1----:R-:W-:Y:S01]  /*16130*/  @P4 IMAD.HI.U32 R0, R40, R43, RZ ;  /* 0x0000002b28004227 */ /* 0x002fe200078e00ff */
[----:B------:R-:W-:-:S02]  /*16140*/  LOP3.LUT R8, R8, R9, RZ, 0x3c, !PT ;  /* 0x0000000908087212 */ /* 0x000fc400078e3cff */
[----:B------:R-:W-:Y:S02]  /*16150*/  LOP3.LUT R12, R12, R13, RZ, 0x3c, !PT ;  /* 0x0000000d0c0c7212 */ /* 0x000fe400078e3cff */
[----:B0-----:R-:W-:Y:S01]  /*16160*/  SHF.R.S32.HI R20, RZ, 0x1f, R84 ;  /* 0x0000001fff147819 */ /* 0x001fe20000011454 */
        /* <DEDUP_REMOVED lines=9> */
[----:B---3--:R-:W-:Y:S01]  /*16200*/  @P4 SHF.R.U32.HI R21, RZ, R45, R0 ;  /* 0x0000002dff154219 */ /* 0x008fe20000011600 */
[----:B------:R-:W-:Y:S01]  /*16210*/  IMAD R23, R20, UR4, RZ ;  /* 0x0000000414177c24 */ /* 0x000fe2000f8e02ff */
[----:B------:R-:W5:Y:S02]  /*16220*/  LD.E.128 R12, desc[UR42][R12.64] ;  /* 0x0000002a0c0c7980 */ /* 0x000f64000c101d00 */
[----:B------:R-:W-:Y:S01]  /*16230*/  SHF.R.S32.HI R0, RZ, 0x1f, R21 ;  /* 0x0000001fff007819 */ /* 0x000fe20000011415 */
        /* <DEDUP_REMOVED lines=46> */
.L_x_2260:
[----:B------:R-:W-:Y:S05]  /*16520*/  BSYNC B1 ;  /* 0x0000000000017941 */ /* 0x000fea0003800000 */
.L_x_2259:
        /* <DEDUP_REMOVED lines=19> */
.L_x_2258:
[----:B------:R-:W2:Y:S01]  /*16660*/  LDL R97, [R1+0x30] ;  /* 0x0000300001617983 */ /* 0x000ea20000100800 */
[----:B0-----:R-:W0:Y:S01]  /*16670*/  @P4 LDC R0, c[0x0][0xbec] ;  /* 0x0002fb00ff004b82 */ /* 0x001e220000000800 */
[----:B------:R-:W-:Y:S01]  /*16680*/  ULDC.64 UR4, c[0x0][0xb08] ;  /* 0x0002c20000047ab9 */ /* 0x000fe20000000a00 */
[----:B------:R-:W-:Y:S01]  /*16690*/  ULDC.64 UR6, c[0x0][0xb30] ;  /* 0x0002cc0000067ab9 */ /* 0x000fe20000000a00 */
[----:B------:R1:W5:Y:S01]  /*166a0*/  LDL R96, [R1+0x8c] ;  /* 0x00008c0001607983 */ /* 0x0003620000100800 */
[----:B------:R-:W-:Y:S02]  /*166b0*/  IMAD R86, R86, UR4, RZ ;  /* 0x0000000456567c24 */ /* 0x000fe4000f8e02ff */
[C---:B------:R-:W-:Y:S01]  /*166c0*/  IMAD.WIDE.U32 R4, R3.reuse, UR4, RZ ;  /* 0x0000000403047c25 */ /* 0x040fe2000f8e00ff */
[----:B------:R1:W5:Y:S01]  /*166d0*/  LDL R95, [R1+0x7c] ;  /* 0x00007c00015f7983 */ /* 0x0003620000100800 */
[----:B------:R-:W3:Y:S02]  /*166e0*/  @P4 LDC R9, c[0x0][0xbf0] ;  /* 0x0002fc00ff094b82 */ /* 0x000ee40000000800 */
[----:B------:R-:W-:Y:S01]  /*166f0*/  IMAD R3, R3, UR5, R86 ;  /* 0x0000000503037c24 */ /* 0x000fe2000f8e0256 */
[----:B------:R1:W5:Y:S01]  /*16700*/  LDL R94, [R1+0x88] ;  /* 0x00008800015e7983 */ /* 0x0003620000100800 */
[----:B------:R-:W-:-:S02]  /*16710*/  ULDC.64 UR4, c[0x0][0xb38] ;  /* 0x0002ce0000047ab9 */ /* 0x000fc40000000a00 */
[----:B------:R-:W-:Y:S01]  /*16720*/  IMAD.IADD R5, R5, 0x1, R3 ;  /* 0x0000000105057824 */ /* 0x000fe200078e0203 */
[----:B------:R1:W5:Y:S01]  /*16730*/  LDL R93, [R1+0x78] ;  /* 0x00007800015d7983 */ /* 0x0003620000100800 */
[----:B------:R-:W-:Y:S01]  /*16740*/  SHF.R.S32.HI R3, RZ, 0x1f, R84 ;  /* 0x0000001fff037819 */ /* 0x000fe20000011454 */
[C---:B------:R-:W-:Y:S02]  /*16750*/  IMAD.WIDE.U32 R4, R23.reuse, UR4, R4 ;  /* 0x0000000417047c25 */ /* 0x040fe4000f8e0004 */
[----:B------:R1:W5:Y:S02]  /*16760*/  LDL R92, [R1+0x84] ;  /* 0x00008400015c7983 */ /* 0x0003640000100800 */
[----:B------:R-:W-:Y:S02]  /*16770*/  IMAD R5, R23, UR5, R5 ;  /* 0x0000000517057c24 */ /* 0x000fe4000f8e0205 */
[----:B------:R1:W5:Y:S01]  /*16780*/  LDL R91, [R1+0x74] ;  /* 0x00007400015b7983 */ /* 0x0003620000100800 */
[----:B------:R-:W-:Y:S01]  /*16790*/  ULDC.64 UR4, c[0x0][0xb40] ;  /* 0x0002d00000047ab9 */ /* 0x000fe20000000a00 */
[----:B0-----:R-:W-:-:S02]  /*167a0*/  @P4 IMAD.HI.U32 R0, R29, R0, RZ ;  /* 0x000000001d004227 */ /* 0x001fc400078e00ff */
[----:B------:R1:W5:Y:S02]  /*167b0*/  LDL R90, [R1+0x80] ;  /* 0x00008000015a7983 */ /* 0x0003640000100800 */
[----:B------:R-:W-:Y:S02]  /*167c0*/  IMAD R3, R3, UR4, RZ ;  /* 0x0000000403037c24 */ /* 0x000fe4000f8e02ff */
[----:B------:R1:W5:Y:S01]  /*167d0*/  LDL R88, [R1+0x70] ;  /* 0x0000700001587983 */ /* 0x0003620000100800 */
[----:B------:R-:W-:-:S04]  /*167e0*/  IMAD.WIDE.U32 R4, R84, UR4, R4 ;  /* 0x0000000454047c25 */ /* 0x000fc8000f8e0004 */
[----:B------:R-:W-:Y:S01]  /*167f0*/  IMAD R7, R84, UR5, R3 ;  /* 0x0000000554077c24 */ /* 0x000fe2000f8e0203 */
[----:B------:R-:W-:Y:S01]  /*16800*/  MOV R3, R29 ;  /* 0x0000001d00037202 */ /* 0x000fe20000000f00 */
[----:B------:R-:W-:Y:S01]  /*16810*/  ULDC.64 UR4, c[0x0][0xb48] ;  /* 0x0002d20000047ab9 */ /* 0x000fe20000000a00 */
[----:B---3--:R-:W-:Y:S01]  /*16820*/  @P4 SHF.R.U32.HI R3, RZ, R9, R0 ;  /* 0x00000009ff034219 */ /* 0x008fe20000011600 */
[----:B------:R-:W-:-:S03]  /*16830*/  IMAD.IADD R5, R5, 0x1, R7 ;  /* 0x0000000105057824 */ /* 0x000fc600078e0207 */
[--C-:B------:R-:W-:Y:S01]  /*16840*/  SHF.R.S32.HI R0, RZ, 0x1f, R3.reuse ;  /* 0x0000001fff007819 */ /* 0x100fe20000011403 */
[----:B------:R-:W-:Y:S02]  /*16850*/  IMAD.MOV R7, RZ, RZ, -R3 ;  /* 0x000000ffff077224 */ /* 0x000fe400078e0a03 */
[----:B------:R-:W-:-:S04]  /*16860*/  IMAD.WIDE.U32 R4, R89, UR4, R4 ;  /* 0x0000000459047c25 */ /* 0x000fc8000f8e0004 */
        /* <DEDUP_REMOVED lines=11> */
[----:B------:R-:W-:Y:S01]  /*16920*/  ISETP.GE.AND P0, PT, R10, R85, PT ;  /* 0x000000550a00720c */ /* 0x000fe20003f06270 */
[----:B------:R-:W-:Y:S02]  /*16930*/  ULDC.64 UR4, c[0x0][0xb00] ;  /* 0x0002c00000047ab9 */ /* 0x000fe40000000a00 */
        /* <DEDUP_REMOVED lines=9> */
[----:B--2---:R-:W-:-:S02]  /*169d0*/  VIADD R33, R97, 0x8 ;  /* 0x0000000861217836 */ /* 0x004fc40000000000 */
[C---:B------:R-:W-:Y:S02]  /*169e0*/  VIADD R35, R97.reuse, 0x10 ;  /* 0x0000001061237836 */ /* 0x040fe40000000000 */
[C---:B------:R-:W-:Y:S02]  /*169f0*/  VIADD R87, R97.reuse, 0x18 ;  /* 0x0000001861577836 */ /* 0x040fe40000000000 */
[C---:B------:R-:W-:Y:S02]  /*16a00*/  VIADD R89, R97.reuse, 0x20 ;  /* 0x0000002061597836 */ /* 0x040fe40000000000 */
[C---:B------:R-:W-:Y:S02]  /*16a10*/  VIADD R23, R97.reuse, 0x28 ;  /* 0x0000002861177836 */ /* 0x040fe40000000000 */
[C---:B------:R-:W-:Y:S02]  /*16a20*/  VIADD R29, R97.reuse, 0x30 ;  /* 0x00000030611d7836 */ /* 0x040fe40000000000 */
[----:B------:R-:W-:Y:S01]  /*16a30*/  VIADD R9, R97, 0x38 ;  /* 0x0000003861097836 */ /* 0x000fe20000000000 */
[----:B------:R-:W-:-:S02]  /*16a40*/  SHF.R.S32.HI R32, RZ, 0x1f, R33 ;  /* 0x0000001fff207819 */ /* 0x000fc40000011421 */
[----:B------:R-:W-:Y:S02]  /*16a50*/  SHF.R.S32.HI R34, RZ, 0x1f, R35 ;  /* 0x0000001fff227819 */ /* 0x000fe40000011423 */
        /* <DEDUP_REMOVED lines=16> */
[----:B------:R-:W-:Y:S01]  /*16b60*/  @!P2 ST.E.64 desc[UR42][R10.64], R40 ;  /* 0x000000280a00a985 */ /* 0x000fe2000c101b2a */
[----:B------:R-:W-:Y:S02]  /*16b70*/  ISETP.GE.AND P2, PT, R23, UR4, PT ;  /* 0x0000000417007c0c */ /* 0x000fe4000bf46270 */
[----:B------:R-:W-:Y:S01]  /*16b80*/  @!P0 LEA.HI.X R5, R35, R3, R34, 0x2, P5 ;  /* 0x0000000323058211 */ /* 0x000fe200028f1422 */
[----:B------:R-:W-:Y:S01]  /*16b90*/  @!P1 ST.E.64 desc[UR42][R6.64], R42 ;  /* 0x0000002a06009985 */ /* 0x000fe2000c101b2a */
[----:B------:R-:W-:-:S02]  /*16ba0*/  ISETP.GE.AND P1, PT, R29, UR4, PT ;  /* 0x000000041d007c0c */ /* 0x000fc4000bf26270 */
[-C--:B------:R-:W-:Y:S01]  /*16bb0*/  @!P3 LEA R12, P6, R87, R2.reuse, 0x2 ;  /* 0x00000002570cb211 */ /* 0x080fe200078c10ff */
[----:B------:R0:W-:Y:S01]  /*16bc0*/  @!P0 ST.E.64 desc[UR42][R4.64], R48 ;  /* 0x0000003004008985 */ /* 0x0001e2000c101b2a */
[-C--:B------:R-:W-:Y:S02]  /*16bd0*/  @!P4 LEA R20, P5, R89, R2.reuse, 0x2 ;  /* 0x000000025914c211 */ /* 0x080fe400078a10ff */
[-C--:B------:R-:W-:Y:S02]  /*16be0*/  @!P3 LEA.HI.X R13, R87, R3.reuse, R84, 0x2, P6 ;  /* 0x00000003570db211 */ /* 0x080fe400030f1454 */
[----:B------:R-:W-:Y:S02]  /*16bf0*/  ISETP.GE.AND P0, PT, R9, UR4, PT ;  /* 0x0000000409007c0c */ /* 0x000fe4000bf06270 */
[----:B------:R-:W-:Y:S01]  /*16c00*/  @!P4 LEA.HI.X R21, R89, R3, R86, 0x2, P5 ;  /* 0x000000035915c211 */ /* 0x000fe200028f1456 */
[----:B------:R1:W-:Y:S01]  /*16c10*/  @!P3 ST.E.64 desc[UR42][R12.64], R50 ;  /* 0x000000320c00b985 */ /* 0x0003e2000c101b2a */
[----:B------:R-:W-:-:S02]  /*16c20*/  @!P2 LEA R14, P6, R23, R2, 0x2 ;  /* 0x00000002170ea211 */ /* 0x000fc400078c10ff */
[----:B-----5:R-:W-:Y:S01]  /*16c30*/  ISETP.GE.AND P3, PT, R95, UR4, PT ;  /* 0x000000045f007c0c */ /* 0x020fe2000bf66270 */
[----:B------:R-:W-:Y:S01]  /*16c40*/  @!P4 ST.E.64 desc[UR42][R20.64], R56 ;  /* 0x000000381400c985 */ /* 0x000fe2000c101b2a */
[-C--:B------:R-:W-:Y:S02]  /*16c50*/  @!P2 LEA.HI.X R15, R23, R3.reuse, R24, 0x2, P6 ;  /* 0x00000003170fa211 */ /* 0x080fe400030f1418 */
[----:B0-----:R-:W-:Y:S02]  /*16c60*/  @!P1 LEA R4, P4, R29, R2, 0x2 ;  /* 0x000000021d049211 */ /* 0x001fe400078810ff */
[----:B------:R-:W-:Y:S01]  /*16c70*/  ISETP.GE.AND P5, PT, R93, UR4, PT ;  /* 0x000000045d007c0c */ /* 0x000fe2000bfa6270 */
[----:B------:R0:W-:Y:S01]  /*16c80*/  @!P2 ST.E.64 desc[UR42][R14.64], R58 ;  /* 0x0000003a0e00a985 */ /* 0x0001e2000c101b2a */
[----:B------:R-:W-:Y:S02]  /*16c90*/  @!P1 LEA.HI.X R5, R29, R3, R28, 0x2, P4 ;  /* 0x000000031d059211 */ /* 0x000fe400020f141c */
[----:B------:R-:W-:-:S02]  /*16ca0*/  ISETP.GE.AND P4, PT, R91, UR4, PT ;  /* 0x000000045b007c0c */ /* 0x000fc4000bf86270 */
[----:B------:R-:W-:Y:S01]  /*16cb0*/  ISETP.GE.AND P2, PT, R88, UR4, PT ;  /* 0x0000000458007c0c */ /* 0x000fe2000bf46270 */
[----:B------:R2:W-:Y:S01]  /*16cc0*/  @!P1 ST.E.64 desc[UR42][R4.64], R64 ;  /* 0x0000004004009985 */ /* 0x0005e2000c101b2a */
[-C--:B------:R-:W-:Y:S02]  /*16cd0*/  @!P0 LEA R10, P6, R9, R2.reuse, 0x2 ;  /* 0x00000002090a8211 */ /* 0x080fe400078c10ff */
[----:B------:R-:W-:Y:S02]  /*16ce0*/  @!P3 LEA R6, P1, R95, R2, 0x2 ;  /* 0x000000025f06b211 */ /* 0x000fe400078210ff */
[-C--:B------:R-:W-:Y:S02]  /*16cf0*/  @!P0 LEA.HI.X R11, R9, R3.reuse, R0, 0x2, P6 ;  /* 0x00000003090b8211 */ /* 0x080fe400030f1400 */
[----:B------:R-:W-:-:S03]  /*16d00*/  @!P3 LEA.HI.X R7, R95, R3, R96, 0x2, P1 ;  /* 0x000000035f07b211 */ /* 0x000fc600008f1460 */
[----:B------:R2:W-:Y:S01]  /*16d10*/  @!P0 ST.E.64 desc[UR42][R10.64], R66 ;  /* 0x000000420a008985 */ /* 0x0005e2000c101b2a */
[-C--:B-1----:R-:W-:Y:S02]  /*16d20*/  @!P5 LEA R12, P0, R93, R2.reuse, 0x2 ;  /* 0x000000025d0cd211 */ /* 0x082fe400078010ff */
[-C--:B0-----:R-:W-:Y:S01]  /*16d30*/  @!P4 LEA R14, P1, R91, R2.reuse, 0x2 ;  /* 0x000000025b0ec211 */ /* 0x081fe200078210ff */
[----:B------:R2:W-:Y:S01]  /*16d40*/  @!P3 ST.E.64 desc[UR42][R6.64], R72 ;  /* 0x000000480600b985 */ /* 0x0005e2000c101b2a */
[C---:B------:R-:W-:Y:S02]  /*16d50*/  @!P2 LEA R2, P6, R88.reuse, R2, 0x2 ;  /* 0x000000025802a211 */ /* 0x040fe400078c10ff */
[-C--:B------:R-:W-:Y:S02]  /*16d60*/  @!P5 LEA.HI.X R13, R93, R3.reuse, R94, 0x2, P0 ;  /* 0x000000035d0dd211 */ /* 0x080fe400000f145e */
[-C--:B------:R-:W-:Y:S02]  /*16d70*/  @!P4 LEA.HI.X R15, R91, R3.reuse, R92, 0x2, P1 ;  /* 0x000000035b0fc211 */ /* 0x080fe400008f145c */
[----:B------:R-:W-:Y:S01]  /*16d80*/  @!P2 LEA.HI.X R3, R88, R3, R90, 0x2, P6 ;  /* 0x000000035803a211 */ /* 0x000fe200030f145a */
[----:B------:R2:W-:Y:S04]  /*16d90*/  @!P5 ST.E.64 desc[UR42][R12.64], R74 ;  /* 0x0000004a0c00d985 */ /* 0x0005e8000c101b2a */
[----:B------:R2:W-:Y:S04]  /*16da0*/  @!P4 ST.E.64 desc[UR42][R14.64], R80 ;  /* 0x000000500e00c985 */ /* 0x0005e8000c101b2a */
[----:B------:R2:W-:Y:S02]  /*16db0*/  @!P2 ST.E.64 desc[UR42][R2.64], R82 ;  /* 0x000000520200a985 */ /* 0x0005e4000c101b2a */
.L_x_2263:
[----:B------:R-:W-:Y:S05]  /*16dc0*/  BSYNC B1 ;  /* 0x0000000000017941 */ /* 0x000fea0003800000 */
.L_x_2262:
[----:B------:R-:W-:Y:S01]  /*16dd0*/  ISETP.GE.AND P0, PT, R8, R85, PT ;  /* 0x000000550800720c */ /* 0x000fe20003f06270 */
[----:B--2---:R0:W1:Y:S04]  /*16de0*/  SHFL.IDX PT, R3, R31, 0x1, 0x1c1f ;  /* 0x003c1f001f037f89 */ /* 0x00406800000e0000 */
        /* <DEDUP_REMOVED lines=9> */
[----:B-1----:R-:W-:Y:S02]  /*16e80*/  @!P1 IMAD.WIDE R4, R97, 0x4, R2 ;  /* 0x0000000461049825 */ /* 0x002fe400078e0202 */
[----:B------:R-:W-:Y:S02]  /*16e90*/  @!P6 LEA.HI.X R7, R33, R3, R32, 0x2, P0 ;  /* 0x000000032107e211 */ /* 0x000fe400000f1420 */
[----:B------:R-:W-:Y:S01]  /*16ea0*/  ISETP.GE.AND P0, PT, R23, UR4, PT ;  /* 0x0000000417007c0c */ /* 0x000fe2000bf06270 */
[----:B------:R0:W-:Y:S01]  /*16eb0*/  @!P1 ST.E.64 desc[UR42][R4.64], R44 ;  /* 0x0000002c04009985 */ /* 0x0001e2000c101b2a */
[-C--:B------:R-:W-:Y:S02]  /*16ec0*/  @!P4 LEA R10, P5, R35, R2.reuse, 0x2 ;  /* 0x00000002230ac211 */ /* 0x080fe400078a10ff */
[----:B------:R-:W-:Y:S01]  /*16ed0*/  ISETP.GE.AND P1, PT, R29, UR4, PT ;  /* 0x000000041d007c0c */ /* 0x000fe2000bf26270 */
[----:B------:R1:W-:Y:S01]  /*16ee0*/  @!P6 ST.E.64 desc[UR42][R6.64], R46 ;  /* 0x0000002e0600e985 */ /* 0x0003e2000c101b2a */
[----:B------:R-:W-:-:S02]  /*16ef0*/  @!P3 LEA R12, P6, R87, R2, 0x2 ;  /* 0x00000002570cb211 */ /* 0x000fc400078c10ff */
[-C--:B------:R-:W-:Y:S02]  /*16f00*/  @!P4 LEA.HI.X R11, R35, R3.reuse, R34, 0x2, P5 ;  /* 0x00000003230bc211 */ /* 0x080fe400028f1422 */
[-C--:B------:R-:W-:Y:S02]  /*16f10*/  @!P3 LEA.HI.X R13, R87, R3.reuse, R84, 0x2, P6 ;  /* 0x00000003570db211 */ /* 0x080fe400030f1454 */
[-C--:B------:R-:W-:Y:S01]  /*16f20*/  @!P2 LEA R14, P5, R89, R2.reuse, 0x2 ;  /* 0x00000002590ea211 */ /* 0x080fe200078a10ff */
[----:B------:R2:W-:Y:S01]  /*16f30*/  @!P4 ST.E.64 desc[UR42][R10.64], R52 ;  /* 0x000000340a00c985 */ /* 0x0005e2000c101b2a */
[----:B------:R-:W-:Y:S02]  /*16f40*/  @!P0 LEA R20, P6, R23, R2, 0x2 ;  /* 0x0000000217148211 */ /* 0x000fe400078c10ff */
[-C--:B------:R-:W-:Y:S01]  /*16f50*/  @!P2 LEA.HI.X R15, R89, R3.reuse, R86, 0x2, P5 ;  /* 0x00000003590fa211 */ /* 0x080fe200028f1456 */
[----:B------:R3:W-:Y:S01]  /*16f60*/  @!P3 ST.E.64 desc[UR42][R12.64], R54 ;  /* 0x000000360c00b985 */ /* 0x0007e2000c101b2a */
[----:B------:R-:W-:-:S02]  /*16f70*/  @!P0 LEA.HI.X R21, R23, R3, R24, 0x2, P6 ;  /* 0x0000000317158211 */ /* 0x000fc400030f1418 */
[----:B------:R-:W-:Y:S01]  /*16f80*/  ISETP.GE.AND P6, PT, R9, UR4, PT ;  /* 0x0000000409007c0c */ /* 0x000fe2000bfc6270 */
[----:B------:R3:W-:Y:S01]  /*16f90*/  @!P2 ST.E.64 desc[UR42][R14.64], R60 ;  /* 0x0000003c0e00a985 */ /* 0x0007e2000c101b2a */
[----:B-----5:R-:W-:Y:S02]  /*16fa0*/  ISETP.GE.AND P4, PT, R95, UR4, PT ;  /* 0x000000045f007c0c */ /* 0x020fe4000bf86270 */
[----:B------:R-:W-:Y:S01]  /*16fb0*/  ISETP.GE.AND P3, PT, R93, UR4, PT ;  /* 0x000000045d007c0c */ /* 0x000fe2000bf66270 */
[----:B------:R3:W-:Y:S01]  /*16fc0*/  @!P0 ST.E.64 desc[UR42][R20.64], R62 ;  /* 0x0000003e14008985 */ /* 0x0007e2000c101b2a */
[----:B------:R-:W-:Y:S02]  /*16fd0*/  ISETP.GE.AND P2, PT, R91, UR4, PT ;  /* 0x000000045b007c0c */ /* 0x000fe4000bf46270 */
[----:B------:R-:W-:-:S04]  /*16fe0*/  @!P1 LEA R30, P5, R29, R2, 0x2 ;  /* 0x000000021d1e9211 */ /* 0x000fc800078a10ff */
[-C--:B------:R-:W-:Y:S02]  /*16ff0*/  @!P1 LEA.HI.X R31, R29, R3.reuse, R28, 0x2, P5 ;  /* 0x000000031d1f9211 */ /* 0x080fe400028f141c */
[-C--:B0-----:R-:W-:Y:S02]  /*17000*/  @!P6 LEA R4, P5, R9, R2.reuse, 0x2 ;  /* 0x000000020904e211 */ /* 0x081fe400078a10ff */
[-C--:B-1----:R-:W-:Y:S01]  /*17010*/  @!P4 LEA R6, P0, R95, R2.reuse, 0x2 ;  /* 0x000000025f06c211 */ /* 0x082fe200078010ff */
[----:B------:R3:W-:Y:S01]  /*17020*/  @!P1 ST.E.64 desc[UR42][R30.64], R68 ;  /* 0x000000441e009985 */ /* 0x0007e2000c101b2a */
[-C--:B------:R-:W-:Y:S02]  /*17030*/  @!P6 LEA.HI.X R5, R9, R3.reuse, R0, 0x2, P5 ;  /* 0x000000030905e211 */ /* 0x080fe400028f1400 */
[-C--:B------:R-:W-:Y:S02]  /*17040*/  @!P3 LEA R8, P1, R93, R2.reuse, 0x2 ;  /* 0x000000025d08b211 */ /* 0x080fe400078210ff */
[----:B--2---:R-:W-:Y:S01]  /*17050*/  @!P2 LEA R10, P5, R91, R2, 0x2 ;  /* 0x000000025b0aa211 */ /* 0x004fe200078a10ff */
        /* <DEDUP_REMOVED lines=13> */
.L_x_2256:
[----:B-1----:R-:W2:Y:S01]  /*17130*/  LDL.LU R4, [R1+0x54] ;  /* 0x0000540001047983 */ /* 0x002ea20000300800 */
[----:B------:R-:W-:Y:S01]  /*17140*/  ULDC.64 UR6, c[0x0][0xc08] ;  /* 0x0003020000067ab9 */ /* 0x000fe20000000a00 */
[----:B------:R-:W-:Y:S02]  /*17150*/  ULDC.64 UR4, c[0x0][0xc00] ;  /* 0x0003000000047ab9 */ /* 0x000fe40000000a00 */
[----:B------:R-:W3:Y:S01]  /*17160*/  LDL.LU R0, [R1+0x58] ;  /* 0x0000580001007983 */ /* 0x000ee20000300800 */
[----:B------:R-:W-:Y:S02]  /*17170*/  ISETP.NE.U32.AND P1, PT, RZ, UR6, PT ;  /* 0x00000006ff007c0c */ /* 0x000fe4000bf25070 */
[----:B------:R-:W-:Y:S01]  /*17180*/  ISETP.NE.U32.AND P0, PT, RZ, UR4, PT ;  /* 0x00000004ff007c0c */ /* 0x000fe2000bf05070 */
[----:B------:R-:W0:Y:S01]  /*17190*/  S2R R6, SR_TID.X ;  /* 0x0000000000067919 */ /* 0x000e220000002100 */
[----:B------:R-:W-:Y:S02]  /*171a0*/  ISETP.NE.AND.EX P1, PT, RZ, UR7, PT, P1 ;  /* 0x00000007ff007c0c */ /* 0x000fe4000bf25310 */
[----:B------:R-:W-:-:S02]  /*171b0*/  ISETP.NE.AND.EX P0, PT, RZ, UR5, PT, P0 ;  /* 0x00000005ff007c0c */ /* 0x000fc4000bf05300 */
[----:B------:R-:W-:Y:S02]  /*171c0*/  MOV R15, RZ ;  /* 0x000000ff000f7202 */ /* 0x000fe40000000f00 */
[----:B--2---:R-:W-:-:S04]  /*171d0*/  IADD3 R2, P2, R4, UR4, RZ ;  /* 0x0000000404027c10 */ /* 0x004fc8000ff5e0ff */
[----:B---3--:R-:W-:-:S03]  /*171e0*/  IADD3.X R3, R0, UR5, RZ, P2, !PT ;  /* 0x0000000500037c10 */ /* 0x008fc600097fe4ff */
        /* <DEDUP_REMOVED lines=14> */
.L_x_2264:
        /* <DEDUP_REMOVED lines=9> */
[----:B0-----:R-:W-:Y:S01]  /*17360*/  IMAD R2, R0, R33, RZ ;  /* 0x0000002100027224 */ /* 0x001fe200078e02ff */
        /* <DEDUP_REMOVED lines=9> */
[----:B------:R-:W0:Y:S08]  /*17400*/  LDC.64 R2, c[0x0][0xba8] ;  /* 0x0002ea00ff027b82 */ /* 0x000e300000000a00 */
[----:B----4-:R-:W1:Y:S08]  /*17410*/  LDC.64 R10, c[0x0][R28+0x220] ;  /* 0x000088001c0a7b82 */ /* 0x010e700000000a00 */
        /* <DEDUP_REMOVED lines=36> */
.L_x_2266:
[----:B------:R-:W-:Y:S05]  /*17660*/  BSYNC B1 ;  /* 0x0000000000017941 */ /* 0x000fea0003800000 */
.L_x_2265:
[----:B------:R-:W-:Y:S05]  /*17670*/  @P2 BRA `(.L_x_2261) ;  /* 0x00000004006c2947 */ /* 0x000fea0003800000 */
[----:B------:R1:W5:Y:S01]  /*17680*/  LDL R10, [R1+0x6c] ;  /* 0x00006c00010a7983 */ /* 0x0003620000100800 */
[----:B----4-:R-:W2:Y:S03]  /*17690*/  LDC R11, c[0x0][0xbe8] ;  /* 0x0002fa00ff0b7b82 */ /* 0x010ea60000000800 */
        /* <DEDUP_REMOVED lines=22> */
[----:B------:R-:W0:Y:S01]  /*17800*/  @P0 LDC R7, c[0x0][0xbec] ;  /* 0x0002fb00ff070b82 */ /* 0x000e220000000800 */
[----:B------:R-:W-:-:S04]  /*17810*/  IMAD.WIDE.U32 R2, R23, UR4, R2 ;  /* 0x0000000417027c25 */ /* 0x000fc8000f8e0002 */
[----:B------:R-:W-:Y:S01]  /*17820*/  IMAD R3, R23, UR5, R3 ;  /* 0x0000000517037c24 */ /* 0x000fe2000f8e0203 */
[----:B------:R-:W-:Y:S02]  /*17830*/  ULDC.64 UR4, c[0x0][0xae0] ;  /* 0x0002b80000047ab9 */ /* 0x000fe40000000a00 */
[----:B------:R-:W2:Y:S01]  /*17840*/  @P0 LDC R9, c[0x0][0xbf0] ;  /* 0x0002fc00ff090b82 */ /* 0x000ea20000000800 */
[----:B------:R-:W-:Y:S01]  /*17850*/  IMAD.WIDE.U32 R2, R29, UR6, R2 ;  /* 0x000000061d027c25 */ /* 0x000fe2000f8e0002 */
[----:B---3--:R-:W-:-:S03]  /*17860*/  MOV R28, R8 ;  /* 0x00000008001c7202 */ /* 0x008fc60000000f00 */
[----:B----4-:R-:W-:Y:S02]  /*17870*/  IMAD.MOV.U32 R30, RZ, RZ, R6 ;  /* 0x000000ffff1e7224 */ /* 0x010fe400078e0006 */
[----:B------:R-:W-:Y:S02]  /*17880*/  IMAD R6, R24, UR6, RZ ;  /* 0x0000000618067c24 */ /* 0x000fe4000f8e02ff */
[----:B------:R-:W-:-:S04]  /*17890*/  IMAD.IADD R8, R13, 0x1, R4 ;  /* 0x000000010d087824 */ /* 0x000fc800078e0204 */
        /* <DEDUP_REMOVED lines=39> */
.L_x_2268:
[----:B------:R-:W-:Y:S05]  /*17b10*/  BSYNC B1 ;  /* 0x0000000000017941 */ /* 0x000fea0003800000 */
.L_x_2267:
        /* <DEDUP_REMOVED lines=17> */
.L_x_2261:
[----:B------:R-:W-:Y:S05]  /*17c30*/  BSYNC B0 ;  /* 0x0000000000007941 */ /* 0x000fea0003800000 */
.L_x_2255:
[----:B------:R-:W-:Y:S02]  /*17c40*/  ULDC UR4, c[0x0][0xc3c] ;  /* 0x00030f0000047ab9 */ /* 0x000fe40000000800 */
[----:B------:R-:W-:-:S13]  /*17c50*/  ISETP.GE.AND P0, PT, R27, UR4, PT ;  /* 0x000000041b007c0c */ /* 0x000fda000bf06270 */
[----:B------:R-:W-:Y:S05]  /*17c60*/  @!P0 BRA `(.L_x_2269) ;  /* 0xfffffe9400748947 */ /* 0x000fea000383ffff */
[----:B------:R-:W-:Y:S05]  /*17c70*/  BRA `(.L_x_2127) ;  /* 0x0000007c00b87947 */ /* 0x000fea0003800000 */
.L_x_2125:
[----:B------:R-:W-:-:S08]  /*17c80*/  NOP ;  /* 0x0000000000007918 */ /* 0x000fd00000000000 */
[----:B------:R-:W0:-:S00]  /*17c90*/  USETMAXREG.DEALLOC.CTAPOOL 0x20 ;  /* 0x00000020000079c8 */ /* 0x000e0000080e0500 */
        /* <DEDUP_REMOVED lines=58> */
.L_x_2273:
        /* <DEDUP_REMOVED lines=37> */
.L_x_2271:
        /* <DEDUP_REMOVED lines=13> */
.L_x_2274:
        /* <DEDUP_REMOVED lines=22> */
[-C--:B------:R-:W-:Y:S01]  /*184c0*/  @!P1 IADD3 R10, R10, -R7.reuse, RZ ;  /* 0x800000070a0a9210 */ /* 0x080fe20007ffe0ff */
        /* <DEDUP_REMOVED lines=31> */
[----:B------:R-:W-:-:S04]  /*186c0*/  @!P1 LOP3.LUT R2, RZ, R8, RZ, 0x33, !PT ;  /* 0x00000008ff029212 */ /* 0x000fc800078e33ff */
[----:B------:R-:W-:-:S05]  /*186d0*/  IADD3 R5, -R2, RZ, RZ ;  /* 0x000000ff02057210 */ /* 0x000fca0007ffe1ff */
[C---:B------:R-:W-:Y:S02]  /*186e0*/  IMAD R7, R8.reuse, R5, R7 ;  /* 0x0000000508077224 */ /* 0x040fe400078e0207 */
[----:B------:R-:W-:Y:S02]  /*186f0*/  IMAD R8, R8, 0x1000000, R2 ;  /* 0x0100000008087824 */ /* 0x000fe400078e0202 */
[----:B------:R-:W-:Y:S02]  /*18700*/  IMAD R2, R25, R3, R4 ;  /* 0x0000000319027224 */ /* 0x000fe400078e0204 */
[----:B------:R-:W-:Y:S01]  /*18710*/  IMAD R26, R7, 0x10000, R8 ;  /* 0x00010000071a7824 */ /* 0x000fe200078e0208 */
[----:B------:R-:W-:Y:S06]  /*18720*/  BRA `(.L_x_2276) ;  /* 0x0000000000f07947 */ /* 0x000fec0003800000 */
.L_x_2275:
        /* <DEDUP_REMOVED lines=41> */
[----:B0-----:R-:W-:-:S06]  /*189c0*/  IADD3 R3, R10, 0xffffffe, RZ ;  /* 0x0ffffffe0a037810 */ /* 0x001fcc0007ffe0ff */
        /* <DEDUP_REMOVED lines=18> */
.L_x_2276:
[----:B------:R-:W-:-:S05]  /*18af0*/  LOP3.LUT R2, RZ, R2, RZ, 0x33, !PT ;  /* 0x00000002ff027212 */ /* 0x000fca00078e33ff */
[----:B------:R-:W-:Y:S01]  /*18b00*/  IMAD.IADD R25, R25, 0x1, R2 ;  /* 0x0000000119197824 */ /* 0x000fe200078e0202 */
[----:B------:R-:W-:Y:S06]  /*18b10*/  BRA `(.L_x_2277) ;  /* 0x00000000000c7947 */ /* 0x000fec0003800000 */
.L_x_2272:
[----:B------:R-:W-:Y:S01]  /*18b20*/  IMAD.MOV.U32 R25, RZ, RZ, RZ ;  /* 0x000000ffff197224 */ /* 0x000fe200078e00ff */
[----:B------:R-:W-:Y:S01]  /*18b30*/  MOV R26, RZ ;  /* 0x000000ff001a7202 */ /* 0x000fe20000000f00 */
[----:B------:R-:W-:-:S07]  /*18b40*/  IMAD.U32 R24, RZ, RZ, UR6 ;  /* 0x00000006ff187e24 */ /* 0x000fce000f8e00ff */
.L_x_2277:
[----:B------:R-:W-:-:S13]  /*18b50*/  ISETP.NE.AND P0, PT, R0, RZ, PT ;  /* 0x000000ff0000720c */ /* 0x000fda0003f05270 */
[----:B------:R-:W0:Y:S01]  /*18b60*/  @!P0 S2R R3, SR_CgaCtaId ;  /* 0x0000000000038919 */ /* 0x000e220000008800 */
[----:B------:R-:W-:-:S04]  /*18b70*/  @!P0 MOV R0, 0x400 ;  /* 0x0000040000008802 */ /* 0x000fc80000000f00 */
[----:B0-----:R-:W-:-:S05]  /*18b80*/  @!P0 LEA R0, R3, R0, 0x18 ;  /* 0x0000000003008211 */ /* 0x001fca00078ec0ff */
[----:B------:R2:W-:Y:S01]  /*18b90*/  @!P0 STS.128 [R0+0x19cd0], R24 ;  /* 0x019cd01800008388 */ /* 0x0005e20000000c00 */
[----:B------:R-:W-:Y:S06]  /*18ba0*/  BAR.ARV 0x5, 0x200 ;  /* 0x0148000000007b1d */ /* 0x000fec0000002000 */
.L_x_2270:
[----:B------:R3:W-:Y:S01]  /*18bb0*/  STL [R1+0x40], RZ ;  /* 0x000040ff01007387 */ /* 0x0007e20000100800 */
[----:B------:R-:W-:Y:S01]  /*18bc0*/  ULDC UR4, c[0x0][0xc3c] ;  /* 0x00030f0000047ab9 */ /* 0x000fe20000000800 */
[----:B------:R-:W-:Y:S01]  /*18bd0*/  IMAD.MOV.U32 R23, RZ, RZ, 0x1 ;  /* 0x00000001ff177424 */ /* 0x000fe200078e00ff */
[----:B-1----:R-:W-:Y:S01]  /*18be0*/  ISETP.GE.AND P0, PT, R27, UR4, PT ;  /* 0x000000041b007c0c */ /* 0x002fe2000bf06270 */
[----:B------:R-:W-:-:S12]  /*18bf0*/  IMAD.MOV.U32 R19, RZ, RZ, RZ ;  /* 0x000000ffff137224 */ /* 0x000fd800078e00ff */
[----:B---3--:R-:W-:Y:S05]  /*18c00*/  @P0 BRA `(.L_x_2278) ;  /* 0x0000006800d80947 */ /* 0x008fea0003800000 */
[----:B------:R-:W0:Y:S01]  /*18c10*/  S2R R13, SR_TID.X ;  /* 0x00000000000d7919 */ /* 0x000e220000002100 */
[----:B------:R-:W1:Y:S01]  /*18c20*/  S2UR UR4, SR_CgaCtaId ;  /* 0x00000000000479c3 */ /* 0x000e620000008800 */
[----:B------:R-:W-:Y:S01]  /*18c30*/  IMAD.SHL.U32 R6, R6, 0x800, RZ ;  /* 0x0000080006067824 */ /* 0x000fe200078e00ff */
[----:B------:R-:W-:Y:S01]  /*18c40*/  MOV R17, 0x400 ;  /* 0x0000040000117802 */ /* 0x000fe20000000f00 */
[----:B------:R-:W-:Y:S01]  /*18c50*/  BSSY B7, `(.L_x_2278) ;  /* 0x00006b1000077945 */ /* 0x000fe20003800000 */
[----:B------:R-:W-:Y:S01]  /*18c60*/  MOV R28, 0x1 ;  /* 0x00000001001c7802 */ /* 0x000fe20000000f00 */
[----:B------:R-:W-:Y:S01]  /*18c70*/  IMAD.MOV.U32 R22, RZ, RZ, RZ ;  /* 0x000000ffff167224 */ /* 0x000fe200078e00ff */
[----:B------:R-:W-:Y:S01]  /*18c80*/  ULDC.64 UR40, c[0x0][0x198] ;  /* 0x0000660000287ab9 */ /* 0x000fe20000000a00 */
[----:B------:R-:W-:Y:S01]  /*18c90*/  IMAD.MOV.U32 R19, RZ, RZ, RZ ;  /* 0x000000ffff137224 */ /* 0x000fe200078e00ff */
[----:B------:R-:W-:Y:S01]  /*18ca0*/  ULOP3.LUT UR39, UR37, 0x2, URZ, 0xfc, !UPT ;  /* 0x0000000225277892 */ /* 0x000fe2000f8efc3f */
[----:B------:R-:W-:Y:S01]  /*18cb0*/  IMAD.MOV.U32 R23, RZ, RZ, 0x1 ;  /* 0x00000001ff177424 */ /* 0x000fe200078e00ff */
[----:B------:R-:W-:Y:S01]  /*18cc0*/  ULOP3.LUT UR36, UR37, 0x1, URZ, 0xfc, !UPT ;  /* 0x0000000125247892 */ /* 0x000fe2000f8efc3f */
[----:B------:R-:W-:Y:S01]  /*18cd0*/  ULDC UR38, c[0x0][0xc] ;  /* 0x0000030000267ab9 */ /* 0x000fe20000000800 */
[C---:B0-2---:R-:W-:Y:S01]  /*18ce0*/  IMAD.SHL.U32 R0, R13.reuse, 0x20, RZ ;  /* 0x000000200d007824 */ /* 0x045fe200078e00ff */
[C---:B------:R-:W-:Y:S01]  /*18cf0*/  LOP3.LUT R12, R13.reuse, 0x7f, RZ, 0xc0, !PT ;  /* 0x0000007f0d0c7812 */ /* 0x040fe200078ec0ff */
[C---:B------:R-:W-:Y:S01]  /*18d00*/  IMAD.SHL.U32 R29, R13.reuse, 0x10, RZ ;  /* 0x000000100d1d7824 */ /* 0x040fe200078e00ff */
[----:B------:R-:W-:Y:S01]  /*18d10*/  SHF.R.U32.HI R3, RZ, 0x1, R13 ;  /* 0x00000001ff037819 */ /* 0x000fe2000001160d */
[----:B------:R-:W-:Y:S01]  /*18d20*/  IMAD.SHL.U32 R9, R13, 0x4, RZ ;  /* 0x000000040d097824 */ /* 0x000fe200078e00ff */
[----:B------:R-:W-:Y:S01]  /*18d30*/  LOP3.LUT R2, R0, 0x80, RZ, 0xc0, !PT ;  /* 0x0000008000027812 */ /* 0x000fe200078ec0ff */
[----:B------:R-:W-:Y:S01]  /*18d40*/  IMAD.SHL.U32 R5, R12, 0x10, RZ ;  /* 0x000000100c057824 */ /* 0x000fe200078e00ff */
[----:B------:R-:W-:-:S02]  /*18d50*/  LOP3.LUT R4, R3, 0x20, RZ, 0xc0, !PT ;  /* 0x0000002003047812 */ /* 0x000fc400078ec0ff */
[----:B------:R-:W-:Y:S02]  /*18d60*/  LOP3.LUT R8, R29, 0x60, RZ, 0xc0, !PT ;  /* 0x000000601d087812 */ /* 0x000fe400078ec0ff */
[----:B------:R-:W-:Y:S01]  /*18d70*/  LOP3.LUT R2, R2, 0x10, R3, 0xf8, !PT ;  /* 0x0000001002027812 */ /* 0x000fe200078ef803 */
[C---:B------:R-:W-:Y:S01]  /*18d80*/  IMAD.SHL.U32 R3, R13.reuse, 0x80, RZ ;  /* 0x000000800d037824 */ /* 0x040fe200078e00ff */
[----:B------:R-:W-:Y:S02]  /*18d90*/  LOP3.LUT R0, R0, 0x360, RZ, 0xc0, !PT ;  /* 0x0000036000007812 */ /* 0x000fe400078ec0ff */
[----:B------:R-:W-:Y:S02]  /*18da0*/  LOP3.LUT R4, R4, 0x10, R13, 0xf8, !PT ;  /* 0x0000001004047812 */ /* 0x000fe400078ef80d */
[--C-:B------:R-:W-:Y:S01]  /*18db0*/  LOP3.LUT R10, R8, 0x700, R5.reuse, 0xf8, !PT ;  /* 0x00000700080a7812 */ /* 0x100fe200078ef805 */
[----:B------:R-:W-:Y:S01]  /*18dc0*/  IMAD.SHL.U32 R8, R13, 0x2, RZ ;  /* 0x000000020d087824 */ /* 0x000fe200078e00ff */
[----:B------:R-:W-:-:S02]  /*18dd0*/  LOP3.LUT R0, R0, 0x400, R5, 0xf8, !PT ;  /* 0x0000040000007812 */ /* 0x000fc400078ef805 */
[----:B------:R-:W-:Y:S02]  /*18de0*/  LOP3.LUT R7, R29, 0x90, RZ, 0xc0, !PT ;  /* 0x000000901d077812 */ /* 0x000fe400078ec0ff */
[----:B------:R-:W-:Y:S02]  /*18df0*/  LOP3.LUT R4, R4, 0x380, R3, 0xf8, !PT ;  /* 0x0000038004047812 */ /* 0x000fe400078ef803 */
[----:B------:R-:W-:Y:S02]  /*18e00*/  LOP3.LUT R5, R3, 0x400, RZ, 0xc0, !PT ;  /* 0x0000040003057812 */ /* 0x000fe400078ec0ff */
[----:B------:R-:W-:Y:S02]  /*18e10*/  LOP3.LUT R3, R2, 0x10, R9, 0x78, !PT ;  /* 0x0000001002037812 */ /* 0x000fe400078e7809 */
[----:B------:R-:W-:Y:S02]  /*18e20*/  LOP3.LUT R7, R7, 0x10, R8, 0x78, !PT ;  /* 0x0000001007077812 */ /* 0x000fe400078e7808 */
[----:B------:R-:W-:-:S02]  /*18e30*/  LOP3.LUT R5, R5, 0x800, R6, 0xf8, !PT ;  /* 0x0000080005057812 */ /* 0x000fc400078ef806 */
[----:B------:R-:W-:Y:S02]  /*18e40*/  LOP3.LUT R4, R4, 0x70, R29, 0x78, !PT ;  /* 0x0000007004047812 */ /* 0x000fe400078e781d */
[----:B------:R-:W-:Y:S02]  /*18e50*/  LOP3.LUT R2, R0, R3, RZ, 0xfc, !PT ;  /* 0x0000000300027212 */ /* 0x000fe400078efcff */
[----:B------:R-:W-:Y:S02]  /*18e60*/  LOP3.LUT R11, R10, R7, RZ, 0xfc, !PT ;  /* 0x000000070a0b7212 */ /* 0x000fe400078efcff */
[----:B------:R-:W-:Y:S01]  /*18e70*/  LOP3.LUT R0, R5, R4, RZ, 0xfc, !PT ;  /* 0x0000000405007212 */ /* 0x000fe200078efcff */
[----:B------:R0:W-:Y:S01]  /*18e80*/  STL [R1+0x1c], R2 ;  /* 0x00001c0201007387 */ /* 0x0001e20000100800 */
[----:B-1----:R-:W-:Y:S01]  /*18e90*/  IMAD.U32 R4, RZ, RZ, UR4 ;  /* 0x00000004ff047e24 */ /* 0x002fe2000f8e00ff */
[----:B------:R-:W-:Y:S02]  /*18ea0*/  SHF.R.U32.HI R3, RZ, 0x1, R12 ;  /* 0x00000001ff037819 */ /* 0x000fe4000001160c */
[----:B------:R-:W-:Y:S01]  /*18eb0*/  STL [R1+0x10], R11 ;  /* 0x0000100b01007387 */ /* 0x000fe20000100800 */
[----:B------:R-:W-:-:S02]  /*18ec0*/  LOP3.LUT P0, RZ, R13, 0x4, RZ, 0xc0, !PT ;  /* 0x000000040dff7812 */ /* 0x000fc4000780c0ff */
[----:B------:R-:W-:Y:S01]  /*18ed0*/  LEA R17, R4, R17, 0x18 ;  /* 0x0000001104117211 */ /* 0x000fe200078ec0ff */
[----:B------:R1:W-:Y:S01]  /*18ee0*/  STL [R1+0x14], R0 ;  /* 0x0000140001007387 */ /* 0x0003e20000100800 */
[----:B------:R-:W-:Y:S01]  /*18ef0*/  LOP3.LUT R29, R29, 0x10, RZ, 0xc0, !PT ;  /* 0x000000101d1d7812 */ /* 0x000fe200078ec0ff */
[----:B0-----:R-:W-:Y:S02]  /*18f00*/  IMAD.MOV.U32 R2, RZ, RZ, 0x40 ;  /* 0x00000040ff027424 */ /* 0x001fe400078e00ff */
[----:B------:R0:W-:Y:S03]  /*18f10*/  STL [R1+0xc], R4 ;  /* 0x00000c0401007387 */ /* 0x0001e60000100800 */
[----:B------:R-:W-:Y:S01]  /*18f20*/  SEL R2, R2, 0xffffffc0, !P0 ;  /* 0xffffffc002027807 */ /* 0x000fe20004000000 */
[----:B------:R0:W-:Y:S01]  /*18f30*/  STL [R1+0x40], RZ ;  /* 0x000040ff01007387 */ /* 0x0001e20000100800 */
[----:B------:R-:W-:Y:S01]  /*18f40*/  LOP3.LUT R2, R29, 0x40, RZ, 0xfc, !PT ;  /* 0x000000401d027812 */ /* 0x000fe200078efcff */
[----:B-1----:R-:W-:-:S05]  /*18f50*/  IMAD.SHL.U32 R0, R13, 0x40, RZ ;  /* 0x000000400d007824 */ /* 0x002fca00078e00ff */
[----:B------:R-:W-:-:S04]  /*18f60*/  LOP3.LUT R0, R0, 0x40, RZ, 0xc0, !PT ;  /* 0x0000004000007812 */ /* 0x000fc800078ec0ff */
[----:B------:R-:W-:Y:S01]  /*18f70*/  LOP3.LUT R0, R3, R0, RZ, 0xfc, !PT ;  /* 0x0000000003007212 */ /* 0x000fe200078efcff */
[----:B------:R-:W-:Y:S01]  /*18f80*/  IMAD.IADD R0, R17, 0x1, R11 ;  /* 0x0000000111007824 */ /* 0x000fe200078e020b */
[----:B------:R-:W-:-:S04]  /*18f90*/  LOP3.LUT R3, R29, 0x20, RZ, 0xfc, !PT ;  /* 0x000000201d037812 */ /* 0x000fc800078efcff */
[----:B------:R0:W-:Y:S03]  /*18fa0*/  STL [R1+0x28], R0 ;  /* 0x0000280001007387 */ /* 0x0001e60000100800 */
.L_x_2400:
[----:B--23--:R-:W1:Y:S02]  /*18fb0*/  LDC.64 R2, c[0x0][0xc88] ;  /* 0x00032200ff027b82 */ /* 0x00ce640000000a00 */
[----:B-1----:R-:W-:-:S05]  /*18fc0*/  IMAD.WIDE R2, R27, 0x4, R2 ;  /* 0x000000041b027825 */ /* 0x002fca00078e0202 */
[----:B0-----:R-:W0:Y:S01]  /*18fd0*/  LDG.E R18, desc[UR42][R2.64] ;  /* 0x0000002a02127981 */ /* 0x001e22000c1e1900 */
        /* <DEDUP_REMOVED lines=8> */
[----:B0-----:R-:W-:-:S11]  /*19060*/  SHF.R.S32.HI R0, RZ, 0x1f, R18 ;  /* 0x0000001fff007819 */ /* 0x001fd60000011412 */
        /* <DEDUP_REMOVED lines=45> */
[----:B--2---:R-:W-:-:S05]  /*19340*/  IADD3 R9, -R8, R2, RZ ;  /* 0x0000000208097210 */ /* 0x004fca0007ffe1ff */
[----:B------:R1:W-:Y:S02]  /*19350*/  STL [R1+0x34], R9 ;  /* 0x0000340901007387 */ /* 0x0003e40000100800 */
.L_x_2279:
[----:B------:R-:W-:Y:S01]  /*19360*/  ULDC.64 UR4, c[0x0][0xa20] ;  /* 0x0002880000047ab9 */ /* 0x000fe20000000a00 */
[C---:B0-----:R-:W-:Y:S02]  /*19370*/  LOP3.LUT R8, R26.reuse, 0xff000000, RZ, 0xc0, !PT ;  /* 0xff0000001a087812 */ /* 0x041fe400078ec0ff */
[----:B------:R-:W-:Y:S02]  /*19380*/  ISETP.NE.U32.AND P0, PT, RZ, UR4, PT ;  /* 0x00000004ff007c0c */ /* 0x000fe4000bf05070 */
[----:B------:R-:W-:Y:S02]  /*19390*/  SHF.R.U32.HI R8, RZ, 0x8, R8 ;  /* 0x00000008ff087819 */ /* 0x000fe40000011608 */
[----:B------:R-:W-:Y:S02]  /*193a0*/  ISETP.NE.AND.EX P0, PT, RZ, UR5, PT, P0 ;  /* 0x00000005ff007c0c */ /* 0x000fe4000bf05300 */
[C---:B------:R-:W-:Y:S02]  /*193b0*/  LOP3.LUT R2, R26.reuse, 0xff0000, RZ, 0xc0, !PT ;  /* 0x00ff00001a027812 */ /* 0x040fe400078ec0ff */
        /* <DEDUP_REMOVED lines=8> */
.L_x_2280:
        /* <DEDUP_REMOVED lines=9> */
.L_x_2281:
[----:B0-----:R-:W2:Y:S01]  /*194d0*/  @P1 LDG.E R2, desc[UR42][R4.64] ;  /* 0x0000002a04021981 */ /* 0x001ea2000c1e1900 */
[----:B------:R-:W0:Y:S03]  /*194e0*/  LDC R3, c[0x0][0x448] ;  /* 0x00011200ff037b82 */ /* 0x000e260000000800 */
[----:B------:R3:W2:Y:S01]  /*194f0*/  @P1 LDG.E R4, desc[UR42][R4.64+0x4] ;  /* 0x0000042a04041981 */ /* 0x0006a2000c1e1900 */
[----:B-----5:R-:W-:Y:S01]  /*19500*/  IMAD.IADD R7, R7, 0x1, -R10 ;  /* 0x0000000107077824 */ /* 0x020fe200078e0a0a */
[----:B------:R-:W-:Y:S01]  /*19510*/  LOP3.LUT R12, R8, 0xff, RZ, 0xc0, !PT ;  /* 0x000000ff080c7812 */ /* 0x000fe200078ec0ff */
[----:B------:R-:W-:Y:S01]  /*19520*/  BSSY B0, `(.L_x_2282) ;  /* 0x0000037000007945 */ /* 0x000fe20003800000 */
[----:B0-----:R-:W-:-:S13]  /*19530*/  ISETP.NE.AND P0, PT, R3, 0x1, PT ;  /* 0x000000010300780c */ /* 0x001fda0003f05270 */
[----:B------:R-:W0:Y:S08]  /*19540*/  @P0 LDC R3, c[0x0][0x44c] ;  /* 0x00011300ff030b82 */ /* 0x000e300000000800 */
[----:B---3--:R-:W3:Y:S01]  /*19550*/  @P0 LDC R5, c[0x0][0x450] ;  /* 0x00011400ff050b82 */ /* 0x008ee20000000800 */
[----:B--2---:R-:W-:Y:S02]  /*19560*/  @P1 IMAD.IADD R6, R4, 0x1, -R2 ;  /* 0x0000000104061824 */ /* 0x004fe400078e0a02 */
[----:B------:R-:W-:-:S04]  /*19570*/  IMAD R2, R25, 0xc0, RZ ;  /* 0x000000c019027824 */ /* 0x000fc800078e02ff */
[----:B------:R-:W-:-:S04]  /*19580*/  VIADD R2, R2, 0xbf ;  /* 0x000000bf02027836 */ /* 0x000fc80000000000 */
[----:B0-----:R-:W-:-:S05]  /*19590*/  @P0 IMAD.HI.U32 R3, R2, R3, RZ ;  /* 0x0000000302030227 */ /* 0x001fca00078e00ff */
[----:B---3--:R-:W-:Y:S01]  /*195a0*/  @P0 SHF.R.U32.HI R2, RZ, R5, R3 ;  /* 0x00000005ff020219 */ /* 0x008fe20000011603 */
[----:B------:R-:W-:-:S05]  /*195b0*/  IMAD.IADD R3, R7, 0x1, R6 ;  /* 0x0000000107037824 */ /* 0x000fca00078e0206 */
[----:B------:R-:W-:Y:S01]  /*195c0*/  IADD3 R21, R3, 0x80, -R9 ;  /* 0x0000008003157810 */ /* 0x000fe20007ffe809 */
[----:B------:R0:W-:Y:S04]  /*195d0*/  STL [R1+0x24], R3 ;  /* 0x0000240301007387 */ /* 0x0001e80000100800 */
[----:B------:R-:W-:Y:S01]  /*195e0*/  IMAD.IADD R2, R21, 0x1, R2 ;  /* 0x0000000115027824 */ /* 0x000fe200078e0202 */
[----:B------:R2:W-:Y:S04]  /*195f0*/  STL [R1], R12 ;  /* 0x0000000c01007387 */ /* 0x0005e80000100800 */
[----:B------:R-:W-:Y:S01]  /*19600*/  SHF.R.S32.HI R5, RZ, 0x1f, R2 ;  /* 0x0000001fff057819 */ /* 0x000fe20000011402 */
[----:B0-----:R-:W-:-:S03]  /*19610*/  VIADD R3, R3, 0x7f ;  /* 0x0000007f03037836 */ /* 0x001fc60000000000 */
[----:B------:R-:W-:Y:S01]  /*19620*/  LEA.HI R5, R5, R2, RZ, 0x7 ;  /* 0x0000000205057211 */ /* 0x000fe200078f38ff */
[----:B------:R-:W-:Y:S01]  /*19630*/  IMAD.MOV.U32 R2, RZ, RZ, RZ ;  /* 0x000000ffff027224 */ /* 0x000fe200078e00ff */
[----:B------:R-:W-:Y:S02]  /*19640*/  SHF.R.S32.HI R4, RZ, 0x1f, R3 ;  /* 0x0000001fff047819 */ /* 0x000fe40000011403 */
[----:B------:R-:W-:Y:S02]  /*19650*/  SHF.R.S32.HI R5, RZ, 0x7, R5 ;  /* 0x00000007ff057819 */ /* 0x000fe40000011405 */
[----:B------:R-:W-:-:S04]  /*19660*/  LEA.HI R4, R4, R3, RZ, 0x7 ;  /* 0x0000000304047211 */ /* 0x000fc800078f38ff */
[----:B------:R-:W-:Y:S02]  /*19670*/  SHF.R.S32.HI R20, RZ, 0x7, R4 ;  /* 0x00000007ff147819 */ /* 0x000fe40000011404 */
[----:B------:R-:W-:Y:S02]  /*19680*/  SHF.R.U32.HI R4, RZ, 0x10, R8 ;  /* 0x00000010ff047819 */ /* 0x000fe40000011608 */
[----:B------:R-:W-:-:S04]  /*19690*/  VIMNMX R5, R20, R5, PT ;  /* 0x0000000514057248 */ /* 0x000fc80003fe0100 */
[----:B------:R-:W-:-:S13]  /*196a0*/  ISETP.GE.AND P0, PT, R5, 0x1, PT ;  /* 0x000000010500780c */ /* 0x000fda0003f06270 */
[----:B--2---:R-:W-:Y:S05]  /*196b0*/  @!P0 BRA `(.L_x_2283) ;  /* 0x0000000000748947 */ /* 0x004fea0003800000 */
[----:B------:R-:W-:Y:S01]  /*196c0*/  ISETP.NE.AND P0, PT, R4, RZ, PT ;  /* 0x000000ff0400720c */ /* 0x000fe20003f05270 */
[----:B------:R-:W-:-:S03]  /*196d0*/  ULDC UR4, c[0x0][0x9f0] ;  /* 0x00027c0000047ab9 */ /* 0x000fc60000000800 */
[----:B------:R-:W-:-:S04]  /*196e0*/  SEL R8, R4, UR4, P0 ;  /* 0x0000000404087c07 */ /* 0x000fc80008000000 */
[----:B-1----:R-:W-:Y:S02]  /*196f0*/  IABS R9, R8 ;  /* 0x0000000800097213 */ /* 0x002fe40000000000 */
        /* <DEDUP_REMOVED lines=12> */
[----:B------:R-:W-:Y:S02]  /*197c0*/  IABS R3, R10 ;  /* 0x0000000a00037213 */ /* 0x000fe40000000000 */
[----:B------:R-:W-:-:S05]  /*197d0*/  IADD3 R2, RZ, -R2, RZ ;  /* 0x80000002ff027210 */ /* 0x000fca0007ffe0ff */
        /* <DEDUP_REMOVED lines=11> */
.L_x_2283:
[----:B------:R-:W-:Y:S05]  /*19890*/  BSYNC B0 ;  /* 0x0000000000007941 */ /* 0x000fea0003800000 */
.L_x_2282:
        /* <DEDUP_REMOVED lines=8> */
[----:B------:R-:W-:-:S11]  /*19920*/  SHF.R.U32.HI R3, RZ, 0x7, R3 ;  /* 0x00000007ff037819 */ /* 0x000fd60000011603 */
        /* <DEDUP_REMOVED lines=15> */
.L_x_2448:
[----:B--2---:R-:W-:Y:S02]  /*19a20*/  ISETP.NE.AND P0, PT, R14, RZ, PT ;  /* 0x000000ff0e00720c */ /* 0x004fe40003f05270 */
[----:B------:R-:W-:-:S11]  /*19a30*/  PLOP3.LUT P6, PT, PT, PT, PT, 0x8, 0x0 ;  /* 0x000000000000781c */ /* 0x000fd60003fce170 */
[----:B------:R-:W-:Y:S05]  /*19a40*/  @P0 BRA `(.L_x_2287) ;  /* 0x00000000000c0947 */ /* 0x000fea0003800000 */
[----:B------:R-:W-:-:S03]  /*19a50*/  UMOV UR4, 0xffffffff ;  /* 0xffffffff00047882 */ /* 0x000fc60000000000 */
[----:B------:R-:W-:Y:S05]  /*19a60*/  BRA.DIV UR4, `(.L_x_2288) ;  /* 0x0000006e041c7947 */ /* 0x000fea000b800000 */
[----:B------:R-:W-:-:S13]  /*19a70*/  ELECT P6, URZ, PT ;  /* 0x00000000003f782f */ /* 0x000fda00038c0000 */
.L_x_2287:
        /* <DEDUP_REMOVED lines=9> */
.L_x_2451:
[----:B------:R-:W-:Y:S05]  /*19b10*/  BSYNC B1 ;  /* 0x0000000000017941 */ /* 0x000fea0003800000 */
.L_x_2289:
[----:B------:R-:W-:Y:S04]  /*19b20*/  BSSY B1, `(.L_x_2291) ;  /* 0x000008b000017945 */ /* 0x000fe80003800000 */
[----:B------:R-:W-:Y:S05]  /*19b30*/  @!P6 BRA `(.L_x_2292) ;  /* 0x000000080024e947 */ /* 0x000fea0003800000 */
[----:B-1----:R-:W-:Y:S01]  /*19b40*/  IMAD R9, R22, 0x8, R17 ;  /* 0x0000000816097824 */ /* 0x002fe200078e0211 */
[----:B------:R-:W-:Y:S01]  /*19b50*/  SHF.L.U32 R11, R28, 0x1f, RZ ;  /* 0x0000001f1c0b7819 */ /* 0x000fe200000006ff */
[----:B------:R-:W1:Y:S01]  /*19b60*/  S2R R7, SR_TID.X ;  /* 0x0000000000077919 */ /* 0x000e620000002100 */
[----:B------:R-:W-:Y:S02]  /*19b70*/  BSSY B2, `(.L_x_2293) ;  /* 0x0000005000027945 */ /* 0x000fe40003800000 */
[----:B------:R-:W2:Y:S01]  /*19b80*/  SYNCS.PHASECHK.TRANS64.TRYWAIT P0, [R9+URZ+0x19ca0], R11 ;  /* 0x019ca00b090075a7 */ /* 0x000ea2000800017f */
[----:B-1----:R-:W-:-:S04]  /*19b90*/  LOP3.LUT R7, R7, 0x7f, RZ, 0xc0, !PT ;  /* 0x0000007f07077812 */ /* 0x002fc800078ec0ff */
[----:B------:R-:W-:Y:S01]  /*19ba0*/  ISETP.NE.AND P1, PT, R7, RZ, PT ;  /* 0x000000ff0700720c */ /* 0x000fe20003f25270 */
[----:B--2---:R-:W-:-:S12]  /*19bb0*/  @!P0 BRA `(.L_x_2294) ;  /* 0x0000006800fc8947 */ /* 0x004fd80003800000 */
.L_x_2452:
[----:B------:R-:W-:Y:S05]  /*19bc0*/  BSYNC B2 ;  /* 0x0000000000027941 */ /* 0x000fea0003800000 */
.L_x_2293:
[----:B------:R-:W-:Y:S04]  /*19bd0*/  BSSY B2, `(.L_x_2295) ;  /* 0x0000009000027945 */ /* 0x000fe80003800000 */
[----:B------:R-:W-:Y:S05]  /*19be0*/  @P1 BRA `(.L_x_2296) ;  /* 0x00000000001c1947 */ /* 0x000fea0003800000 */
[----:B0-----:R-:W0:Y:S02]  /*19bf0*/  S2R R6, SR_TID.X ;  /* 0x0000000000067919 */ /* 0x001e240000002100 */
[----:B0-----:R-:W-:Y:S02]  /*19c00*/  LOP3.LUT R7, R6, 0x1f, RZ, 0xc0, !PT ;  /* 0x0000001f06077812 */ /* 0x001fe400078ec0ff */
[----:B------:R-:W-:Y:S02]  /*19c10*/  MOV R6, 0x3000 ;  /* 0x0000300000067802 */ /* 0x000fe40000000f00 */
[----:B------:R-:W-:Y:S02]  /*19c20*/  ISETP.NE.AND P0, PT, R7, RZ, PT ;  /* 0x000000ff0700720c */ /* 0x000fe40003f05270 */
[----:B------:R2:W-:Y:S11]  /*19c30*/  SYNCS.ARRIVE.TRANS64 RZ, [R9+URZ+0x19c90], R6 ;  /* 0x019c900609ff79a7 */ /* 0x0005f6000800003f */
[----:B--2---:R-:W-:Y:S05]  /*19c40*/  @!P0 BRA `(.L_x_2296) ;  /* 0x0000000000048947 */ /* 0x004fea0003800000 */
[----:B------:R-:W-:Y:S01]  /*19c50*/  BPT.TRAP 0x1 ;  /* 0x000000040000795c */ /* 0x000fe20000300000 */
.L_x_2296:
[----:B------:R-:W-:Y:S05]  /*19c60*/  BSYNC B2 ;  /* 0x0000000000027941 */ /* 0x000fea0003800000 */
.L_x_2295:
        /* <DEDUP_REMOVED lines=12> */
.L_x_2297:
        /* <DEDUP_REMOVED lines=16> */
.L_x_2298:
        /* <DEDUP_REMOVED lines=16> */
.L_x_2299:
        /* <DEDUP_REMOVED lines=13> */
.L_x_2453:
[----:B------:R-:W-:Y:S05]  /*1a000*/  BSYNC B2 ;  /* 0x0000000000027941 */ /* 0x000fea0003800000 */
.L_x_2300:
[----:B------:R-:W-:Y:S01]  /*1a010*/  BSSY B2, `(.L_x_2302) ;  /* 0x000000b000027945 */ /* 0x000fe20003800000 */
[----:B------:R-:W-:Y:S02]  /*1a020*/  IMAD.MOV.U32 R10, RZ, RZ, 0x0 ;  /* 0x00000000ff0a7424 */ /* 0x000fe400078e00ff */
[----:B01----:R-:W-:Y:S01]  /*1a030*/  IMAD.MOV.U32 R11, RZ, RZ, 0x12f00000 ;  /* 0x12f00000ff0b7424 */ /* 0x003fe200078e00ff */
        /* <DEDUP_REMOVED lines=8> */
.L_x_2303:
[----:B------:R-:W-:Y:S05]  /*1a0c0*/  BSYNC B2 ;  /* 0x0000000000027941 */ /* 0x000fea0003800000 */
.L_x_2302:
[----:B------:R-:W-:Y:S01]  /*1a0d0*/  R2UR UR10, R14 ;  /* 0x000000000e0a72ca */ /* 0x000fe200000e0000 */
[----:B------:R-:W-:Y:S01]  /*1a0e0*/  UIADD3 UR4, UP0, UR40, 0x670, URZ ;  /* 0x0000067028047890 */ /* 0x000fe2000ff1e03f */
[----:B------:R-:W-:Y:S01]  /*1a0f0*/  R2UR UR6, R10 ;  /* 0x000000000a0672ca */ /* 0x000fe200000e0000 */
[----:B------:R-:W-:Y:S01]  /*1a100*/  VIADD R6, R8, 0x9000 ;  /* 0x0000900008067836 */ /* 0x000fe20000000000 */
[----:B------:R-:W-:Y:S01]  /*1a110*/  R2UR UR7, R11 ;  /* 0x000000000b0772ca */ /* 0x000fe200000e0000 */
[----:B------:R-:W-:Y:S01]  /*1a120*/  UIADD3.X UR5, URZ, UR41, URZ, UP0, !UPT ;  /* 0x000000293f057290 */ /* 0x000fe200087fe43f */
[----:B------:R-:W-:Y:S02]  /*1a130*/  PLOP3.LUT P0, PT, PT, PT, PT, 0x80, 0x0 ;  /* 0x000000000000781c */ /* 0x000fe40003f0f070 */
[----:B------:R-:W-:-:S11]  /*1a140*/  IADD3 R9, R9, 0x19cb0, RZ ;  /* 0x00019cb009097810 */ /* 0x000fd60007ffe0ff */
.L_x_2304:
        /* <DEDUP_REMOVED lines=15> */
.L_x_2305:
        /* <DEDUP_REMOVED lines=15> */
.L_x_2306:
        /* <DEDUP_REMOVED lines=10> */
.L_x_2292:
[----:B------:R-:W-:Y:S05]  /*1a3d0*/  BSYNC B1 ;  /* 0x0000000000017941 */ /* 0x000fea0003800000 */
.L_x_2291:
        /* <DEDUP_REMOVED lines=9> */
.L_x_2323:
[----:B------:R-:W-:Y:S05]  /*1a470*/  YIELD ;  /* 0x0000000000007946 */ /* 0x000fea0003800000 */
        /* <DEDUP_REMOVED lines=10> */
.L_x_2454:
[----:B------:R-:W-:Y:S05]  /*1a520*/  BSYNC B2 ;  /* 0x0000000000027941 */ /* 0x000fea0003800000 */
.L_x_2309:
[----:B------:R-:W-:Y:S04]  /*1a530*/  BSSY B2, `(.L_x_2311) ;  /* 0x0000009000027945 */ /* 0x000fe80003800000 */
[----:B------:R-:W-:Y:S05]  /*1a540*/  @P2 BRA `(.L_x_2312) ;  /* 0x00000000001c2947 */ /* 0x000fea0003800000 */
[----:B------:R-:W0:Y:S02]  /*1a550*/  S2R R5, SR_TID.X ;  /* 0x0000000000057919 */ /* 0x000e240000002100 */
[----:B0-----:R-:W-:Y:S01]  /*1a560*/  LOP3.LUT R6, R5, 0x1f, RZ, 0xc0, !PT ;  /* 0x0000001f05067812 */ /* 0x001fe200078ec0ff */
[----:B------:R-:W-:-:S03]  /*1a570*/  IMAD.MOV.U32 R5, RZ, RZ, 0x3000 ;  /* 0x00003000ff057424 */ /* 0x000fc600078e00ff */
[----:B------:R-:W-:Y:S01]  /*1a580*/  ISETP.NE.AND P1, PT, R6, RZ, PT ;  /* 0x000000ff0600720c */ /* 0x000fe20003f25270 */
[----:B------:R2:W-:-:S12]  /*1a590*/  SYNCS.ARRIVE.TRANS64 RZ, [R9+URZ+0x19c90], R5 ;  /* 0x019c900509ff79a7 */ /* 0x0005d8000800003f */
[----:B--2---:R-:W-:Y:S05]  /*1a5a0*/  @!P1 BRA `(.L_x_2312) ;  /* 0x0000000000049947 */ /* 0x004fea0003800000 */
[----:B------:R-:W-:Y:S01]  /*1a5b0*/  BPT.TRAP 0x1 ;  /* 0x000000040000795c */ /* 0x000fe20000300000 */
.L_x_2312:
[----:B------:R-:W-:Y:S05]  /*1a5c0*/  BSYNC B2 ;  /* 0x0000000000027941 */ /* 0x000fea0003800000 */
.L_x_2311:
        /* <DEDUP_REMOVED lines=11> */
.L_x_2313:
        /* <DEDUP_REMOVED lines=14> */
[----:B------:R-:W-:Y:S02]  /*1a760*/  R2UR UR10, R11 ;  /* 0x000000000b0a72ca */ /* 0x000fe400000e0000 */
[----:B------:R-:W-:-:S13]  /*1a770*/  IADD3 R11, R7, 0x14800, RZ ;  /* 0x00014800070b7810 */ /* 0x000fda0007ffe0ff */
.L_x_2314:
        /* <DEDUP_REMOVED lines=16> */
.L_x_2315:
        /* <DEDUP_REMOVED lines=13> */
.L_x_2455:
[----:B------:R-:W-:Y:S05]  /*1a950*/  BSYNC B2 ;  /* 0x0000000000027941 */ /* 0x000fea0003800000 */
.L_x_2316:
        /* <DEDUP_REMOVED lines=11> */
.L_x_2319:
[----:B------:R-:W-:Y:S05]  /*1aa10*/  BSYNC B2 ;  /* 0x0000000000027941 */ /* 0x000fea0003800000 */
.L_x_2318:
        /* <DEDUP_REMOVED lines=8> */
.L_x_2320:
        /* <DEDUP_REMOVED lines=16> */
.L_x_2321:
        /* <DEDUP_REMOVED lines=15> */
.L_x_2322:
        /* <DEDUP_REMOVED lines=10> */
.L_x_2308:
[----:B------:R-:W-:Y:S05]  /*1ad30*/  BSYNC B1 ;  /* 0x0000000000017941 */ /* 0x000fea0003800000 */
.L_x_2307:
[----:B------:R-:W-:Y:S01]  /*1ad40*/  ISETP.GT.AND P2, PT, R10, R3, PT ;  /* 0x000000030a00720c */ /* 0x000fe20003f44270 */
[----:B------:R-:W-:Y:S02]  /*1ad50*/  VIADD R22, R22, 0x1 ;  /* 0x0000000116167836 */ /* 0x000fe40000000000 */
[----:B------:R-:W-:-:S03]  /*1ad60*/  VIADD R10, R10, 0xffffffff ;  /* 0xffffffff0a0a7836 */ /* 0x000fc60000000000 */
[----:B------:R-:W-:-:S04]  /*1ad70*/  ISETP.NE.AND P1, PT, R22, 0x2, PT ;  /* 0x000000021600780c */ /* 0x000fc80003f25270 */
[----:B------:R-:W-:Y:S02]  /*1ad80*/  SEL R5, RZ, 0x1, P1 ;  /* 0x00000001ff057807 */ /* 0x000fe40000800000 */
[----:B------:R-:W-:Y:S02]  /*1ad90*/  SEL R22, R22, RZ, P1 ;  /* 0x000000ff16167207 */ /* 0x000fe40000800000 */
[----:B------:R-:W-:Y:S01]  /*1ada0*/  LOP3.LUT R28, R28, R5, RZ, 0x3c, !PT ;  /* 0x000000051c1c7212 */ /* 0x000fe200078e3cff */
[----:B------:R-:W-:Y:S06]  /*1adb0*/  @P2 BRA `(.L_x_2323) ;  /* 0xfffffff400ac2947 */ /* 0x000fec000383ffff */
.L_x_2285:
[----:B------:R-:W-:Y:S05]  /*1adc0*/  BSYNC B0 ;  /* 0x0000000000007941 */ /* 0x000fea0003800000 */
.L_x_2284:
[----:B------:R-:W2:Y:S01]  /*1add0*/  LDC R0, c[0x0][0x448] ;  /* 0x00011200ff007b82 */ /* 0x000ea20000000800 */
[----:B------:R-:W-:Y:S01]  /*1ade0*/  MOV R2, 0xc0 ;  /* 0x000000c000027802 */ /* 0x000fe20000000f00 */
[----:B------:R-:W-:Y:S05]  /*1adf0*/  @!P0 WARPSYNC.ALL ;  /* 0x0000000000008948 */ /* 0x000fea0003800000 */
[----:B------:R-:W-:Y:S01]  /*1ae00*/  IMAD R2, R25, R2, 0xbf ;  /* 0x000000bf19027424 */ /* 0x000fe200078e0202 */
[----:B------:R-:W-:Y:S01]  /*1ae10*/  @!P0 BAR.SYNC.DEFER_BLOCKING 0xc, 0x200 ;  /* 0x0308000000008b1d */ /* 0x000fe20000010000 */
[----:B------:R-:W-:-:S05]  /*1ae20*/  ISETP.NE.AND P2, PT, R4, RZ, PT ;  /* 0x000000ff0400720c */ /* 0x000fca0003f45270 */
[----:B------:R-:W-:Y:S08]  /*1ae30*/  BSSY B0, `(.L_x_2324) ;  /* 0x0000029000007945 */ /* 0x000ff00003800000 */
[----:B------:R-:W3:Y:S01]  /*1ae40*/  @!P2 LDC R4, c[0x0][0x9f0] ;  /* 0x00027c00ff04ab82 */ /* 0x000ee20000000800 */
[----:B--2---:R-:W-:-:S13]  /*1ae50*/  ISETP.NE.AND P1, PT, R0, 0x1, PT ;  /* 0x000000010000780c */ /* 0x004fda0003f25270 */
[----:B------:R-:W2:Y:S08]  /*1ae60*/  @P1 LDC R0, c[0x0][0x44c] ;  /* 0x00011300ff001b82 */ /* 0x000eb00000000800 */
[----:B------:R-:W4:Y:S01]  /*1ae70*/  @P1 LDC R3, c[0x0][0x450] ;  /* 0x00011400ff031b82 */ /* 0x000f220000000800 */
[----:B--2---:R-:W-:-:S05]  /*1ae80*/  @P1 IMAD.HI.U32 R0, R2, R0, RZ ;  /* 0x0000000002001227 */ /* 0x004fca00078e00ff */
[----:B----4-:R-:W-:-:S05]  /*1ae90*/  @P1 SHF.R.U32.HI R2, RZ, R3, R0 ;  /* 0x00000003ff021219 */ /* 0x010fca0000011600 */
[----:B------:R-:W-:-:S05]  /*1aea0*/  IMAD.IADD R2, R21, 0x1, R2 ;  /* 0x0000000115027824 */ /* 0x000fca00078e0202 */
[----:B------:R-:W-:-:S04]  /*1aeb0*/  SHF.R.S32.HI R0, RZ, 0x1f, R2 ;  /* 0x0000001fff007819 */ /* 0x000fc80000011402 */
[----:B------:R-:W-:Y:S01]  /*1aec0*/  LEA.HI R0, R0, R2, RZ, 0x7 ;  /* 0x0000000200007211 */ /* 0x000fe200078f38ff */
[----:B------:R-:W-:-:S03]  /*1aed0*/  IMAD.MOV.U32 R2, RZ, RZ, RZ ;  /* 0x000000ffff027224 */ /* 0x000fc600078e00ff */
[----:B------:R-:W-:-:S04]  /*1aee0*/  SHF.R.S32.HI R0, RZ, 0x7, R0 ;  /* 0x00000007ff007819 */ /* 0x000fc80000011400 */
[----:B------:R-:W-:-:S04]  /*1aef0*/  VIMNMX R0, R20, R0, PT ;  /* 0x0000000014007248 */ /* 0x000fc80003fe0100 */
[----:B------:R-:W-:-:S13]  /*1af00*/  ISETP.GE.AND P1, PT, R0, 0x1, PT ;  /* 0x000000010000780c */ /* 0x000fda0003f26270 */
[----:B---3--:R-:W-:Y:S05]  /*1af10*/  @!P1 BRA `(.L_x_2325) ;  /* 0x0000000000689947 */ /* 0x008fea0003800000 */
[----:B------:R-:W-:-:S04]  /*1af20*/  IABS R5, R4 ;  /* 0x0000000400057213 */ /* 0x000fc80000000000 */
[----:B------:R-:W2:Y:S08]  /*1af30*/  I2F.RP R2, R5 ;  /* 0x0000000500027306 */ /* 0x000eb00000209400 */
[----:B--2---:R-:W2:Y:S02]  /*1af40*/  MUFU.RCP R2, R2 ;  /* 0x0000000200027308 */ /* 0x004ea40000001000 */
[----:B--2---:R-:W-:-:S06]  /*1af50*/  VIADD R2, R2, 0xffffffe ;  /* 0x0ffffffe02027836 */ /* 0x004fcc0000000000 */
[----:B------:R-:W2:Y:S02]  /*1af60*/  F2I.FTZ.U32.TRUNC.NTZ R3, R2 ;  /* 0x0000000200037305 */ /* 0x000ea4000021f000 */
[----:B--2---:R-:W-:-:S04]  /*1af70*/  IMAD.MOV R2, RZ, RZ, -R3 ;  /* 0x000000ffff027224 */ /* 0x004fc800078e0a03 */
[----:B0-----:R-:W-:Y:S02]  /*1af80*/  IMAD R6, R2, R5, RZ ;  /* 0x0000000502067224 */ /* 0x001fe400078e02ff */
        /* <DEDUP_REMOVED lines=19> */
.L_x_2325:
[----:B------:R-:W-:Y:S05]  /*1b0c0*/  BSYNC B0 ;  /* 0x0000000000007941 */ /* 0x000fea0003800000 */
.L_x_2324:
[----:B------:R-:W2:Y:S02]  /*1b0d0*/  LDL.LU R3, [R1] ;  /* 0x0000000001037983 */ /* 0x000ea40000300800 */
[----:B--2---:R-:W-:-:S05]  /*1b0e0*/  IMAD R3, R3, R2, RZ ;  /* 0x0000000203037224 */ /* 0x004fca00078e02ff */
[----:B------:R-:W-:Y:S01]  /*1b0f0*/  VIADDMNMX R0, R3, R2, R0, PT ;  /* 0x0000000203007246 */ /* 0x000fe20003800100 */
[----:B------:R2:W-:Y:S03]  /*1b100*/  STL [R1], R3 ;  /* 0x0000000301007387 */ /* 0x0005e60000100800 */
[----:B------:R-:W-:Y:S01]  /*1b110*/  ISETP.GT.AND P0, PT, R0, R3, PT ;  /* 0x000000030000720c */ /* 0x000fe20003f04270 */
[----:B------:R2:W-:-:S12]  /*1b120*/  STL [R1+0x30], R0 ;  /* 0x0000300001007387 */ /* 0x0005d80000100800 */
[----:B--2---:R-:W-:Y:S05]  /*1b130*/  @P0 BRA `(.L_x_2326) ;  /* 0x0000000000440947 */ /* 0x004fea0003800000 */
[----:B------:R-:W2:Y:S02]  /*1b140*/  S2R R3, SR_TID.X ;  /* 0x0000000000037919 */ /* 0x000ea40000002100 */
[----:B--2---:R-:W-:-:S04]  /*1b150*/  LOP3.LUT R3, R3, 0x7f, RZ, 0xc0, !PT ;  /* 0x0000007f03037812 */ /* 0x004fc800078ec0ff */
[----:B------:R-:W-:-:S13]  /*1b160*/  ISETP.NE.AND P0, PT, R3, RZ, PT ;  /* 0x000000ff0300720c */ /* 0x000fda0003f05270 */
[----:B------:R-:W-:Y:S05]  /*1b170*/  @P0 BRA `(.L_x_2327) ;  /* 0x0000003400540947 */ /* 0x000fea0003800000 */
[----:B------:R-:W2:Y:S01]  /*1b180*/  S2R R5, SR_LANEID ;  /* 0x0000000000057919 */ /* 0x000ea20000000000 */
[----:B------:R-:W-:Y:S01]  /*1b190*/  VOTEU.ANY UR4, UPT, PT ;  /* 0x0000000000047886 */ /* 0x000fe200038e0100 */
[----:B------:R-:W3:Y:S01]  /*1b1a0*/  LDC.64 R2, c[0x0][0xc60] ;  /* 0x00031800ff027b82 */ /* 0x000ee20000000a00 */
[----:B------:R-:W2:Y:S02]  /*1b1b0*/  FLO.U32 R0, UR4 ;  /* 0x0000000400007d00 */ /* 0x000ea400080e0000 */
[----:B--2---:R-:W-:-:S06]  /*1b1c0*/  ISETP.EQ.U32.AND P0, PT, R0, R5, PT ;  /* 0x000000050000720c */ /* 0x004fcc0003f02070 */
[----:B------:R-:W3:Y:S07]  /*1b1d0*/  POPC R5, UR4 ;  /* 0x0000000400057d09 */ /* 0x000eee0008000000 */
[----:B---3--:R-:W2:Y:S01]  /*1b1e0*/  @P0 ATOMG.E.ADD.STRONG.GPU PT, R3, desc[UR42][R2.64], R5 ;  /* 0x00000005020309a8 */ /* 0x008ea200081ee1ea */
[----:B------:R-:W3:Y:S02]  /*1b1f0*/  S2R R4, SR_LTMASK ;  /* 0x0000000000047919 */ /* 0x000ee40000003900 */
[----:B---3--:R-:W-:-:S04]  /*1b200*/  LOP3.LUT R4, R4, UR4, RZ, 0xc0, !PT ;  /* 0x0000000404047c12 */ /* 0x008fc8000f8ec0ff */
[----:B------:R-:W3:Y:S01]  /*1b210*/  POPC R7, R4 ;  /* 0x0000000400077309 */ /* 0x000ee20000000000 */
[----:B--2---:R-:W3:Y:S02]  /*1b220*/  SHFL.IDX PT, R0, R3, R0, 0x1f ;  /* 0x00001f0003007589 */ /* 0x004ee400000e0000 */
[----:B---3--:R-:W-:Y:S01]  /*1b230*/  IADD3 R24, R0, UR38, R7 ;  /* 0x0000002600187c10 */ /* 0x008fe2000fffe007 */
[----:B------:R-:W-:Y:S06]  /*1b240*/  BRA `(.L_x_2327) ;  /* 0x0000003400207947 */ /* 0x000fec0003800000 */
.L_x_2326:
        /* <DEDUP_REMOVED lines=8> */
[----:B------:R-:W-:Y:S01]  /*1b2d0*/  MOV R4, UR6 ;  /* 0x0000000600047c02 */ /* 0x000fe20008000f00 */
[----:B------:R-:W-:Y:S01]  /*1b2e0*/  IMAD.U32 R5, RZ, RZ, UR7 ;  /* 0x00000007ff057e24 */ /* 0x000fe2000f8e00ff */
[----:B------:R-:W2:Y:S01]  /*1b2f0*/  LDC.64 R2, c[0x4][R2] ;  /* 0x0100000002027b82 */ /* 0x000ea20000000a00 */
[----:B0-----:R-:W-:Y:S02]  /*1b300*/  IMAD.U32 R6, RZ, RZ, UR8 ;  /* 0x00000008ff067e24 */ /* 0x001fe4000f8e00ff */
[----:B------:R-:W-:Y:S02]  /*1b310*/  IMAD.U32 R7, RZ, RZ, UR9 ;  /* 0x00000009ff077e24 */ /* 0x000fe4000f8e00ff */
[----:B------:R-:W-:-:S02]  /*1b320*/  IMAD.U32 R10, RZ, RZ, UR4 ;  /* 0x00000004ff0a7e24 */ /* 0x000fc4000f8e00ff */
[----:B------:R-:W-:Y:S02]  /*1b330*/  IMAD.U32 R11, RZ, RZ, UR5 ;  /* 0x00000005ff0b7e24 */ /* 0x000fe4000f8e00ff */
[----:B------:R-:W-:Y:S02]  /*1b340*/  IMAD.MOV.U32 R8, RZ, RZ, 0x70 ;  /* 0x00000070ff087424 */ /* 0x000fe400078e00ff */
[----:B------:R-:W-:Y:S02]  /*1b350*/  IMAD.MOV.U32 R12, RZ, RZ, 0x1 ;  /* 0x00000001ff0c7424 */ /* 0x000fe400078e00ff */
[----:B------:R-:W-:-:S07]  /*1b360*/  IMAD.MOV.U32 R13, RZ, RZ, RZ ;  /* 0x000000ffff0d7224 */ /* 0x000fce00078e00ff */
[----:B------:R-:W-:-:S07]  /*1b370*/  LEPC R20, `(.L_x_2329) ;  /* 0x000000001014794e */ /* 0x000fce0000000000 */
[----:B-12---:R-:W-:Y:S05]  /*1b380*/  CALL.ABS.NOINC R2 ;  /* 0x0000000002007343 */ /* 0x006fea0003c00000 */
.L_x_2329:
[----:B------:R-:W-:Y:S05]  /*1b390*/  BSYNC B6 ;  /* 0x0000000000067941 */ /* 0x000fea0003800000 */
.L_x_2328:
        /* <DEDUP_REMOVED lines=8> */
[----:B--2---:R-:W-:Y:S01]  /*1b420*/  MOV R2, 0x0 ;  /* 0x0000000000027802 */ /* 0x004fe20000000f00 */
[----:B------:R-:W-:Y:S01]  /*1b430*/  ULDC.64 UR6, c[0x4][0x98] ;  /* 0x0100260000067ab9 */ /* 0x000fe20000000a00 */
[----:B------:R-:W-:Y:S01]  /*1b440*/  ULDC.64 UR8, c[0x4][0xa0] ;  /* 0x0100280000087ab9 */ /* 0x000fe20000000a00 */
[----:B------:R-:W-:Y:S01]  /*1b450*/  ULDC.64 UR4, c[0x4][0x10] ;  /* 0x0100040000047ab9 */ /* 0x000fe20000000a00 */
[----:B------:R-:W-:Y:S01]  /*1b460*/  IMAD.U32 R4, RZ, RZ, UR6 ;  /* 0x00000006ff047e24 */ /* 0x000fe2000f8e00ff */
[----:B------:R-:W-:Y:S01]  /*1b470*/  MOV R7, UR9 ;  /* 0x0000000900077c02 */ /* 0x000fe20008000f00 */
[----:B------:R-:W2:Y:S01]  /*1b480*/  LDC.64 R2, c[0x4][R2] ;  /* 0x0100000002027b82 */ /* 0x000ea20000000a00 */
[----:B------:R-:W-:Y:S02]  /*1b490*/  IMAD.U32 R5, RZ, RZ, UR7 ;  /* 0x00000007ff057e24 */ /* 0x000fe4000f8e00ff */
[----:B0-----:R-:W-:Y:S02]  /*1b4a0*/  IMAD.U32 R6, RZ, RZ, UR8 ;  /* 0x00000008ff067e24 */ /* 0x001fe4000f8e00ff */
[----:B------:R-:W-:-:S02]  /*1b4b0*/  IMAD.U32 R10, RZ, RZ, UR4 ;  /* 0x00000004ff0a7e24 */ /* 0x000fc4000f8e00ff */
[----:B------:R-:W-:Y:S02]  /*1b4c0*/  IMAD.U32 R11, RZ, RZ, UR5 ;  /* 0x00000005ff0b7e24 */ /* 0x000fe4000f8e00ff */
[----:B------:R-:W-:Y:S02]  /*1b4d0*/  IMAD.MOV.U32 R8, RZ, RZ, 0x70 ;  /* 0x00000070ff087424 */ /* 0x000fe400078e00ff */
[----:B------:R-:W-:Y:S02]  /*1b4e0*/  IMAD.MOV.U32 R12, RZ, RZ, 0x1 ;  /* 0x00000001ff0c7424 */ /* 0x000fe400078e00ff */
[----:B------:R-:W-:-:S07]  /*1b4f0*/  IMAD.MOV.U32 R13, RZ, RZ, RZ ;  /* 0x000000ffff0d7224 */ /* 0x000fce00078e00ff */
[----:B------:R-:W-:-:S07]  /*1b500*/  LEPC R20, `(.L_x_2331) ;  /* 0x000000001014794e */ /* 0x000fce0000000000 */
[----:B-12---:R-:W-:Y:S05]  /*1b510*/  CALL.ABS.NOINC R2 ;  /* 0x0000000002007343 */ /* 0x006fea0003c00000 */
.L_x_2331:
[----:B------:R-:W-:Y:S05]  /*1b520*/  BSYNC B6 ;  /* 0x0000000000067941 */ /* 0x000fea0003800000 */
.L_x_2330:
[----:B------:R-:W-:Y:S01]  /*1b530*/  VIADD R0, R17, 0x3000 ;  /* 0x0000300011007836 */ /* 0x000fe20000000000 */
[----:B------:R-:W-:Y:S04]  /*1b540*/  BSSY B6, `(.L_x_2332) ;  /* 0x0000013000067945 */ /* 0x000fe80003800000 */
[----:B------:R-:W-:-:S13]  /*1b550*/  LOP3.LUT P0, RZ, R0, 0x3ff, RZ, 0xc0, !PT ;  /* 0x000003ff00ff7812 */ /* 0x000fda000780c0ff */
[----:B------:R-:W-:Y:S05]  /*1b560*/  @!P0 BRA `(.L_x_2333) ;  /* 0x0000000000408947 */ /* 0x000fea0003800000 */
[----:B--2---:R-:W-:Y:S01]  /*1b570*/  MOV R2, 0x0 ;  /* 0x0000000000027802 */ /* 0x004fe20000000f00 */
[----:B------:R-:W-:Y:S01]  /*1b580*/  ULDC.64 UR6, c[0x4][0x98] ;  /* 0x0100260000067ab9 */ /* 0x000fe20000000a00 */
[----:B------:R-:W-:Y:S01]  /*1b590*/  ULDC.64 UR8, c[0x4][0xa0] ;  /* 0x0100280000087ab9 */ /* 0x000fe20000000a00 */
[----:B------:R-:W-:Y:S01]  /*1b5a0*/  ULDC.64 UR4, c[0x4][0x18] ;  /* 0x0100060000047ab9 */ /* 0x000fe20000000a00 */
[----:B------:R-:W-:Y:S01]  /*1b5b0*/  IMAD.U32 R4, RZ, RZ, UR6 ;  /* 0x00000006ff047e24 */ /* 0x000fe2000f8e00ff */
[----:B------:R-:W-:Y:S01]  /*1b5c0*/  MOV R8, 0x70 ;  /* 0x0000007000087802 */ /* 0x000fe20000000f00 */
[----:B------:R-:W2:Y:S01]  /*1b5d0*/  LDC.64 R2, c[0x4][R2] ;  /* 0x0100000002027b82 */ /* 0x000ea20000000a00 */
[----:B------:R-:W-:Y:S02]  /*1b5e0*/  IMAD.U32 R5, RZ, RZ, UR7 ;  /* 0x00000007ff057e24 */ /* 0x000fe4000f8e00ff */
[----:B0-----:R-:W-:Y:S02]  /*1b5f0*/  IMAD.U32 R6, RZ, RZ, UR8 ;  /* 0x00000008ff067e24 */ /* 0x001fe4000f8e00ff */
[----:B------:R-:W-:-:S02]  /*1b600*/  IMAD.U32 R7, RZ, RZ, UR9 ;  /* 0x00000009ff077e24 */ /* 0x000fc4000f8e00ff */
[----:B------:R-:W-:Y:S02]  /*1b610*/  IMAD.U32 R10, RZ, RZ, UR4 ;  /* 0x00000004ff0a7e24 */ /* 0x000fe4000f8e00ff */
[----:B------:R-:W-:Y:S02]  /*1b620*/  IMAD.U32 R11, RZ, RZ, UR5 ;  /* 0x00000005ff0b7e24 */ /* 0x000fe4000f8e00ff */
[----:B------:R-:W-:Y:S02]  /*1b630*/  IMAD.MOV.U32 R12, RZ, RZ, 0x1 ;  /* 0x00000001ff0c7424 */ /* 0x000fe400078e00ff */
[----:B------:R-:W-:-:S07]  /*1b640*/  IMAD.MOV.U32 R13, RZ, RZ, RZ ;  /* 0x000000ffff0d7224 */ /* 0x000fce00078e00ff */
[----:B------:R-:W-:-:S07]  /*1b650*/  LEPC R20, `(.L_x_2333) ;  /* 0x000000001014794e */ /* 0x000fce0000000000 */
[----:B-12---:R-:W-:Y:S05]  /*1b660*/  CALL.ABS.NOINC R2 ;  /* 0x0000000002007343 */ /* 0x006fea0003c00000 */
.L_x_2333:
[----:B------:R-:W-:Y:S05]  /*1b670*/  BSYNC B6 ;  /* 0x0000000000067941 */ /* 0x000fea0003800000 */
.L_x_2332:
[----:B--2---:R-:W2:Y:S01]  /*1b680*/  LDL R2, [R1+0x48] ;  /* 0x0000480001027983 */ /* 0x004ea20000100800 */
[----:B------:R-:W-:Y:S01]  /*1b690*/  BSSY B6, `(.L_x_2334) ;  /* 0x0000013000067945 */ /* 0x000fe20003800000 */
[----:B--2---:R-:W-:-:S13]  /*1b6a0*/  LOP3.LUT P6, RZ, R2, 0x1, RZ, 0xc0, !PT ;  /* 0x0000000102ff7812 */ /* 0x004fda00078cc0ff */
[----:B------:R-:W-:Y:S05]  /*1b6b0*/  @!P6 BRA `(.L_x_2335) ;  /* 0x000000000040e947 */ /* 0x000fea0003800000 */
[----:B------:R-:W-:Y:S01]  /*1b6c0*/  MOV R2, 0x0 ;  /* 0x0000000000027802 */ /* 0x000fe20000000f00 */
[----:B------:R-:W-:Y:S01]  /*1b6d0*/  ULDC.64 UR4, c[0x4][0x98] ;  /* 0x0100260000047ab9 */ /* 0x000fe20000000a00 */
[----:B------:R-:W-:Y:S01]  /*1b6e0*/  ULDC.64 UR6, c[0x4][0xa0] ;  /* 0x0100280000067ab9 */ /* 0x000fe20000000a00 */
[----:B------:R-:W-:Y:S01]  /*1b6f0*/  ULDC.64 UR8, c[0x4][0x20] ;  /* 0x0100080000087ab9 */ /* 0x000fe20000000a00 */
[----:B------:R-:W-:Y:S02]  /*1b700*/  IMAD.U32 R4, RZ, RZ, UR4 ;  /* 0x00000004ff047e24 */ /* 0x000fe4000f8e00ff */
[----:B------:R-:W2:Y:S01]  /*1b710*/  LDC.64 R2, c[0x4][R2] ;  /* 0x0100000002027b82 */ /* 0x000ea20000000a00 */
[----:B------:R-:W-:Y:S02]  /*1b720*/  IMAD.U32 R5, RZ, RZ, UR5 ;  /* 0x00000005ff057e24 */ /* 0x000fe4000f8e00ff */
[----:B0-----:R-:W-:Y:S02]  /*1b730*/  IMAD.U32 R6, RZ, RZ, UR6 ;  /* 0x00000006ff067e24 */ /* 0x001fe4000f8e00ff */
[----:B------:R-:W-:-:S02]  /*1b740*/  IMAD.U32 R7, RZ, RZ, UR7 ;  /* 0x00000007ff077e24 */ /* 0x000fc4000f8e00ff */
[----:B------:R-:W-:Y:S02]  /*1b750*/  IMAD.U32 R10, RZ, RZ, UR8 ;  /* 0x00000008ff0a7e24 */ /* 0x000fe4000f8e00ff */
[----:B------:R-:W-:Y:S02]  /*1b760*/  IMAD.U32 R11, RZ, RZ, UR9 ;  /* 0x00000009ff0b7e24 */ /* 0x000fe4000f8e00ff */
[----:B------:R-:W-:Y:S02]  /*1b770*/  IMAD.MOV.U32 R8, RZ, RZ, 0x70 ;  /* 0x00000070ff087424 */ /* 0x000fe400078e00ff */
[----:B------:R-:W-:Y:S02]  /*1b780*/  IMAD.MOV.U32 R12, RZ, RZ, 0x1 ;  /* 0x00000001ff0c7424 */ /* 0x000fe400078e00ff */
[----:B------:R-:W-:-:S07]  /*1b790*/  IMAD.MOV.U32 R13, RZ, RZ, RZ ;  /* 0x000000ffff0d7224 */ /* 0x000fce00078e00ff */
[----:B------:R-:W-:-:S07]  /*1b7a0*/  LEPC R20, `(.L_x_2335) ;  /* 0x000000001014794e */ /* 0x000fce0000000000 */
[----:B-12---:R-:W-:Y:S05]  /*1b7b0*/  CALL.ABS.NOINC R2 ;  /* 0x0000000002007343 */ /* 0x006fea0003c00000 */
.L_x_2335:
[----:B------:R-:W-:Y:S05]  /*1b7c0*/  BSYNC B6 ;  /* 0x0000000000067941 */ /* 0x000fea0003800000 */
.L_x_2334:
[----:B------:R-:W2:Y:S01]  /*1b7d0*/  LDL.LU R2, [R1+0x8] ;  /* 0x0000080001027983 */ /* 0x000ea20000300800 */
[----:B------:R-:W-:Y:S01]  /*1b7e0*/  ULDC.64 UR4, c[0x0][0x9f8] ;  /* 0x00027e0000047ab9 */ /* 0x000fe20000000a00 */
[----:B------:R-:W3:Y:S02]  /*1b7f0*/  LDC R8, c[0x0][0x430] ;  /* 0x00010c00ff087b82 */ /* 0x000ee40000000800 */
[----:B------:R-:W4:Y:S04]  /*1b800*/  LDL.LU R4, [R1+0x20] ;  /* 0x0000200001047983 */ /* 0x000f280000300800 */
[----:B------:R-:W3:Y:S02]  /*1b810*/  LDL R0, [R1+0x30] ;  /* 0x0000300001007983 */ /* 0x000ee40000100800 */
[----:B------:R-:W1:Y:S02]  /*1b820*/  LDC R12, c[0x0][0x2f4] ;  /* 0x0000bd00ff0c7b82 */ /* 0x000e640000000800 */
[----:B------:R-:W3:Y:S01]  /*1b830*/  LDL R21, [R1+0x24] ;  /* 0x0000240001157983 */ /* 0x000ee20000100800 */
[----:B------:R-:W-:-:S03]  /*1b840*/  ISETP.NE.U32.AND P0, PT, RZ, UR4, PT ;  /* 0x00000004ff007c0c */ /* 0x000fc6000bf05070 */
[----:B0-----:R-:W3:Y:S01]  /*1b850*/  LDL R6, [R1+0x4] ;  /* 0x0000040001067983 */ /* 0x001ee20000100800 */
[----:B------:R-:W-:-:S03]  /*1b860*/  ISETP.NE.AND.EX P0, PT, RZ, UR5, PT, P0 ;  /* 0x00000005ff007c0c */ /* 0x000fc6000bf05300 */
[----:B------:R-:W3:Y:S01]  /*1b870*/  LDL.LU R10, [R1+0x48] ;  /* 0x00004800010a7983 */ /* 0x000ee20000300800 */
[----:B------:R-:W0:Y:S09]  /*1b880*/  S2R R20, SR_TID.X ;  /* 0x0000000000147919 */ /* 0x000e320000002100 */
[----:B--2---:R-:W-:-:S04]  /*1b890*/  @P0 IADD3 R2, P1, R2, UR4, RZ ;  /* 0x0000000402020c10 */ /* 0x004fc8000ff3e0ff */
[----:B----4-:R-:W-:-:S05]  /*1b8a0*/  @P0 IADD3.X R3, R4, UR5, RZ, P1, !PT ;  /* 0x0000000504030c10 */ /* 0x010fca0008ffe4ff */
[----:B------:R2:W4:Y:S01]  /*1b8b0*/  @P0 LDG.E R26, desc[UR42][R2.64] ;  /* 0x0000002a021a0981 */ /* 0x000522000c1e1900 */
[----:B------:R-:W1:Y:S01]  /*1b8c0*/  S2R R4, SR_TID.X ;  /* 0x0000000000047919 */ /* 0x000e620000002100 */
[----:B---3--:R-:W-:Y:S02]  /*1b8d0*/  ISETP.NE.AND P1, PT, R8, 0x1, PT ;  /* 0x000000010800780c */ /* 0x008fe40003f25270 */
[----:B0-----:R-:W-:Y:S02]  /*1b8e0*/  LOP3.LUT R20, R20, 0x7f, RZ, 0xc0, !PT ;  /* 0x0000007f14147812 */ /* 0x001fe400078ec0ff */
[----:B------:R-:W-:Y:S02]  /*1b8f0*/  LEA R0, R0, 0xffffff80, 0x7 ;  /* 0xffffff8000007811 */ /* 0x000fe400078e38ff */
[----:B------:R-:W-:-:S07]  /*1b900*/  SHF.R.U32.HI R20, RZ, 0x1, R20 ;  /* 0x00000001ff147819 */ /* 0x000fce0000011614 */
[----:B------:R-:W0:Y:S08]  /*1b910*/  @P1 LDC R5, c[0x0][0x434] ;  /* 0x00010d00ff051b82 */ /* 0x000e300000000800 */
[----:B------:R-:W3:Y:S01]  /*1b920*/  @P1 LDC R7, c[0x0][0x438] ;  /* 0x00010e00ff071b82 */ /* 0x000ee20000000800 */
[----:B-1----:R-:W-:-:S05]  /*1b930*/  IMAD.SHL.U32 R4, R4, 0x40, RZ ;  /* 0x0000004004047824 */ /* 0x002fca00078e00ff */
[----:B------:R-:W-:-:S04]  /*1b940*/  LOP3.LUT R4, R4, 0x40, RZ, 0xc0, !PT ;  /* 0x0000004004047812 */ /* 0x000fc800078ec0ff */
[----:B------:R-:W-:-:S04]  /*1b950*/  LOP3.LUT R4, R0, R20, R4, 0xfe, !PT ;  /* 0x0000001400047212 */ /* 0x000fc800078efe04 */
[C---:B------:R-:W-:Y:S02]  /*1b960*/  ISETP.GE.AND P0, PT, R4.reuse, R21, PT ;  /* 0x000000150400720c */ /* 0x040fe40003f06270 */
[----:B------:R-:W-:-:S11]  /*1b970*/  IADD3 R4, R4, R6, RZ ;  /* 0x0000000604047210 */ /* 0x000fd60007ffe0ff */
[----:B--2---:R-:W1:Y:S01]  /*1b980*/  @!P0 LDC.64 R2, c[0x0][0x428] ;  /* 0x00010a00ff028b82 */ /* 0x004e620000000a00 */
[----:B0-----:R-:W-:-:S04]  /*1b990*/  @P1 IMAD.HI.U32 R5, R4, R5, RZ ;  /* 0x0000000504051227 */ /* 0x001fc800078e00ff */
[----:B------:R-:W-:Y:S01]  /*1b9a0*/  IMAD.MOV.U32 R6, RZ, RZ, R4 ;  /* 0x000000ffff067224 */ /* 0x000fe200078e0004 */
[----:B---3--:R-:W-:-:S05]  /*1b9b0*/  @P1 SHF.R.U32.HI R6, RZ, R7, R5 ;  /* 0x00000007ff061219 */ /* 0x008fca0000011605 */
[--C-:B------:R-:W-:Y:S01]  /*1b9c0*/  IMAD.MOV R5, RZ, RZ, -R6.reuse ;  /* 0x000000ffff057224 */ /* 0x100fe200078e0a06 */
[----:B------:R-:W-:-:S03]  /*1b9d0*/  @!P0 SHF.R.S32.HI R7, RZ, 0x1f, R6 ;  /* 0x0000001fff078819 */ /* 0x000fc60000011406 */
[----:B------:R-:W-:Y:S01]  /*1b9e0*/  IMAD R5, R8, R5, R4 ;  /* 0x0000000508057224 */ /* 0x000fe200078e0204 */
[C---:B------:R-:W-:Y:S02]  /*1b9f0*/  ISETP.GE.AND P3, PT, R29.reuse, R12, PT ;  /* 0x0000000c1d00720c */ /* 0x040fe40003f66270 */
[C---:B------:R-:W-:Y:S02]  /*1ba00*/  LOP3.LUT R13, R29.reuse, 0x20, RZ, 0xfc, !PT ;  /* 0x000000201d0d7812 */ /* 0x040fe400078efcff */
[----:B------:R-:W-:Y:S01]  /*1ba10*/  LOP3.LUT R10, R10, 0xfffffffb, RZ, 0xc0, !PT ;  /* 0xfffffffb0a0a7812 */ /* 0x000fe200078ec0ff */
[----:B------:R-:W-:Y:S01]  /*1ba20*/  IMAD.U32 R14, RZ, RZ, UR39 ;  /* 0x00000027ff0e7e24 */ /* 0x000fe2000f8e00ff */
[----:B------:R-:W-:-:S04]  /*1ba30*/  LOP3.LUT R11, R29, 0x40, RZ, 0xfc, !PT ;  /* 0x000000401d0b7812 */ /* 0x000fc800078efcff */
[----:B------:R-:W-:-:S03]  /*1ba40*/  ISETP.NE.AND P2, PT, R14, 0x3, PT ;  /* 0x000000030e00780c */ /* 0x000fc60003f45270 */
[----:B------:R-:W-:-:S04]  /*1ba50*/  @P3 LOP3.LUT R10, R10, 0x4, RZ, 0xfc, !PT ;  /* 0x000000040a0a3812 */ /* 0x000fc800078efcff */
[----:B------:R-:W-:-:S04]  /*1ba60*/  LOP3.LUT R10, R10, 0xfffffff7, RZ, 0xc0, !PT ;  /* 0xfffffff70a0a7812 */ /* 0x000fc800078ec0ff */
[----:B------:R-:W-:Y:S01]  /*1ba70*/  LOP3.LUT R10, R10, 0xfffffffd, RZ, 0xc0, !PT ;  /* 0xfffffffd0a0a7812 */ /* 0x000fe200078ec0ff */
[----:B------:R-:W-:Y:S01]  /*1ba80*/  UMOV UR4, 0xffffffff ;  /* 0xffffffff00047882 */ /* 0x000fe20000000000 */
[----:B----4-:R-:W-:Y:S01]  /*1ba90*/  SHF.R.S32.HI R9, RZ, 0x1f, R26 ;  /* 0x0000001fff097819 */ /* 0x010fe2000001141a */
[----:B-1----:R-:W-:-:S04]  /*1baa0*/  @!P0 IMAD.WIDE.U32 R6, R26, R2, R6 ;  /* 0x000000021a068225 */ /* 0x002fc800078e0006 */
        /* <DEDUP_REMOVED lines=17> */
.L_x_2458:
[----:B------:R-:W-:Y:S05]  /*1bbc0*/  @!P2 BRA `(.L_x_2337) ;  /* 0x000000000004a947 */ /* 0x000fea0003800000 */
[----:B------:R-:W-:Y:S01]  /*1bbd0*/  BPT.TRAP 0x1 ;  /* 0x000000040000795c */ /* 0x000fe20000300000 */
.L_x_2337:
        /* <DEDUP_REMOVED lines=8> */
.L_x_2459:
[----:B------:R-:W-:Y:S05]  /*1bc60*/  BSYNC B0 ;  /* 0x0000000000007941 */ /* 0x000fea0003800000 */
.L_x_2338:
        /* <DEDUP_REMOVED lines=42> */
.L_x_2465:
        /* <DEDUP_REMOVED lines=13> */
.L_x_2341:
        /* <DEDUP_REMOVED lines=11> */
.L_x_2342:
[----:B------:R2:W-:Y:S01]  /*1c090*/  SYNCS.ARRIVE.TRANS64.A1T0 RZ, [R4+URZ+0x19c70], RZ ;  /* 0x019c70ff04ff79a7 */ /* 0x0005e2000810003f */
[----:B------:R-:W-:Y:S05]  /*1c0a0*/  @!P4 BRA `(.L_x_2343) ;  /* 0x000000000004c947 */ /* 0x000fea0003800000 */
[----:B------:R-:W-:Y:S01]  /*1c0b0*/  BPT.TRAP 0x1 ;  /* 0x000000040000795c */ /* 0x000fe20000300000 */
.L_x_2343:
[----:B------:R-:W3:Y:S01]  /*1c0c0*/  LDL R3, [R1+0x20] ;  /* 0x0000200001037983 */ /* 0x000ee20000100800 */
[----:B------:R-:W-:Y:S01]  /*1c0d0*/  BSSY B0, `(.L_x_2344) ;  /* 0x0000003000007945 */ /* 0x000fe20003800000 */
[----:B---3--:R-:W3:Y:S03]  /*1c0e0*/  SYNCS.PHASECHK.TRANS64.TRYWAIT P0, [R4+URZ+0x19c40], R3 ;  /* 0x019c4003040075a7 */ /* 0x008ee6000800017f */
[----:B---3--:R-:W-:Y:S05]  /*1c0f0*/  @!P0 BRA `(.L_x_2345) ;  /* 0x0000004c00208947 */ /* 0x008fea0003800000 */
.L_x_2466:
[----:B------:R-:W-:Y:S05]  /*1c100*/  BSYNC B0 ;  /* 0x0000000000007941 */ /* 0x000fea0003800000 */
.L_x_2344:
        /* <DEDUP_REMOVED lines=10> */
[----:B------:R-:W-:-:S03]  /*1c1b0*/  IADD3 R7, R7, R20, RZ ;  /* 0x0000001407077210 */ /* 0x000fc60007ffe0ff */
[----:B------:R-:W-:-:S04]  /*1c1c0*/  IMAD.WIDE.U32 R6, R2, UR4, R6 ;  /* 0x0000000402067c25 */ /* 0x000fc8000f8e0006 */
[----:B------:R-:W-:Y:S01]  /*1c1d0*/  IMAD R2, R2, UR5, R21 ;  /* 0x0000000502027c24 */ /* 0x000fe2000f8e0215 */
[----:B------:R-:W-:Y:S01]  /*1c1e0*/  ULDC.64 UR4, c[0x0][0x308] ;  /* 0x0000c20000047ab9 */ /* 0x000fe20000000a00 */
[-C--:B0-----:R-:W-:Y:S02]  /*1c1f0*/  ISETP.GE.AND P2, PT, R10, R8.reuse, PT ;  /* 0x000000080a00720c */ /* 0x081fe40003f46270 */
[----:B---3--:R-:W-:Y:S01]  /*1c200*/  IMAD.IADD R3, R7, 0x1, R2 ;  /* 0x0000000107037824 */ /* 0x008fe200078e0202 */
[-C--:B------:R-:W-:Y:S01]  /*1c210*/  ISETP.GE.AND P4, PT, R9, R8.reuse, PT ;  /* 0x000000080900720c */ /* 0x080fe20003f86270 */
[----:B------:R-:W-:Y:S01]  /*1c220*/  IMAD.MOV.U32 R2, RZ, RZ, R6 ;  /* 0x000000ffff027224 */ /* 0x000fe200078e0006 */
[----:B------:R-:W-:-:S03]  /*1c230*/  ISETP.GE.AND P5, PT, R29, R8, PT ;  /* 0x000000081d00720c */ /* 0x000fc60003fa6270 */
[----:B------:R-:W-:Y:S01]  /*1c240*/  IMAD.WIDE.U32 R2, R16, UR4, R2 ;  /* 0x0000000410027c25 */ /* 0x000fe2000f8e0002 */
[----:B------:R-:W-:-:S03]  /*1c250*/  UMOV UR4, 0xffffffff ;  /* 0xffffffff00047882 */ /* 0x000fc60000000000 */
        /* <DEDUP_REMOVED lines=16> */
.L_x_2472:
        /* <DEDUP_REMOVED lines=10> */
.L_x_2347:
        /* <DEDUP_REMOVED lines=11> */
.L_x_2348:
        /* <DEDUP_REMOVED lines=28> */
[----:B------:R-:W-:Y:S01]  /*1c670*/  MOV R11, UR9 ;  /* 0x00000009000b7c02 */ /* 0x000fe20008000f00 */
        /* <DEDUP_REMOVED lines=10> */
.L_x_2350:
[----:B------:R-:W-:Y:S05]  /*1c720*/  BSYNC B6 ;  /* 0x0000000000067941 */ /* 0x000fea0003800000 */
.L_x_2349:
        /* <DEDUP_REMOVED lines=36> */
[----:B------:R-:W-:Y:S02]  /*1c970*/  IMAD R5, R5, UR4, RZ ;  /* 0x0000000405057c24 */ /* 0x000fe4000f8e02ff */
[----:B------:R-:W-:Y:S02]  /*1c980*/  IMAD R6, R9, R6, R0 ;  /* 0x0000000609067224 */ /* 0x000fe400078e0200 */
[C---:B------:R-:W-:Y:S02]  /*1c990*/  IMAD R7, R4.reuse, UR5, R5 ;  /* 0x0000000504077c24 */ /* 0x040fe4000f8e0205 */
[----:B------:R-:W-:-:S04]  /*1c9a0*/  IMAD.WIDE.U32 R4, R4, UR4, R2 ;  /* 0x0000000404047c25 */ /* 0x000fc8000f8e0002 */
[----:B------:R-:W-:Y:S01]  /*1c9b0*/  IMAD.IADD R5, R5, 0x1, R7 ;  /* 0x0000000105057824 */ /* 0x000fe200078e0207 */
        /* <DEDUP_REMOVED lines=11> */
[----:B------:R-:W-:-:S04]  /*1ca70*/  @P1 SHF.R.U32.HI R5, RZ, R8, R7 ;  /* 0x00000008ff051219 */ /* 0x000fc80000011607 */
[----:B------:R-:W-:-:S05]  /*1ca80*/  IADD3 R7, -R5, RZ, RZ ;  /* 0x000000ff05077210 */ /* 0x000fca0007ffe1ff */
        /* <DEDUP_REMOVED lines=46> */
.L_x_2479:
        /* <DEDUP_REMOVED lines=12> */
.L_x_2353:
[----:B------:R-:W-:Y:S05]  /*1ce30*/  BSYNC B0 ;  /* 0x0000000000007941 */ /* 0x000fea0003800000 */
.L_x_2352:
[----:B------:R-:W-:Y:S01]  /*1ce40*/  NOP ;  /* 0x0000000000007918 */ /* 0x000fe20000000000 */
[----:B------:R-:W-:-:S13]  /*1ce50*/  PLOP3.LUT P0, PT, PT, PT, PT, 0x80, 0x0 ;  /* 0x000000000000781c */ /* 0x000fda0003f0f070 */
.L_x_2354:
        /* <DEDUP_REMOVED lines=18> */
.L_x_2480:
[----:B------:R-:W-:Y:S05]  /*1cf80*/  BSYNC B0 ;  /* 0x0000000000007941 */ /* 0x000fea0003800000 */
.L_x_2355:
[----:B-1----:R-:W3:Y:S04]  /*1cf90*/  LDL.LU R3, [R1+0x30] ;  /* 0x0000300001037983 */ /* 0x002ee80000300800 */
[----:B------:R-:W4:Y:S01]  /*1cfa0*/  LDL R2, [R1] ;  /* 0x0000000001027983 */ /* 0x000f220000100800 */
[----:B---3--:R-:W-:-:S05]  /*1cfb0*/  VIADD R20, R3, 0xfffffffe ;  /* 0xfffffffe03147836 */ /* 0x008fca0000000000 */
[----:B----4-:R-:W-:-:S13]  /*1cfc0*/  ISETP.GE.AND P0, PT, R20, R2, PT ;  /* 0x000000021400720c */ /* 0x010fda0003f06270 */
[----:B------:R-:W-:Y:S05]  /*1cfd0*/  @!P0 BRA `(.L_x_2357) ;  /* 0x00000010000c8947 */ /* 0x000fea0003800000 */
[----:B------:R-:W-:Y:S02]  /*1cfe0*/  IMAD.MOV.U32 R4, RZ, RZ, R19 ;  /* 0x000000ffff047224 */ /* 0x000fe400078e0013 */
[----:B0-----:R-:W-:-:S07]  /*1cff0*/  IMAD.MOV.U32 R5, RZ, RZ, R23 ;  /* 0x000000ffff057224 */ /* 0x001fce00078e0017 */
.L_x_2377:
[----:B0--3--:R-:W3:Y:S01]  /*1d000*/  LDL R9, [R1+0x4] ;  /* 0x0000040001097983 */ /* 0x009ee20000100800 */
[----:B------:R-:W0:Y:S03]  /*1d010*/  LDC R7, c[0x0][0x430] ;  /* 0x00010c00ff077b82 */ /* 0x000e260000000800 */
[----:B------:R-:W4:Y:S01]  /*1d020*/  LDL R8, [R1+0x8] ;  /* 0x0000080001087983 */ /* 0x000f220000100800 */
[----:B------:R-:W2:Y:S03]  /*1d030*/  S2R R2, SR_TID.X ;  /* 0x0000000000027919 */ /* 0x000ea60000002100 */
[----:B------:R-:W5:Y:S01]  /*1d040*/  LDL R10, [R1] ;  /* 0x00000000010a7983 */ /* 0x000f620000100800 */
[----:B0-----:R-:W-:-:S13]  /*1d050*/  ISETP.NE.AND P0, PT, R7, 0x1, PT ;  /* 0x000000010700780c */ /* 0x001fda0003f05270 */
[----:B------:R-:W0:Y:S01]  /*1d060*/  @P0 LDC R6, c[0x0][0x434] ;  /* 0x00010d00ff060b82 */ /* 0x000e220000000800 */
[----:B--2---:R-:W-:-:S04]  /*1d070*/  LOP3.LUT R0, R2, 0x7f, RZ, 0xc0, !PT ;  /* 0x0000007f02007812 */ /* 0x004fc800078ec0ff */
[----:B------:R-:W-:-:S03]  /*1d080*/  SHF.R.U32.HI R3, RZ, 0x1, R0 ;  /* 0x00000001ff037819 */ /* 0x000fc60000011600 */
[----:B-1----:R-:W1:Y:S01]  /*1d090*/  @P0 LDC R0, c[0x0][0x438] ;  /* 0x00010e00ff000b82 */ /* 0x002e620000000800 */
[----:B------:R-:W-:Y:S01]  /*1d0a0*/  IMAD.SHL.U32 R2, R2, 0x40, RZ ;  /* 0x0000004002027824 */ /* 0x000fe200078e00ff */
[----:B------:R-:W-:-:S04]  /*1d0b0*/  LEA R3, R20, R3, 0x7 ;  /* 0x0000000314037211 */ /* 0x000fc800078e38ff */
        /* <DEDUP_REMOVED lines=31> */
.L_x_2358:
[----:B------:R-:W-:Y:S01]  /*1d2b0*/  IMAD R0, R19, 0x8, R17 ;  /* 0x0000000813007824 */ /* 0x000fe200078e0211 */
[----:B------:R-:W-:Y:S01]  /*1d2c0*/  SHF.L.U32 R10, R23, 0x1f, RZ ;  /* 0x0000001f170a7819 */ /* 0x000fe200000006ff */
[----:B------:R-:W-:Y:S01]  /*1d2d0*/  BSSY B0, `(.L_x_2359) ;  /* 0x0000004000007945 */ /* 0x000fe20003800000 */
[----:B------:R-:W-:Y:S02]  /*1d2e0*/  SHF.R.S32.HI R9, RZ, 0x1f, R7 ;  /* 0x0000001fff097819 */ /* 0x000fe40000011407 */
[----:B------:R-:W0:Y:S02]  /*1d2f0*/  SYNCS.PHASECHK.TRANS64.TRYWAIT P0, [R0+URZ+0x19c80], R10 ;  /* 0x019c800a000075a7 */ /* 0x000e24000800017f */
[----:B0-----:R-:W-:Y:S05]  /*1d300*/  @!P0 BRA `(.L_x_2360) ;  /* 0x00000040005c8947 */ /* 0x001fea0003800000 */
.L_x_2481:
[----:B------:R-:W-:Y:S05]  /*1d310*/  BSYNC B0 ;  /* 0x0000000000007941 */ /* 0x000fea0003800000 */
.L_x_2359:
        /* <DEDUP_REMOVED lines=36> */
.L_x_2487:
[----:B--2---:R-:W-:-:S04]  /*1d560*/  IADD3 R2, P0, R29, R2, RZ ;  /* 0x000000021d027210 */ /* 0x004fc80007f1e0ff */
[----:B------:R-:W-:Y:S02]  /*1d570*/  IADD3.X R3, RZ, R21, RZ, P0, !PT ;  /* 0x00000015ff037210 */ /* 0x000fe400007fe4ff */
[----:B------:R-:W-:-:S03]  /*1d580*/  PLOP3.LUT P0, PT, PT, PT, PT, 0x80, 0x0 ;  /* 0x000000000000781c */ /* 0x000fc60003f0f070 */
[----:B------:R-:W-:Y:S01]  /*1d590*/  @!PT LDS RZ, [RZ] ;  /* 0x00000000fffff984 */ /* 0x000fe20000000800 */
[----:B------:R-:W-:Y:S01]  /*1d5a0*/  @!PT LDS RZ, [RZ] ;  /* 0x00000000fffff984 */ /* 0x000fe20000000800 */
[----:B------:R-:W-:Y:S01]  /*1d5b0*/  @!PT LDS RZ, [RZ] ;  /* 0x00000000fffff984 */ /* 0x000fe20000000800 */
[----:B------:R2:W-:Y:S04]  /*1d5c0*/  LDGSTS.E.BYPASS.LTC128B.128 [R6+0x9800], desc[UR42][R2.64], !P4 ;  /* 0x0980000002067fae */ /* 0x0005e8000e101d6a */
[----:B------:R2:W-:Y:S04]  /*1d5d0*/  LDGSTS.E.BYPASS.LTC128B.128 [R6+0xa800], desc[UR42][R2.64+0x20], !P3 ;  /* 0x0a80002002067fae */ /* 0x0005e8000d901d6a */
[----:B------:R2:W-:Y:S01]  /*1d5e0*/  LDGSTS.E.BYPASS.LTC128B.128 [R6+0xb800], desc[UR42][R2.64+0x40], !P2 ;  /* 0x0b80004002067fae */ /* 0x0005e2000d101d6a */
[----:B------:R-:W-:Y:S01]  /*1d5f0*/  NOP ;  /* 0x0000000000007918 */ /* 0x000fe20000000000 */
.L_x_2362:
        /* <DEDUP_REMOVED lines=11> */
.L_x_2363:
[----:B------:R2:W-:Y:S01]  /*1d6b0*/  SYNCS.ARRIVE.TRANS64.A1T0 RZ, [R0+URZ+0x19c70], RZ ;  /* 0x019c70ff00ff79a7 */ /* 0x0005e2000810003f */
[----:B------:R-:W-:Y:S05]  /*1d6c0*/  @!P3 BRA `(.L_x_2364) ;  /* 0x000000000004b947 */ /* 0x000fea0003800000 */
[----:B------:R-:W-:Y:S01]  /*1d6d0*/  BPT.TRAP 0x1 ;  /* 0x000000040000795c */ /* 0x000fe20000300000 */
.L_x_2364:
[----:B------:R-:W3:Y:S01]  /*1d6e0*/  SYNCS.PHASECHK.TRANS64.TRYWAIT P0, [R0+URZ+0x19c40], R10 ;  /* 0x019c400a000075a7 */ /* 0x000ee2000800017f */
[----:B------:R-:W-:Y:S04]  /*1d6f0*/  BSSY B0, `(.L_x_2365) ;  /* 0x0000002000007945 */ /* 0x000fe80003800000 */
[----:B---3--:R-:W-:Y:S05]  /*1d700*/  @!P0 BRA `(.L_x_2366) ;  /* 0x00000040000c8947 */ /* 0x008fea0003800000 */
.L_x_2488:
[----:B------:R-:W-:Y:S05]  /*1d710*/  BSYNC B0 ;  /* 0x0000000000007941 */ /* 0x000fea0003800000 */
.L_x_2365:
        /* <DEDUP_REMOVED lines=33> */
.L_x_2494:
        /* <DEDUP_REMOVED lines=10> */
.L_x_2368:
        /* <DEDUP_REMOVED lines=11> */
.L_x_2369:
[----:B------:R2:W-:Y:S02]  /*1da80*/  SYNCS.ARRIVE.TRANS64.A1T0 RZ, [R0+URZ+0x19c30], RZ ;  /* 0x019c30ff00ff79a7 */ /* 0x0005e4000810003f */
[----:B--23--:R-:W-:-:S05]  /*1da90*/  IMAD.U32 R0, RZ, RZ, UR36 ;  /* 0x00000024ff007e24 */ /* 0x00cfca000f8e00ff */
[----:B------:R-:W-:-:S13]  /*1daa0*/  ISETP.NE.AND P0, PT, R0, 0x3, PT ;  /* 0x000000030000780c */ /* 0x000fda0003f05270 */
[----:B------:R-:W-:Y:S05]  /*1dab0*/  @!P0 BRA `(.L_x_2370) ;  /* 0x0000000000048947 */ /* 0x000fea0003800000 */
[----:B------:R-:W-:Y:S01]  /*1dac0*/  BPT.TRAP 0x1 ;  /* 0x000000040000795c */ /* 0x000fe20000300000 */
.L_x_2370:
[----:B------:R-:W-:Y:S01]  /*1dad0*/  LOP3.LUT R0, R5, 0x1, RZ, 0x3c, !PT ;  /* 0x0000000105007812 */ /* 0x000fe200078e3cff */
[----:B------:R-:W-:Y:S01]  /*1dae0*/  IMAD R2, R4, 0x8, R17 ;  /* 0x0000000804027824 */ /* 0x000fe200078e0211 */
[----:B------:R-:W-:Y:S02]  /*1daf0*/  BSSY B0, `(.L_x_2371) ;  /* 0x0000004000007945 */ /* 0x000fe40003800000 */
[----:B------:R-:W-:-:S04]  /*1db00*/  SHF.L.U32 R0, R0, 0x1f, RZ ;  /* 0x0000001f00007819 */ /* 0x000fc800000006ff */
[----:B------:R-:W0:Y:S02]  /*1db10*/  SYNCS.PHASECHK.TRANS64.TRYWAIT P2, [R2+URZ+0x19c70], R0 ;  /* 0x019c7000020075a7 */ /* 0x000e24000804017f */
[----:B0-----:R-:W-:Y:S05]  /*1db20*/  @!P2 BRA `(.L_x_2372) ;  /* 0x0000003c00b0a947 */ /* 0x001fea0003800000 */
.L_x_2495:
[----:B------:R-:W-:Y:S05]  /*1db30*/  BSYNC B0 ;  /* 0x0000000000007941 */ /* 0x000fea0003800000 */
.L_x_2371:
[----:B------:R-:W-:-:S05]  /*1db40*/  IMAD.U32 R3, RZ, RZ, UR39 ;  /* 0x00000027ff037e24 */ /* 0x000fca000f8e00ff */
[----:B------:R-:W-:-:S13]  /*1db50*/  ISETP.NE.AND P2, PT, R3, 0x3, PT ;  /* 0x000000030300780c */ /* 0x000fda0003f45270 */
[----:B------:R-:W-:Y:S05]  /*1db60*/  @!P2 BRA `(.L_x_2373) ;  /* 0x000000000004a947 */ /* 0x000fea0003800000 */
[----:B------:R-:W-:Y:S01]  /*1db70*/  BPT.TRAP 0x1 ;  /* 0x000000040000795c */ /* 0x000fe20000300000 */
.L_x_2373:
[----:B0-----:R-:W-:Y:S01]  /*1db80*/  SHF.L.U32 R0, R5, 0x1f, RZ ;  /* 0x0000001f05007819 */ /* 0x001fe200000006ff */
[----:B------:R-:W-:-:S03]  /*1db90*/  IMAD R3, R4, 0x3000, RZ ;  /* 0x0000300004037824 */ /* 0x000fc600078e02ff */
[----:B------:R-:W0:Y:S02]  /*1dba0*/  SYNCS.PHASECHK.TRANS64.TRYWAIT P2, [R2+URZ+0x19c60], R0 ;  /* 0x019c6000020075a7 */ /* 0x000e24000804017f */
[----:B0-----:R-:W-:Y:S05]  /*1dbb0*/  @!P2 BRA `(.L_x_2374) ;  /* 0x0000003c00a0a947 */ /* 0x001fea0003800000 */
.L_x_2496:
[----:B------:R-:W0:Y:S04]  /*1dbc0*/  LDL R4, [R1+0x1c] ;  /* 0x00001c0001047983 */ /* 0x000e280000100800 */
[----:B------:R-:W2:Y:S01]  /*1dbd0*/  LDL R10, [R1+0x14] ;  /* 0x00001400010a7983 */ /* 0x000ea20000100800 */
[----:B------:R-:W-:Y:S05]  /*1dbe0*/  WARPSYNC.ALL ;  /* 0x0000000000007948 */ /* 0x000fea0003800000 */
[----:B------:R-:W3:Y:S02]  /*1dbf0*/  S2R R12, SR_TID.X ;  /* 0x00000000000c7919 */ /* 0x000ee40000002100 */
[----:B---3--:R-:W-:Y:S01]  /*1dc00*/  LOP3.LUT P2, RZ, R12, 0x4, RZ, 0xc0, !PT ;  /* 0x000000040cff7812 */ /* 0x008fe2000784c0ff */
[----:B------:R-:W-:-:S05]  /*1dc10*/  IMAD.MOV.U32 R12, RZ, RZ, 0x40 ;  /* 0x00000040ff0c7424 */ /* 0x000fca00078e00ff */
[----:B------:R-:W-:Y:S02]  /*1dc20*/  SEL R12, R12, 0xffffffc0, !P2 ;  /* 0xffffffc00c0c7807 */ /* 0x000fe40005000000 */
[C---:B0-----:R-:W-:Y:S02]  /*1dc30*/  LOP3.LUT R0, R3.reuse, R4, RZ, 0xfc, !PT ;  /* 0x0000000403007212 */ /* 0x041fe400078efcff */
        /* <DEDUP_REMOVED lines=22> */
[----:B0-----:R-:W-:Y:S02]  /*1dda0*/  IADD3 R3, R12, 0x3000, R3 ;  /* 0x000030000c037810 */ /* 0x001fe40007ffe003 */
[----:B------:R-:W-:-:S04]  /*1ddb0*/  MOV R12, UR39 ;  /* 0x00000027000c7c02 */ /* 0x000fc80008000f00 */
        /* <DEDUP_REMOVED lines=26> */
.L_x_2375:
[----:B--2---:R2:W-:Y:S01]  /*1df60*/  SYNCS.ARRIVE.TRANS64.A1T0 RZ, [R2+URZ+0x19c50], RZ ;  /* 0x019c50ff02ff79a7 */ /* 0x0045e2000810003f */
[----:B------:R-:W-:Y:S06]  /*1df70*/  BAR.SYNC.DEFER_BLOCKING 0x2, 0x80 ;  /* 0x0082000000007b1d */ /* 0x000fec0000010000 */
[----:B------:R-:W-:Y:S05]  /*1df80*/  @!P0 BRA `(.L_x_2376) ;  /* 0x0000000000048947 */ /* 0x000fea0003800000 */
[----:B------:R-:W-:Y:S01]  /*1df90*/  BPT.TRAP 0x1 ;  /* 0x000000040000795c */ /* 0x000fe20000300000 */
.L_x_2376:
[----:B------:R-:W3:Y:S01]  /*1dfa0*/  LDL R0, [R1+0xc] ;  /* 0x00000c0001007983 */ /* 0x000ee20000100800 */
[----:B--2---:R-:W-:Y:S02]  /*1dfb0*/  VIADD R2, R2, 0x19c80 ;  /* 0x00019c8002027836 */ /* 0x004fe40000000000 */
[----:B------:R-:W-:Y:S02]  /*1dfc0*/  IMAD.MOV.U32 R4, RZ, RZ, R19 ;  /* 0x000000ffff047224 */ /* 0x000fe400078e0013 */
[----:B------:R-:W-:Y:S01]  /*1dfd0*/  IMAD.MOV.U32 R5, RZ, RZ, R23 ;  /* 0x000000ffff057224 */ /* 0x000fe200078e0017 */
[----:B---3--:R-:W-:-:S04]  /*1dfe0*/  PRMT R2, R0, 0x654, R2 ;  /* 0x0000065400027816 */ /* 0x008fc80000000002 */
[----:B------:R3:W-:Y:S01]  /*1dff0*/  SYNCS.ARRIVE.TRANS64.RED.A1T0 RZ, [R2+URZ], RZ ;  /* 0x000000ff02ff79a7 */ /* 0x0007e2000810043f */
[----:B------:R-:W-:Y:S05]  /*1e000*/  @P1 BRA `(.L_x_2377) ;  /* 0xffffffec00fc1947 */ /* 0x000fea000383ffff */
.L_x_2357:
        /* <DEDUP_REMOVED lines=19> */
.L_x_2379:
[----:B------:R-:W-:Y:S05]  /*1e140*/  BSYNC B0 ;  /* 0x0000000000007941 */ /* 0x000fea0003800000 */
.L_x_2378:
[----:B------:R-:W-:Y:S05]  /*1e150*/  @!P0 BRA `(.L_x_2380) ;  /* 0x0000000000048947 */ /* 0x000fea0003800000 */
[----:B------:R-:W-:Y:S01]  /*1e160*/  BPT.TRAP 0x1 ;  /* 0x000000040000795c */ /* 0x000fe20000300000 */
.L_x_2380:
[----:B------:R-:W-:Y:S01]  /*1e170*/  LOP3.LUT R0, R23, 0x1, RZ, 0x3c, !PT ;  /* 0x0000000117007812 */ /* 0x000fe200078e3cff */
[----:B0-----:R-:W-:Y:S01]  /*1e180*/  IMAD R3, R19, 0x8, R17 ;  /* 0x0000000813037824 */ /* 0x001fe200078e0211 */
[----:B------:R-:W-:Y:S02]  /*1e190*/  BSSY B0, `(.L_x_2381) ;  /* 0x0000004000007945 */ /* 0x000fe40003800000 */
[----:B------:R-:W-:-:S04]  /*1e1a0*/  SHF.L.U32 R0, R0, 0x1f, RZ ;  /* 0x0000001f00007819 */ /* 0x000fc800000006ff */
[----:B------:R-:W0:Y:S02]  /*1e1b0*/  SYNCS.PHASECHK.TRANS64.TRYWAIT P1, [R3+URZ+0x19c70], R0 ;  /* 0x019c7000030075a7 */ /* 0x000e24000802017f */
[----:B0-----:R-:W-:Y:S05]  /*1e1c0*/  @!P1 BRA `(.L_x_2382) ;  /* 0x0000003800309947 */ /* 0x001fea0003800000 */
.L_x_2497:
[----:B------:R-:W-:Y:S05]  /*1e1d0*/  BSYNC B0 ;  /* 0x0000000000007941 */ /* 0x000fea0003800000 */
.L_x_2381:
[----:B------:R-:W-:-:S05]  /*1e1e0*/  IMAD.U32 R2, RZ, RZ, UR39 ;  /* 0x00000027ff027e24 */ /* 0x000fca000f8e00ff */
[----:B------:R-:W-:-:S13]  /*1e1f0*/  ISETP.NE.AND P1, PT, R2, 0x3, PT ;  /* 0x000000030200780c */ /* 0x000fda0003f25270 */
[----:B------:R-:W-:Y:S05]  /*1e200*/  @!P1 BRA `(.L_x_2383) ;  /* 0x0000000000049947 */ /* 0x000fea0003800000 */
[----:B------:R-:W-:Y:S01]  /*1e210*/  BPT.TRAP 0x1 ;  /* 0x000000040000795c */ /* 0x000fe20000300000 */
.L_x_2383:
[----:B0-----:R-:W-:-:S04]  /*1e220*/  SHF.L.U32 R0, R23, 0x1f, RZ ;  /* 0x0000001f17007819 */ /* 0x001fc800000006ff */
[----:B------:R-:W0:Y:S02]  /*1e230*/  SYNCS.PHASECHK.TRANS64.TRYWAIT P1, [R3+URZ+0x19c60], R0 ;  /* 0x019c6000030075a7 */ /* 0x000e24000802017f */
[----:B0-----:R-:W-:Y:S05]  /*1e240*/  @!P1 BRA `(.L_x_2384) ;  /* 0x0000003800249947 */ /* 0x001fea0003800000 */
.L_x_2498:
[----:B------:R-:W0:Y:S04]  /*1e250*/  LDL R4, [R1+0x1c] ;  /* 0x00001c0001047983 */ /* 0x000e280000100800 */
[----:B------:R-:W2:Y:S01]  /*1e260*/  LDL R10, [R1+0x14] ;  /* 0x00001400010a7983 */ /* 0x000ea20000100800 */
[----:B------:R-:W-:Y:S01]  /*1e270*/  IMAD R2, R19, 0x3000, RZ ;  /* 0x0000300013027824 */ /* 0x000fe200078e02ff */
        /* <DEDUP_REMOVED lines=56> */
.L_x_2385:
[----:B--2---:R2:W-:Y:S01]  /*1e600*/  SYNCS.ARRIVE.TRANS64.A1T0 RZ, [R3+URZ+0x19c50], RZ ;  /* 0x019c50ff03ff79a7 */ /* 0x0045e2000810003f */
[----:B------:R-:W-:Y:S06]  /*1e610*/  BAR.SYNC.DEFER_BLOCKING 0x2, 0x80 ;  /* 0x0082000000007b1d */ /* 0x000fec0000010000 */
[----:B------:R-:W-:Y:S05]  /*1e620*/  @!P0 BRA `(.L_x_2386) ;  /* 0x0000000000048947 */ /* 0x000fea0003800000 */
[----:B------:R-:W-:Y:S01]  /*1e630*/  BPT.TRAP 0x1 ;  /* 0x000000040000795c */ /* 0x000fe20000300000 */
.L_x_2386:
        /* <DEDUP_REMOVED lines=9> */
.L_x_2327:
[----:B------:R-:W3:Y:S02]  /*1e6d0*/  LDL R0, [R1+0x48] ;  /* 0x0000480001007983 */ /* 0x000ee40000100800 */
[----:B---3--:R-:W-:-:S13]  /*1e6e0*/  LOP3.LUT P0, RZ, R0, 0x10, RZ, 0xc0, !PT ;  /* 0x0000001000ff7812 */ /* 0x008fda000780c0ff */
[----:B------:R-:W-:Y:S05]  /*1e6f0*/  @!P0 BRA `(.L_x_2387) ;  /* 0x0000000000288947 */ /* 0x000fea0003800000 */
[----:B------:R-:W-:Y:S05]  /*1e700*/  WARPSYNC.ALL ;  /* 0x0000000000007948 */ /* 0x000fea0003800000 */
[----:B------:R-:W3:Y:S08]  /*1e710*/  S2UR UR4, SR_CgaCtaId ;  /* 0x00000000000479c3 */ /* 0x000ef00000008800 */
[----:B------:R-:W-:Y:S01]  /*1e720*/  BAR.SYNC.DEFER_BLOCKING 0x5, 0x200 ;  /* 0x0148000000007b1d */ /* 0x000fe20000010000 */
[----:B0-----:R-:W-:-:S02]  /*1e730*/  MOV R17, 0x400 ;  /* 0x0000040000117802 */ /* 0x001fc40000000f00 */
[----:B---3--:R-:W-:-:S04]  /*1e740*/  MOV R0, UR4 ;  /* 0x0000000400007c02 */ /* 0x008fc80008000f00 */
[----:B------:R-:W-:Y:S01]  /*1e750*/  LEA R17, R0, R17, 0x18 ;  /* 0x0000001100117211 */ /* 0x000fe200078ec0ff */
[----:B------:R0:W-:Y:S04]  /*1e760*/  STL [R1+0xc], R0 ;  /* 0x00000c0001007387 */ /* 0x0001e80000100800 */
[----:B-1----:R0:W1:Y:S01]  /*1e770*/  LDS.128 R24, [R17+0x19cd0] ;  /* 0x019cd00011187984 */ /* 0x0020620000000c00 */
[----:B------:R-:W-:Y:S06]  /*1e780*/  BAR.ARV 0x4, 0x200 ;  /* 0x0108000000007b1d */ /* 0x000fec0000002000 */
[----:B------:R-:W-:Y:S05]  /*1e790*/  BRA `(.L_x_2388) ;  /* 0x0000000c00e47947 */ /* 0x000fea0003800000 */
.L_x_2387:
[----:B------:R-:W0:Y:S01]  /*1e7a0*/  S2R R0, SR_TID.X ;  /* 0x0000000000007919 */ /* 0x000e220000002100 */
[----:B------:R-:W-:Y:S01]  /*1e7b0*/  UMOV UR4, 0xffffffff ;  /* 0xffffffff00047882 */ /* 0x000fe20000000000 */
[----:B01----:R-:W-:-:S04]  /*1e7c0*/  LOP3.LUT R9, R0, 0x1f, RZ, 0xc0, !PT ;  /* 0x0000001f00097812 */ /* 0x003fc800078ec0ff */
[----:B------:R-:W-:Y:S01]  /*1e7d0*/  ISETP.NE.AND P0, PT, R9, 0x1f, PT ;  /* 0x0000001f0900780c */ /* 0x000fe20003f05270 */
[----:B------:R-:W-:-:S12]  /*1e7e0*/  BRA.DIV UR4, `(.L_x_2389) ;  /* 0x0000003204d07947 */ /* 0x000fd8000b800000 */
[----:B------:R-:W-:Y:S01]  /*1e7f0*/  IMAD.IADD R0, R27, 0x1, R9 ;  /* 0x000000011b007824 */ /* 0x000fe200078e0209 */
[----:B------:R-:W-:-:S04]  /*1e800*/  ULDC UR4, c[0x0][0xc3c] ;  /* 0x00030f0000047ab9 */ /* 0x000fc80000000800 */
        /* <DEDUP_REMOVED lines=16> */
[----:B--2---:R-:W-:Y:S02]  /*1e910*/  @!P1 IMAD.MOV.U32 R25, RZ, RZ, R7 ;  /* 0x000000ffff199224 */ /* 0x004fe400078e0007 */
        /* <DEDUP_REMOVED lines=19> */
.L_x_2508:
[----:B------:R-:W-:Y:S02]  /*1ea50*/  ULDC UR4, c[0x0][0xc38] ;  /* 0x00030e0000047ab9 */ /* 0x000fe40000000800 */
[----:B------:R-:W-:-:S04]  /*1ea60*/  IMAD.U32 R7, RZ, RZ, UR4 ;  /* 0x00000004ff077e24 */ /* 0x000fc8000f8e00ff */
[----:B-1----:R-:W-:-:S05]  /*1ea70*/  IMAD R3, R3, R7, RZ ;  /* 0x0000000703037224 */ /* 0x002fca00078e02ff */
[----:B------:R-:W-:-:S04]  /*1ea80*/  IADD3 R4, R6, R3, RZ ;  /* 0x0000000306047210 */ /* 0x000fc80007ffe0ff */
[----:B------:R-:W-:-:S13]  /*1ea90*/  ISETP.GT.AND P6, PT, R4, R0, PT ;  /* 0x000000000400720c */ /* 0x000fda0003fc4270 */
[----:B------:R-:W-:Y:S05]  /*1eaa0*/  @P6 BRA `(.L_x_2390) ;  /* 0x0000000000a46947 */ /* 0x000fea0003800000 */
.L_x_2393:
        /* <DEDUP_REMOVED lines=35> */
.L_x_2516:
[----:B------:R-:W-:Y:S02]  /*1ece0*/  ULDC UR4, c[0x0][0xc38] ;  /* 0x00030e0000047ab9 */ /* 0x000fe40000000800 */
[----:B------:R-:W-:-:S04]  /*1ecf0*/  IMAD.U32 R7, RZ, RZ, UR4 ;  /* 0x00000004ff077e24 */ /* 0x000fc8000f8e00ff */
[----:B-1----:R-:W-:-:S04]  /*1ed00*/  IMAD R3, R3, R7, RZ ;  /* 0x0000000703037224 */ /* 0x002fc800078e02ff */
[----:B------:R-:W-:-:S05]  /*1ed10*/  IMAD.IADD R4, R3, 0x1, R4 ;  /* 0x0000000103047824 */ /* 0x000fca00078e0204 */
[----:B------:R-:W-:-:S13]  /*1ed20*/  ISETP.GT.AND P6, PT, R4, R0, PT ;  /* 0x000000000400720c */ /* 0x000fda0003fc4270 */
[----:B------:R-:W-:Y:S05]  /*1ed30*/  @!P6 BRA `(.L_x_2393) ;  /* 0xfffffffc005ce947 */ /* 0x000fea000383ffff */
.L_x_2390:
        /* <DEDUP_REMOVED lines=8> */
[----:B------:R-:W-:-:S03]  /*1edc0*/  IADD3 R27, R6, R27, RZ ;  /* 0x0000001b061b7210 */ /* 0x000fc60007ffe0ff */
[----:B------:R1:W3:Y:S04]  /*1edd0*/  SHFL.IDX PT, R5, R5, R6, 0x1f ;  /* 0x00001f0605057589 */ /* 0x0002e800000e0000 */
.L_x_2521:
[----:B------:R-:W-:-:S13]  /*1ede0*/  ISETP.NE.AND P0, PT, R3, RZ, PT ;  /* 0x000000ff0300720c */ /* 0x000fda0003f05270 */
[----:B------:R-:W-:Y:S05]  /*1edf0*/  @!P0 BRA `(.L_x_2395) ;  /* 0x0000000000108947 */ /* 0x000fea0003800000 */
[----:B------:R-:W-:Y:S01]  /*1ee00*/  UMOV UR4, 0xffffffff ;  /* 0xffffffff00047882 */ /* 0x000fe20000000000 */
[----:B-1----:R-:W-:Y:S02]  /*1ee10*/  VIADD R6, R6, 0xffffffff ;  /* 0xffffffff06067836 */ /* 0x002fe40000000000 */
[----:B------:R-:W-:Y:S05]  /*1ee20*/  BRA.DIV UR4, `(.L_x_2396) ;  /* 0x0000003604cc7947 */ /* 0x000fea000b800000 */
[----:B------:R4:W1:Y:S02]  /*1ee30*/  SHFL.IDX PT, R24, R2, R6, 0x1f ;  /* 0x00001f0602187589 */ /* 0x00086400000e0000 */
.L_x_2395:
        /* <DEDUP_REMOVED lines=34> */
[----:B------:R-:W-:Y:S02]  /*1f060*/  MOV R3, R7 ;  /* 0x0000000700037202 */ /* 0x000fe40000000f00 */
        /* <DEDUP_REMOVED lines=25> */
.L_x_2397:
        /* <DEDUP_REMOVED lines=10> */
[----:B------:R-:W-:Y:S01]  /*1f2a0*/  IMAD R8, R2, R6, RZ ;  /* 0x0000000602087224 */ /* 0x000fe200078e02ff */
[----:B------:R-:W-:-:S05]  /*1f2b0*/  MOV R2, RZ ;  /* 0x000000ff00027202 */ /* 0x000fca0000000f00 */
        /* <DEDUP_REMOVED lines=36> */
[----:B------:R-:W-:Y:S01]  /*1f500*/  @!P1 IMAD.IADD R3, R3, 0x1, -R7 ;  /* 0x0000000103039824 */ /* 0x000fe200078e0a07 */
[----:B------:R-:W-:Y:S02]  /*1f510*/  @!P1 IADD3 R2, R2, 0x1, RZ ;  /* 0x0000000102029810 */ /* 0x000fe40007ffe0ff */
        /* <DEDUP_REMOVED lines=11> */
.L_x_2398:
[----:B------:R-:W-:-:S05]  /*1f5d0*/  LOP3.LUT R0, RZ, R0, RZ, 0x33, !PT ;  /* 0x00000000ff007212 */ /* 0x000fca00078e33ff */
[----:B------:R-:W-:Y:S01]  /*1f5e0*/  IMAD.IADD R25, R25, 0x1, R0 ;  /* 0x0000000119197824 */ /* 0x000fe200078e0200 */
[----:B------:R-:W-:Y:S06]  /*1f5f0*/  BRA `(.L_x_2399) ;  /* 0x00000000001c7947 */ /* 0x000fec0003800000 */
.L_x_2391:
[----:B------:R-:W-:Y:S01]  /*1f600*/  UMOV UR4, URZ ;  /* 0x0000003f00047c82 */ /* 0x000fe20008000000 */
[----:B------:R-:W-:Y:S01]  /*1f610*/  UMOV UR5, URZ ;  /* 0x0000003f00057c82 */ /* 0x000fe20008000000 */
[----:B------:R-:W-:Y:S01]  /*1f620*/  ULDC UR6, c[0x0][0xc3c] ;  /* 0x00030f0000067ab9 */ /* 0x000fe20000000800 */
[----:B------:R-:W-:Y:S02]  /*1f630*/  IMAD.MOV.U32 R24, RZ, RZ, R0 ;  /* 0x000000ffff187224 */ /* 0x000fe400078e0000 */
[----:B------:R-:W-:Y:S02]  /*1f640*/  IMAD.U32 R25, RZ, RZ, UR4 ;  /* 0x00000004ff197e24 */ /* 0x000fe4000f8e00ff */
[----:B------:R-:W-:Y:S02]  /*1f650*/  IMAD.U32 R26, RZ, RZ, UR5 ;  /* 0x00000005ff1a7e24 */ /* 0x000fe4000f8e00ff */
[----:B------:R-:W-:-:S07]  /*1f660*/  IMAD.U32 R27, RZ, RZ, UR6 ;  /* 0x00000006ff1b7e24 */ /* 0x000fce000f8e00ff */
.L_x_2399:
        /* <DEDUP_REMOVED lines=12> */
.L_x_2388:
[----:B------:R-:W-:Y:S02]  /*1f730*/  ULDC UR4, c[0x0][0xc3c] ;  /* 0x00030f0000047ab9 */ /* 0x000fe40000000800 */
[----:B-1----:R-:W-:-:S13]  /*1f740*/  ISETP.GE.AND P0, PT, R27, UR4, PT ;  /* 0x000000041b007c0c */ /* 0x002fda000bf06270 */
[----:B------:R-:W-:Y:S05]  /*1f750*/  @!P0 BRA `(.L_x_2400) ;  /* 0xffffff9800148947 */ /* 0x000fea000383ffff */
[----:B------:R-:W-:Y:S05]  /*1f760*/  BSYNC B7 ;  /* 0x0000000000077941 */ /* 0x000fea0003800000 */
.L_x_2278:
[----:B0-2---:R-:W2:Y:S01]  /*1f770*/  LDL.LU R0, [R1+0x40] ;  /* 0x0000400001007983 */ /* 0x005ea20000300800 */
[----:B------:R-:W-:Y:S01]  /*1f780*/  BSSY B0, `(.L_x_2401) ;  /* 0x000000b000007945 */ /* 0x000fe20003800000 */
[----:B------:R-:W0:Y:S01]  /*1f790*/  S2R R5, SR_CgaCtaId ;  /* 0x0000000000057919 */ /* 0x000e220000008800 */
[----:B--2---:R-:W-:-:S05]  /*1f7a0*/  VIADD R0, R0, 0x1 ;  /* 0x0000000100007836 */ /* 0x004fca0000000000 */
[----:B---3--:R-:W-:-:S04]  /*1f7b0*/  LEA.HI R2, R0, R0, RZ, 0x1 ;  /* 0x0000000000027211 */ /* 0x008fc800078f08ff */
[----:B------:R-:W-:Y:S02]  /*1f7c0*/  LOP3.LUT R3, R2, 0xfffffffe, RZ, 0xc0, !PT ;  /* 0xfffffffe02037812 */ /* 0x000fe400078ec0ff */
[----:B------:R-:W-:-:S03]  /*1f7d0*/  MOV R2, 0x400 ;  /* 0x0000040000027802 */ /* 0x000fc60000000f00 */
[----:B------:R-:W-:Y:S01]  /*1f7e0*/  IMAD.IADD R0, R0, 0x1, -R3 ;  /* 0x0000000100007824 */ /* 0x000fe200078e0a03 */
[----:B0-----:R-:W-:-:S04]  /*1f7f0*/  LEA R5, R5, R2, 0x18 ;  /* 0x0000000205057211 */ /* 0x001fc800078ec0ff */
[----:B------:R-:W-:-:S04]  /*1f800*/  SHF.L.U32 R0, R0, 0x1f, RZ ;  /* 0x0000001f00007819 */ /* 0x000fc800000006ff */
[----:B------:R-:W0:Y:S02]  /*1f810*/  SYNCS.PHASECHK.TRANS64.TRYWAIT P0, [R5+URZ+0x19c20], R0 ;  /* 0x019c2000050075a7 */ /* 0x000e24000800017f */
[----:B0-----:R-:W-:Y:S05]  /*1f820*/  @!P0 BRA `(.L_x_2402) ;  /* 0x0000002c00788947 */ /* 0x001fea0003800000 */
.L_x_2524:
[----:B------:R-:W-:Y:S05]  /*1f830*/  BSYNC B0 ;  /* 0x0000000000007941 */ /* 0x000fea0003800000 */
.L_x_2401:
[----:B------:R-:W-:-:S03]  /*1f840*/  UMOV UR4, 0xffffffff ;  /* 0xffffffff00047882 */ /* 0x000fc60000000000 */
[----:B------:R-:W-:Y:S05]  /*1f850*/  BRA.DIV UR4, `(.L_x_2403) ;  /* 0x0000002e04807947 */ /* 0x000fea000b800000 */
[----:B0-----:R-:W0:Y:S02]  /*1f860*/  S2R R0, SR_TID.X ;  /* 0x0000000000007919 */ /* 0x001e240000002100 */
[----:B0-----:R-:W-:-:S04]  /*1f870*/  SHF.R.U32.HI R0, RZ, 0x5, R0 ;  /* 0x00000005ff007819 */ /* 0x001fc80000011600 */
[----:B------:R-:W-:-:S05]  /*1f880*/  LOP3.LUT R0, R0, 0x3, RZ, 0xc0, !PT ;  /* 0x0000000300007812 */ /* 0x000fca00078ec0ff */
[----:B------:R0:W1:Y:S02]  /*1f890*/  SHFL.IDX PT, R14, R0, RZ, 0x1f ;  /* 0x00001fff000e7589 */ /* 0x00006400000e0000 */
.L_x_2527:
[----:B-1----:R-:W-:-:S13]  /*1f8a0*/  ISETP.NE.AND P0, PT, R14, RZ, PT ;  /* 0x000000ff0e00720c */ /* 0x002fda0003f05270 */
[----:B------:R-:W-:Y:S05]  /*1f8b0*/  @P0 BRA `(.L_x_2127) ;  /* 0x0000000000a80947 */ /* 0x000fea0003800000 */
[----:B------:R-:W-:-:S03]  /*1f8c0*/  UMOV UR4, 0xffffffff ;  /* 0xffffffff00047882 */ /* 0x000fc60000000000 */
[----:B------:R-:W-:Y:S05]  /*1f8d0*/  BRA.DIV UR4, `(.L_x_2404) ;  /* 0x0000002e04947947 */ /* 0x000fea000b800000 */
[----:B------:R-:W-:-:S13]  /*1f8e0*/  ELECT P6, URZ, PT ;  /* 0x00000000003f782f */ /* 0x000fda00038c0000 */
.L_x_2530:
[----:B------:R-:W-:Y:S05]  /*1f8f0*/  @!P6 BRA `(.L_x_2127) ;  /* 0x000000000098e947 */ /* 0x000fea0003800000 */
[----:B------:R-:W-:-:S06]  /*1f900*/  ULOP3.LUT UR4, UR37, 0x2, URZ, 0xfc, !UPT ;  /* 0x0000000225047892 */ /* 0x000fcc000f8efc3f */
[----:B0-----:R-:W-:-:S04]  /*1f910*/  MOV R0, UR4 ;  /* 0x0000000400007c02 */ /* 0x001fc80008000f00 */
[----:B------:R-:W-:-:S13]  /*1f920*/  ISETP.NE.AND P0, PT, R0, 0x3, PT ;  /* 0x000000030000780c */ /* 0x000fda0003f05270 */
[----:B------:R-:W-:Y:S05]  /*1f930*/  @!P0 BRA `(.L_x_2405) ;  /* 0x0000000000048947 */ /* 0x000fea0003800000 */
[----:B------:R-:W-:Y:S01]  /*1f940*/  BPT.TRAP 0x1 ;  /* 0x000000040000795c */ /* 0x000fe20000300000 */
.L_x_2405:
[----:B------:R-:W-:Y:S01]  /*1f950*/  IMAD R3, R19, 0x8, R5 ;  /* 0x0000000813037824 */ /* 0x000fe200078e0205 */
[----:B------:R-:W-:Y:S01]  /*1f960*/  SHF.L.U32 R2, R23, 0x1f, RZ ;  /* 0x0000001f17027819 */ /* 0x000fe200000006ff */
[----:B------:R-:W-:-:S03]  /*1f970*/  VIADD R19, R19, 0x1 ;  /* 0x0000000113137836 */ /* 0x000fc60000000000 */
[----:B------:R-:W0:Y:S02]  /*1f980*/  SYNCS.PHASECHK.TRANS64.TRYWAIT P1, [R3+URZ+0x19c40], R2 ;  /* 0x019c4002030075a7 */ /* 0x000e24000802017f */
[----:B------:R-:W-:-:S04]  /*1f990*/  ISETP.NE.AND P2, PT, R19, 0x2, PT ;  /* 0x000000021300780c */ /* 0x000fc80003f45270 */
[----:B------:R-:W-:Y:S01]  /*1f9a0*/  SEL R0, RZ, 0x1, P2 ;  /* 0x00000001ff007807 */ /* 0x000fe20001000000 */
[----:B0-----:R-:W-:Y:S08]  /*1f9b0*/  @!P1 BRA `(.L_x_2406) ;  /* 0x0000002c007c9947 */ /* 0x001ff00003800000 */
.L_x_2531:
[----:B------:R-:W-:Y:S02]  /*1f9c0*/  SEL R19, R19, RZ, P2 ;  /* 0x000000ff13137207 */ /* 0x000fe40001000000 */
[----:B------:R-:W-:Y:S01]  /*1f9d0*/  LOP3.LUT R0, R23, R0, RZ, 0x3c, !PT ;  /* 0x0000000017007212 */ /* 0x000fe200078e3cff */
[----:B------:R-:W-:Y:S06]  /*1f9e0*/  @!P0 BRA `(.L_x_2407) ;  /* 0x0000000000048947 */ /* 0x000fec0003800000 */
[----:B------:R-:W-:Y:S01]  /*1f9f0*/  BPT.TRAP 0x1 ;  /* 0x000000040000795c */ /* 0x000fe20000300000 */
.L_x_2407:
[----:B------:R-:W-:Y:S01]  /*1fa00*/  IMAD R19, R19, 0x8, R5 ;  /* 0x0000000813137824 */ /* 0x000fe200078e0205 */
[----:B------:R-:W-:-:S04]  /*1fa10*/  SHF.L.U32 R0, R0, 0x1f, RZ ;  /* 0x0000001f00007819 */ /* 0x000fc800000006ff */
[----:B------:R-:W1:Y:S02]  /*1fa20*/  SYNCS.PHASECHK.TRANS64.TRYWAIT P1, [R19+URZ+0x19c40], R0 ;  /* 0x019c4000130075a7 */ /* 0x000e64000802017f */
[----:B-1----:R-:W-:Y:S05]  /*1fa30*/  @!P1 BRA `(.L_x_2408) ;  /* 0x0000002c00709947 */ /* 0x002fea0003800000 */
.L_x_2532:
[----:B------:R-:W-:Y:S05]  /*1fa40*/  @!P0 BRA `(.L_x_2409) ;  /* 0x0000000000048947 */ /* 0x000fea0003800000 */
[----:B------:R-:W-:Y:S01]  /*1fa50*/  BPT.TRAP 0x1 ;  /* 0x000000040000795c */ /* 0x000fe20000300000 */
.L_x_2409:
[----:B------:R-:W2:Y:S02]  /*1fa60*/  SYNCS.PHASECHK.TRANS64.TRYWAIT P1, [R3+URZ+0x19c60], R2 ;  /* 0x019c6002030075a7 */ /* 0x000ea4000802017f */
[----:B--2---:R-:W-:Y:S05]  /*1fa70*/  @!P1 BRA `(.L_x_2410) ;  /* 0x0000002c00749947 */ /* 0x004fea0003800000 */
.L_x_2533:
[----:B------:R-:W-:Y:S05]  /*1fa80*/  @!P0 BRA `(.L_x_2411) ;  /* 0x0000000000048947 */ /* 0x000fea0003800000 */
[----:B------:R-:W-:Y:S01]  /*1fa90*/  BPT.TRAP 0x1 ;  /* 0x000000040000795c */ /* 0x000fe20000300000 */
.L_x_2411:
[----:B------:R-:W3:Y:S02]  /*1faa0*/  SYNCS.PHASECHK.TRANS64.TRYWAIT P1, [R19+URZ+0x19c60], R0 ;  /* 0x019c6000130075a7 */ /* 0x000ee4000802017f */
[----:B---3--:R-:W-:Y:S05]  /*1fab0*/  @!P1 BRA `(.L_x_2412) ;  /* 0x0000002c00789947 */ /* 0x008fea0003800000 */
.L_x_2534:
[----:B------:R-:W-:Y:S05]  /*1fac0*/  @!P0 BRA `(.L_x_2413) ;  /* 0x0000000000048947 */ /* 0x000fea0003800000 */
[----:B------:R-:W-:Y:S01]  /*1fad0*/  BPT.TRAP 0x1 ;  /* 0x000000040000795c */ /* 0x000fe20000300000 */
.L_x_2413:
[----:B------:R-:W4:Y:S02]  /*1fae0*/  SYNCS.PHASECHK.TRANS64.TRYWAIT P1, [R3+URZ+0x19c80], R2 ;  /* 0x019c8002030075a7 */ /* 0x000f24000802017f */
[----:B----4-:R-:W-:Y:S05]  /*1faf0*/  @!P1 BRA `(.L_x_2414) ;  /* 0x0000002c007c9947 */ /* 0x010fea0003800000 */
.L_x_2535:
[----:B------:R-:W-:Y:S05]  /*1fb00*/  @!P0 BRA `(.L_x_2415) ;  /* 0x0000000000048947 */ /* 0x000fea0003800000 */
[----:B------:R-:W-:Y:S01]  /*1fb10*/  BPT.TRAP 0x1 ;  /* 0x000000040000795c */ /* 0x000fe20000300000 */
.L_x_2415:
[----:B------:R0:W0:Y:S02]  /*1fb20*/  SYNCS.PHASECHK.TRANS64.TRYWAIT P0, [R19+URZ+0x19c80], R0 ;  /* 0x019c8000130075a7 */ /* 0x000024000800017f */
[----:B0-----:R-:W-:Y:S05]  /*1fb30*/  @!P0 NANOSLEEP.SYNCS 0x989680 ;  /* 0x009896800000895d */ /* 0x001fea0003900000 */
[----:B------:R-:W0:Y:S02]  /*1fb40*/  @!P0 SYNCS.PHASECHK.TRANS64 P0, [R19+URZ+0x19c80], R0 ;  /* 0x019c8000130085a7 */ /* 0x000e24000800007f */
[----:B0-----:R-:W-:Y:S05]  /*1fb50*/  @!P0 BRA `(.L_x_2415) ;  /* 0xfffffffc00f08947 */ /* 0x001fea000383ffff */
.L_x_2127:
[----:B------:R-:W-:Y:S05]  /*1fb60*/  BSYNC B8 ;  /* 0x0000000000087941 */ /* 0x000fea0003800000 */
.L_x_2124:
[----:B------:R-:W-:Y:S05]  /*1fb70*/  EXIT ;  /* 0x000000000000794d */ /* 0x000fea0003800000 */
.L_x_2145:
[----:B-1----:R1:W2:Y:S02]  /*1fb80*/  SYNCS.PHASECHK.TRANS64.TRYWAIT P6, [R69+URZ+0x19c90], R80 ;  /* 0x019c9050450075a7 */ /* 0x0022a400080c017f */
[----:B--2---:R-:W-:Y:S05]  /*1fb90*/  @!P6 NANOSLEEP.SYNCS 0x989680 ;  /* 0x009896800000e95d */ /* 0x004fea0003900000 */
[----:B------:R-:W2:Y:S02]  /*1fba0*/  @!P6 SYNCS.PHASECHK.TRANS64 P6, [R69+URZ+0x19c90], R80 ;  /* 0x019c90504500e5a7 */ /* 0x000ea400080c007f */
[----:B--2---:R-:W-:Y:S05]  /*1fbb0*/  @!P6 BRA `(.L_x_2145) ;  /* 0xfffffffc00f0e947 */ /* 0x004fea000383ffff */
[----:B------:R-:W-:Y:S05]  /*1fbc0*/  BRA `(.L_x_2416) ;  /* 0xfffffe3000107947 */ /* 0x000fea000383ffff */
.L_x_2146:
        /* <DEDUP_REMOVED lines=8> */
.L_x_2418:
[----:B------:R-:W-:Y:S05]  /*1fc50*/  BSYNC B1 ;  /* 0x0000000000017941 */ /* 0x000fea0003800000 */
.L_x_2417:
        /* <DEDUP_REMOVED lines=8> */
.L_x_2419:
[----:B------:R-:W-:Y:S05]  /*1fce0*/  BRA `(.L_x_2420) ;  /* 0xfffffe2c00dc7947 */ /* 0x000fea000383ffff */
.L_x_2162:
[----:B-1----:R1:W2:Y:S02]  /*1fcf0*/  SYNCS.PHASECHK.TRANS64.TRYWAIT P6, [R69+URZ+0x19c90], R80 ;  /* 0x019c9050450075a7 */ /* 0x0022a400080c017f */
[----:B--2---:R-:W-:Y:S05]  /*1fd00*/  @!P6 NANOSLEEP.SYNCS 0x989680 ;  /* 0x009896800000e95d */ /* 0x004fea0003900000 */
[----:B------:R-:W2:Y:S02]  /*1fd10*/  @!P6 SYNCS.PHASECHK.TRANS64 P6, [R69+URZ+0x19c90], R80 ;  /* 0x019c90504500e5a7 */ /* 0x000ea400080c007f */
[----:B--2---:R-:W-:Y:S05]  /*1fd20*/  @!P6 BRA `(.L_x_2162) ;  /* 0xfffffffc00f0e947 */ /* 0x004fea000383ffff */
[----:B------:R-:W-:Y:S05]  /*1fd30*/  BRA `(.L_x_2421) ;  /* 0xfffffe4400f07947 */ /* 0x000fea000383ffff */
.L_x_2163:
        /* <DEDUP_REMOVED lines=8> */
.L_x_2423:
[----:B------:R-:W-:Y:S05]  /*1fdc0*/  BSYNC B1 ;  /* 0x0000000000017941 */ /* 0x000fea0003800000 */
.L_x_2422:
        /* <DEDUP_REMOVED lines=8> */
.L_x_2424:
[----:B------:R-:W-:Y:S01]  /*1fe50*/  IMAD.MOV.U32 R83, RZ, RZ, R14 ;  /* 0x000000ffff537224 */ /* 0x000fe200078e000e */
[----:B------:R-:W-:Y:S06]  /*1fe60*/  BRA `(.L_x_2425) ;  /* 0xfffffe4400b87947 */ /* 0x000fec000383ffff */
.L_x_2172:
[----:B0-----:R0:W1:Y:S02]  /*1fe70*/  SYNCS.PHASECHK.TRANS64.TRYWAIT P5, [R69+URZ+0x19c90], R80 ;  /* 0x019c9050450075a7 */ /* 0x00106400080a017f */
[----:B-1----:R-:W-:Y:S05]  /*1fe80*/  @!P5 NANOSLEEP.SYNCS 0x989680 ;  /* 0x009896800000d95d */ /* 0x002fea0003900000 */
[----:B------:R-:W1:Y:S02]  /*1fe90*/  @!P5 SYNCS.PHASECHK.TRANS64 P5, [R69+URZ+0x19c90], R80 ;  /* 0x019c90504500d5a7 */ /* 0x000e6400080a007f */
[----:B-1----:R-:W-:Y:S05]  /*1fea0*/  @!P5 BRA `(.L_x_2172) ;  /* 0xfffffffc00f0d947 */ /* 0x002fea000383ffff */
[----:B------:R-:W-:Y:S05]  /*1feb0*/  BRA `(.L_x_2426) ;  /* 0xfffffe6400787947 */ /* 0x000fea000383ffff */
.L_x_2173:
[----:B------:R-:W-:Y:S01]  /*1fec0*/  BSSY B1, `(.L_x_2427) ;  /* 0x0000007000017945 */ /* 0x000fe20003800000 */
[----:B------:R-:W-:Y:S01]  /*1fed0*/  IMAD.MOV.U32 R12, RZ, RZ, RZ ;  /* 0x000000ffff0c7224 */ /* 0x000fe200078e00ff */
[----:B------:R-:W-:Y:S01]  /*1fee0*/  MOV R11, 0x1e1f ;  /* 0x00001e1f000b7802 */ /* 0x000fe20000000f00 */
[----:B------:R-:W-:-:S07]  /*1fef0*/  IMAD.MOV.U32 R15, RZ, RZ, -0x1 ;  /* 0xffffffffff0f7424 */ /* 0x000fce00078e00ff */
[----:B0-----:R-:W-:Y:S05]  /*1ff00*/  WARPSYNC.COLLECTIVE R15, `(.L_x_2428) ;  /* 0x000000000f087348 */ /* 0x001fea0003c00000 */
[----:B------:R1:W2:Y:S02]  /*1ff10*/  SHFL.IDX P6, R14, R13, R12, R11 ;  /* 0x0000000c0d0e7389 */ /* 0x0002a400000c000b */
[----:B012---:R-:W-:Y:S01]  /*1ff20*/  ENDCOLLECTIVE ;  /* 0x000000000000791b */ /* 0x007fe20003800000 */
.L_x_2428:
[----:B------:R-:W-:Y:S05]  /*1ff30*/  BSYNC B1 ;  /* 0x0000000000017941 */ /* 0x000fea0003800000 */
.L_x_2427:
        /* <DEDUP_REMOVED lines=8> */
.L_x_2429:
[----:B------:R-:W-:Y:S05]  /*1ffc0*/  BRA `(.L_x_2430) ;  /* 0xfffffe6400987947 */ /* 0x000fea000383ffff */
.L_x_2177:
[----:B0-----:R0:W2:Y:S02]  /*1ffd0*/  SYNCS.PHASECHK.TRANS64.TRYWAIT P0, [R69+URZ+0x19cb0], R80 ;  /* 0x019cb050450075a7 */ /* 0x0010a4000800017f */
[----:B--2---:R-:W-:Y:S05]  /*1ffe0*/  @!P0 NANOSLEEP.SYNCS 0x989680 ;  /* 0x009896800000895d */ /* 0x004fea0003900000 */
[----:B------:R-:W2:Y:S02]  /*1fff0*/  @!P0 SYNCS.PHASECHK.TRANS64 P0, [R69+URZ+0x19cb0], R80 ;  /* 0x019cb050450085a7 */ /* 0x000ea4000800007f */
[----:B--2---:R-:W-:Y:S05]  /*20000*/  @!P0 BRA `(.L_x_2177) ;  /* 0xfffffffc00f08947 */ /* 0x004fea000383ffff */
[----:B------:R-:W-:Y:S05]  /*20010*/  BRA `(.L_x_2431) ;  /* 0xfffffe6800287947 */ /* 0x000fea000383ffff */
.L_x_2197:
[----:B------:R-:W-:Y:S01]  /*20020*/  BSSY B1, `(.L_x_2432) ;  /* 0x0000007000017945 */ /* 0x000fe20003800000 */
[----:B------:R-:W-:Y:S02]  /*20030*/  IMAD.MOV.U32 R12, RZ, RZ, RZ ;  /* 0x000000ffff0c7224 */ /* 0x000fe400078e00ff */
[----:B------:R-:W-:Y:S02]  /*20040*/  IMAD.MOV.U32 R11, RZ, RZ, 0x1e1f ;  /* 0x00001e1fff0b7424 */ /* 0x000fe400078e00ff */
[----:B------:R-:W-:-:S07]  /*20050*/  IMAD.MOV.U32 R15, RZ, RZ, -0x1 ;  /* 0xffffffffff0f7424 */ /* 0x000fce00078e00ff */
[----:B------:R-:W-:Y:S05]  /*20060*/  WARPSYNC.COLLECTIVE R15, `(.L_x_2433) ;  /* 0x000000000f087348 */ /* 0x000fea0003c00000 */
[----:B------:R0:W1:Y:S02]  /*20070*/  SHFL.IDX P6, R14, R13, R12, R11 ;  /* 0x0000000c0d0e7389 */ /* 0x00006400000c000b */
[----:B01----:R-:W-:Y:S01]  /*20080*/  ENDCOLLECTIVE ;  /* 0x000000000000791b */ /* 0x003fe20003800000 */
.L_x_2433:
[----:B------:R-:W-:Y:S05]  /*20090*/  BSYNC B1 ;  /* 0x0000000000017941 */ /* 0x000fea0003800000 */
.L_x_2432:
[----:B------:R-:W-:Y:S01]  /*200a0*/  IMAD.MOV.U32 R13, RZ, RZ, R3 ;  /* 0x000000ffff0d7224 */ /* 0x000fe200078e0003 */
[----:B------:R-:W-:Y:S01]  /*200b0*/  MOV R12, RZ ;  /* 0x000000ff000c7202 */ /* 0x000fe20000000f00 */
[----:B------:R-:W-:Y:S02]  /*200c0*/  IMAD.MOV.U32 R11, RZ, RZ, 0x1e1f ;  /* 0x00001e1fff0b7424 */ /* 0x000fe400078e00ff */
[----:B------:R-:W-:Y:S02]  /*200d0*/  IMAD.MOV.U32 R15, RZ, RZ, -0x1 ;  /* 0xffffffffff0f7424 */ /* 0x000fe400078e00ff */
[----:B------:R-:W-:-:S07]  /*200e0*/  IMAD.MOV.U32 R0, RZ, RZ, R14 ;  /* 0x000000ffff007224 */ /* 0x000fce00078e000e */
[----:B------:R-:W-:Y:S05]  /*200f0*/  WARPSYNC.COLLECTIVE R15, `(.L_x_2434) ;  /* 0x000000000f087348 */ /* 0x000fea0003c00000 */
[----:B------:R0:W1:Y:S02]  /*20100*/  SHFL.IDX P6, R14, R13, R12, R11 ;  /* 0x0000000c0d0e7389 */ /* 0x00006400000c000b */
[----:B01----:R-:W-:Y:S01]  /*20110*/  ENDCOLLECTIVE ;  /* 0x000000000000791b */ /* 0x003fe20003800000 */
.L_x_2434:
[----:B------:R-:W-:Y:S02]  /*20120*/  IMAD.MOV.U32 R13, RZ, RZ, R4 ;  /* 0x000000ffff0d7224 */ /* 0x000fe400078e0004 */
[----:B------:R-:W-:-:S07]  /*20130*/  IMAD.MOV.U32 R3, RZ, RZ, R14 ;  /* 0x000000ffff037224 */ /* 0x000fce00078e000e */
[----:B------:R-:W-:Y:S05]  /*20140*/  WARPSYNC.COLLECTIVE R15, `(.L_x_2435) ;  /* 0x000000000f087348 */ /* 0x000fea0003c00000 */
[----:B------:R0:W1:Y:S02]  /*20150*/  SHFL.IDX P6, R14, R13, R12, R11 ;  /* 0x0000000c0d0e7389 */ /* 0x00006400000c000b */
[----:B01----:R-:W-:Y:S01]  /*20160*/  ENDCOLLECTIVE ;  /* 0x000000000000791b */ /* 0x003fe20003800000 */
.L_x_2435:
[----:B------:R-:W-:Y:S02]  /*20170*/  IMAD.MOV.U32 R13, RZ, RZ, R5 ;  /* 0x000000ffff0d7224 */ /* 0x000fe400078e0005 */
[----:B------:R-:W-:-:S07]  /*20180*/  IMAD.MOV.U32 R4, RZ, RZ, R14 ;  /* 0x000000ffff047224 */ /* 0x000fce00078e000e */
[----:B------:R-:W-:Y:S05]  /*20190*/  WARPSYNC.COLLECTIVE R15, `(.L_x_2436) ;  /* 0x000000000f087348 */ /* 0x000fea0003c00000 */
[----:B------:R0:W1:Y:S02]  /*201a0*/  SHFL.IDX P6, R14, R13, R12, R11 ;  /* 0x0000000c0d0e7389 */ /* 0x00006400000c000b */
[----:B01----:R-:W-:Y:S01]  /*201b0*/  ENDCOLLECTIVE ;  /* 0x000000000000791b */ /* 0x003fe20003800000 */
.L_x_2436:
[----:B------:R-:W-:Y:S05]  /*201c0*/  BRA `(.L_x_2437) ;  /* 0xfffffe7800807947 */ /* 0x000fea000383ffff */
.L_x_2201:
[----:B-1----:R1:W2:Y:S02]  /*201d0*/  SYNCS.PHASECHK.TRANS64.TRYWAIT P0, [R18+URZ+0x19c00], R5 ;  /* 0x019c0005120075a7 */ /* 0x0022a4000800017f */
[----:B--2---:R-:W-:Y:S05]  /*201e0*/  @!P0 NANOSLEEP.SYNCS 0x989680 ;  /* 0x009896800000895d */ /* 0x004fea0003900000 */
[----:B------:R-:W2:Y:S02]  /*201f0*/  @!P0 SYNCS.PHASECHK.TRANS64 P0, [R18+URZ+0x19c00], R5 ;  /* 0x019c0005120085a7 */ /* 0x000ea4000800007f */
[----:B--2---:R-:W-:Y:S05]  /*20200*/  @!P0 BRA `(.L_x_2201) ;  /* 0xfffffffc00f08947 */ /* 0x004fea000383ffff */
[----:B------:R-:W-:Y:S05]  /*20210*/  BRA `(.L_x_2438) ;  /* 0xfffffe7c004c7947 */ /* 0x000fea000383ffff */
.L_x_2207:
[----:B------:R-:W-:Y:S01]  /*20220*/  BSSY B1, `(.L_x_2439) ;  /* 0x0000007000017945 */ /* 0x000fe20003800000 */
[----:B------:R-:W-:Y:S02]  /*20230*/  IMAD.MOV.U32 R12, RZ, RZ, RZ ;  /* 0x000000ffff0c7224 */ /* 0x000fe400078e00ff */
[----:B------:R-:W-:Y:S02]  /*20240*/  IMAD.MOV.U32 R11, RZ, RZ, 0x1e1f ;  /* 0x00001e1fff0b7424 */ /* 0x000fe400078e00ff */
[----:B------:R-:W-:-:S07]  /*20250*/  IMAD.MOV.U32 R15, RZ, RZ, -0x1 ;  /* 0xffffffffff0f7424 */ /* 0x000fce00078e00ff */
[----:B------:R-:W-:Y:S05]  /*20260*/  WARPSYNC.COLLECTIVE R15, `(.L_x_2440) ;  /* 0x000000000f087348 */ /* 0x000fea0003c00000 */
[----:B------:R0:W1:Y:S02]  /*20270*/  SHFL.IDX P6, R14, R13, R12, R11 ;  /* 0x0000000c0d0e7389 */ /* 0x00006400000c000b */
[----:B01----:R-:W-:Y:S01]  /*20280*/  ENDCOLLECTIVE ;  /* 0x000000000000791b */ /* 0x003fe20003800000 */
.L_x_2440:
[----:B------:R-:W-:Y:S05]  /*20290*/  BSYNC B1 ;  /* 0x0000000000017941 */ /* 0x000fea0003800000 */
.L_x_2439:
        /* <DEDUP_REMOVED lines=8> */
.L_x_2441:
[----:B------:R-:W-:Y:S02]  /*20320*/  IMAD.MOV.U32 R13, RZ, RZ, R20 ;  /* 0x000000ffff0d7224 */ /* 0x000fe400078e0014 */
[----:B------:R-:W-:-:S07]  /*20330*/  IMAD.MOV.U32 R3, RZ, RZ, R14 ;  /* 0x000000ffff037224 */ /* 0x000fce00078e000e */
[----:B------:R-:W-:Y:S05]  /*20340*/  WARPSYNC.COLLECTIVE R15, `(.L_x_2442) ;  /* 0x000000000f087348 */ /* 0x000fea0003c00000 */
[----:B------:R0:W1:Y:S02]  /*20350*/  SHFL.IDX P6, R14, R13, R12, R11 ;  /* 0x0000000c0d0e7389 */ /* 0x00006400000c000b */
[----:B01----:R-:W-:Y:S01]  /*20360*/  ENDCOLLECTIVE ;  /* 0x000000000000791b */ /* 0x003fe20003800000 */
.L_x_2442:
[----:B------:R-:W-:Y:S02]  /*20370*/  IMAD.MOV.U32 R13, RZ, RZ, R21 ;  /* 0x000000ffff0d7224 */ /* 0x000fe400078e0015 */
[----:B------:R-:W-:-:S07]  /*20380*/  IMAD.MOV.U32 R20, RZ, RZ, R14 ;  /* 0x000000ffff147224 */ /* 0x000fce00078e000e */
[----:B------:R-:W-:Y:S05]  /*20390*/  WARPSYNC.COLLECTIVE R15, `(.L_x_2443) ;  /* 0x000000000f087348 */ /* 0x000fea0003c00000 */
[----:B------:R0:W1:Y:S02]  /*203a0*/  SHFL.IDX P6, R14, R13, R12, R11 ;  /* 0x0000000c0d0e7389 */ /* 0x00006400000c000b */
[----:B01----:R-:W-:Y:S01]  /*203b0*/  ENDCOLLECTIVE ;  /* 0x000000000000791b */ /* 0x003fe20003800000 */
.L_x_2443:
[----:B------:R-:W-:Y:S01]  /*203c0*/  IMAD.MOV.U32 R21, RZ, RZ, R14 ;  /* 0x000000ffff157224 */ /* 0x000fe200078e000e */
[----:B------:R-:W-:Y:S06]  /*203d0*/  BRA `(.L_x_2444) ;  /* 0xfffffe9400347947 */ /* 0x000fec000383ffff */
.L_x_2211:
[----:B-1----:R1:W2:Y:S02]  /*203e0*/  SYNCS.PHASECHK.TRANS64.TRYWAIT P0, [R18+URZ+0x19c00], R41 ;  /* 0x019c0029120075a7 */ /* 0x0022a4000800017f */
[----:B--2---:R-:W-:Y:S05]  /*203f0*/  @!P0 NANOSLEEP.SYNCS 0x989680 ;  /* 0x009896800000895d */ /* 0x004fea0003900000 */
[----:B------:R-:W2:Y:S02]  /*20400*/  @!P0 SYNCS.PHASECHK.TRANS64 P0, [R18+URZ+0x19c00], R41 ;  /* 0x019c0029120085a7 */ /* 0x000ea4000800007f */
[----:B--2---:R-:W-:Y:S05]  /*20410*/  @!P0 BRA `(.L_x_2211) ;  /* 0xfffffffc00f08947 */ /* 0x004fea000383ffff */
[----:B------:R-:W-:Y:S05]  /*20420*/  BRA `(.L_x_2445) ;  /* 0xfffffe9400f47947 */ /* 0x000fea000383ffff */
.L_x_2217:
[----:B-1----:R1:W2:Y:S02]  /*20430*/  SYNCS.PHASECHK.TRANS64.TRYWAIT P1, [R0+URZ+0x19c30], R7 ;  /* 0x019c3007000075a7 */ /* 0x0022a4000802017f */
[----:B--2---:R-:W-:Y:S05]  /*20440*/  @!P1 NANOSLEEP.SYNCS 0x989680 ;  /* 0x009896800000995d */ /* 0x004fea0003900000 */
[----:B------:R-:W2:Y:S02]  /*20450*/  @!P1 SYNCS.PHASECHK.TRANS64 P1, [R0+URZ+0x19c30], R7 ;  /* 0x019c3007000095a7 */ /* 0x000ea4000802007f */
[----:B--2---:R-:W-:Y:S05]  /*20460*/  @!P1 BRA `(.L_x_2217) ;  /* 0xfffffffc00f09947 */ /* 0x004fea000383ffff */
[----:B------:R-:W-:Y:S05]  /*20470*/  BRA `(.L_x_2216) ;  /* 0xfffffeb8005c7947 */ /* 0x000fea000383ffff */
.L_x_2225:
[----:B-1----:R1:W2:Y:S02]  /*20480*/  SYNCS.PHASECHK.TRANS64.TRYWAIT P1, [R20+URZ+0x19c30], R11 ;  /* 0x019c300b140075a7 */ /* 0x0022a4000802017f */
[----:B--2---:R-:W-:Y:S05]  /*20490*/  @!P1 NANOSLEEP.SYNCS 0x989680 ;  /* 0x009896800000995d */ /* 0x004fea0003900000 */
[----:B------:R-:W2:Y:S02]  /*204a0*/  @!P1 SYNCS.PHASECHK.TRANS64 P1, [R20+URZ+0x19c30], R11 ;  /* 0x019c300b140095a7 */ /* 0x000ea4000802007f */
[----:B--2---:R-:W-:Y:S05]  /*204b0*/  @!P1 BRA `(.L_x_2225) ;  /* 0xfffffffc00f09947 */ /* 0x004fea000383ffff */
[----:B------:R-:W-:Y:S05]  /*204c0*/  BRA `(.L_x_2224) ;  /* 0xfffffee400607947 */ /* 0x000fea000383ffff */
.L_x_2230:
[----:B-1----:R1:W2:Y:S02]  /*204d0*/  SYNCS.PHASECHK.TRANS64.TRYWAIT P1, [R14+URZ+0x19c50], R7 ;  /* 0x019c50070e0075a7 */ /* 0x0022a4000802017f */
[----:B--2---:R-:W-:Y:S05]  /*204e0*/  @!P1 NANOSLEEP.SYNCS 0x989680 ;  /* 0x009896800000995d */ /* 0x004fea0003900000 */
[----:B------:R-:W2:Y:S02]  /*204f0*/  @!P1 SYNCS.PHASECHK.TRANS64 P1, [R14+URZ+0x19c50], R7 ;  /* 0x019c50070e0095a7 */ /* 0x000ea4000802007f */
[----:B--2---:R-:W-:Y:S05]  /*20500*/  @!P1 BRA `(.L_x_2230) ;  /* 0xfffffffc00f09947 */ /* 0x004fea000383ffff */
[----:B------:R-:W-:Y:S05]  /*20510*/  BRA `(.L_x_2229) ;  /* 0xfffffee400e47947 */ /* 0x000fea000383ffff */
.L_x_2240:
[----:B-1----:R1:W2:Y:S02]  /*20520*/  SYNCS.PHASECHK.TRANS64.TRYWAIT P1, [R10+URZ+0x19c30], R11 ;  /* 0x019c300b0a0075a7 */ /* 0x0022a4000802017f */
[----:B--2---:R-:W-:Y:S05]  /*20530*/  @!P1 NANOSLEEP.SYNCS 0x989680 ;  /* 0x009896800000995d */ /* 0x004fea0003900000 */
[----:B------:R-:W2:Y:S02]  /*20540*/  @!P1 SYNCS.PHASECHK.TRANS64 P1, [R10+URZ+0x19c30], R11 ;  /* 0x019c300b0a0095a7 */ /* 0x000ea4000802007f */
[----:B--2---:R-:W-:Y:S05]  /*20550*/  @!P1 BRA `(.L_x_2240) ;  /* 0xfffffffc00f09947 */ /* 0x004fea000383ffff */
[----:B------:R-:W-:Y:S05]  /*20560*/  BRA `(.L_x_2239) ;  /* 0xffffff1400407947 */ /* 0x000fea000383ffff */
.L_x_2245:
[----:B-1----:R1:W2:Y:S02]  /*20570*/  SYNCS.PHASECHK.TRANS64.TRYWAIT P1, [R12+URZ+0x19c50], R7 ;  /* 0x019c50070c0075a7 */ /* 0x0022a4000802017f */
[----:B--2---:R-:W-:Y:S05]  /*20580*/  @!P1 NANOSLEEP.SYNCS 0x989680 ;  /* 0x009896800000995d */ /* 0x004fea0003900000 */
[----:B------:R-:W2:Y:S02]  /*20590*/  @!P1 SYNCS.PHASECHK.TRANS64 P1, [R12+URZ+0x19c50], R7 ;  /* 0x019c50070c0095a7 */ /* 0x000ea4000802007f */
[----:B--2---:R-:W-:Y:S05]  /*205a0*/  @!P1 BRA `(.L_x_2245) ;  /* 0xfffffffc00f09947 */ /* 0x004fea000383ffff */
[----:B------:R-:W-:Y:S05]  /*205b0*/  BRA `(.L_x_2244) ;  /* 0xffffff1400c47947 */ /* 0x000fea000383ffff */
.L_x_2253:
[----:B-1----:R1:W2:Y:S02]  /*205c0*/  SYNCS.PHASECHK.TRANS64.TRYWAIT P1, [R12+URZ+0x19c50], R5 ;  /* 0x019c50050c0075a7 */ /* 0x0022a4000802017f */
[----:B--2---:R-:W-:Y:S05]  /*205d0*/  @!P1 NANOSLEEP.SYNCS 0x989680 ;  /* 0x009896800000995d */ /* 0x004fea0003900000 */
[----:B------:R-:W2:Y:S02]  /*205e0*/  @!P1 SYNCS.PHASECHK.TRANS64 P1, [R12+URZ+0x19c50], R5 ;  /* 0x019c50050c0095a7 */ /* 0x000ea4000802007f */
[----:B--2---:R-:W-:Y:S05]  /*205f0*/  @!P1 BRA `(.L_x_2253) ;  /* 0xfffffffc00f09947 */ /* 0x004fea000383ffff */
[----:B------:R-:W-:Y:S05]  /*20600*/  BRA `(.L_x_2252) ;  /* 0xffffff3800747947 */ /* 0x000fea000383ffff */
.L_x_2286:
        /* <DEDUP_REMOVED lines=11> */
.L_x_2447:
[----:B------:R-:W-:Y:S05]  /*206c0*/  BSYNC B1 ;  /* 0x0000000000017941 */ /* 0x000fea0003800000 */
.L_x_2446:
[----:B------:R-:W-:Y:S05]  /*206d0*/  BRA `(.L_x_2448) ;  /* 0xffffff9000d07947 */ /* 0x000fea000383ffff */
.L_x_2288:
[----:B------:R-:W-:Y:S01]  /*206e0*/  BSSY B1, `(.L_x_2449) ;  /* 0x0000006000017945 */ /* 0x000fe20003800000 */
[----:B------:R-:W-:-:S07]  /*206f0*/  MOV R15, 0xffffffff ;  /* 0xffffffff000f7802 */ /* 0x000fce0000000f00 */
[----:B01----:R-:W-:Y:S05]  /*20700*/  WARPSYNC.COLLECTIVE R15, `(.L_x_2450) ;  /* 0x000000000f0c7348 */ /* 0x003fea0003c00000 */
[----:B------:R-:W-:Y:S02]  /*20710*/  ELECT P6, UR62, PT ;  /* 0x00000000003e782f */ /* 0x000fe400038c0000 */
[----:B------:R-:W-:Y:S01]  /*20720*/  MOV R14, UR62 ;  /* 0x0000003e000e7c02 */ /* 0x000fe20008000f00 */
[----:B01----:R-:W-:Y:S10]  /*20730*/  ENDCOLLECTIVE ;  /* 0x000000000000791b */ /* 0x003ff40003800000 */
.L_x_2450:
[----:B------:R-:W-:Y:S05]  /*20740*/  BSYNC B1 ;  /* 0x0000000000017941 */ /* 0x000fea0003800000 */
.L_x_2449:
[----:B------:R-:W-:Y:S05]  /*20750*/  BRA `(.L_x_2287) ;  /* 0xffffff9000c87947 */ /* 0x000fea000383ffff */
.L_x_2290:
[----:B0-----:R0:W2:Y:S02]  /*20760*/  SYNCS.PHASECHK.TRANS64.TRYWAIT P0, [R17+URZ+0x19c20], R6 ;  /* 0x019c2006110075a7 */ /* 0x0010a4000800017f */
[----:B--2---:R-:W-:Y:S05]  /*20770*/  @!P0 NANOSLEEP.SYNCS 0x989680 ;  /* 0x009896800000895d */ /* 0x004fea0003900000 */
[----:B------:R-:W2:Y:S02]  /*20780*/  @!P0 SYNCS.PHASECHK.TRANS64 P0, [R17+URZ+0x19c20], R6 ;  /* 0x019c2006110085a7 */ /* 0x000ea4000800007f */
[----:B--2---:R-:W-:Y:S05]  /*20790*/  @!P0 BRA `(.L_x_2290) ;  /* 0xfffffffc00f08947 */ /* 0x004fea000383ffff */
[----:B------:R-:W-:Y:S05]  /*207a0*/  BRA `(.L_x_2451) ;  /* 0xffffff9000d87947 */ /* 0x000fea000383ffff */
.L_x_2294:
[----:B-1----:R1:W2:Y:S02]  /*207b0*/  SYNCS.PHASECHK.TRANS64.TRYWAIT P0, [R9+URZ+0x19ca0], R11 ;  /* 0x019ca00b090075a7 */ /* 0x0022a4000800017f */
[----:B--2---:R-:W-:Y:S05]  /*207c0*/  @!P0 NANOSLEEP.SYNCS 0x989680 ;  /* 0x009896800000895d */ /* 0x004fea0003900000 */
[----:B------:R-:W2:Y:S02]  /*207d0*/  @!P0 SYNCS.PHASECHK.TRANS64 P0, [R9+URZ+0x19ca0], R11 ;  /* 0x019ca00b090085a7 */ /* 0x000ea4000800007f */
[----:B--2---:R-:W-:Y:S05]  /*207e0*/  @!P0 BRA `(.L_x_2294) ;  /* 0xfffffffc00f08947 */ /* 0x004fea000383ffff */
[----:B------:R-:W-:Y:S05]  /*207f0*/  BRA `(.L_x_2452) ;  /* 0xffffff9000f07947 */ /* 0x000fea000383ffff */
.L_x_2301:
[----:B0-----:R0:W2:Y:S02]  /*20800*/  SYNCS.PHASECHK.TRANS64.TRYWAIT P0, [R9+URZ+0x19cc0], R11 ;  /* 0x019cc00b090075a7 */ /* 0x0010a4000800017f */
[----:B--2---:R-:W-:Y:S05]  /*20810*/  @!P0 NANOSLEEP.SYNCS 0x989680 ;  /* 0x009896800000895d */ /* 0x004fea0003900000 */
[----:B------:R-:W2:Y:S02]  /*20820*/  @!P0 SYNCS.PHASECHK.TRANS64 P0, [R9+URZ+0x19cc0], R11 ;  /* 0x019cc00b090085a7 */ /* 0x000ea4000800007f */
[----:B--2---:R-:W-:Y:S05]  /*20830*/  @!P0 BRA `(.L_x_2301) ;  /* 0xfffffffc00f08947 */ /* 0x004fea000383ffff */
[----:B------:R-:W-:Y:S05]  /*20840*/  BRA `(.L_x_2453) ;  /* 0xffffff9400ec7947 */ /* 0x000fea000383ffff */
.L_x_2310:
[----:B-1----:R1:W2:Y:S02]  /*20850*/  SYNCS.PHASECHK.TRANS64.TRYWAIT P1, [R9+URZ+0x19ca0], R8 ;  /* 0x019ca008090075a7 */ /* 0x0022a4000802017f */
[----:B--2---:R-:W-:Y:S05]  /*20860*/  @!P1 NANOSLEEP.SYNCS 0x989680 ;  /* 0x009896800000995d */ /* 0x004fea0003900000 */
[----:B------:R-:W2:Y:S02]  /*20870*/  @!P1 SYNCS.PHASECHK.TRANS64 P1, [R9+URZ+0x19ca0], R8 ;  /* 0x019ca008090095a7 */ /* 0x000ea4000802007f */
[----:B--2---:R-:W-:Y:S05]  /*20880*/  @!P1 BRA `(.L_x_2310) ;  /* 0xfffffffc00f09947 */ /* 0x004fea000383ffff */
[----:B------:R-:W-:Y:S05]  /*20890*/  BRA `(.L_x_2454) ;  /* 0xffffff9c00207947 */ /* 0x000fea000383ffff */
.L_x_2317:
[----:B0-----:R0:W2:Y:S02]  /*208a0*/  SYNCS.PHASECHK.TRANS64.TRYWAIT P1, [R9+URZ+0x19cc0], R8 ;  /* 0x019cc008090075a7 */ /* 0x0010a4000802017f */
[----:B--2---:R-:W-:Y:S05]  /*208b0*/  @!P1 NANOSLEEP.SYNCS 0x989680 ;  /* 0x009896800000995d */ /* 0x004fea0003900000 */
[----:B------:R-:W2:Y:S02]  /*208c0*/  @!P1 SYNCS.PHASECHK.TRANS64 P1, [R9+URZ+0x19cc0], R8 ;  /* 0x019cc008090095a7 */ /* 0x000ea4000802007f */
[----:B--2---:R-:W-:Y:S05]  /*208d0*/  @!P1 BRA `(.L_x_2317) ;  /* 0xfffffffc00f09947 */ /* 0x004fea000383ffff */
[----:B------:R-:W-:Y:S05]  /*208e0*/  BRA `(.L_x_2455) ;  /* 0xffffffa000187947 */ /* 0x000fea000383ffff */
.L_x_2336:
        /* <DEDUP_REMOVED lines=11> */
.L_x_2457:
[----:B------:R-:W-:Y:S05]  /*209a0*/  BSYNC B0 ;  /* 0x0000000000007941 */ /* 0x000fea0003800000 */
.L_x_2456:
[----:B------:R-:W-:Y:S05]  /*209b0*/  BRA `(.L_x_2458) ;  /* 0xffffffb000807947 */ /* 0x000fea000383ffff */
.L_x_2339:
[----:B-1----:R-:W2:Y:S02]  /*209c0*/  LDL R0, [R1+0x20] ;  /* 0x0000200001007983 */ /* 0x002ea40000100800 */
[----:B--2---:R1:W2:Y:S02]  /*209d0*/  SYNCS.PHASECHK.TRANS64.TRYWAIT P0, [R4+URZ+0x19c80], R0 ;  /* 0x019c8000040075a7 */ /* 0x0042a4000800017f */
[----:B--2---:R-:W-:Y:S05]  /*209e0*/  @!P0 NANOSLEEP.SYNCS 0x989680 ;  /* 0x009896800000895d */ /* 0x004fea0003900000 */
[----:B------:R-:W2:Y:S02]  /*209f0*/  @!P0 SYNCS.PHASECHK.TRANS64 P0, [R4+URZ+0x19c80], R0 ;  /* 0x019c8000040085a7 */ /* 0x000ea4000800007f */
[----:B--2---:R-:W-:Y:S05]  /*20a00*/  @!P0 BRA `(.L_x_2339) ;  /* 0xfffffffc00ec8947 */ /* 0x004fea000383ffff */
[----:B------:R-:W-:Y:S05]  /*20a10*/  BRA `(.L_x_2459) ;  /* 0xffffffb000907947 */ /* 0x000fea000383ffff */
.L_x_2340:
        /* <DEDUP_REMOVED lines=8> */
.L_x_2461:
[----:B------:R-:W-:Y:S05]  /*20aa0*/  BSYNC B0 ;  /* 0x0000000000007941 */ /* 0x000fea0003800000 */
.L_x_2460:
        /* <DEDUP_REMOVED lines=8> */
.L_x_2462:
        /* <DEDUP_REMOVED lines=25> */
.L_x_2463:
        /* <DEDUP_REMOVED lines=10> */
.L_x_2464:
[----:B------:R-:W-:Y:S01]  /*20d60*/  IMAD.MOV.U32 R6, RZ, RZ, R14 ;  /* 0x000000ffff067224 */ /* 0x000fe200078e000e */
[----:B------:R-:W-:Y:S06]  /*20d70*/  BRA `(.L_x_2465) ;  /* 0xffffffb000647947 */ /* 0x000fec000383ffff */
.L_x_2345:
[----:B---3--:R-:W3:Y:S02]  /*20d80*/  LDL R3, [R1+0x20] ;  /* 0x0000200001037983 */ /* 0x008ee40000100800 */
[----:B---3--:R3:W4:Y:S02]  /*20d90*/  SYNCS.PHASECHK.TRANS64.TRYWAIT P0, [R4+URZ+0x19c40], R3 ;  /* 0x019c4003040075a7 */ /* 0x008724000800017f */
[----:B----4-:R-:W-:Y:S05]  /*20da0*/  @!P0 NANOSLEEP.SYNCS 0x989680 ;  /* 0x009896800000895d */ /* 0x010fea0003900000 */
[----:B------:R-:W4:Y:S02]  /*20db0*/  @!P0 SYNCS.PHASECHK.TRANS64 P0, [R4+URZ+0x19c40], R3 ;  /* 0x019c4003040085a7 */ /* 0x000f24000800007f */
[----:B----4-:R-:W-:Y:S05]  /*20dc0*/  @!P0 BRA `(.L_x_2345) ;  /* 0xfffffffc00ec8947 */ /* 0x010fea000383ffff */
[----:B------:R-:W-:Y:S05]  /*20dd0*/  BRA `(.L_x_2466) ;  /* 0xffffffb000c87947 */ /* 0x000fea000383ffff */
.L_x_2346:
[----:B------:R-:W-:Y:S01]  /*20de0*/  BSSY B0, `(.L_x_2467) ;  /* 0x0000008000007945 */ /* 0x000fe20003800000 */
[----:B------:R-:W-:Y:S01]  /*20df0*/  MOV R13, R6 ;  /* 0x00000006000d7202 */ /* 0x000fe20000000f00 */
[----:B------:R-:W-:Y:S02]  /*20e00*/  IMAD.MOV.U32 R12, RZ, RZ, RZ ;  /* 0x000000ffff0c7224 */ /* 0x000fe400078e00ff */
[----:B------:R-:W-:Y:S02]  /*20e10*/  IMAD.MOV.U32 R11, RZ, RZ, 0x1e1f ;  /* 0x00001e1fff0b7424 */ /* 0x000fe400078e00ff */
[----:B------:R-:W-:-:S07]  /*20e20*/  IMAD.MOV.U32 R15, RZ, RZ, -0x1 ;  /* 0xffffffffff0f7424 */ /* 0x000fce00078e00ff */
[----:B--2---:R-:W-:Y:S05]  /*20e30*/  WARPSYNC.COLLECTIVE R15, `(.L_x_2468) ;  /* 0x000000000f087348 */ /* 0x004fea0003c00000 */
[----:B------:R0:W1:Y:S02]  /*20e40*/  SHFL.IDX P6, R14, R13, R12, R11 ;  /* 0x0000000c0d0e7389 */ /* 0x00006400000c000b */
[----:B012---:R-:W-:Y:S01]  /*20e50*/  ENDCOLLECTIVE ;  /* 0x000000000000791b */ /* 0x007fe20003800000 */
.L_x_2468:
[----:B------:R-:W-:Y:S05]  /*20e60*/  BSYNC B0 ;  /* 0x0000000000007941 */ /* 0x000fea0003800000 */
.L_x_2467:
        /* <DEDUP_REMOVED lines=8> */
.L_x_2469:
[----:B------:R-:W-:Y:S01]  /*20ef0*/  IMAD.MOV.U32 R13, RZ, RZ, R6 ;  /* 0x000000ffff0d7224 */ /* 0x000fe200078e0006 */
[----:B------:R-:W-:Y:S01]  /*20f00*/  MOV R12, 0x1 ;  /* 0x00000001000c7802 */ /* 0x000fe20000000f00 */
[----:B------:R-:W-:-:S07]  /*20f10*/  IMAD.MOV.U32 R3, RZ, RZ, R14 ;  /* 0x000000ffff037224 */ /* 0x000fce00078e000e */
[----:B------:R-:W-:Y:S05]  /*20f20*/  WARPSYNC.COLLECTIVE R15, `(.L_x_2470) ;  /* 0x000000000f087348 */ /* 0x000fea0003c00000 */
[----:B------:R0:W1:Y:S02]  /*20f30*/  SHFL.IDX P6, R14, R13, R12, R11 ;  /* 0x0000000c0d0e7389 */ /* 0x00006400000c000b */
[----:B01----:R-:W-:Y:S01]  /*20f40*/  ENDCOLLECTIVE ;  /* 0x000000000000791b */ /* 0x003fe20003800000 */
.L_x_2470:
        /* <DEDUP_REMOVED lines=10> */
.L_x_2471:
        /* <DEDUP_REMOVED lines=8> */
.L_x_2351:
        /* <DEDUP_REMOVED lines=9> */
.L_x_2473:
[----:B------:R-:W-:Y:S01]  /*21100*/  ISETP.GE.AND P2, PT, R25, R0, PT ;  /* 0x000000001900720c */ /* 0x000fe20003f46270 */
[----:B------:R-:W-:Y:S02]  /*21110*/  IMAD.MOV.U32 R13, RZ, RZ, R6 ;  /* 0x000000ffff0d7224 */ /* 0x000fe400078e0006 */
[----:B------:R-:W-:-:S10]  /*21120*/  IMAD.MOV.U32 R2, RZ, RZ, R14 ;  /* 0x000000ffff027224 */ /* 0x000fd400078e000e */
[----:B------:R-:W-:Y:S05]  /*21130*/  WARPSYNC.COLLECTIVE R15, `(.L_x_2474) ;  /* 0x000000000f087348 */ /* 0x000fea0003c00000 */
[----:B------:R0:W1:Y:S02]  /*21140*/  SHFL.IDX P6, R14, R13, R12, R11 ;  /* 0x0000000c0d0e7389 */ /* 0x00006400000c000b */
[----:B01----:R-:W-:Y:S01]  /*21150*/  ENDCOLLECTIVE ;  /* 0x000000000000791b */ /* 0x003fe20003800000 */
.L_x_2474:
[----:B------:R-:W-:Y:S01]  /*21160*/  MOV R13, R4 ;  /* 0x00000004000d7202 */ /* 0x000fe20000000f00 */
[----:B------:R-:W-:Y:S02]  /*21170*/  IMAD.MOV.U32 R12, RZ, RZ, 0x1 ;  /* 0x00000001ff0c7424 */ /* 0x000fe400078e00ff */
[----:B------:R-:W-:-:S07]  /*21180*/  IMAD.MOV.U32 R3, RZ, RZ, R14 ;  /* 0x000000ffff037224 */ /* 0x000fce00078e000e */
[----:B------:R-:W-:Y:S05]  /*21190*/  WARPSYNC.COLLECTIVE R15, `(.L_x_2475) ;  /* 0x000000000f087348 */ /* 0x000fea0003c00000 */
[----:B------:R0:W1:Y:S02]  /*211a0*/  SHFL.IDX P6, R14, R13, R12, R11 ;  /* 0x0000000c0d0e7389 */ /* 0x00006400000c000b */
[----:B01----:R-:W-:Y:S01]  /*211b0*/  ENDCOLLECTIVE ;  /* 0x000000000000791b */ /* 0x003fe20003800000 */
.L_x_2475:
        /* <DEDUP_REMOVED lines=10> */
.L_x_2476:
        /* <DEDUP_REMOVED lines=13> */
.L_x_2477:
        /* <DEDUP_REMOVED lines=14> */
.L_x_2478:
[----:B------:R-:W-:Y:S01]  /*21410*/  IMAD.MOV.U32 R2, RZ, RZ, R14 ;  /* 0x000000ffff027224 */ /* 0x000fe200078e000e */
[----:B------:R-:W-:Y:S06]  /*21420*/  BRA `(.L_x_2479) ;  /* 0xffffffb800507947 */ /* 0x000fec000383ffff */
.L_x_2356:
[----:B--2---:R2:W3:Y:S02]  /*21430*/  SYNCS.PHASECHK.TRANS64.TRYWAIT P0, [R17+URZ+0x19c20], R0 ;  /* 0x019c2000110075a7 */ /* 0x0044e4000800017f */
[----:B---3--:R-:W-:Y:S05]  /*21440*/  @!P0 NANOSLEEP.SYNCS 0x989680 ;  /* 0x009896800000895d */ /* 0x008fea0003900000 */
[----:B------:R-:W3:Y:S02]  /*21450*/  @!P0 SYNCS.PHASECHK.TRANS64 P0, [R17+URZ+0x19c20], R0 ;  /* 0x019c2000110085a7 */ /* 0x000ee4000800007f */
[----:B---3--:R-:W-:Y:S05]  /*21460*/  @!P0 BRA `(.L_x_2356) ;  /* 0xfffffffc00f08947 */ /* 0x008fea000383ffff */
[----:B------:R-:W-:Y:S05]  /*21470*/  BRA `(.L_x_2480) ;  /* 0xffffffb800c07947 */ /* 0x000fea000383ffff */
.L_x_2360:
[----:B0-----:R0:W1:Y:S02]  /*21480*/  SYNCS.PHASECHK.TRANS64.TRYWAIT P0, [R0+URZ+0x19c80], R10 ;  /* 0x019c800a000075a7 */ /* 0x001064000800017f */
[----:B-1----:R-:W-:Y:S05]  /*21490*/  @!P0 NANOSLEEP.SYNCS 0x989680 ;  /* 0x009896800000895d */ /* 0x002fea0003900000 */
[----:B------:R-:W1:Y:S02]  /*214a0*/  @!P0 SYNCS.PHASECHK.TRANS64 P0, [R0+URZ+0x19c80], R10 ;  /* 0x019c800a000085a7 */ /* 0x000e64000800007f */
[----:B-1----:R-:W-:Y:S05]  /*214b0*/  @!P0 BRA `(.L_x_2360) ;  /* 0xfffffffc00f08947 */ /* 0x002fea000383ffff */
[----:B------:R-:W-:Y:S05]  /*214c0*/  BRA `(.L_x_2481) ;  /* 0xffffffbc00907947 */ /* 0x000fea000383ffff */
.L_x_2361:
[----:B------:R-:W-:Y:S01]  /*214d0*/  BSSY B0, `(.L_x_2482) ;  /* 0x0000008000007945 */ /* 0x000fe20003800000 */
[----:B------:R-:W-:Y:S01]  /*214e0*/  MOV R13, R21 ;  /* 0x00000015000d7202 */ /* 0x000fe20000000f00 */
[----:B------:R-:W-:Y:S02]  /*214f0*/  IMAD.MOV.U32 R12, RZ, RZ, RZ ;  /* 0x000000ffff0c7224 */ /* 0x000fe400078e00ff */
[----:B------:R-:W-:Y:S02]  /*21500*/  IMAD.MOV.U32 R11, RZ, RZ, 0x1e1f ;  /* 0x00001e1fff0b7424 */ /* 0x000fe400078e00ff */
[----:B------:R-:W-:-:S07]  /*21510*/  IMAD.MOV.U32 R15, RZ, RZ, -0x1 ;  /* 0xffffffffff0f7424 */ /* 0x000fce00078e00ff */
[----:B0-----:R-:W-:Y:S05]  /*21520*/  WARPSYNC.COLLECTIVE R15, `(.L_x_2483) ;  /* 0x000000000f087348 */ /* 0x001fea0003c00000 */
[----:B------:R1:W2:Y:S02]  /*21530*/  SHFL.IDX P6, R14, R13, R12, R11 ;  /* 0x0000000c0d0e7389 */ /* 0x0002a400000c000b */
[----:B012---:R-:W-:Y:S01]  /*21540*/  ENDCOLLECTIVE ;  /* 0x000000000000791b */ /* 0x007fe20003800000 */
.L_x_2483:
[----:B------:R-:W-:Y:S05]  /*21550*/  BSYNC B0 ;  /* 0x0000000000007941 */ /* 0x000fea0003800000 */
.L_x_2482:
        /* <DEDUP_REMOVED lines=9> */
.L_x_2484:
[----:B------:R-:W-:Y:S01]  /*215f0*/  MOV R13, R21 ;  /* 0x00000015000d7202 */ /* 0x000fe20000000f00 */
[----:B------:R-:W-:Y:S02]  /*21600*/  IMAD.MOV.U32 R12, RZ, RZ, 0x1 ;  /* 0x00000001ff0c7424 */ /* 0x000fe400078e00ff */
[----:B------:R-:W-:-:S07]  /*21610*/  IMAD.MOV.U32 R2, RZ, RZ, R14 ;  /* 0x000000ffff027224 */ /* 0x000fce00078e000e */
[----:B------:R-:W-:Y:S05]  /*21620*/  WARPSYNC.COLLECTIVE R15, `(.L_x_2485) ;  /* 0x000000000f087348 */ /* 0x000fea0003c00000 */
[----:B------:R0:W1:Y:S02]  /*21630*/  SHFL.IDX P6, R14, R13, R12, R11 ;  /* 0x0000000c0d0e7389 */ /* 0x00006400000c000b */
[----:B01----:R-:W-:Y:S01]  /*21640*/  ENDCOLLECTIVE ;  /* 0x000000000000791b */ /* 0x003fe20003800000 */
.L_x_2485:
        /* <DEDUP_REMOVED lines=13> */
.L_x_2486:
[----:B------:R-:W-:Y:S01]  /*21720*/  IMAD.MOV.U32 R2, RZ, RZ, R14 ;  /* 0x000000ffff027224 */ /* 0x000fe200078e000e */
[----:B------:R-:W-:Y:S06]  /*21730*/  BRA `(.L_x_2487) ;  /* 0xffffffbc00887947 */ /* 0x000fec000383ffff */
.L_x_2366:
[----:B---3--:R3:W4:Y:S02]  /*21740*/  SYNCS.PHASECHK.TRANS64.TRYWAIT P0, [R0+URZ+0x19c40], R10 ;  /* 0x019c400a000075a7 */ /* 0x008724000800017f */
[----:B----4-:R-:W-:Y:S05]  /*21750*/  @!P0 NANOSLEEP.SYNCS 0x989680 ;  /* 0x009896800000895d */ /* 0x010fea0003900000 */
[----:B------:R-:W4:Y:S02]  /*21760*/  @!P0 SYNCS.PHASECHK.TRANS64 P0, [R0+URZ+0x19c40], R10 ;  /* 0x019c400a000085a7 */ /* 0x000f24000800007f */
[----:B----4-:R-:W-:Y:S05]  /*21770*/  @!P0 BRA `(.L_x_2366) ;  /* 0xfffffffc00f08947 */ /* 0x010fea000383ffff */
[----:B------:R-:W-:Y:S05]  /*21780*/  BRA `(.L_x_2488) ;  /* 0xffffffbc00e07947 */ /* 0x000fea000383ffff */
.L_x_2367:
        /* <DEDUP_REMOVED lines=8> */
.L_x_2490:
[----:B------:R-:W-:Y:S05]  /*21810*/  BSYNC B0 ;  /* 0x0000000000007941 */ /* 0x000fea0003800000 */
.L_x_2489:
        /* <DEDUP_REMOVED lines=8> */
.L_x_2491:
[----:B------:R-:W-:Y:S02]  /*218a0*/  IMAD.MOV.U32 R13, RZ, RZ, R8 ;  /* 0x000000ffff0d7224 */ /* 0x000fe400078e0008 */
[----:B------:R-:W-:Y:S02]  /*218b0*/  IMAD.MOV.U32 R12, RZ, RZ, 0x1 ;  /* 0x00000001ff0c7424 */ /* 0x000fe400078e00ff */
[----:B------:R-:W-:-:S07]  /*218c0*/  IMAD.MOV.U32 R2, RZ, RZ, R14 ;  /* 0x000000ffff027224 */ /* 0x000fce00078e000e */
[----:B------:R-:W-:Y:S05]  /*218d0*/  WARPSYNC.COLLECTIVE R15, `(.L_x_2492) ;  /* 0x000000000f087348 */ /* 0x000fea0003c00000 */
[----:B------:R0:W1:Y:S02]  /*218e0*/  SHFL.IDX P6, R14, R13, R12, R11 ;  /* 0x0000000c0d0e7389 */ /* 0x00006400000c000b */
[----:B01----:R-:W-:Y:S01]  /*218f0*/  ENDCOLLECTIVE ;  /* 0x000000000000791b */ /* 0x003fe20003800000 */
.L_x_2492:
        /* <DEDUP_REMOVED lines=13> */
.L_x_2493:
[----:B------:R-:W-:Y:S01]  /*219d0*/  IMAD.MOV.U32 R2, RZ, RZ, R14 ;  /* 0x000000ffff027224 */ /* 0x000fe200078e000e */
[----:B------:R-:W-:Y:S06]  /*219e0*/  BRA `(.L_x_2494) ;  /* 0xffffffbc00d07947 */ /* 0x000fec000383ffff */
.L_x_2372:
[----:B0-----:R0:W2:Y:S02]  /*219f0*/  SYNCS.PHASECHK.TRANS64.TRYWAIT P2, [R2+URZ+0x19c70], R0 ;  /* 0x019c7000020075a7 */ /* 0x0010a4000804017f */
[----:B--2---:R-:W-:Y:S05]  /*21a00*/  @!P2 NANOSLEEP.SYNCS 0x989680 ;  /* 0x009896800000a95d */ /* 0x004fea0003900000 */
[----:B------:R-:W2:Y:S02]  /*21a10*/  @!P2 SYNCS.PHASECHK.TRANS64 P2, [R2+URZ+0x19c70], R0 ;  /* 0x019c70000200a5a7 */ /* 0x000ea4000804007f */
[----:B--2---:R-:W-:Y:S05]  /*21a20*/  @!P2 BRA `(.L_x_2372) ;  /* 0xfffffffc00f0a947 */ /* 0x004fea000383ffff */
[----:B------:R-:W-:Y:S05]  /*21a30*/  BRA `(.L_x_2495) ;  /* 0xffffffc0003c7947 */ /* 0x000fea000383ffff */
.L_x_2374:
[----:B0-----:R0:W2:Y:S02]  /*21a40*/  SYNCS.PHASECHK.TRANS64.TRYWAIT P2, [R2+URZ+0x19c60], R0 ;  /* 0x019c6000020075a7 */ /* 0x0010a4000804017f */
[----:B--2---:R-:W-:Y:S05]  /*21a50*/  @!P2 NANOSLEEP.SYNCS 0x989680 ;  /* 0x009896800000a95d */ /* 0x004fea0003900000 */
[----:B------:R-:W2:Y:S02]  /*21a60*/  @!P2 SYNCS.PHASECHK.TRANS64 P2, [R2+URZ+0x19c60], R0 ;  /* 0x019c60000200a5a7 */ /* 0x000ea4000804007f */
[----:B--2---:R-:W-:Y:S05]  /*21a70*/  @!P2 BRA `(.L_x_2374) ;  /* 0xfffffffc00f0a947 */ /* 0x004fea000383ffff */
[----:B------:R-:W-:Y:S05]  /*21a80*/  BRA `(.L_x_2496) ;  /* 0xffffffc0004c7947 */ /* 0x000fea000383ffff */
.L_x_2382:
[----:B0-----:R0:W2:Y:S02]  /*21a90*/  SYNCS.PHASECHK.TRANS64.TRYWAIT P1, [R3+URZ+0x19c70], R0 ;  /* 0x019c7000030075a7 */ /* 0x0010a4000802017f */
[----:B--2---:R-:W-:Y:S05]  /*21aa0*/  @!P1 NANOSLEEP.SYNCS 0x989680 ;  /* 0x009896800000995d */ /* 0x004fea0003900000 */
[----:B------:R-:W2:Y:S02]  /*21ab0*/  @!P1 SYNCS.PHASECHK.TRANS64 P1, [R3+URZ+0x19c70], R0 ;  /* 0x019c7000030095a7 */ /* 0x000ea4000802007f */
[----:B--2---:R-:W-:Y:S05]  /*21ac0*/  @!P1 BRA `(.L_x_2382) ;  /* 0xfffffffc00f09947 */ /* 0x004fea000383ffff */
[----:B------:R-:W-:Y:S05]  /*21ad0*/  BRA `(.L_x_2497) ;  /* 0xffffffc400bc7947 */ /* 0x000fea000383ffff */
.L_x_2384:
[----:B0-----:R0:W2:Y:S02]  /*21ae0*/  SYNCS.PHASECHK.TRANS64.TRYWAIT P1, [R3+URZ+0x19c60], R0 ;  /* 0x019c6000030075a7 */ /* 0x0010a4000802017f */
[----:B--2---:R-:W-:Y:S05]  /*21af0*/  @!P1 NANOSLEEP.SYNCS 0x989680 ;  /* 0x009896800000995d */ /* 0x004fea0003900000 */
[----:B------:R-:W2:Y:S02]  /*21b00*/  @!P1 SYNCS.PHASECHK.TRANS64 P1, [R3+URZ+0x19c60], R0 ;  /* 0x019c6000030095a7 */ /* 0x000ea4000802007f */
[----:B--2---:R-:W-:Y:S05]  /*21b10*/  @!P1 BRA `(.L_x_2384) ;  /* 0xfffffffc00f09947 */ /* 0x004fea000383ffff */
[----:B------:R-:W-:Y:S05]  /*21b20*/  BRA `(.L_x_2498) ;  /* 0xffffffc400c87947 */ /* 0x000fea000383ffff */
.L_x_2389:
        /* <DEDUP_REMOVED lines=8> */
.L_x_2500:
[----:B------:R-:W-:Y:S05]  /*21bb0*/  BSYNC B0 ;  /* 0x0000000000007941 */ /* 0x000fea0003800000 */
.L_x_2499:
        /* <DEDUP_REMOVED lines=9> */
.L_x_2501:
[----:B------:R-:W-:Y:S02]  /*21c50*/  ULDC UR4, c[0x0][0xc3c] ;  /* 0x00030f0000047ab9 */ /* 0x000fe40000000800 */
[----:B------:R-:W-:-:S13]  /*21c60*/  ISETP.GE.OR P1, PT, R8, UR4, !P0 ;  /* 0x0000000408007c0c */ /* 0x000fda000c726670 */
[----:B------:R-:W0:Y:S08]  /*21c70*/  @!P1 LDC.64 R2, c[0x0][0xc80] ;  /* 0x00032000ff029b82 */ /* 0x000e300000000a00 */
[----:B------:R-:W1:Y:S01]  /*21c80*/  @!P1 LDC.64 R4, c[0x0][0xc78] ;  /* 0x00031e00ff049b82 */ /* 0x000e620000000a00 */
[----:B------:R-:W-:Y:S02]  /*21c90*/  CS2R R24, SRZ ;  /* 0x0000000000187805 */ /* 0x000fe4000001ff00 */
[----:B------:R-:W-:Y:S01]  /*21ca0*/  MOV R11, RZ ;  /* 0x000000ff000b7202 */ /* 0x000fe20000000f00 */
[----:B------:R-:W-:-:S02]  /*21cb0*/  IMAD.MOV.U32 R6, RZ, RZ, R14 ;  /* 0x000000ffff067224 */ /* 0x000fc400078e000e */
        /* <DEDUP_REMOVED lines=17> */
.L_x_2502:
        /* <DEDUP_REMOVED lines=8> */
.L_x_2503:
        /* <DEDUP_REMOVED lines=8> */
.L_x_2504:
        /* <DEDUP_REMOVED lines=8> */
.L_x_2505:
        /* <DEDUP_REMOVED lines=8> */
.L_x_2506:
        /* <DEDUP_REMOVED lines=9> */
.L_x_2507:
[----:B------:R-:W-:Y:S01]  /*22060*/  IMAD.MOV.U32 R3, RZ, RZ, R14 ;  /* 0x000000ffff037224 */ /* 0x000fe200078e000e */
[----:B------:R-:W-:Y:S06]  /*22070*/  BRA `(.L_x_2508) ;  /* 0xffffffc800747947 */ /* 0x000fec000383ffff */
.L_x_2392:
[----:B------:R-:W-:Y:S01]  /*22080*/  BSSY B0, `(.L_x_2509) ;  /* 0x0000008000007945 */ /* 0x000fe20003800000 */
[----:B------:R-:W-:Y:S01]  /*22090*/  IMAD.MOV.U32 R13, RZ, RZ, R2 ;  /* 0x000000ffff0d7224 */ /* 0x000fe200078e0002 */
[----:B------:R-:W-:Y:S01]  /*220a0*/  MOV R12, 0x1 ;  /* 0x00000001000c7802 */ /* 0x000fe20000000f00 */
[----:B------:R-:W-:Y:S02]  /*220b0*/  IMAD.MOV.U32 R11, RZ, RZ, RZ ;  /* 0x000000ffff0b7224 */ /* 0x000fe400078e00ff */
[----:B------:R-:W-:-:S07]  /*220c0*/  IMAD.MOV.U32 R15, RZ, RZ, -0x1 ;  /* 0xffffffffff0f7424 */ /* 0x000fce00078e00ff */
[----:B------:R-:W-:Y:S05]  /*220d0*/  WARPSYNC.COLLECTIVE R15, `(.L_x_2510) ;  /* 0x000000000f087348 */ /* 0x000fea0003c00000 */
[----:B------:R0:W1:Y:S02]  /*220e0*/  SHFL.UP P6, R14, R13, R12, R11 ;  /* 0x0400000c0d0e7389 */ /* 0x00006400000c000b */
[----:B01----:R-:W-:Y:S01]  /*220f0*/  ENDCOLLECTIVE ;  /* 0x000000000000791b */ /* 0x003fe20003800000 */
.L_x_2510:
[----:B------:R-:W-:Y:S05]  /*22100*/  BSYNC B0 ;  /* 0x0000000000007941 */ /* 0x000fea0003800000 */
.L_x_2509:
        /* <DEDUP_REMOVED lines=10> */
.L_x_2511:
        /* <DEDUP_REMOVED lines=8> */
.L_x_2512:
        /* <DEDUP_REMOVED lines=8> */
.L_x_2513:
        /* <DEDUP_REMOVED lines=8> */
.L_x_2514:
[----:B------:R-:W-:Y:S01]  /*22330*/  MOV R12, 0x1f ;  /* 0x0000001f000c7802 */ /* 0x000fe20000000f00 */
        /* <DEDUP_REMOVED lines=8> */
.L_x_2515:
[----:B------:R-:W-:Y:S01]  /*223c0*/  IMAD.MOV.U32 R3, RZ, RZ, R14 ;  /* 0x000000ffff037224 */ /* 0x000fe200078e000e */
[----:B------:R-:W-:Y:S06]  /*223d0*/  BRA `(.L_x_2516) ;  /* 0xffffffc800407947 */ /* 0x000fec000383ffff */
.L_x_2394:
[----:B------:R-:W-:Y:S01]  /*223e0*/  BSSY B0, `(.L_x_2517) ;  /* 0x0000006000007945 */ /* 0x000fe20003800000 */
[----:B------:R-:W-:Y:S01]  /*223f0*/  PLOP3.LUT P6, PT, P6, PT, PT, 0x8, 0x0 ;  /* 0x000000000000781c */ /* 0x000fe200037ce170 */
[----:B------:R-:W-:-:S12]  /*22400*/  IMAD.MOV.U32 R15, RZ, RZ, -0x1 ;  /* 0xffffffffff0f7424 */ /* 0x000fd800078e00ff */
[----:B0-----:R-:W-:Y:S05]  /*22410*/  WARPSYNC.COLLECTIVE R15, `(.L_x_2518) ;  /* 0x000000000f087348 */ /* 0x001fea0003c00000 */
[----:B------:R-:W-:Y:S01]  /*22420*/  VOTE.ANY R14, PT, P6 ;  /* 0x00000000000e7806 */ /* 0x000fe200030e0100 */
[----:B0-----:R-:W-:Y:S06]  /*22430*/  ENDCOLLECTIVE ;  /* 0x000000000000791b */ /* 0x001fec0003800000 */
.L_x_2518:
[----:B------:R-:W-:Y:S05]  /*22440*/  BSYNC B0 ;  /* 0x0000000000007941 */ /* 0x000fea0003800000 */
.L_x_2517:
[----:B------:R-:W-:Y:S02]  /*22450*/  IMAD.MOV.U32 R3, RZ, RZ, R14 ;  /* 0x000000ffff037224 */ /* 0x000fe400078e000e */
[----:B------:R-:W-:Y:S02]  /*22460*/  IMAD.MOV.U32 R13, RZ, RZ, R25 ;  /* 0x000000ffff0d7224 */ /* 0x000fe400078e0019 */
[----:B------:R-:W0:Y:S01]  /*22470*/  POPC R6, R3 ;  /* 0x0000000300067309 */ /* 0x000e220000000000 */
[----:B------:R-:W-:Y:S02]  /*22480*/  IMAD.MOV.U32 R11, RZ, RZ, 0x1f ;  /* 0x0000001fff0b7424 */ /* 0x000fe400078e00ff */
[----:B------:R-:W-:Y:S02]  /*22490*/  IMAD.MOV.U32 R15, RZ, RZ, -0x1 ;  /* 0xffffffffff0f7424 */ /* 0x000fe400078e00ff */
[----:B0-----:R-:W-:Y:S01]  /*224a0*/  IMAD.MOV.U32 R12, RZ, RZ, R6 ;  /* 0x000000ffff0c7224 */ /* 0x001fe200078e0006 */
[----:B------:R-:W-:-:S07]  /*224b0*/  IADD3 R27, R6, R27, RZ ;  /* 0x0000001b061b7210 */ /* 0x000fce0007ffe0ff */
[----:B------:R-:W-:Y:S05]  /*224c0*/  WARPSYNC.COLLECTIVE R15, `(.L_x_2519) ;  /* 0x000000000f087348 */ /* 0x000fea0003c00000 */
[----:B------:R0:W1:Y:S02]  /*224d0*/  SHFL.IDX P6, R14, R13, R12, R11 ;  /* 0x0000000c0d0e7389 */ /* 0x00006400000c000b */
[----:B01----:R-:W-:Y:S01]  /*224e0*/  ENDCOLLECTIVE ;  /* 0x000000000000791b */ /* 0x003fe20003800000 */
.L_x_2519:
[----:B------:R-:W-:Y:S02]  /*224f0*/  IMAD.MOV.U32 R13, RZ, RZ, R5 ;  /* 0x000000ffff0d7224 */ /* 0x000fe400078e0005 */
[----:B------:R-:W-:-:S07]  /*22500*/  IMAD.MOV.U32 R25, RZ, RZ, R14 ;  /* 0x000000ffff197224 */ /* 0x000fce00078e000e */
[----:B------:R-:W-:Y:S05]  /*22510*/  WARPSYNC.COLLECTIVE R15, `(.L_x_2520) ;  /* 0x000000000f087348 */ /* 0x000fea0003c00000 */
[----:B------:R0:W1:Y:S02]  /*22520*/  SHFL.IDX P6, R14, R13, R12, R11 ;  /* 0x0000000c0d0e7389 */ /* 0x00006400000c000b */
[----:B01----:R-:W-:Y:S01]  /*22530*/  ENDCOLLECTIVE ;  /* 0x000000000000791b */ /* 0x003fe20003800000 */
.L_x_2520:
[----:B------:R-:W-:Y:S01]  /*22540*/  IMAD.MOV.U32 R5, RZ, RZ, R14 ;  /* 0x000000ffff057224 */ /* 0x000fe200078e000e */
[----:B------:R-:W-:Y:S06]  /*22550*/  BRA `(.L_x_2521) ;  /* 0xffffffc800207947 */ /* 0x000fec000383ffff */
.L_x_2396:
        /* <DEDUP_REMOVED lines=8> */
.L_x_2523:
[----:B------:R-:W-:Y:S05]  /*225e0*/  BSYNC B0 ;  /* 0x0000000000007941 */ /* 0x000fea0003800000 */
.L_x_2522:
[----:B------:R-:W-:Y:S01]  /*225f0*/  IMAD.MOV.U32 R24, RZ, RZ, R14 ;  /* 0x000000ffff187224 */ /* 0x000fe200078e000e */
[----:B------:R-:W-:Y:S06]  /*22600*/  BRA `(.L_x_2395) ;  /* 0xffffffc8000c7947 */ /* 0x000fec000383ffff */
.L_x_2402:
[----:B0-----:R0:W1:Y:S02]  /*22610*/  SYNCS.PHASECHK.TRANS64.TRYWAIT P0, [R5+URZ+0x19c20], R0 ;  /* 0x019c2000050075a7 */ /* 0x001064000800017f */
[----:B-1----:R-:W-:Y:S05]  /*22620*/  @!P0 NANOSLEEP.SYNCS 0x989680 ;  /* 0x009896800000895d */ /* 0x002fea0003900000 */
[----:B------:R-:W1:Y:S02]  /*22630*/  @!P0 SYNCS.PHASECHK.TRANS64 P0, [R5+URZ+0x19c20], R0 ;  /* 0x019c2000050085a7 */ /* 0x000e64000800007f */
[----:B-1----:R-:W-:Y:S05]  /*22640*/  @!P0 BRA `(.L_x_2402) ;  /* 0xfffffffc00f08947 */ /* 0x002fea000383ffff */
[----:B------:R-:W-:Y:S05]  /*22650*/  BRA `(.L_x_2524) ;  /* 0xffffffd000747947 */ /* 0x000fea000383ffff */
.L_x_2403:
        /* <DEDUP_REMOVED lines=11> */
.L_x_2526:
[----:B------:R-:W-:Y:S05]  /*22710*/  BSYNC B0 ;  /* 0x0000000000007941 */ /* 0x000fea0003800000 */
.L_x_2525:
[----:B------:R-:W-:Y:S05]  /*22720*/  BRA `(.L_x_2527) ;  /* 0xffffffd0005c7947 */ /* 0x000fea000383ffff */
.L_x_2404:
[----:B------:R-:W-:Y:S01]  /*22730*/  BSSY B0, `(.L_x_2528) ;  /* 0x0000006000007945 */ /* 0x000fe20003800000 */
[----:B------:R-:W-:-:S07]  /*22740*/  IMAD.MOV.U32 R15, RZ, RZ, -0x1 ;  /* 0xffffffffff0f7424 */ /* 0x000fce00078e00ff */
[----:B0-----:R-:W-:Y:S05]  /*22750*/  WARPSYNC.COLLECTIVE R15, `(.L_x_2529) ;  /* 0x000000000f0c7348 */ /* 0x001fea0003c00000 */
[----:B------:R-:W-:Y:S02]  /*22760*/  ELECT P6, UR62, PT ;  /* 0x00000000003e782f */ /* 0x000fe400038c0000 */
[----:B------:R-:W-:Y:S01]  /*22770*/  MOV R14, UR62 ;  /* 0x0000003e000e7c02 */ /* 0x000fe20008000f00 */
[----:B0-----:R-:W-:Y:S10]  /*22780*/  ENDCOLLECTIVE ;  /* 0x000000000000791b */ /* 0x001ff40003800000 */
.L_x_2529:
[----:B------:R-:W-:Y:S05]  /*22790*/  BSYNC B0 ;  /* 0x0000000000007941 */ /* 0x000fea0003800000 */
.L_x_2528:
[----:B------:R-:W-:Y:S05]  /*227a0*/  BRA `(.L_x_2530) ;  /* 0xffffffd000507947 */ /* 0x000fea000383ffff */
.L_x_2406:
[----:B0-----:R0:W1:Y:S02]  /*227b0*/  SYNCS.PHASECHK.TRANS64.TRYWAIT P1, [R3+URZ+0x19c40], R2 ;  /* 0x019c4002030075a7 */ /* 0x001064000802017f */
[----:B-1----:R-:W-:Y:S05]  /*227c0*/  @!P1 NANOSLEEP.SYNCS 0x989680 ;  /* 0x009896800000995d */ /* 0x002fea0003900000 */
[----:B------:R-:W1:Y:S02]  /*227d0*/  @!P1 SYNCS.PHASECHK.TRANS64 P1, [R3+URZ+0x19c40], R2 ;  /* 0x019c4002030095a7 */ /* 0x000e64000802007f */
[----:B-1----:R-:W-:Y:S05]  /*227e0*/  @!P1 BRA `(.L_x_2406) ;  /* 0xfffffffc00f09947 */ /* 0x002fea000383ffff */
[----:B------:R-:W-:Y:S05]  /*227f0*/  BRA `(.L_x_2531) ;  /* 0xffffffd000707947 */ /* 0x000fea000383ffff */
.L_x_2408:
[----:B-1----:R1:W2:Y:S02]  /*22800*/  SYNCS.PHASECHK.TRANS64.TRYWAIT P1, [R19+URZ+0x19c40], R0 ;  /* 0x019c4000130075a7 */ /* 0x0022a4000802017f */
[----:B--2---:R-:W-:Y:S05]  /*22810*/  @!P1 NANOSLEEP.SYNCS 0x989680 ;  /* 0x009896800000995d */ /* 0x004fea0003900000 */
[----:B------:R-:W2:Y:S02]  /*22820*/  @!P1 SYNCS.PHASECHK.TRANS64 P1, [R19+URZ+0x19c40], R0 ;  /* 0x019c4000130095a7 */ /* 0x000ea4000802007f */
[----:B--2---:R-:W-:Y:S05]  /*22830*/  @!P1 BRA `(.L_x_2408) ;  /* 0xfffffffc00f09947 */ /* 0x004fea000383ffff */
[----:B------:R-:W-:Y:S05]  /*22840*/  BRA `(.L_x_2532) ;  /* 0xffffffd0007c7947 */ /* 0x000fea000383ffff */
.L_x_2410:
[----:B--2---:R2:W3:Y:S02]  /*22850*/  SYNCS.PHASECHK.TRANS64.TRYWAIT P1, [R3+URZ+0x19c60], R2 ;  /* 0x019c6002030075a7 */ /* 0x0044e4000802017f */
[----:B---3--:R-:W-:Y:S05]  /*22860*/  @!P1 NANOSLEEP.SYNCS 0x989680 ;  /* 0x009896800000995d */ /* 0x008fea0003900000 */
[----:B------:R-:W3:Y:S02]  /*22870*/  @!P1 SYNCS.PHASECHK.TRANS64 P1, [R3+URZ+0x19c60], R2 ;  /* 0x019c6002030095a7 */ /* 0x000ee4000802007f */
[----:B---3--:R-:W-:Y:S05]  /*22880*/  @!P1 BRA `(.L_x_2410) ;  /* 0xfffffffc00f09947 */ /* 0x008fea000383ffff */
[----:B------:R-:W-:Y:S05]  /*22890*/  BRA `(.L_x_2533) ;  /* 0xffffffd000787947 */ /* 0x000fea000383ffff */
.L_x_2412:
[----:B---3--:R3:W4:Y:S02]  /*228a0*/  SYNCS.PHASECHK.TRANS64.TRYWAIT P1, [R19+URZ+0x19c60], R0 ;  /* 0x019c6000130075a7 */ /* 0x008724000802017f */
[----:B----4-:R-:W-:Y:S05]  /*228b0*/  @!P1 NANOSLEEP.SYNCS 0x989680 ;  /* 0x009896800000995d */ /* 0x010fea0003900000 */
[----:B------:R-:W4:Y:S02]  /*228c0*/  @!P1 SYNCS.PHASECHK.TRANS64 P1, [R19+URZ+0x19c60], R0 ;  /* 0x019c6000130095a7 */ /* 0x000f24000802007f */
[----:B----4-:R-:W-:Y:S05]  /*228d0*/  @!P1 BRA `(.L_x_2412) ;  /* 0xfffffffc00f09947 */ /* 0x010fea000383ffff */
[----:B------:R-:W-:Y:S05]  /*228e0*/  BRA `(.L_x_2534) ;  /* 0xffffffd000747947 */ /* 0x000fea000383ffff */
.L_x_2414:
[----:B----4-:R4:W0:Y:S02]  /*228f0*/  SYNCS.PHASECHK.TRANS64.TRYWAIT P1, [R3+URZ+0x19c80], R2 ;  /* 0x019c8002030075a7 */ /* 0x010824000802017f */
[----:B0-----:R-:W-:Y:S05]  /*22900*/  @!P1 NANOSLEEP.SYNCS 0x989680 ;  /* 0x009896800000995d */ /* 0x001fea0003900000 */
[----:B------:R-:W0:Y:S02]  /*22910*/  @!P1 SYNCS.PHASECHK.TRANS64 P1, [R3+URZ+0x19c80], R2 ;  /* 0x019c8002030095a7 */ /* 0x000e24000802007f */
[----:B0-----:R-:W-:Y:S05]  /*22920*/  @!P1 BRA `(.L_x_2414) ;  /* 0xfffffffc00f09947 */ /* 0x001fea000383ffff */
[----:B------:R-:W-:Y:S05]  /*22930*/  BRA `(.L_x_2535) ;  /* 0xffffffd000707947 */ /* 0x000fea000383ffff */
.L_x_2536:
        /* <DEDUP_REMOVED lines=12> */
.L_x_2545:


//--------------------- .nv.global.init           --------------------------
	.section	.nv.global.init,"aw",@progbits
	.align	4
.nv.global.init:
	.type		_ZZN5flash28permute_output_fp8_VcolmajorIN4cute6TensorINS1_11ArrayEngineIfLm48EEENS1_6LayoutINS1_5tupleIJNS6_IJNS1_1CILi2EEES8_NS7_ILi12EEEEEENS7_ILi1EEESB_EEENS6_IJNS6_IJSB_S8_NS7_ILi4EEEEEENS7_ILi0EEESF_EEEEEEEEEvRT_E9upper_map,@object
	.size		_ZZN5flash28permute_output_fp8_VcolmajorIN4cute6TensorINS1_11ArrayEngineIfLm48EEENS1_6LayoutINS1_5tupleIJNS6_IJNS1_1CILi2EEES8_NS7_ILi12EEEEEENS7_ILi1EEESB_EEENS6_IJNS6_IJSB_S8_NS7_ILi4EEEEEENS7_ILi0EEESF_EEEEEEEEEvRT_E9upper_map,($str$23 - _ZZN5flash28permute_output_fp8_VcolmajorIN4cute6TensorINS1_11ArrayEngineIfLm48EEENS1_6LayoutINS1_5tupleIJNS6_IJNS1_1CILi2EEES8_NS7_ILi12EEEEEENS7_ILi1EEESB_EEENS6_IJNS6_IJSB_S8_NS7_ILi4EEEEEENS7_ILi0EEESF_EEEEEEEEEvRT_E9upper_map)
_ZZN5flash28permute_output_fp8_VcolmajorIN4cute6TensorINS1_11ArrayEngineIfLm48EEENS1_6LayoutINS1_5tupleIJNS6_IJNS1_1CILi2EEES8_NS7_ILi12EEEEEENS7_ILi1EEESB_EEENS6_IJNS6_IJSB_S8_NS7_ILi4EEEEEENS7_ILi0EEESF_EEEEEEEEEvRT_E9upper_map:
        /*0000*/ 	.byte	0x00, 0x00, 0x00, 0x00, 0x02, 0x00, 0x00, 0x00, 0x03, 0x00, 0x00, 0x00, 0x01, 0x00, 0x00, 0x00
	.type		$str$23,@object
	.size		$str$23,($str$24 - $str$23)
$str$23:
        /*0010*/ 	.byte	0x28, 0x61, 0x64, 0x64, 0x72, 0x65, 0x73, 0x73, 0x20, 0x26, 0x20, 0x6d, 0x61, 0x73, 0x6b, 0x29
        /*0020*/ 	.byte	0x20, 0x3d, 0x3d, 0x20, 0x30, 0x00
	.type		$str$24,@object
	.size		$str$24,(__unnamed_5 - $str$24)
$str$24:
        /*0026*/ 	.byte	0x2f, 0x74, 0x6d, 0x70, 0x2f, 0x6f, 0x73, 0x73, 0x5f, 0x6b, 0x65, 0x72, 0x6e, 0x65, 0x6c, 0x73
        /*0036*/ 	.byte	0x5f, 0x73, 0x72, 0x63, 0x2f, 0x66, 0x6c, 0x61, 0x73, 0x68, 0x5f, 0x61, 0x74, 0x74, 0x65, 0x6e
        /*0046*/ 	.byte	0x74, 0x69, 0x6f, 0x6e, 0x2f, 0x63, 0x73, 0x72, 0x63, 0x2f, 0x63, 0x75, 0x74, 0x6c, 0x61, 0x73
        /*0056*/ 	.byte	0x73, 0x2f, 0x69, 0x6e, 0x63, 0x6c, 0x75, 0x64, 0x65, 0x2f, 0x63, 0x75, 0x74, 0x65, 0x2f, 0x70
        /*0066*/ 	.byte	0x6f, 0x69, 0x6e, 0x74, 0x65, 0x72, 0x5f, 0x66, 0x6c, 0x61, 0x67, 0x67, 0x65, 0x64, 0x2e, 0x68
        /*0076*/ 	.byte	0x70, 0x70, 0x00
	.type		__unnamed_5,@object
	.size		__unnamed_5,(__unnamed_6 - __unnamed_5)
__unnamed_5:
        /* <DEDUP_REMOVED lines=24> */
        /*01f9*/ 	.byte	0x3e, 0x3e, 0x20, 0x26, 0x5d, 0x00
	.type		__unnamed_6,@object
	.size		__unnamed_6,(__unnamed_3 - __unnamed_6)
__unnamed_6:
        /* <DEDUP_REMOVED lines=25> */
	.type		__unnamed_3,@object
	.size		__unnamed_3,(__unnamed_4 - __unnamed_3)
__unnamed_3:
        /* <DEDUP_REMOVED lines=29> */
        /*0555*/ 	.byte	0x5d, 0x00
	.type		__unnamed_4,@object
	.size		__unnamed_4,(__unnamed_2 - __unnamed_4)
__unnamed_4:
        /* <DEDUP_REMOVED lines=30> */
	.type		__unnamed_2,@object
	.size		__unnamed_2,(__unnamed_1 - __unnamed_2)
__unnamed_2:
        /* <DEDUP_REMOVED lines=30> */
	.type		__unnamed_1,@object
	.size		__unnamed_1,(.L_0 - __unnamed_1)
__unnamed_1:
        /* <DEDUP_REMOVED lines=30> */
.L_0:


//--------------------- .nv.shared._ZN7cutlass13device_kernelIN5flash11enable_sm90INS1_16FlashAttnFwdSm90INS1_25CollectiveMainloopFwdSm90ILi2EN4cute5tupleIJNS5_1CILi1EEES8_S8_EEENS6_IJNS7_ILi192EEENS7_ILi128EEENS7_ILi96EEEEEELi96ENS_12float_e4m3_tEfNS_4arch4Sm90ELb0ELb0ELb1ELb0ELb1ELb0ELb0ELb1ELb1ELb1ELb1ELb0EEENS1_21CollectiveEpilogueFwdINS6_IJSA_SC_SB_EEES9_NS_10bfloat16_tESG_Li384ELb0ELb1ELb1ELb1EEENS1_19SingleTileSchedulerILb0ELb1ELb1ELi192EEEEEEEEEvNT_6ParamsE --------------------------
	.section	.nv.shared._ZN7cutlass13device_kernelIN5flash11enable_sm90INS1_16FlashAttnFwdSm90INS1_25CollectiveMainloopFwdSm90ILi2EN4cute5tupleIJNS5_1CILi1EEES8_S8_EEENS6_IJNS7_ILi192EEENS7_ILi128EEENS7_ILi96EEEEEELi96ENS_12float_e4m3_tEfNS_4arch4Sm90ELb0ELb0ELb1ELb0ELb1ELb0ELb0ELb1ELb1ELb1ELb1ELb0EEENS1_21CollectiveEpilogueFwdINS6_IJSA_SC_SB_EEES9_NS_10bfloat16_tESG_Li384ELb0ELb1ELb1ELb1EEENS1_19SingleTileSchedulerILb0ELb1ELb1ELi192EEEEEEEEEvNT_6ParamsE,"aw",@nobits
	.sectionflags	@""
	.align	16
	.zero		1024


//--------------------- .nv.shared.reserved.0     --------------------------
	.section	.nv.shared.reserved.0,"aw",@nobits
	.weak		__nv_reservedSMEM_offset_0_alias
	.size		__nv_reservedSMEM_offset_0_alias, 0, 0
	.other		__nv_reservedSMEM_offset_0_alias,@"STO_CUDA_RESERVED_SHARED STV_DEFAULT"
__nv_reservedSMEM_offset_0_alias:
	.zero		0


//--------------------- .nv.global                --------------------------
	.section	.nv.global,"aw",@nobits
.nv.global:
	.type		_ZN85_INTERNAL_e2c3afa2_49_flash_fwd_hdim96_e4m3_paged_split_softcap_sm90_cu_c784774a_35744cute1_E,@object
	.size		_ZN85_INTERNAL_e2c3afa2_49_flash_fwd_hdim96_e4m3_paged_split_softcap_sm90_cu_c784774a_35744cute1_E,(_ZN85_INTERNAL_e2c3afa2_49_flash_fwd_hdim96_e4m3_paged_split_softcap_sm90_cu_c784774a_35744cuda3std3__45__cpo6cbeginE - _ZN85_INTERNAL_e2c3afa2_49_flash_fwd_hdim96_e4m3_paged_split_softcap_sm90_cu_c784774a_35744cute1_E)
_ZN85_INTERNAL_e2c3afa2_49_flash_fwd_hdim96_e4m3_paged_split_softcap_sm90_cu_c784774a_35744cute1_E:
	.zero		1
	.type		_ZN85_INTERNAL_e2c3afa2_49_flash_fwd_hdim96_e4m3_paged_split_softcap_sm90_cu_c784774a_35744cuda3std3__45__cpo6cbeginE,@object
	.size		_ZN85_INTERNAL_e2c3afa2_49_flash_fwd_hdim96_e4m3_paged_split_softcap_sm90_cu_c784774a_35744cuda3std3__45__cpo6cbeginE,(_ZN85_INTERNAL_e2c3afa2_49_flash_fwd_hdim96_e4m3_paged_split_softcap_sm90_cu_c784774a_35744cuda3std3__48in_placeE - _ZN85_INTERNAL_e2c3afa2_49_flash_fwd_hdim96_e4m3_paged_split_softcap_sm90_cu_c784774a_35744cuda3std3__45__cpo6cbeginE)
_ZN85_INTERNAL_e2c3afa2_49_flash_fwd_hdim96_e4m3_paged_split_softcap_sm90_cu_c784774a_35744cuda3std3__45__cpo6cbeginE:
	.zero		1
	.type		_ZN85_INTERNAL_e2c3afa2_49_flash_fwd_hdim96_e4m3_paged_split_softcap_sm90_cu_c784774a_35744cuda3std3__48in_placeE,@object
	.size		_ZN85_INTERNAL_e2c3afa2_49_flash_fwd_hdim96_e4m3_paged_split_softcap_sm90_cu_c784774a_35744cuda3std3__48in_placeE,(_ZN85_INTERNAL_e2c3afa2_49_flash_fwd_hdim96_e4m3_paged_split_softcap_sm90_cu_c784774a_35744cuda3std6ranges3__45__cpo9iter_moveE - _ZN85_INTERNAL_e2c3afa2_49_flash_fwd_hdim96_e4m3_paged_split_softcap_sm90_cu_c784774a_35744cuda3std3__48in_placeE)
_ZN85_INTERNAL_e2c3afa2_49_flash_fwd_hdim96_e4m3_paged_split_softcap_sm90_cu_c784774a_35744cuda3std3__48in_placeE:
	.zero		1
	.type		_ZN85_INTERNAL_e2c3afa2_49_flash_fwd_hdim96_e4m3_paged_split_softcap_sm90_cu_c784774a_35744cuda3std6ranges3__45__cpo9iter_moveE,@object
	.size		_ZN85_INTERNAL_e2c3afa2_49_flash_fwd_hdim96_e4m3_paged_split_softcap_sm90_cu_c784774a_35744cuda3std6ranges3__45__cpo9iter_moveE,(_ZN85_INTERNAL_e2c3afa2_49_flash_fwd_hdim96_e4m3_paged_split_softcap_sm90_cu_c784774a_35744cuda3std3__45__cpo5beginE - _ZN85_INTERNAL_e2c3afa2_49_flash_fwd_hdim96_e4m3_paged_split_softcap_sm90_cu_c784774a_35744cuda3std6ranges3__45__cpo9iter_moveE)
_ZN85_INTERNAL_e2c3afa2_49_flash_fwd_hdim96_e4m3_paged_split_softcap_sm90_cu_c784774a_35744cuda3std6ranges3__45__cpo9iter_moveE:
	.zero		1
	.type		_ZN85_INTERNAL_e2c3afa2_49_flash_fwd_hdim96_e4m3_paged_split_softcap_sm90_cu_c784774a_35744cuda3std3__45__cpo5beginE,@object
	.size		_ZN85_INTERNAL_e2c3afa2_49_flash_fwd_hdim96_e4m3_paged_split_softcap_sm90_cu_c784774a_35744cuda3std3__45__cpo5beginE,(_ZN85_INTERNAL_e2c3afa2_49_flash_fwd_hdim96_e4m3_paged_split_softcap_sm90_cu_c784774a_35744cuda3std3__487_GLOBAL__N__e2c3afa2_49_flash_fwd_hdim96_e4m3_paged_split_softcap_sm90_cu_c784774a_35746ignoreE - _ZN85_INTERNAL_e2c3afa2_49_flash_fwd_hdim96_e4m3_paged_split_softcap_sm90_cu_c784774a_35744cuda3std3__45__cpo5beginE)
_ZN85_INTERNAL_e2c3afa2_49_flash_fwd_hdim96_e4m3_paged_split_softcap_sm90_cu_c784774a_35744cuda3std3__45__cpo5beginE:
	.zero		1
	.type		_ZN85_INTERNAL_e2c3afa2_49_flash_fwd_hdim96_e4m3_paged_split_softcap_sm90_cu_c784774a_35744cuda3std3__487_GLOBAL__N__e2c3afa2_49_flash_fwd_hdim96_e4m3_paged_split_softcap_sm90_cu_c784774a_35746ignoreE,@object
	.size		_ZN85_INTERNAL_e2c3afa2_49_flash_fwd_hdim96_e4m3_paged_split_softcap_sm90_cu_c784774a_35744cuda3std3__487_GLOBAL__N__e2c3afa2_49_flash_fwd_hdim96_e4m3_paged_split_softcap_sm90_cu_c784774a_35746ignoreE,(_ZN85_INTERNAL_e2c3afa2_49_flash_fwd_hdim96_e4m3_paged_split_softcap_sm90_cu_c784774a_35744cute7productE - _ZN85_INTERNAL_e2c3afa2_49_flash_fwd_hdim96_e4m3_paged_split_softcap_sm90_cu_c784774a_35744cuda3std3__487_GLOBAL__N__e2c3afa2_49_flash_fwd_hdim96_e4m3_paged_split_softcap_sm90_cu_c784774a_35746ignoreE)
_ZN85_INTERNAL_e2c3afa2_49_flash_fwd_hdim96_e4m3_paged_split_softcap_sm90_cu_c784774a_35744cuda3std3__487_GLOBAL__N__e2c3afa2_49_flash_fwd_hdim96_e4m3_paged_split_softcap_sm90_cu_c784774a_35746ignoreE:
	.zero		1
	.type		_ZN85_INTERNAL_e2c3afa2_49_flash_fwd_hdim96_e4m3_paged_split_softcap_sm90_cu_c784774a_35744cute7productE,@object
	.size		_ZN85_INTERNAL_e2c3afa2_49_flash_fwd_hdim96_e4m3_paged_split_softcap_sm90_cu_c784774a_35744cute7productE,(_ZN85_INTERNAL_e2c3afa2_49_flash_fwd_hdim96_e4m3_paged_split_softcap_sm90_cu_c784774a_35744cuda3std3__45__cpo3endE - _ZN85_INTERNAL_e2c3afa2_49_flash_fwd_hdim96_e4m3_paged_split_softcap_sm90_cu_c784774a_35744cute7productE)
_ZN85_INTERNAL_e2c3afa2_49_flash_fwd_hdim96_e4m3_paged_split_softcap_sm90_cu_c784774a_35744cute7productE:
	.zero		1
	.type		_ZN85_INTERNAL_e2c3afa2_49_flash_fwd_hdim96_e4m3_paged_split_softcap_sm90_cu_c784774a_35744cuda3std3__45__cpo3endE,@object
	.size		_ZN85_INTERNAL_e2c3afa2_49_flash_fwd_hdim96_e4m3_paged_split_softcap_sm90_cu_c784774a_35744cuda3std3__45__cpo3endE,(_ZN85_INTERNAL_e2c3afa2_49_flash_fwd_hdim96_e4m3_paged_split_softcap_sm90_cu_c784774a_35744cuda3std3__419piecewise_constructE - _ZN85_INTERNAL_e2c3afa2_49_flash_fwd_hdim96_e4m3_paged_split_softcap_sm90_cu_c784774a_35744cuda3std3__45__cpo3endE)
_ZN85_INTERNAL_e2c3afa2_49_flash_fwd_hdim96_e4m3_paged_split_softcap_sm90_cu_c784774a_35744cuda3std3__45__cpo3endE:
	.zero		1
	.type		_ZN85_INTERNAL_e2c3afa2_49_flash_fwd_hdim96_e4m3_paged_split_softcap_sm90_cu_c784774a_35744cuda3std3__419piecewise_constructE,@object
	.size		_ZN85_INTERNAL_e2c3afa2_49_flash_fwd_hdim96_e4m3_paged_split_softcap_sm90_cu_c784774a_35744cuda3std3__419piecewise_constructE,(_ZN85_INTERNAL_e2c3afa2_49_flash_fwd_hdim96_e4m3_paged_split_softcap_sm90_cu_c784774a_35744cuda3std3__45__cpo4cendE - _ZN85_INTERNAL_e2c3afa2_49_flash_fwd_hdim96_e4m3_paged_split_softcap_sm90_cu_c784774a_35744cuda3std3__419piecewise_constructE)
_ZN85_INTERNAL_e2c3afa2_49_flash_fwd_hdim96_e4m3_paged_split_softcap_sm90_cu_c784774a_35744cuda3std3__419piecewise_constructE:
	.zero		1
	.type		_ZN85_INTERNAL_e2c3afa2_49_flash_fwd_hdim96_e4m3_paged_split_softcap_sm90_cu_c784774a_35744cuda3std3__45__cpo4cendE,@object
	.size		_ZN85_INTERNAL_e2c3afa2_49_flash_fwd_hdim96_e4m3_paged_split_softcap_sm90_cu_c784774a_35744cuda3std3__45__cpo4cendE,(_ZN85_INTERNAL_e2c3afa2_49_flash_fwd_hdim96_e4m3_paged_split_softcap_sm90_cu_c784774a_35744cuda3std6ranges3__45__cpo4swapE - _ZN85_INTERNAL_e2c3afa2_49_flash_fwd_hdim96_e4m3_paged_split_softcap_sm90_cu_c784774a_35744cuda3std3__45__cpo4cendE)
_ZN85_INTERNAL_e2c3afa2_49_flash_fwd_hdim96_e4m3_paged_split_softcap_sm90_cu_c784774a_35744cuda3std3__45__cpo4cendE:
	.zero		1
	.type		_ZN85_INTERNAL_e2c3afa2_49_flash_fwd_hdim96_e4m3_paged_split_softcap_sm90_cu_c784774a_35744cuda3std6ranges3__45__cpo4swapE,@object
	.size		_ZN85_INTERNAL_e2c3afa2_49_flash_fwd_hdim96_e4m3_paged_split_softcap_sm90_cu_c784774a_35744cuda3std6ranges3__45__cpo4swapE,(.L_14 - _ZN85_INTERNAL_e2c3afa2_49_flash_fwd_hdim96_e4m3_paged_split_softcap_sm90_cu_c784774a_35744cuda3std6ranges3__45__cpo4swapE)
_ZN85_INTERNAL_e2c3afa2_49_flash_fwd_hdim96_e4m3_paged_split_softcap_sm90_cu_c784774a_35744cuda3std6ranges3__45__cpo4swapE:
	.zero		1
.L_14:


//--------------------- .nv.shared._ZN7cutlass13device_kernelIN5flash11enable_sm90INS1_16FlashAttnFwdSm90INS1_25CollectiveMainloopFwdSm90ILi2EN4cute5tupleIJNS5_1CILi1EEES8_S8_EEENS6_IJNS7_ILi192EEENS7_ILi128EEENS7_ILi96EEEEEELi96ENS_12float_e4m3_tEfNS_4arch4Sm90ELb0ELb0ELb1ELb1ELb1ELb0ELb0ELb1ELb1ELb1ELb1ELb0EEENS1_21CollectiveEpilogueFwdINS6_IJSA_SC_SB_EEES9_NS_10bfloat16_tESG_Li384ELb1ELb1ELb1ELb1EEENS1_36VarlenDynamicPersistentTileSchedulerILi192ELi128ELi384ELi128ELb1ELb1ELb1ELb0ELb1ELb1EEEEEEEEEvNT_6ParamsE --------------------------
	.section	.nv.shared._ZN7cutlass13device_kernelIN5flash11enable_sm90INS1_16FlashAttnFwdSm90INS1_25CollectiveMainloopFwdSm90ILi2EN4cute5tupleIJNS5_1CILi1EEES8_S8_EEENS6_IJNS7_ILi192EEENS7_ILi128EEENS7_ILi96EEEEEELi96ENS_12float_e4m3_tEfNS_4arch4Sm90ELb0ELb0ELb1ELb1ELb1ELb0ELb0ELb1ELb1ELb1ELb1ELb0EEENS1_21CollectiveEpilogueFwdINS6_IJSA_SC_SB_EEES9_NS_10bfloat16_tESG_Li384ELb1ELb1ELb1ELb1EEENS1_36VarlenDynamicPersistentTileSchedulerILi192ELi128ELi384ELi128ELb1ELb1ELb1ELb0ELb1ELb1EEEEEEEEEvNT_6ParamsE,"aw",@nobits
	.sectionflags	@""
	.align	16
	.zero		1024


//--------------------- .nv.shared._ZN7cutlass13device_kernelIN5flash11enable_sm90INS1_16FlashAttnFwdSm90INS1_25CollectiveMainloopFwdSm90ILi2EN4cute5tupleIJNS5_1CILi1EEES8_S8_EEENS6_IJNS7_ILi192EEENS7_ILi128EEENS7_ILi96EEEEEELi96ENS_12float_e4m3_tEfNS_4arch4Sm90ELb0ELb0ELb1ELb1ELb1ELb1ELb0ELb1ELb1ELb1ELb1ELb0EEENS1_21CollectiveEpilogueFwdINS6_IJSA_SC_SB_EEES9_NS_10bfloat16_tESG_Li384ELb1ELb1ELb1ELb1EEENS1_36VarlenDynamicPersistentTileSchedulerILi192ELi128ELi384ELi128ELb1ELb1ELb1ELb0ELb1ELb1EEEEEEEEEvNT_6ParamsE --------------------------
	.section	.nv.shared._ZN7cutlass13device_kernelIN5flash11enable_sm90INS1_16FlashAttnFwdSm90INS1_25CollectiveMainloopFwdSm90ILi2EN4cute5tupleIJNS5_1CILi1EEES8_S8_EEENS6_IJNS7_ILi192EEENS7_ILi128EEENS7_ILi96EEEEEELi96ENS_12float_e4m3_tEfNS_4arch4Sm90ELb0ELb0ELb1ELb1ELb1ELb1ELb0ELb1ELb1ELb1ELb1ELb0EEENS1_21CollectiveEpilogueFwdINS6_IJSA_SC_SB_EEES9_NS_10bfloat16_tESG_Li384ELb1ELb1ELb1ELb1EEENS1_36VarlenDynamicPersistentTileSchedulerILi192ELi128ELi384ELi128ELb1ELb1ELb1ELb0ELb1ELb1EEEEEEEEEvNT_6ParamsE,"aw",@nobits
	.sectionflags	@""
	.align	16
	.zero		1024


//--------------------- .nv.shared._ZN7cutlass13device_kernelIN5flash11enable_sm90INS1_16FlashAttnFwdSm90INS1_25CollectiveMainloopFwdSm90ILi2EN4cute5tupleIJNS5_1CILi1EEES8_S8_EEENS6_IJNS7_ILi192EEENS7_ILi128EEENS7_ILi96EEEEEELi96ENS_12float_e4m3_tEfNS_4arch4Sm90ELb0ELb1ELb1ELb0ELb1ELb0ELb0ELb1ELb1ELb1ELb1ELb0EEENS1_21CollectiveEpilogueFwdINS6_IJSA_SC_SB_EEES9_NS_10bfloat16_tESG_Li384ELb0ELb1ELb1ELb1EEENS1_19SingleTileSchedulerILb0ELb1ELb1ELi192EEEEEEEEEvNT_6ParamsE --------------------------
	.section	.nv.shared._ZN7cutlass13device_kernelIN5flash11enable_sm90INS1_16FlashAttnFwdSm90INS1_25CollectiveMainloopFwdSm90ILi2EN4cute5tupleIJNS5_1CILi1EEES8_S8_EEENS6_IJNS7_ILi192EEENS7_ILi128EEENS7_ILi96EEEEEELi96ENS_12float_e4m3_tEfNS_4arch4Sm90ELb0ELb1ELb1ELb0ELb1ELb0ELb0ELb1ELb1ELb1ELb1ELb0EEENS1_21CollectiveEpilogueFwdINS6_IJSA_SC_SB_EEES9_NS_10bfloat16_tESG_Li384ELb0ELb1ELb1ELb1EEENS1_19SingleTileSchedulerILb0ELb1ELb1ELi192EEEEEEEEEvNT_6ParamsE,"aw",@nobits
	.sectionflags	@""
	.align	16
	.zero		1024


//--------------------- .nv.shared._ZN7cutlass13device_kernelIN5flash11enable_sm90INS1_16FlashAttnFwdSm90INS1_25CollectiveMainloopFwdSm90ILi2EN4cute5tupleIJNS5_1CILi1EEES8_S8_EEENS6_IJNS7_ILi192EEENS7_ILi128EEENS7_ILi96EEEEEELi96ENS_12float_e4m3_tEfNS_4arch4Sm90ELb0ELb1ELb1ELb1ELb1ELb0ELb0ELb1ELb1ELb1ELb1ELb0EEENS1_21CollectiveEpilogueFwdINS6_IJSA_SC_SB_EEES9_NS_10bfloat16_tESG_Li384ELb1ELb1ELb1ELb1EEENS1_36VarlenDynamicPersistentTileSchedulerILi192ELi128ELi384ELi128ELb1ELb1ELb1ELb1ELb0ELb1EEEEEEEEEvNT_6ParamsE --------------------------
	.section	.nv.shared._ZN7cutlass13device_kernelIN5flash11enable_sm90INS1_16FlashAttnFwdSm90INS1_25CollectiveMainloopFwdSm90ILi2EN4cute5tupleIJNS5_1CILi1EEES8_S8_EEENS6_IJNS7_ILi192EEENS7_ILi128EEENS7_ILi96EEEEEELi96ENS_12float_e4m3_tEfNS_4arch4Sm90ELb0ELb1ELb1ELb1ELb1ELb0ELb0ELb1ELb1ELb1ELb1ELb0EEENS1_21CollectiveEpilogueFwdINS6_IJSA_SC_SB_EEES9_NS_10bfloat16_tESG_Li384ELb1ELb1ELb1ELb1EEENS1_36VarlenDynamicPersistentTileSchedulerILi192ELi128ELi384ELi128ELb1ELb1ELb1ELb1ELb0ELb1EEEEEEEEEvNT_6ParamsE,"aw",@nobits
	.sectionflags	@""
	.align	16
	.zero		1024


//--------------------- .nv.shared._ZN7cutlass13device_kernelIN5flash11enable_sm90INS1_16FlashAttnFwdSm90INS1_25CollectiveMainloopFwdSm90ILi2EN4cute5tupleIJNS5_1CILi1EEES8_S8_EEENS6_IJNS7_ILi192EEENS7_ILi128EEENS7_ILi96EEEEEELi96ENS_12float_e4m3_tEfNS_4arch4Sm90ELb0ELb1ELb1ELb1ELb1ELb1ELb0ELb1ELb1ELb1ELb1ELb0EEENS1_21CollectiveEpilogueFwdINS6_IJSA_SC_SB_EEES9_NS_10bfloat16_tESG_Li384ELb1ELb1ELb1ELb1EEENS1_36VarlenDynamicPersistentTileSchedulerILi192ELi128ELi384ELi128ELb1ELb1ELb1ELb1ELb0ELb1EEEEEEEEEvNT_6ParamsE --------------------------
	.section	.nv.shared._ZN7cutlass13device_kernelIN5flash11enable_sm90INS1_16FlashAttnFwdSm90INS1_25CollectiveMainloopFwdSm90ILi2EN4cute5tupleIJNS5_1CILi1EEES8_S8_EEENS6_IJNS7_ILi192EEENS7_ILi128EEENS7_ILi96EEEEEELi96ENS_12float_e4m3_tEfNS_4arch4Sm90ELb0ELb1ELb1ELb1ELb1ELb1ELb0ELb1ELb1ELb1ELb1ELb0EEENS1_21CollectiveEpilogueFwdINS6_IJSA_SC_SB_EEES9_NS_10bfloat16_tESG_Li384ELb1ELb1ELb1ELb1EEENS1_36VarlenDynamicPersistentTileSchedulerILi192ELi128ELi384ELi128ELb1ELb1ELb1ELb1ELb0ELb1EEEEEEEEEvNT_6ParamsE,"aw",@nobits
	.sectionflags	@""
	.align	16
	.zero		1024


//--------------------- .nv.shared._ZN7cutlass13device_kernelIN5flash11enable_sm90INS1_16FlashAttnFwdSm90INS1_25CollectiveMainloopFwdSm90ILi2EN4cute5tupleIJNS5_1CILi1EEES8_S8_EEENS6_IJNS7_ILi192EEENS7_ILi128EEENS7_ILi96EEEEEELi96ENS_12float_e4m3_tEfNS_4arch4Sm90ELb1ELb0ELb1ELb0ELb1ELb0ELb0ELb1ELb1ELb1ELb1ELb0EEENS1_21CollectiveEpilogueFwdINS6_IJSA_SC_SB_EEES9_NS_10bfloat16_tESG_Li384ELb0ELb1ELb1ELb1EEENS1_19SingleTileSchedulerILb0ELb1ELb1ELi192EEEEEEEEEvNT_6ParamsE --------------------------
	.section	.nv.shared._ZN7cutlass13device_kernelIN5flash11enable_sm90INS1_16FlashAttnFwdSm90INS1_25CollectiveMainloopFwdSm90ILi2EN4cute5tupleIJNS5_1CILi1EEES8_S8_EEENS6_IJNS7_ILi192EEENS7_ILi128EEENS7_ILi96EEEEEELi96ENS_12float_e4m3_tEfNS_4arch4Sm90ELb1ELb0ELb1ELb0ELb1ELb0ELb0ELb1ELb1ELb1ELb1ELb0EEENS1_21CollectiveEpilogueFwdINS6_IJSA_SC_SB_EEES9_NS_10bfloat16_tESG_Li384ELb0ELb1ELb1ELb1EEENS1_19SingleTileSchedulerILb0ELb1ELb1ELi192EEEEEEEEEvNT_6ParamsE,"aw",@nobits
	.sectionflags	@""
	.align	16
	.zero		1024


//--------------------- .nv.shared._ZN7cutlass13device_kernelIN5flash11enable_sm90INS1_16FlashAttnFwdSm90INS1_25CollectiveMainloopFwdSm90ILi2EN4cute5tupleIJNS5_1CILi1EEES8_S8_EEENS6_IJNS7_ILi192EEENS7_ILi128EEENS7_ILi96EEEEEELi96ENS_12float_e4m3_tEfNS_4arch4Sm90ELb1ELb0ELb1ELb1ELb1ELb0ELb0ELb1ELb1ELb1ELb1ELb0EEENS1_21CollectiveEpilogueFwdINS6_IJSA_SC_SB_EEES9_NS_10bfloat16_tESG_Li384ELb1ELb1ELb1ELb1EEENS1_36VarlenDynamicPersistentTileSchedulerILi192ELi128ELi384ELi128ELb1ELb1ELb1ELb1ELb1ELb1EEEEEEEEEvNT_6ParamsE --------------------------
	.section	.nv.shared._ZN7cutlass13device_kernelIN5flash11enable_sm90INS1_16FlashAttnFwdSm90INS1_25CollectiveMainloopFwdSm90ILi2EN4cute5tupleIJNS5_1CILi1EEES8_S8_EEENS6_IJNS7_ILi192EEENS7_ILi128EEENS7_ILi96EEEEEELi96ENS_12float_e4m3_tEfNS_4arch4Sm90ELb1ELb0ELb1ELb1ELb1ELb0ELb0ELb1ELb1ELb1ELb1ELb0EEENS1_21CollectiveEpilogueFwdINS6_IJSA_SC_SB_EEES9_NS_10bfloat16_tESG_Li384ELb1ELb1ELb1ELb1EEENS1_36VarlenDynamicPersistentTileSchedulerILi192ELi128ELi384ELi128ELb1ELb1ELb1ELb1ELb1ELb1EEEEEEEEEvNT_6ParamsE,"aw",@nobits
	.sectionflags	@""
	.align	16
	.zero		1024


//--------------------- .nv.shared._ZN7cutlass13device_kernelIN5flash11enable_sm90INS1_16FlashAttnFwdSm90INS1_25CollectiveMainloopFwdSm90ILi2EN4cute5tupleIJNS5_1CILi1EEES8_S8_EEENS6_IJNS7_ILi192EEENS7_ILi128EEENS7_ILi96EEEEEELi96ENS_12float_e4m3_tEfNS_4arch4Sm90ELb1ELb0ELb1ELb1ELb1ELb1ELb0ELb1ELb1ELb1ELb1ELb0EEENS1_21CollectiveEpilogueFwdINS6_IJSA_SC_SB_EEES9_NS_10bfloat16_tESG_Li384ELb1ELb1ELb1ELb1EEENS1_36VarlenDynamicPersistentTileSchedulerILi192ELi128ELi384ELi128ELb1ELb1ELb1ELb1ELb1ELb1EEEEEEEEEvNT_6ParamsE --------------------------
	.section	.nv.shared._ZN7cutlass13device_kernelIN5flash11enable_sm90INS1_16FlashAttnFwdSm90INS1_25CollectiveMainloopFwdSm90ILi2EN4cute5tupleIJNS5_1CILi1EEES8_S8_EEENS6_IJNS7_ILi192EEENS7_ILi128EEENS7_ILi96EEEEEELi96ENS_12float_e4m3_tEfNS_4arch4Sm90ELb1ELb0ELb1ELb1ELb1ELb1ELb0ELb1ELb1ELb1ELb1ELb0EEENS1_21CollectiveEpilogueFwdINS6_IJSA_SC_SB_EEES9_NS_10bfloat16_tESG_Li384ELb1ELb1ELb1ELb1EEENS1_36VarlenDynamicPersistentTileSchedulerILi192ELi128ELi384ELi128ELb1ELb1ELb1ELb1ELb1ELb1EEEEEEEEEvNT_6ParamsE,"aw",@nobits
	.sectionflags	@""
	.align	16
	.zero		1024


//--------------------- .nv.constant0._ZN7cutlass13device_kernelIN5flash11enable_sm90INS1_16FlashAttnFwdSm90INS1_25CollectiveMainloopFwdSm90ILi2EN4cute5tupleIJNS5_1CILi1EEES8_S8_EEENS6_IJNS7_ILi192EEENS7_ILi128EEENS7_ILi96EEEEEELi96ENS_12float_e4m3_tEfNS_4arch4Sm90ELb0ELb0ELb1ELb0ELb1ELb0ELb0ELb1ELb1ELb1ELb1ELb0EEENS1_21CollectiveEpilogueFwdINS6_IJSA_SC_SB_EEES9_NS_10bfloat16_tESG_Li384ELb0ELb1ELb1ELb1EEENS1_19SingleTileSchedulerILb0ELb1ELb1ELi192EEEEEEEEEvNT_6ParamsE --------------------------
	.section	.nv.constant0._ZN7cutlass13device_kernelIN5flash11enable_sm90INS1_16FlashAttnFwdSm90INS1_25CollectiveMainloopFwdSm90ILi2EN4cute5tupleIJNS5_1CILi1EEES8_S8_EEENS6_IJNS7_ILi192EEENS7_ILi128EEENS7_ILi96EEEEEELi96ENS_12float_e4m3_tEfNS_4arch4Sm90ELb0ELb0ELb1ELb0ELb1ELb0ELb0ELb1ELb1ELb1ELb1ELb0EEENS1_21CollectiveEpilogueFwdINS6_IJSA_SC_SB_EEES9_NS_10bfloat16_tESG_Li384ELb0ELb1ELb1ELb1EEENS1_19SingleTileSchedulerILb0ELb1ELb1ELi192EEEEEEEEEvNT_6ParamsE,"a",@progbits
	.sectionflags	@""
	.align	4
.nv.constant0._ZN7cutlass13device_kernelIN5flash11enable_sm90INS1_16FlashAttnFwdSm90INS1_25CollectiveMainloopFwdSm90ILi2EN4cute5tupleIJNS5_1CILi1EEES8_S8_EEENS6_IJNS7_ILi192EEENS7_ILi128EEENS7_ILi96EEEEEELi96ENS_12float_e4m3_tEfNS_4arch4Sm90ELb0ELb0ELb1ELb0ELb1ELb0ELb0ELb1ELb1ELb1ELb1ELb0EEENS1_21CollectiveEpilogueFwdINS6_IJSA_SC_SB_EEES9_NS_10bfloat16_tESG_Li384ELb0ELb1ELb1ELb1EEENS1_19SingleTileSchedulerILb0ELb1ELb1ELi192EEEEEEEEEvNT_6ParamsE:
	.zero		3200


//--------------------- .nv.constant0._ZN7cutlass13device_kernelIN5flash11enable_sm90INS1_16FlashAttnFwdSm90INS1_25CollectiveMainloopFwdSm90ILi2EN4cute5tupleIJNS5_1CILi1EEES8_S8_EEENS6_IJNS7_ILi192EEENS7_ILi128EEENS7_ILi96EEEEEELi96ENS_12float_e4m3_tEfNS_4arch4Sm90ELb0ELb0ELb1ELb1ELb1ELb0ELb0ELb1ELb1ELb1ELb1ELb0EEENS1_21CollectiveEpilogueFwdINS6_IJSA_SC_SB_EEES9_NS_10bfloat16_tESG_Li384ELb1ELb1ELb1ELb1EEENS1_36VarlenDynamicPersistentTileSchedulerILi192ELi128ELi384ELi128ELb1ELb1ELb1ELb0ELb1ELb1EEEEEEEEEvNT_6ParamsE --------------------------
	.section	.nv.constant0._ZN7cutlass13device_kernelIN5flash11enable_sm90INS1_16FlashAttnFwdSm90INS1_25CollectiveMainloopFwdSm90ILi2EN4cute5tupleIJNS5_1CILi1EEES8_S8_EEENS6_IJNS7_ILi192EEENS7_ILi128EEENS7_ILi96EEEEEELi96ENS_12float_e4m3_tEfNS_4arch4Sm90ELb0ELb0ELb1ELb1ELb1ELb0ELb0ELb1ELb1ELb1ELb1ELb0EEENS1_21CollectiveEpilogueFwdINS6_IJSA_SC_SB_EEES9_NS_10bfloat16_tESG_Li384ELb1ELb1ELb1ELb1EEENS1_36VarlenDynamicPersistentTileSchedulerILi192ELi128ELi384ELi128ELb1ELb1ELb1ELb0ELb1ELb1EEEEEEEEEvNT_6ParamsE,"a",@progbits
	.sectionflags	@""
	.align	4
.nv.constant0._ZN7cutlass13device_kernelIN5flash11enable_sm90INS1_16FlashAttnFwdSm90INS1_25CollectiveMainloopFwdSm90ILi2EN4cute5tupleIJNS5_1CILi1EEES8_S8_EEENS6_IJNS7_ILi192EEENS7_ILi128EEENS7_ILi96EEEEEELi96ENS_12float_e4m3_tEfNS_4arch4Sm90ELb0ELb0ELb1ELb1ELb1ELb0ELb0ELb1ELb1ELb1ELb1ELb0EEENS1_21CollectiveEpilogueFwdINS6_IJSA_SC_SB_EEES9_NS_10bfloat16_tESG_Li384ELb1ELb1ELb1ELb1EEENS1_36VarlenDynamicPersistentTileSchedulerILi192ELi128ELi384ELi128ELb1ELb1ELb1ELb0ELb1ELb1EEEEEEEEEvNT_6ParamsE:
	.zero		3328


//--------------------- .nv.constant0._ZN7cutlass13device_kernelIN5flash11enable_sm90INS1_16FlashAttnFwdSm90INS1_25CollectiveMainloopFwdSm90ILi2EN4cute5tupleIJNS5_1CILi1EEES8_S8_EEENS6_IJNS7_ILi192EEENS7_ILi128EEENS7_ILi96EEEEEELi96ENS_12float_e4m3_tEfNS_4arch4Sm90ELb0ELb0ELb1ELb1ELb1ELb1ELb0ELb1ELb1ELb1ELb1ELb0EEENS1_21CollectiveEpilogueFwdINS6_IJSA_SC_SB_EEES9_NS_10bfloat16_tESG_Li384ELb1ELb1ELb1ELb1EEENS1_36VarlenDynamicPersistentTileSchedulerILi192ELi128ELi384ELi128ELb1ELb1ELb1ELb0ELb1ELb1EEEEEEEEEvNT_6ParamsE --------------------------
	.section	.nv.constant0._ZN7cutlass13device_kernelIN5flash11enable_sm90INS1_16FlashAttnFwdSm90INS1_25CollectiveMainloopFwdSm90ILi2EN4cute5tupleIJNS5_1CILi1EEES8_S8_EEENS6_IJNS7_ILi192EEENS7_ILi128EEENS7_ILi96EEEEEELi96ENS_12float_e4m3_tEfNS_4arch4Sm90ELb0ELb0ELb1ELb1ELb1ELb1ELb0ELb1ELb1ELb1ELb1ELb0EEENS1_21CollectiveEpilogueFwdINS6_IJSA_SC_SB_EEES9_NS_10bfloat16_tESG_Li384ELb1ELb1ELb1ELb1EEENS1_36VarlenDynamicPersistentTileSchedulerILi192ELi128ELi384ELi128ELb1ELb1ELb1ELb0ELb1ELb1EEEEEEEEEvNT_6ParamsE,"a",@progbits
	.sectionflags	@""
	.align	4
.nv.constant0._ZN7cutlass13device_kernelIN5flash11enable_sm90INS1_16FlashAttnFwdSm90INS1_25CollectiveMainloopFwdSm90ILi2EN4cute5tupleIJNS5_1CILi1EEES8_S8_EEENS6_IJNS7_ILi192EEENS7_ILi128EEENS7_ILi96EEEEEELi96ENS_12float_e4m3_tEfNS_4arch4Sm90ELb0ELb0ELb1ELb1ELb1ELb1ELb0ELb1ELb1ELb1ELb1ELb0EEENS1_21CollectiveEpilogueFwdINS6_IJSA_SC_SB_EEES9_NS_10bfloat16_tESG_Li384ELb1ELb1ELb1ELb1EEENS1_36VarlenDynamicPersistentTileSchedulerILi192ELi128ELi384ELi128ELb1ELb1ELb1ELb0ELb1ELb1EEEEEEEEEvNT_6ParamsE:
	.zero		3328


//--------------------- .nv.constant0._ZN7cutlass13device_kernelIN5flash11enable_sm90INS1_16FlashAttnFwdSm90INS1_25CollectiveMainloopFwdSm90ILi2EN4cute5tupleIJNS5_1CILi1EEES8_S8_EEENS6_IJNS7_ILi192EEENS7_ILi128EEENS7_ILi96EEEEEELi96ENS_12float_e4m3_tEfNS_4arch4Sm90ELb0ELb1ELb1ELb0ELb1ELb0ELb0ELb1ELb1ELb1ELb1ELb0EEENS1_21CollectiveEpilogueFwdINS6_IJSA_SC_SB_EEES9_NS_10bfloat16_tESG_Li384ELb0ELb1ELb1ELb1EEENS1_19SingleTileSchedulerILb0ELb1ELb1ELi192EEEEEEEEEvNT_6ParamsE --------------------------
	.section	.nv.constant0._ZN7cutlass13device_kernelIN5flash11enable_sm90INS1_16FlashAttnFwdSm90INS1_25CollectiveMainloopFwdSm90ILi2EN4cute5tupleIJNS5_1CILi1EEES8_S8_EEENS6_IJNS7_ILi192EEENS7_ILi128EEENS7_ILi96EEEEEELi96ENS_12float_e4m3_tEfNS_4arch4Sm90ELb0ELb1ELb1ELb0ELb1ELb0ELb0ELb1ELb1ELb1ELb1ELb0EEENS1_21CollectiveEpilogueFwdINS6_IJSA_SC_SB_EEES9_NS_10bfloat16_tESG_Li384ELb0ELb1ELb1ELb1EEENS1_19SingleTileSchedulerILb0ELb1ELb1ELi192EEEEEEEEEvNT_6ParamsE,"a",@progbits
	.sectionflags	@""
	.align	4
.nv.constant0._ZN7cutlass13device_kernelIN5flash11enable_sm90INS1_16FlashAttnFwdSm90INS1_25CollectiveMainloopFwdSm90ILi2EN4cute5tupleIJNS5_1CILi1EEES8_S8_EEENS6_IJNS7_ILi192EEENS7_ILi128EEENS7_ILi96EEEEEELi96ENS_12float_e4m3_tEfNS_4arch4Sm90ELb0ELb1ELb1ELb0ELb1ELb0ELb0ELb1ELb1ELb1ELb1ELb0EEENS1_21CollectiveEpilogueFwdINS6_IJSA_SC_SB_EEES9_NS_10bfloat16_tESG_Li384ELb0ELb1ELb1ELb1EEENS1_19SingleTileSchedulerILb0ELb1ELb1ELi192EEEEEEEEEvNT_6ParamsE:
	.zero		3200


//--------------------- .nv.constant0._ZN7cutlass13device_kernelIN5flash11enable_sm90INS1_16FlashAttnFwdSm90INS1_25CollectiveMainloopFwdSm90ILi2EN4cute5tupleIJNS5_1CILi1EEES8_S8_EEENS6_IJNS7_ILi192EEENS7_ILi128EEENS7_ILi96EEEEEELi96ENS_12float_e4m3_tEfNS_4arch4Sm90ELb0ELb1ELb1ELb1ELb1ELb0ELb0ELb1ELb1ELb1ELb1ELb0EEENS1_21CollectiveEpilogueFwdINS6_IJSA_SC_SB_EEES9_NS_10bfloat16_tESG_Li384ELb1ELb1ELb1ELb1EEENS1_36VarlenDynamicPersistentTileSchedulerILi192ELi128ELi384ELi128ELb1ELb1ELb1ELb1ELb0ELb1EEEEEEEEEvNT_6ParamsE --------------------------
	.section	.nv.constant0._ZN7cutlass13device_kernelIN5flash11enable_sm90INS1_16FlashAttnFwdSm90INS1_25CollectiveMainloopFwdSm90ILi2EN4cute5tupleIJNS5_1CILi1EEES8_S8_EEENS6_IJNS7_ILi192EEENS7_ILi128EEENS7_ILi96EEEEEELi96ENS_12float_e4m3_tEfNS_4arch4Sm90ELb0ELb1ELb1ELb1ELb1ELb0ELb0ELb1ELb1ELb1ELb1ELb0EEENS1_21CollectiveEpilogueFwdINS6_IJSA_SC_SB_EEES9_NS_10bfloat16_tESG_Li384ELb1ELb1ELb1ELb1EEENS1_36VarlenDynamicPersistentTileSchedulerILi192ELi128ELi384ELi128ELb1ELb1ELb1ELb1ELb0ELb1EEEEEEEEEvNT_6ParamsE,"a",@progbits
	.sectionflags	@""
	.align	4
.nv.constant0._ZN7cutlass13device_kernelIN5flash11enable_sm90INS1_16FlashAttnFwdSm90INS1_25CollectiveMainloopFwdSm90ILi2EN4cute5tupleIJNS5_1CILi1EEES8_S8_EEENS6_IJNS7_ILi192EEENS7_ILi128EEENS7_ILi96EEEEEELi96ENS_12float_e4m3_tEfNS_4arch4Sm90ELb0ELb1ELb1ELb1ELb1ELb0ELb0ELb1ELb1ELb1ELb1ELb0EEENS1_21CollectiveEpilogueFwdINS6_IJSA_SC_SB_EEES9_NS_10bfloat16_tESG_Li384ELb1ELb1ELb1ELb1EEENS1_36VarlenDynamicPersistentTileSchedulerILi192ELi128ELi384ELi128ELb1ELb1ELb1ELb1ELb0ELb1EEEEEEEEEvNT_6ParamsE:
	.zero		3328


//--------------------- .nv.constant0._ZN7cutlass13device_kernelIN5flash11enable_sm90INS1_16FlashAttnFwdSm90INS1_25CollectiveMainloopFwdSm90ILi2EN4cute5tupleIJNS5_1CILi1EEES8_S8_EEENS6_IJNS7_ILi192EEENS7_ILi128EEENS7_ILi96EEEEEELi96ENS_12float_e4m3_tEfNS_4arch4Sm90ELb0ELb1ELb1ELb1ELb1ELb1ELb0ELb1ELb1ELb1ELb1ELb0EEENS1_21CollectiveEpilogueFwdINS6_IJSA_SC_SB_EEES9_NS_10bfloat16_tESG_Li384ELb1ELb1ELb1ELb1EEENS1_36VarlenDynamicPersistentTileSchedulerILi192ELi128ELi384ELi128ELb1ELb1ELb1ELb1ELb0ELb1EEEEEEEEEvNT_6ParamsE --------------------------
	.section	.nv.constant0._ZN7cutlass13device_kernelIN5flash11enable_sm90INS1_16FlashAttnFwdSm90INS1_25CollectiveMainloopFwdSm90ILi2EN4cute5tupleIJNS5_1CILi1EEES8_S8_EEENS6_IJNS7_ILi192EEENS7_ILi128EEENS7_ILi96EEEEEELi96ENS_12float_e4m3_tEfNS_4arch4Sm90ELb0ELb1ELb1ELb1ELb1ELb1ELb0ELb1ELb1ELb1ELb1ELb0EEENS1_21CollectiveEpilogueFwdINS6_IJSA_SC_SB_EEES9_NS_10bfloat16_tESG_Li384ELb1ELb1ELb1ELb1EEENS1_36VarlenDynamicPersistentTileSchedulerILi192ELi128ELi384ELi128ELb1ELb1ELb1ELb1ELb0ELb1EEEEEEEEEvNT_6ParamsE,"a",@progbits
	.sectionflags	@""
	.align	4
.nv.constant0._ZN7cutlass13device_kernelIN5flash11enable_sm90INS1_16FlashAttnFwdSm90INS1_25CollectiveMainloopFwdSm90ILi2EN4cute5tupleIJNS5_1CILi1EEES8_S8_EEENS6_IJNS7_ILi192EEENS7_ILi128EEENS7_ILi96EEEEEELi96ENS_12float_e4m3_tEfNS_4arch4Sm90ELb0ELb1ELb1ELb1ELb1ELb1ELb0ELb1ELb1ELb1ELb1ELb0EEENS1_21CollectiveEpilogueFwdINS6_IJSA_SC_SB_EEES9_NS_10bfloat16_tESG_Li384ELb1ELb1ELb1ELb1EEENS1_36VarlenDynamicPersistentTileSchedulerILi192ELi128ELi384ELi128ELb1ELb1ELb1ELb1ELb0ELb1EEEEEEEEEvNT_6ParamsE:
	.zero		3328


//--------------------- .nv.constant0._ZN7cutlass13device_kernelIN5flash11enable_sm90INS1_16FlashAttnFwdSm90INS1_25CollectiveMainloopFwdSm90ILi2EN4cute5tupleIJNS5_1CILi1EEES8_S8_EEENS6_IJNS7_ILi192EEENS7_ILi128EEENS7_ILi96EEEEEELi96ENS_12float_e4m3_tEfNS_4arch4Sm90ELb1ELb0ELb1ELb0ELb1ELb0ELb0ELb1ELb1ELb1ELb1ELb0EEENS1_21CollectiveEpilogueFwdINS6_IJSA_SC_SB_EEES9_NS_10bfloat16_tESG_Li384ELb0ELb1ELb1ELb1EEENS1_19SingleTileSchedulerILb0ELb1ELb1ELi192EEEEEEEEEvNT_6ParamsE --------------------------
	.section	.nv.constant0._ZN7cutlass13device_kernelIN5flash11enable_sm90INS1_16FlashAttnFwdSm90INS1_25CollectiveMainloopFwdSm90ILi2EN4cute5tupleIJNS5_1CILi1EEES8_S8_EEENS6_IJNS7_ILi192EEENS7_ILi128EEENS7_ILi96EEEEEELi96ENS_12float_e4m3_tEfNS_4arch4Sm90ELb1ELb0ELb1ELb0ELb1ELb0ELb0ELb1ELb1ELb1ELb1ELb0EEENS1_21CollectiveEpilogueFwdINS6_IJSA_SC_SB_EEES9_NS_10bfloat16_tESG_Li384ELb0ELb1ELb1ELb1EEENS1_19SingleTileSchedulerILb0ELb1ELb1ELi192EEEEEEEEEvNT_6ParamsE,"a",@progbits
	.sectionflags	@""
	.align	4
.nv.constant0._ZN7cutlass13device_kernelIN5flash11enable_sm90INS1_16FlashAttnFwdSm90INS1_25CollectiveMainloopFwdSm90ILi2EN4cute5tupleIJNS5_1CILi1EEES8_S8_EEENS6_IJNS7_ILi192EEENS7_ILi128EEENS7_ILi96EEEEEELi96ENS_12float_e4m3_tEfNS_4arch4Sm90ELb1ELb0ELb1ELb0ELb1ELb0ELb0ELb1ELb1ELb1ELb1ELb0EEENS1_21CollectiveEpilogueFwdINS6_IJSA_SC_SB_EEES9_NS_10bfloat16_tESG_Li384ELb0ELb1ELb1ELb1EEENS1_19SingleTileSchedulerILb0ELb1ELb1ELi192EEEEEEEEEvNT_6ParamsE:
	.zero		3200


//--------------------- .nv.constant0._ZN7cutlass13device_kernelIN5flash11enable_sm90INS1_16FlashAttnFwdSm90INS1_25CollectiveMainloopFwdSm90ILi2EN4cute5tupleIJNS5_1CILi1EEES8_S8_EEENS6_IJNS7_ILi192EEENS7_ILi128EEENS7_ILi96EEEEEELi96ENS_12float_e4m3_tEfNS_4arch4Sm90ELb1ELb0ELb1ELb1ELb1ELb0ELb0ELb1ELb1ELb1ELb1ELb0EEENS1_21CollectiveEpilogueFwdINS6_IJSA_SC_SB_EEES9_NS_10bfloat16_tESG_Li384ELb1ELb1ELb1ELb1EEENS1_36VarlenDynamicPersistentTileSchedulerILi192ELi128ELi384ELi128ELb1ELb1ELb1ELb1ELb1ELb1EEEEEEEEEvNT_6ParamsE --------------------------
	.section	.nv.constant0._ZN7cutlass13device_kernelIN5flash11enable_sm90INS1_16FlashAttnFwdSm90INS1_25CollectiveMainloopFwdSm90ILi2EN4cute5tupleIJNS5_1CILi1EEES8_S8_EEENS6_IJNS7_ILi192EEENS7_ILi128EEENS7_ILi96EEEEEELi96ENS_12float_e4m3_tEfNS_4arch4Sm90ELb1ELb0ELb1ELb1ELb1ELb0ELb0ELb1ELb1ELb1ELb1ELb0EEENS1_21CollectiveEpilogueFwdINS6_IJSA_SC_SB_EEES9_NS_10bfloat16_tESG_Li384ELb1ELb1ELb1ELb1EEENS1_36VarlenDynamicPersistentTileSchedulerILi192ELi128ELi384ELi128ELb1ELb1ELb1ELb1ELb1ELb1EEEEEEEEEvNT_6ParamsE,"a",@progbits
	.sectionflags	@""
	.align	4
.nv.constant0._ZN7cutlass13device_kernelIN5flash11enable_sm90INS1_16FlashAttnFwdSm90INS1_25CollectiveMainloopFwdSm90ILi2EN4cute5tupleIJNS5_1CILi1EEES8_S8_EEENS6_IJNS7_ILi192EEENS7_ILi128EEENS7_ILi96EEEEEELi96ENS_12float_e4m3_tEfNS_4arch4Sm90ELb1ELb0ELb1ELb1ELb1ELb0ELb0ELb1ELb1ELb1ELb1ELb0EEENS1_21CollectiveEpilogueFwdINS6_IJSA_SC_SB_EEES9_NS_10bfloat16_tESG_Li384ELb1ELb1ELb1ELb1EEENS1_36VarlenDynamicPersistentTileSchedulerILi192ELi128ELi384ELi128ELb1ELb1ELb1ELb1ELb1ELb1EEEEEEEEEvNT_6ParamsE:
	.zero		3328


//--------------------- .nv.constant0._ZN7cutlass13device_kernelIN5flash11enable_sm90INS1_16FlashAttnFwdSm90INS1_25CollectiveMainloopFwdSm90ILi2EN4cute5tupleIJNS5_1CILi1EEES8_S8_EEENS6_IJNS7_ILi192EEENS7_ILi128EEENS7_ILi96EEEEEELi96ENS_12float_e4m3_tEfNS_4arch4Sm90ELb1ELb0ELb1ELb1ELb1ELb1ELb0ELb1ELb1ELb1ELb1ELb0EEENS1_21CollectiveEpilogueFwdINS6_IJSA_SC_SB_EEES9_NS_10bfloat16_tESG_Li384ELb1ELb1ELb1ELb1EEENS1_36VarlenDynamicPersistentTileSchedulerILi192ELi128ELi384ELi128ELb1ELb1ELb1ELb1ELb1ELb1EEEEEEEEEvNT_6ParamsE --------------------------
	.section	.nv.constant0._ZN7cutlass13device_kernelIN5flash11enable_sm90INS1_16FlashAttnFwdSm90INS1_25CollectiveMainloopFwdSm90ILi2EN4cute5tupleIJNS5_1CILi1EEES8_S8_EEENS6_IJNS7_ILi192EEENS7_ILi128EEENS7_ILi96EEEEEELi96ENS_12float_e4m3_tEfNS_4arch4Sm90ELb1ELb0ELb1ELb1ELb1ELb1ELb0ELb1ELb1ELb1ELb1ELb0EEENS1_21CollectiveEpilogueFwdINS6_IJSA_SC_SB_EEES9_NS_10bfloat16_tESG_Li384ELb1ELb1ELb1ELb1EEENS1_36VarlenDynamicPersistentTileSchedulerILi192ELi128ELi384ELi128ELb1ELb1ELb1ELb1ELb1ELb1EEEEEEEEEvNT_6ParamsE,"a",@progbits
	.sectionflags	@""
	.align	4
.nv.constant0._ZN7cutlass13device_kernelIN5flash11enable_sm90INS1_16FlashAttnFwdSm90INS1_25CollectiveMainloopFwdSm90ILi2EN4cute5tupleIJNS5_1CILi1EEES8_S8_EEENS6_IJNS7_ILi192EEENS7_ILi128EEENS7_ILi96EEEEEELi96ENS_12float_e4m3_tEfNS_4arch4Sm90ELb1ELb0ELb1ELb1ELb1ELb1ELb0ELb1ELb1ELb1ELb1ELb0EEENS1_21CollectiveEpilogueFwdINS6_IJSA_SC_SB_EEES9_NS_10bfloat16_tESG_Li384ELb1ELb1ELb1ELb1EEENS1_36VarlenDynamicPersistentTileSchedulerILi192ELi128ELi384ELi128ELb1ELb1ELb1ELb1ELb1ELb1EEEEEEEEEvNT_6ParamsE:
	.zero		3328


//--------------------- SYMBOLS --------------------------

	.type		.nv.reservedSmem.offset0,@object
	.size		.nv.reservedSmem.offset0,0x4
	.type		__assertfail,@function
